// Copyright (c) 2024, Tri Dao.
// Splitting the different head dimensions to different files to speed up compilation.
// This file is auto-generated. See "generate_kernels.py"
#include "namespace_config.h"
#include "flash_bwd_launch_template.h"

namespace FLASH_NAMESPACE {

template<>
void run_mha_bwd_<cutlass::bfloat16_t, 128, false>(Flash_bwd_params &params, cudaStream_t stream) {
    run_mha_bwd_hdim128<cutlass::bfloat16_t, false>(params, stream);
}

} // namespace FLASH_NAMESPACE

// ===== COMPILED SASS (sm_90a) =====

	.target	sm_90a

	.elftype	@"ET_EXEC"


//--------------------- .note.nv.tkinfo           --------------------------
	.section	.note.nv.tkinfo,"",@"SHT_NOTE"
	.sectionflags	@"SHF_NOTE_NV_TKINFO"
	.tkinfo
        /*0018*/ 	.word	0x00000002
        /*0030*/ 	.string	""
        /*0030*/ 	.string	"ptxas"
        /*0030*/ 	.string	"Cuda compilation tools, release 13.0, V13.0.88"
        /*0030*/ 	.string	"Build cuda_13.0.r13.0/compiler.36424714_0"
        /*0030*/ 	.string	"-arch sm_90a -m 64 "



//--------------------- .note.nv.cuinfo           --------------------------
	.section	.note.nv.cuinfo,"",@"SHT_NOTE"
	.sectionflags	@"SHF_NOTE_NV_CUINFO"
        /*0018*/ 	.short	0x0002
        /*001a*/ 	.short	0x005a
        /*001c*/ 	.short	0x0082
	.zero		2


//--------------------- .nv.info                  --------------------------
	.section	.nv.info,"",@"SHT_CUDA_INFO"
	.align	4


	//----- nvinfo : EIATTR_REGCOUNT
	.align		4
        /*0000*/ 	.byte	0x04, 0x2f
        /*0002*/ 	.short	(.L_12 - .L_11)
	.align		4
.L_11:
        /*0004*/ 	.word	index@(_ZN5flash25flash_bwd_dot_do_o_kernelILb1E23Flash_bwd_kernel_traitsILi128ELi64ELi128ELi8ELi2ELi4ELi2ELb0ELb0EN7cutlass10bfloat16_tE19Flash_kernel_traitsILi128ELi64ELi128ELi8ES3_EEEEvNS_16Flash_bwd_paramsE)
        /*0008*/ 	.word	0x00000030


	//----- nvinfo : EIATTR_FRAME_SIZE
	.align		4
.L_12:
        /*000c*/ 	.byte	0x04, 0x11
        /*000e*/ 	.short	(.L_14 - .L_13)
	.align		4
.L_13:
        /*0010*/ 	.word	index@(_ZN5flash25flash_bwd_dot_do_o_kernelILb1E23Flash_bwd_kernel_traitsILi128ELi64ELi128ELi8ELi2ELi4ELi2ELb0ELb0EN7cutlass10bfloat16_tE19Flash_kernel_traitsILi128ELi64ELi128ELi8ES3_EEEEvNS_16Flash_bwd_paramsE)
        /*0014*/ 	.word	0x00000000


	//----- nvinfo : EIATTR_REGCOUNT
	.align		4
.L_14:
        /*0018*/ 	.byte	0x04, 0x2f
        /*001a*/ 	.short	(.L_16 - .L_15)
	.align		4
.L_15:
        /*001c*/ 	.word	index@(_ZN5flash25flash_bwd_dot_do_o_kernelILb0E23Flash_bwd_kernel_traitsILi128ELi64ELi128ELi8ELi2ELi4ELi2ELb0ELb0EN7cutlass10bfloat16_tE19Flash_kernel_traitsILi128ELi64ELi128ELi8ES3_EEEEvNS_16Flash_bwd_paramsE)
        /*0020*/ 	.word	0x0000002f


	//----- nvinfo : EIATTR_FRAME_SIZE
	.align		4
.L_16:
        /*0024*/ 	.byte	0x04, 0x11
        /*0026*/ 	.short	(.L_18 - .L_17)
	.align		4
.L_17:
        /*0028*/ 	.word	index@(_ZN5flash25flash_bwd_dot_do_o_kernelILb0E23Flash_bwd_kernel_traitsILi128ELi64ELi128ELi8ELi2ELi4ELi2ELb0ELb0EN7cutlass10bfloat16_tE19Flash_kernel_traitsILi128ELi64ELi128ELi8ES3_EEEEvNS_16Flash_bwd_paramsE)
        /*002c*/ 	.word	0x00000000


	//----- nvinfo : EIATTR_REGCOUNT
	.align		4
.L_18:
        /*0030*/ 	.byte	0x04, 0x2f
        /*0032*/ 	.short	(.L_20 - .L_19)
	.align		4
.L_19:
        /*0034*/ 	.word	index@(_ZN5flash44flash_bwd_dq_dk_dv_loop_seqk_parallel_kernelI23Flash_bwd_kernel_traitsILi128ELi64ELi128ELi8ELi2ELi4ELi2ELb0ELb0EN7cutlass10bfloat16_tE19Flash_kernel_traitsILi128ELi64ELi128ELi8ES3_EELb0ELb0ELb1ELb1ELb0ELb0ELb1EEEvNS_16Flash_bwd_paramsE)
        /*0038*/ 	.word	0x000000ff


	//----- nvinfo : EIATTR_FRAME_SIZE
	.align		4
.L_20:
        /*003c*/ 	.byte	0x04, 0x11
        /*003e*/ 	.short	(.L_22 - .L_21)
	.align		4
.L_21:
        /*0040*/ 	.word	index@(_ZN5flash44flash_bwd_dq_dk_dv_loop_seqk_parallel_kernelI23Flash_bwd_kernel_traitsILi128ELi64ELi128ELi8ELi2ELi4ELi2ELb0ELb0EN7cutlass10bfloat16_tE19Flash_kernel_traitsILi128ELi64ELi128ELi8ES3_EELb0ELb0ELb1ELb1ELb0ELb0ELb1EEEvNS_16Flash_bwd_paramsE)
        /*0044*/ 	.word	0x00000098


	//----- nvinfo : EIATTR_REGCOUNT
	.align		4
.L_22:
        /*0048*/ 	.byte	0x04, 0x2f
        /*004a*/ 	.short	(.L_24 - .L_23)
	.align		4
.L_23:
        /*004c*/ 	.word	index@(_ZN5flash44flash_bwd_dq_dk_dv_loop_seqk_parallel_kernelI23Flash_bwd_kernel_traitsILi128ELi64ELi128ELi8ELi2ELi4ELi2ELb0ELb0EN7cutlass10bfloat16_tE19Flash_kernel_traitsILi128ELi64ELi128ELi8ES3_EELb1ELb0ELb1ELb1ELb0ELb0ELb0EEEvNS_16Flash_bwd_paramsE)
        /*0050*/ 	.word	0x000000ff


	//----- nvinfo : EIATTR_FRAME_SIZE
	.align		4
.L_24:
        /*0054*/ 	.byte	0x04, 0x11
        /*0056*/ 	.short	(.L_26 - .L_25)
	.align		4
.L_25:
        /*0058*/ 	.word	index@(_ZN5flash44flash_bwd_dq_dk_dv_loop_seqk_parallel_kernelI23Flash_bwd_kernel_traitsILi128ELi64ELi128ELi8ELi2ELi4ELi2ELb0ELb0EN7cutlass10bfloat16_tE19Flash_kernel_traitsILi128ELi64ELi128ELi8ES3_EELb1ELb0ELb1ELb1ELb0ELb0ELb0EEEvNS_16Flash_bwd_paramsE)
        /*005c*/ 	.word	0x00000028


	//----- nvinfo : EIATTR_REGCOUNT
	.align		4
.L_26:
        /*0060*/ 	.byte	0x04, 0x2f
        /*0062*/ 	.short	(.L_28 - .L_27)
	.align		4
.L_27:
        /*0064*/ 	.word	index@(_ZN5flash44flash_bwd_dq_dk_dv_loop_seqk_parallel_kernelI23Flash_bwd_kernel_traitsILi128ELi64ELi128ELi8ELi2ELi4ELi2ELb0ELb0EN7cutlass10bfloat16_tE19Flash_kernel_traitsILi128ELi64ELi128ELi8ES3_EELb0ELb0ELb1ELb0ELb0ELb1ELb1EEEvNS_16Flash_bwd_paramsE)
        /*0068*/ 	.word	0x000000ff


	//----- nvinfo : EIATTR_FRAME_SIZE
	.align		4
.L_28:
        /*006c*/ 	.byte	0x04, 0x11
        /*006e*/ 	.short	(.L_30 - .L_29)
	.align		4
.L_29:
        /*0070*/ 	.word	index@(_ZN5flash44flash_bwd_dq_dk_dv_loop_seqk_parallel_kernelI23Flash_bwd_kernel_traitsILi128ELi64ELi128ELi8ELi2ELi4ELi2ELb0ELb0EN7cutlass10bfloat16_tE19Flash_kernel_traitsILi128ELi64ELi128ELi8ES3_EELb0ELb0ELb1ELb0ELb0ELb1ELb1EEEvNS_16Flash_bwd_paramsE)
        /*0074*/ 	.word	0x00000088


	//----- nvinfo : EIATTR_REGCOUNT
	.align		4
.L_30:
        /*0078*/ 	.byte	0x04, 0x2f
        /*007a*/ 	.short	(.L_32 - .L_31)
	.align		4
.L_31:
        /*007c*/ 	.word	index@(_ZN5flash44flash_bwd_dq_dk_dv_loop_seqk_parallel_kernelI23Flash_bwd_kernel_traitsILi128ELi64ELi128ELi8ELi2ELi4ELi2ELb0ELb0EN7cutlass10bfloat16_tE19Flash_kernel_traitsILi128ELi64ELi128ELi8ES3_EELb1ELb0ELb1ELb0ELb0ELb1ELb0EEEvNS_16Flash_bwd_paramsE)
        /*0080*/ 	.word	0x000000ff


	//----- nvinfo : EIATTR_FRAME_SIZE
	.align		4
.L_32:
        /*0084*/ 	.byte	0x04, 0x11
        /*0086*/ 	.short	(.L_34 - .L_33)
	.align		4
.L_33:
        /*0088*/ 	.word	index@(_ZN5flash44flash_bwd_dq_dk_dv_loop_seqk_parallel_kernelI23Flash_bwd_kernel_traitsILi128ELi64ELi128ELi8ELi2ELi4ELi2ELb0ELb0EN7cutlass10bfloat16_tE19Flash_kernel_traitsILi128ELi64ELi128ELi8ES3_EELb1ELb0ELb1ELb0ELb0ELb1ELb0EEEvNS_16Flash_bwd_paramsE)
        /*008c*/ 	.word	0x00000010


	//----- nvinfo : EIATTR_REGCOUNT
	.align		4
.L_34:
        /*0090*/ 	.byte	0x04, 0x2f
        /*0092*/ 	.short	(.L_36 - .L_35)
	.align		4
.L_35:
        /*0094*/ 	.word	index@(_ZN5flash44flash_bwd_dq_dk_dv_loop_seqk_parallel_kernelI23Flash_bwd_kernel_traitsILi128ELi64ELi128ELi8ELi2ELi4ELi2ELb0ELb0EN7cutlass10bfloat16_tE19Flash_kernel_traitsILi128ELi64ELi128ELi8ES3_EELb0ELb0ELb0ELb1ELb0ELb0ELb1EEEvNS_16Flash_bwd_paramsE)
        /*0098*/ 	.word	0x000000ff


	//----- nvinfo : EIATTR_FRAME_SIZE
	.align		4
.L_36:
        /*009c*/ 	.byte	0x04, 0x11
        /*009e*/ 	.short	(.L_38 - .L_37)
	.align		4
.L_37:
        /*00a0*/ 	.word	index@(_ZN5flash44flash_bwd_dq_dk_dv_loop_seqk_parallel_kernelI23Flash_bwd_kernel_traitsILi128ELi64ELi128ELi8ELi2ELi4ELi2ELb0ELb0EN7cutlass10bfloat16_tE19Flash_kernel_traitsILi128ELi64ELi128ELi8ES3_EELb0ELb0ELb0ELb1ELb0ELb0ELb1EEEvNS_16Flash_bwd_paramsE)
        /*00a4*/ 	.word	0x000000a0


	//----- nvinfo : EIATTR_REGCOUNT
	.align		4
.L_38:
        /*00a8*/ 	.byte	0x04, 0x2f
        /*00aa*/ 	.short	(.L_40 - .L_39)
	.align		4
.L_39:
        /*00ac*/ 	.word	index@(_ZN5flash44flash_bwd_dq_dk_dv_loop_seqk_parallel_kernelI23Flash_bwd_kernel_traitsILi128ELi64ELi128ELi8ELi2ELi4ELi2ELb0ELb0EN7cutlass10bfloat16_tE19Flash_kernel_traitsILi128ELi64ELi128ELi8ES3_EELb1ELb0ELb0ELb1ELb0ELb0ELb0EEEvNS_16Flash_bwd_paramsE)
        /*00b0*/ 	.word	0x000000ff


	//----- nvinfo : EIATTR_FRAME_SIZE
	.align		4
.L_40:
        /*00b4*/ 	.byte	0x04, 0x11
        /*00b6*/ 	.short	(.L_42 - .L_41)
	.align		4
.L_41:
        /*00b8*/ 	.word	index@(_ZN5flash44flash_bwd_dq_dk_dv_loop_seqk_parallel_kernelI23Flash_bwd_kernel_traitsILi128ELi64ELi128ELi8ELi2ELi4ELi2ELb0ELb0EN7cutlass10bfloat16_tE19Flash_kernel_traitsILi128ELi64ELi128ELi8ES3_EELb1ELb0ELb0ELb1ELb0ELb0ELb0EEEvNS_16Flash_bwd_paramsE)
        /*00bc*/ 	.word	0x00000020


	//----- nvinfo : EIATTR_REGCOUNT
	.align		4
.L_42:
        /*00c0*/ 	.byte	0x04, 0x2f
        /*00c2*/ 	.short	(.L_44 - .L_43)
	.align		4
.L_43:
        /*00c4*/ 	.word	index@(_ZN5flash44flash_bwd_dq_dk_dv_loop_seqk_parallel_kernelI23Flash_bwd_kernel_traitsILi128ELi64ELi128ELi8ELi2ELi4ELi2ELb0ELb0EN7cutlass10bfloat16_tE19Flash_kernel_traitsILi128ELi64ELi128ELi8ES3_EELb0ELb0ELb0ELb0ELb1ELb1ELb1EEEvNS_16Flash_bwd_paramsE)
        /*00c8*/ 	.word	0x000000ff


	//----- nvinfo : EIATTR_FRAME_SIZE
	.align		4
.L_44:
        /*00cc*/ 	.byte	0x04, 0x11
        /*00ce*/ 	.short	(.L_46 - .L_45)
	.align		4
.L_45:
        /*00d0*/ 	.word	index@(_ZN5flash44flash_bwd_dq_dk_dv_loop_seqk_parallel_kernelI23Flash_bwd_kernel_traitsILi128ELi64ELi128ELi8ELi2ELi4ELi2ELb0ELb0EN7cutlass10bfloat16_tE19Flash_kernel_traitsILi128ELi64ELi128ELi8ES3_EELb0ELb0ELb0ELb0ELb1ELb1ELb1EEEvNS_16Flash_bwd_paramsE)
        /*00d4*/ 	.word	0x00000080


	//----- nvinfo : EIATTR_REGCOUNT
	.align		4
.L_46:
        /*00d8*/ 	.byte	0x04, 0x2f
        /*00da*/ 	.short	(.L_48 - .L_47)
	.align		4
.L_47:
        /*00dc*/ 	.word	index@(_ZN5flash44flash_bwd_dq_dk_dv_loop_seqk_parallel_kernelI23Flash_bwd_kernel_traitsILi128ELi64ELi128ELi8ELi2ELi4ELi2ELb0ELb0EN7cutlass10bfloat16_tE19Flash_kernel_traitsILi128ELi64ELi128ELi8ES3_EELb1ELb0ELb0ELb0ELb1ELb1ELb0EEEvNS_16Flash_bwd_paramsE)
        /*00e0*/ 	.word	0x000000ff


	//----- nvinfo : EIATTR_FRAME_SIZE
	.align		4
.L_48:
        /*00e4*/ 	.byte	0x04, 0x11
        /*00e6*/ 	.short	(.L_50 - .L_49)
	.align		4
.L_49:
        /*00e8*/ 	.word	index@(_ZN5flash44flash_bwd_dq_dk_dv_loop_seqk_parallel_kernelI23Flash_bwd_kernel_traitsILi128ELi64ELi128ELi8ELi2ELi4ELi2ELb0ELb0EN7cutlass10bfloat16_tE19Flash_kernel_traitsILi128ELi64ELi128ELi8ES3_EELb1ELb0ELb0ELb0ELb1ELb1ELb0EEEvNS_16Flash_bwd_paramsE)
        /*00ec*/ 	.word	0x00000018


	//----- nvinfo : EIATTR_REGCOUNT
	.align		4
.L_50:
        /*00f0*/ 	.byte	0x04, 0x2f
        /*00f2*/ 	.short	(.L_52 - .L_51)
	.align		4
.L_51:
        /*00f4*/ 	.word	index@(_ZN5flash44flash_bwd_dq_dk_dv_loop_seqk_parallel_kernelI23Flash_bwd_kernel_traitsILi128ELi64ELi128ELi8ELi2ELi4ELi2ELb0ELb0EN7cutlass10bfloat16_tE19Flash_kernel_traitsILi128ELi64ELi128ELi8ES3_EELb0ELb0ELb1ELb0ELb0ELb0ELb1EEEvNS_16Flash_bwd_paramsE)
        /*00f8*/ 	.word	0x000000ff


	//----- nvinfo : EIATTR_FRAME_SIZE
	.align		4
.L_52:
        /*00fc*/ 	.byte	0x04, 0x11
        /*00fe*/ 	.short	(.L_54 - .L_53)
	.align		4
.L_53:
        /*0100*/ 	.word	index@(_ZN5flash44flash_bwd_dq_dk_dv_loop_seqk_parallel_kernelI23Flash_bwd_kernel_traitsILi128ELi64ELi128ELi8ELi2ELi4ELi2ELb0ELb0EN7cutlass10bfloat16_tE19Flash_kernel_traitsILi128ELi64ELi128ELi8ES3_EELb0ELb0ELb1ELb0ELb0ELb0ELb1EEEvNS_16Flash_bwd_paramsE)
        /*0104*/ 	.word	0x00000090


	//----- nvinfo : EIATTR_REGCOUNT
	.align		4
.L_54:
        /*0108*/ 	.byte	0x04, 0x2f
        /*010a*/ 	.short	(.L_56 - .L_55)
	.align		4
.L_55:
        /*010c*/ 	.word	index@(_ZN5flash44flash_bwd_dq_dk_dv_loop_seqk_parallel_kernelI23Flash_bwd_kernel_traitsILi128ELi64ELi128ELi8ELi2ELi4ELi2ELb0ELb0EN7cutlass10bfloat16_tE19Flash_kernel_traitsILi128ELi64ELi128ELi8ES3_EELb1ELb0ELb1ELb0ELb0ELb0ELb0EEEvNS_16Flash_bwd_paramsE)
        /*0110*/ 	.word	0x000000ff


	//----- nvinfo : EIATTR_FRAME_SIZE
	.align		4
.L_56:
        /*0114*/ 	.byte	0x04, 0x11
        /*0116*/ 	.short	(.L_58 - .L_57)
	.align		4
.L_57:
        /*0118*/ 	.word	index@(_ZN5flash44flash_bwd_dq_dk_dv_loop_seqk_parallel_kernelI23Flash_bwd_kernel_traitsILi128ELi64ELi128ELi8ELi2ELi4ELi2ELb0ELb0EN7cutlass10bfloat16_tE19Flash_kernel_traitsILi128ELi64ELi128ELi8ES3_EELb1ELb0ELb1ELb0ELb0ELb0ELb0EEEvNS_16Flash_bwd_paramsE)
        /*011c*/ 	.word	0x00000010


	//----- nvinfo : EIATTR_REGCOUNT
	.align		4
.L_58:
        /*0120*/ 	.byte	0x04, 0x2f
        /*0122*/ 	.short	(.L_60 - .L_59)
	.align		4
.L_59:
        /*0124*/ 	.word	index@(_ZN5flash44flash_bwd_dq_dk_dv_loop_seqk_parallel_kernelI23Flash_bwd_kernel_traitsILi128ELi64ELi128ELi8ELi2ELi4ELi2ELb0ELb0EN7cutlass10bfloat16_tE19Flash_kernel_traitsILi128ELi64ELi128ELi8ES3_EELb0ELb0ELb0ELb0ELb0ELb0ELb1EEEvNS_16Flash_bwd_paramsE)
        /*0128*/ 	.word	0x000000ff


	//----- nvinfo : EIATTR_FRAME_SIZE
	.align		4
.L_60:
        /*012c*/ 	.byte	0x04, 0x11
        /*012e*/ 	.short	(.L_62 - .L_61)
	.align		4
.L_61:
        /*0130*/ 	.word	index@(_ZN5flash44flash_bwd_dq_dk_dv_loop_seqk_parallel_kernelI23Flash_bwd_kernel_traitsILi128ELi64ELi128ELi8ELi2ELi4ELi2ELb0ELb0EN7cutlass10bfloat16_tE19Flash_kernel_traitsILi128ELi64ELi128ELi8ES3_EELb0ELb0ELb0ELb0ELb0ELb0ELb1EEEvNS_16Flash_bwd_paramsE)
        /*0134*/ 	.word	0x00000098


	//----- nvinfo : EIATTR_REGCOUNT
	.align		4
.L_62:
        /*0138*/ 	.byte	0x04, 0x2f
        /*013a*/ 	.short	(.L_64 - .L_63)
	.align		4
.L_63:
        /*013c*/ 	.word	index@(_ZN5flash44flash_bwd_dq_dk_dv_loop_seqk_parallel_kernelI23Flash_bwd_kernel_traitsILi128ELi64ELi128ELi8ELi2ELi4ELi2ELb0ELb0EN7cutlass10bfloat16_tE19Flash_kernel_traitsILi128ELi64ELi128ELi8ES3_EELb1ELb0ELb0ELb0ELb0ELb0ELb0EEEvNS_16Flash_bwd_paramsE)
        /*0140*/ 	.word	0x000000ff


	//----- nvinfo : EIATTR_FRAME_SIZE
	.align		4
.L_64:
        /*0144*/ 	.byte	0x04, 0x11
        /*0146*/ 	.short	(.L_66 - .L_65)
	.align		4
.L_65:
        /*0148*/ 	.word	index@(_ZN5flash44flash_bwd_dq_dk_dv_loop_seqk_parallel_kernelI23Flash_bwd_kernel_traitsILi128ELi64ELi128ELi8ELi2ELi4ELi2ELb0ELb0EN7cutlass10bfloat16_tE19Flash_kernel_traitsILi128ELi64ELi128ELi8ES3_EELb1ELb0ELb0ELb0ELb0ELb0ELb0EEEvNS_16Flash_bwd_paramsE)
        /*014c*/ 	.word	0x00000000


	//----- nvinfo : EIATTR_REGCOUNT
	.align		4
.L_66:
        /*0150*/ 	.byte	0x04, 0x2f
        /*0152*/ 	.short	(.L_68 - .L_67)
	.align		4
.L_67:
        /*0154*/ 	.word	index@(_ZN5flash44flash_bwd_dq_dk_dv_loop_seqk_parallel_kernelI23Flash_bwd_kernel_traitsILi128ELi64ELi128ELi8ELi2ELi4ELi2ELb0ELb0EN7cutlass10bfloat16_tE19Flash_kernel_traitsILi128ELi64ELi128ELi8ES3_EELb0ELb0ELb0ELb0ELb0ELb1ELb1EEEvNS_16Flash_bwd_paramsE)
        /*0158*/ 	.word	0x000000ff


	//----- nvinfo : EIATTR_FRAME_SIZE
	.align		4
.L_68:
        /*015c*/ 	.byte	0x04, 0x11
        /*015e*/ 	.short	(.L_70 - .L_69)
	.align		4
.L_69:
        /*0160*/ 	.word	index@(_ZN5flash44flash_bwd_dq_dk_dv_loop_seqk_parallel_kernelI23Flash_bwd_kernel_traitsILi128ELi64ELi128ELi8ELi2ELi4ELi2ELb0ELb0EN7cutlass10bfloat16_tE19Flash_kernel_traitsILi128ELi64ELi128ELi8ES3_EELb0ELb0ELb0ELb0ELb0ELb1ELb1EEEvNS_16Flash_bwd_paramsE)
        /*0164*/ 	.word	0x00000090


	//----- nvinfo : EIATTR_REGCOUNT
	.align		4
.L_70:
        /*0168*/ 	.byte	0x04, 0x2f
        /*016a*/ 	.short	(.L_72 - .L_71)
	.align		4
.L_71:
        /*016c*/ 	.word	index@(_ZN5flash44flash_bwd_dq_dk_dv_loop_seqk_parallel_kernelI23Flash_bwd_kernel_traitsILi128ELi64ELi128ELi8ELi2ELi4ELi2ELb0ELb0EN7cutlass10bfloat16_tE19Flash_kernel_traitsILi128ELi64ELi128ELi8ES3_EELb1ELb0ELb0ELb0ELb0ELb1ELb0EEEvNS_16Flash_bwd_paramsE)
        /*0170*/ 	.word	0x000000ff


	//----- nvinfo : EIATTR_FRAME_SIZE
	.align		4
.L_72:
        /*0174*/ 	.byte	0x04, 0x11
        /*0176*/ 	.short	(.L_74 - .L_73)
	.align		4
.L_73:
        /*0178*/ 	.word	index@(_ZN5flash44flash_bwd_dq_dk_dv_loop_seqk_parallel_kernelI23Flash_bwd_kernel_traitsILi128ELi64ELi128ELi8ELi2ELi4ELi2ELb0ELb0EN7cutlass10bfloat16_tE19Flash_kernel_traitsILi128ELi64ELi128ELi8ES3_EELb1ELb0ELb0ELb0ELb0ELb1ELb0EEEvNS_16Flash_bwd_paramsE)
        /*017c*/ 	.word	0x00000000


	//----- nvinfo : EIATTR_REGCOUNT
	.align		4
.L_74:
        /*0180*/ 	.byte	0x04, 0x2f
        /*0182*/ 	.short	(.L_76 - .L_75)
	.align		4
.L_75:
        /*0184*/ 	.word	index@(_ZN5flash27flash_bwd_convert_dq_kernelI23Flash_bwd_kernel_traitsILi128ELi64ELi128ELi8ELi2ELi4ELi2ELb0ELb0EN7cutlass10bfloat16_tE19Flash_kernel_traitsILi128ELi64ELi128ELi8ES3_EEEEvNS_16Flash_bwd_paramsEi)
        /*0188*/ 	.word	0x00000048


	//----- nvinfo : EIATTR_FRAME_SIZE
	.align		4
.L_76:
        /*018c*/ 	.byte	0x04, 0x11
        /*018e*/ 	.short	(.L_78 - .L_77)
	.align		4
.L_77:
        /*0190*/ 	.word	index@(_ZN5flash27flash_bwd_convert_dq_kernelI23Flash_bwd_kernel_traitsILi128ELi64ELi128ELi8ELi2ELi4ELi2ELb0ELb0EN7cutlass10bfloat16_tE19Flash_kernel_traitsILi128ELi64ELi128ELi8ES3_EEEEvNS_16Flash_bwd_paramsEi)
        /*0194*/ 	.word	0x00000000


	//----- nvinfo : EIATTR_REGCOUNT
	.align		4
.L_78:
        /*0198*/ 	.byte	0x04, 0x2f
        /*019a*/ 	.short	(.L_80 - .L_79)
	.align		4
.L_79:
        /*019c*/ 	.word	index@(_ZN5flash25flash_bwd_dot_do_o_kernelILb1E23Flash_bwd_kernel_traitsILi128ELi64ELi64ELi8ELi4ELi2ELi2ELb1ELb0EN7cutlass10bfloat16_tE19Flash_kernel_traitsILi128ELi64ELi64ELi8ES3_EEEEvNS_16Flash_bwd_paramsE)
        /*01a0*/ 	.word	0x00000030


	//----- nvinfo : EIATTR_FRAME_SIZE
	.align		4
.L_80:
        /*01a4*/ 	.byte	0x04, 0x11
        /*01a6*/ 	.short	(.L_82 - .L_81)
	.align		4
.L_81:
        /*01a8*/ 	.word	index@(_ZN5flash25flash_bwd_dot_do_o_kernelILb1E23Flash_bwd_kernel_traitsILi128ELi64ELi64ELi8ELi4ELi2ELi2ELb1ELb0EN7cutlass10bfloat16_tE19Flash_kernel_traitsILi128ELi64ELi64ELi8ES3_EEEEvNS_16Flash_bwd_paramsE)
        /*01ac*/ 	.word	0x00000000


	//----- nvinfo : EIATTR_REGCOUNT
	.align		4
.L_82:
        /*01b0*/ 	.byte	0x04, 0x2f
        /*01b2*/ 	.short	(.L_84 - .L_83)
	.align		4
.L_83:
        /*01b4*/ 	.word	index@(_ZN5flash25flash_bwd_dot_do_o_kernelILb0E23Flash_bwd_kernel_traitsILi128ELi64ELi64ELi8ELi4ELi2ELi2ELb1ELb0EN7cutlass10bfloat16_tE19Flash_kernel_traitsILi128ELi64ELi64ELi8ES3_EEEEvNS_16Flash_bwd_paramsE)
        /*01b8*/ 	.word	0x0000002f


	//----- nvinfo : EIATTR_FRAME_SIZE
	.align		4
.L_84:
        /*01bc*/ 	.byte	0x04, 0x11
        /*01be*/ 	.short	(.L_86 - .L_85)
	.align		4
.L_85:
        /*01c0*/ 	.word	index@(_ZN5flash25flash_bwd_dot_do_o_kernelILb0E23Flash_bwd_kernel_traitsILi128ELi64ELi64ELi8ELi4ELi2ELi2ELb1ELb0EN7cutlass10bfloat16_tE19Flash_kernel_traitsILi128ELi64ELi64ELi8ES3_EEEEvNS_16Flash_bwd_paramsE)
        /*01c4*/ 	.word	0x00000000


	//----- nvinfo : EIATTR_REGCOUNT
	.align		4
.L_86:
        /*01c8*/ 	.byte	0x04, 0x2f
        /*01ca*/ 	.short	(.L_88 - .L_87)
	.align		4
.L_87:
        /*01cc*/ 	.word	index@(_ZN5flash44flash_bwd_dq_dk_dv_loop_seqk_parallel_kernelI23Flash_bwd_kernel_traitsILi128ELi64ELi64ELi8ELi4ELi2ELi2ELb1ELb0EN7cutlass10bfloat16_tE19Flash_kernel_traitsILi128ELi64ELi64ELi8ES3_EELb0ELb0ELb1ELb1ELb0ELb0ELb1EEEvNS_16Flash_bwd_paramsE)
        /*01d0*/ 	.word	0x000000ff


	//----- nvinfo : EIATTR_FRAME_SIZE
	.align		4
.L_88:
        /*01d4*/ 	.byte	0x04, 0x11
        /*01d6*/ 	.short	(.L_90 - .L_89)
	.align		4
.L_89:
        /*01d8*/ 	.word	index@(_ZN5flash44flash_bwd_dq_dk_dv_loop_seqk_parallel_kernelI23Flash_bwd_kernel_traitsILi128ELi64ELi64ELi8ELi4ELi2ELi2ELb1ELb0EN7cutlass10bfloat16_tE19Flash_kernel_traitsILi128ELi64ELi64ELi8ES3_EELb0ELb0ELb1ELb1ELb0ELb0ELb1EEEvNS_16Flash_bwd_paramsE)
        /*01dc*/ 	.word	0x00000000


	//----- nvinfo : EIATTR_REGCOUNT
	.align		4
.L_90:
        /*01e0*/ 	.byte	0x04, 0x2f
        /*01e2*/ 	.short	(.L_92 - .L_91)
	.align		4
.L_91:
        /*01e4*/ 	.word	index@(_ZN5flash44flash_bwd_dq_dk_dv_loop_seqk_parallel_kernelI23Flash_bwd_kernel_traitsILi128ELi64ELi64ELi8ELi4ELi2ELi2ELb1ELb0EN7cutlass10bfloat16_tE19Flash_kernel_traitsILi128ELi64ELi64ELi8ES3_EELb1ELb0ELb1ELb1ELb0ELb0ELb0EEEvNS_16Flash_bwd_paramsE)
        /*01e8*/ 	.word	0x000000fe


	//----- nvinfo : EIATTR_FRAME_SIZE
	.align		4
.L_92:
        /*01ec*/ 	.byte	0x04, 0x11
        /*01ee*/ 	.short	(.L_94 - .L_93)
	.align		4
.L_93:
        /*01f0*/ 	.word	index@(_ZN5flash44flash_bwd_dq_dk_dv_loop_seqk_parallel_kernelI23Flash_bwd_kernel_traitsILi128ELi64ELi64ELi8ELi4ELi2ELi2ELb1ELb0EN7cutlass10bfloat16_tE19Flash_kernel_traitsILi128ELi64ELi64ELi8ES3_EELb1ELb0ELb1ELb1ELb0ELb0ELb0EEEvNS_16Flash_bwd_paramsE)
        /*01f4*/ 	.word	0x00000000


	//----- nvinfo : EIATTR_REGCOUNT
	.align		4
.L_94:
        /*01f8*/ 	.byte	0x04, 0x2f
        /*01fa*/ 	.short	(.L_96 - .L_95)
	.align		4
.L_95:
        /*01fc*/ 	.word	index@(_ZN5flash44flash_bwd_dq_dk_dv_loop_seqk_parallel_kernelI23Flash_bwd_kernel_traitsILi128ELi64ELi64ELi8ELi4ELi2ELi2ELb1ELb0EN7cutlass10bfloat16_tE19Flash_kernel_traitsILi128ELi64ELi64ELi8ES3_EELb0ELb0ELb1ELb0ELb0ELb1ELb1EEEvNS_16Flash_bwd_paramsE)
        /*0200*/ 	.word	0x000000fe


	//----- nvinfo : EIATTR_FRAME_SIZE
	.align		4
.L_96:
        /*0204*/ 	.byte	0x04, 0x11
        /*0206*/ 	.short	(.L_98 - .L_97)
	.align		4
.L_97:
        /*0208*/ 	.word	index@(_ZN5flash44flash_bwd_dq_dk_dv_loop_seqk_parallel_kernelI23Flash_bwd_kernel_traitsILi128ELi64ELi64ELi8ELi4ELi2ELi2ELb1ELb0EN7cutlass10bfloat16_tE19Flash_kernel_traitsILi128ELi64ELi64ELi8ES3_EELb0ELb0ELb1ELb0ELb0ELb1ELb1EEEvNS_16Flash_bwd_paramsE)
        /*020c*/ 	.word	0x00000000


	//----- nvinfo : EIATTR_REGCOUNT
	.align		4
.L_98:
        /*0210*/ 	.byte	0x04, 0x2f
        /*0212*/ 	.short	(.L_100 - .L_99)
	.align		4
.L_99:
        /*0214*/ 	.word	index@(_ZN5flash44flash_bwd_dq_dk_dv_loop_seqk_parallel_kernelI23Flash_bwd_kernel_traitsILi128ELi64ELi64ELi8ELi4ELi2ELi2ELb1ELb0EN7cutlass10bfloat16_tE19Flash_kernel_traitsILi128ELi64ELi64ELi8ES3_EELb1ELb0ELb1ELb0ELb0ELb1ELb0EEEvNS_16Flash_bwd_paramsE)
        /*0218*/ 	.word	0x000000ff


	//----- nvinfo : EIATTR_FRAME_SIZE
	.align		4
.L_100:
        /*021c*/ 	.byte	0x04, 0x11
        /*021e*/ 	.short	(.L_102 - .L_101)
	.align		4
.L_101:
        /*0220*/ 	.word	index@(_ZN5flash44flash_bwd_dq_dk_dv_loop_seqk_parallel_kernelI23Flash_bwd_kernel_traitsILi128ELi64ELi64ELi8ELi4ELi2ELi2ELb1ELb0EN7cutlass10bfloat16_tE19Flash_kernel_traitsILi128ELi64ELi64ELi8ES3_EELb1ELb0ELb1ELb0ELb0ELb1ELb0EEEvNS_16Flash_bwd_paramsE)
        /*0224*/ 	.word	0x00000000


	//----- nvinfo : EIATTR_REGCOUNT
	.align		4
.L_102:
        /*0228*/ 	.byte	0x04, 0x2f
        /*022a*/ 	.short	(.L_104 - .L_103)
	.align		4
.L_103:
        /*022c*/ 	.word	index@(_ZN5flash44flash_bwd_dq_dk_dv_loop_seqk_parallel_kernelI23Flash_bwd_kernel_traitsILi128ELi64ELi64ELi8ELi4ELi2ELi2ELb1ELb0EN7cutlass10bfloat16_tE19Flash_kernel_traitsILi128ELi64ELi64ELi8ES3_EELb0ELb0ELb0ELb1ELb0ELb0ELb1EEEvNS_16Flash_bwd_paramsE)
        /*0230*/ 	.word	0x000000ff


	//----- nvinfo : EIATTR_FRAME_SIZE
	.align		4
.L_104:
        /*0234*/ 	.byte	0x04, 0x11
        /*0236*/ 	.short	(.L_106 - .L_105)
	.align		4
.L_105:
        /*0238*/ 	.word	index@(_ZN5flash44flash_bwd_dq_dk_dv_loop_seqk_parallel_kernelI23Flash_bwd_kernel_traitsILi128ELi64ELi64ELi8ELi4ELi2ELi2ELb1ELb0EN7cutlass10bfloat16_tE19Flash_kernel_traitsILi128ELi64ELi64ELi8ES3_EELb0ELb0ELb0ELb1ELb0ELb0ELb1EEEvNS_16Flash_bwd_paramsE)
        /*023c*/ 	.word	0x00000008


	//----- nvinfo : EIATTR_REGCOUNT
	.align		4
.L_106:
        /*0240*/ 	.byte	0x04, 0x2f
        /*0242*/ 	.short	(.L_108 - .L_107)
	.align		4
.L_107:
        /*0244*/ 	.word	index@(_ZN5flash44flash_bwd_dq_dk_dv_loop_seqk_parallel_kernelI23Flash_bwd_kernel_traitsILi128ELi64ELi64ELi8ELi4ELi2ELi2ELb1ELb0EN7cutlass10bfloat16_tE19Flash_kernel_traitsILi128ELi64ELi64ELi8ES3_EELb1ELb0ELb0ELb1ELb0ELb0ELb0EEEvNS_16Flash_bwd_paramsE)
        /*0248*/ 	.word	0x000000ff


	//----- nvinfo : EIATTR_FRAME_SIZE
	.align		4
.L_108:
        /*024c*/ 	.byte	0x04, 0x11
        /*024e*/ 	.short	(.L_110 - .L_109)
	.align		4
.L_109:
        /*0250*/ 	.word	index@(_ZN5flash44flash_bwd_dq_dk_dv_loop_seqk_parallel_kernelI23Flash_bwd_kernel_traitsILi128ELi64ELi64ELi8ELi4ELi2ELi2ELb1ELb0EN7cutlass10bfloat16_tE19Flash_kernel_traitsILi128ELi64ELi64ELi8ES3_EELb1ELb0ELb0ELb1ELb0ELb0ELb0EEEvNS_16Flash_bwd_paramsE)
        /*0254*/ 	.word	0x00000000


	//----- nvinfo : EIATTR_REGCOUNT
	.align		4
.L_110:
        /*0258*/ 	.byte	0x04, 0x2f
        /*025a*/ 	.short	(.L_112 - .L_111)
	.align		4
.L_111:
        /*025c*/ 	.word	index@(_ZN5flash44flash_bwd_dq_dk_dv_loop_seqk_parallel_kernelI23Flash_bwd_kernel_traitsILi128ELi64ELi64ELi8ELi4ELi2ELi2ELb1ELb0EN7cutlass10bfloat16_tE19Flash_kernel_traitsILi128ELi64ELi64ELi8ES3_EELb0ELb0ELb0ELb0ELb1ELb1ELb1EEEvNS_16Flash_bwd_paramsE)
        /*0260*/ 	.word	0x000000ff


	//----- nvinfo : EIATTR_FRAME_SIZE
	.align		4
.L_112:
        /*0264*/ 	.byte	0x04, 0x11
        /*0266*/ 	.short	(.L_114 - .L_113)
	.align		4
.L_113:
        /*0268*/ 	.word	index@(_ZN5flash44flash_bwd_dq_dk_dv_loop_seqk_parallel_kernelI23Flash_bwd_kernel_traitsILi128ELi64ELi64ELi8ELi4ELi2ELi2ELb1ELb0EN7cutlass10bfloat16_tE19Flash_kernel_traitsILi128ELi64ELi64ELi8ES3_EELb0ELb0ELb0ELb0ELb1ELb1ELb1EEEvNS_16Flash_bwd_paramsE)
        /*026c*/ 	.word	0x00000000


	//----- nvinfo : EIATTR_REGCOUNT
	.align		4
.L_114:
        /*0270*/ 	.byte	0x04, 0x2f
        /*0272*/ 	.short	(.L_116 - .L_115)
	.align		4
.L_115:
        /*0274*/ 	.word	index@(_ZN5flash44flash_bwd_dq_dk_dv_loop_seqk_parallel_kernelI23Flash_bwd_kernel_traitsILi128ELi64ELi64ELi8ELi4ELi2ELi2ELb1ELb0EN7cutlass10bfloat16_tE19Flash_kernel_traitsILi128ELi64ELi64ELi8ES3_EELb1ELb0ELb0ELb0ELb1ELb1ELb0EEEvNS_16Flash_bwd_paramsE)
        /*0278*/ 	.word	0x000000ff


	//----- nvinfo : EIATTR_FRAME_SIZE
	.align		4
.L_116:
        /*027c*/ 	.byte	0x04, 0x11
        /*027e*/ 	.short	(.L_118 - .L_117)
	.align		4
.L_117:
        /*0280*/ 	.word	index@(_ZN5flash44flash_bwd_dq_dk_dv_loop_seqk_parallel_kernelI23Flash_bwd_kernel_traitsILi128ELi64ELi64ELi8ELi4ELi2ELi2ELb1ELb0EN7cutlass10bfloat16_tE19Flash_kernel_traitsILi128ELi64ELi64ELi8ES3_EELb1ELb0ELb0ELb0ELb1ELb1ELb0EEEvNS_16Flash_bwd_paramsE)
        /*0284*/ 	.word	0x00000000


	//----- nvinfo : EIATTR_REGCOUNT
	.align		4
.L_118:
        /*0288*/ 	.byte	0x04, 0x2f
        /*028a*/ 	.short	(.L_120 - .L_119)
	.align		4
.L_119:
        /*028c*/ 	.word	index@(_ZN5flash44flash_bwd_dq_dk_dv_loop_seqk_parallel_kernelI23Flash_bwd_kernel_traitsILi128ELi64ELi64ELi8ELi4ELi2ELi2ELb1ELb0EN7cutlass10bfloat16_tE19Flash_kernel_traitsILi128ELi64ELi64ELi8ES3_EELb0ELb0ELb1ELb0ELb0ELb0ELb1EEEvNS_16Flash_bwd_paramsE)
        /*0290*/ 	.word	0x000000ff


	//----- nvinfo : EIATTR_FRAME_SIZE
	.align		4
.L_120:
        /*0294*/ 	.byte	0x04, 0x11
        /*0296*/ 	.short	(.L_122 - .L_121)
	.align		4
.L_121:
        /*0298*/ 	.word	index@(_ZN5flash44flash_bwd_dq_dk_dv_loop_seqk_parallel_kernelI23Flash_bwd_kernel_traitsILi128ELi64ELi64ELi8ELi4ELi2ELi2ELb1ELb0EN7cutlass10bfloat16_tE19Flash_kernel_traitsILi128ELi64ELi64ELi8ES3_EELb0ELb0ELb1ELb0ELb0ELb0ELb1EEEvNS_16Flash_bwd_paramsE)
        /*029c*/ 	.word	0x00000020


	//----- nvinfo : EIATTR_REGCOUNT
	.align		4
.L_122:
        /*02a0*/ 	.byte	0x04, 0x2f
        /*02a2*/ 	.short	(.L_124 - .L_123)
	.align		4
.L_123:
        /*02a4*/ 	.word	index@(_ZN5flash44flash_bwd_dq_dk_dv_loop_seqk_parallel_kernelI23Flash_bwd_kernel_traitsILi128ELi64ELi64ELi8ELi4ELi2ELi2ELb1ELb0EN7cutlass10bfloat16_tE19Flash_kernel_traitsILi128ELi64ELi64ELi8ES3_EELb1ELb0ELb1ELb0ELb0ELb0ELb0EEEvNS_16Flash_bwd_paramsE)
        /*02a8*/ 	.word	0x000000ff


	//----- nvinfo : EIATTR_FRAME_SIZE
	.align		4
.L_124:
        /*02ac*/ 	.byte	0x04, 0x11
        /*02ae*/ 	.short	(.L_126 - .L_125)
	.align		4
.L_125:
        /*02b0*/ 	.word	index@(_ZN5flash44flash_bwd_dq_dk_dv_loop_seqk_parallel_kernelI23Flash_bwd_kernel_traitsILi128ELi64ELi64ELi8ELi4ELi2ELi2ELb1ELb0EN7cutlass10bfloat16_tE19Flash_kernel_traitsILi128ELi64ELi64ELi8ES3_EELb1ELb0ELb1ELb0ELb0ELb0ELb0EEEvNS_16Flash_bwd_paramsE)
        /*02b4*/ 	.word	0x00000000


	//----- nvinfo : EIATTR_REGCOUNT
	.align		4
.L_126:
        /*02b8*/ 	.byte	0x04, 0x2f
        /*02ba*/ 	.short	(.L_128 - .L_127)
	.align		4
.L_127:
        /*02bc*/ 	.word	index@(_ZN5flash44flash_bwd_dq_dk_dv_loop_seqk_parallel_kernelI23Flash_bwd_kernel_traitsILi128ELi64ELi64ELi8ELi4ELi2ELi2ELb1ELb0EN7cutlass10bfloat16_tE19Flash_kernel_traitsILi128ELi64ELi64ELi8ES3_EELb0ELb0ELb0ELb0ELb0ELb0ELb1EEEvNS_16Flash_bwd_paramsE)
        /*02c0*/ 	.word	0x000000ff


	//----- nvinfo : EIATTR_FRAME_SIZE
	.align		4
.L_128:
        /*02c4*/ 	.byte	0x04, 0x11
        /*02c6*/ 	.short	(.L_130 - .L_129)
	.align		4
.L_129:
        /*02c8*/ 	.word	index@(_ZN5flash44flash_bwd_dq_dk_dv_loop_seqk_parallel_kernelI23Flash_bwd_kernel_traitsILi128ELi64ELi64ELi8ELi4ELi2ELi2ELb1ELb0EN7cutlass10bfloat16_tE19Flash_kernel_traitsILi128ELi64ELi64ELi8ES3_EELb0ELb0ELb0ELb0ELb0ELb0ELb1EEEvNS_16Flash_bwd_paramsE)
        /*02cc*/ 	.word	0x00000000


	//----- nvinfo : EIATTR_REGCOUNT
	.align		4
.L_130:
        /*02d0*/ 	.byte	0x04, 0x2f
        /*02d2*/ 	.short	(.L_132 - .L_131)
	.align		4
.L_131:
        /*02d4*/ 	.word	index@(_ZN5flash44flash_bwd_dq_dk_dv_loop_seqk_parallel_kernelI23Flash_bwd_kernel_traitsILi128ELi64ELi64ELi8ELi4ELi2ELi2ELb1ELb0EN7cutlass10bfloat16_tE19Flash_kernel_traitsILi128ELi64ELi64ELi8ES3_EELb1ELb0ELb0ELb0ELb0ELb0ELb0EEEvNS_16Flash_bwd_paramsE)
        /*02d8*/ 	.word	0x000000ff


	//----- nvinfo : EIATTR_FRAME_SIZE
	.align		4
.L_132:
        /*02dc*/ 	.byte	0x04, 0x11
        /*02de*/ 	.short	(.L_134 - .L_133)
	.align		4
.L_133:
        /*02e0*/ 	.word	index@(_ZN5flash44flash_bwd_dq_dk_dv_loop_seqk_parallel_kernelI23Flash_bwd_kernel_traitsILi128ELi64ELi64ELi8ELi4ELi2ELi2ELb1ELb0EN7cutlass10bfloat16_tE19Flash_kernel_traitsILi128ELi64ELi64ELi8ES3_EELb1ELb0ELb0ELb0ELb0ELb0ELb0EEEvNS_16Flash_bwd_paramsE)
        /*02e4*/ 	.word	0x00000018


	//----- nvinfo : EIATTR_REGCOUNT
	.align		4
.L_134:
        /*02e8*/ 	.byte	0x04, 0x2f
        /*02ea*/ 	.short	(.L_136 - .L_135)
	.align		4
.L_135:
        /*02ec*/ 	.word	index@(_ZN5flash44flash_bwd_dq_dk_dv_loop_seqk_parallel_kernelI23Flash_bwd_kernel_traitsILi128ELi64ELi64ELi8ELi4ELi2ELi2ELb1ELb0EN7cutlass10bfloat16_tE19Flash_kernel_traitsILi128ELi64ELi64ELi8ES3_EELb0ELb0ELb0ELb0ELb0ELb1ELb1EEEvNS_16Flash_bwd_paramsE)
        /*02f0*/ 	.word	0x000000ff


	//----- nvinfo : EIATTR_FRAME_SIZE
	.align		4
.L_136:
        /*02f4*/ 	.byte	0x04, 0x11
        /*02f6*/ 	.short	(.L_138 - .L_137)
	.align		4
.L_137:
        /*02f8*/ 	.word	index@(_ZN5flash44flash_bwd_dq_dk_dv_loop_seqk_parallel_kernelI23Flash_bwd_kernel_traitsILi128ELi64ELi64ELi8ELi4ELi2ELi2ELb1ELb0EN7cutlass10bfloat16_tE19Flash_kernel_traitsILi128ELi64ELi64ELi8ES3_EELb0ELb0ELb0ELb0ELb0ELb1ELb1EEEvNS_16Flash_bwd_paramsE)
        /*02fc*/ 	.word	0x00000008


	//----- nvinfo : EIATTR_REGCOUNT
	.align		4
.L_138:
        /*0300*/ 	.byte	0x04, 0x2f
        /*0302*/ 	.short	(.L_140 - .L_139)
	.align		4
.L_139:
        /*0304*/ 	.word	index@(_ZN5flash44flash_bwd_dq_dk_dv_loop_seqk_parallel_kernelI23Flash_bwd_kernel_traitsILi128ELi64ELi64ELi8ELi4ELi2ELi2ELb1ELb0EN7cutlass10bfloat16_tE19Flash_kernel_traitsILi128ELi64ELi64ELi8ES3_EELb1ELb0ELb0ELb0ELb0ELb1ELb0EEEvNS_16Flash_bwd_paramsE)
        /*0308*/ 	.word	0x000000ff


	//----- nvinfo : EIATTR_FRAME_SIZE
	.align		4
.L_140:
        /*030c*/ 	.byte	0x04, 0x11
        /*030e*/ 	.short	(.L_142 - .L_141)
	.align		4
.L_141:
        /*0310*/ 	.word	index@(_ZN5flash44flash_bwd_dq_dk_dv_loop_seqk_parallel_kernelI23Flash_bwd_kernel_traitsILi128ELi64ELi64ELi8ELi4ELi2ELi2ELb1ELb0EN7cutlass10bfloat16_tE19Flash_kernel_traitsILi128ELi64ELi64ELi8ES3_EELb1ELb0ELb0ELb0ELb0ELb1ELb0EEEvNS_16Flash_bwd_paramsE)
        /*0314*/ 	.word	0x00000000


	//----- nvinfo : EIATTR_REGCOUNT
	.align		4
.L_142:
        /*0318*/ 	.byte	0x04, 0x2f
        /*031a*/ 	.short	(.L_144 - .L_143)
	.align		4
.L_143:
        /*031c*/ 	.word	index@(_ZN5flash27flash_bwd_convert_dq_kernelI23Flash_bwd_kernel_traitsILi128ELi64ELi64ELi8ELi4ELi2ELi2ELb1ELb0EN7cutlass10bfloat16_tE19Flash_kernel_traitsILi128ELi64ELi64ELi8ES3_EEEEvNS_16Flash_bwd_paramsEi)
        /*0320*/ 	.word	0x00000048


	//----- nvinfo : EIATTR_FRAME_SIZE
	.align		4
.L_144:
        /*0324*/ 	.byte	0x04, 0x11
        /*0326*/ 	.short	(.L_146 - .L_145)
	.align		4
.L_145:
        /*0328*/ 	.word	index@(_ZN5flash27flash_bwd_convert_dq_kernelI23Flash_bwd_kernel_traitsILi128ELi64ELi64ELi8ELi4ELi2ELi2ELb1ELb0EN7cutlass10bfloat16_tE19Flash_kernel_traitsILi128ELi64ELi64ELi8ES3_EEEEvNS_16Flash_bwd_paramsEi)
        /*032c*/ 	.word	0x00000000


	//----- nvinfo : EIATTR_REGCOUNT
	.align		4
.L_146:
        /*0330*/ 	.byte	0x04, 0x2f
        /*0332*/ 	.short	(.L_148 - .L_147)
	.align		4
.L_147:
        /*0334*/ 	.word	index@(_ZN5flash44flash_bwd_dq_dk_dv_loop_seqk_parallel_kernelI23Flash_bwd_kernel_traitsILi128ELi64ELi128ELi8ELi2ELi4ELi2ELb0ELb0EN7cutlass10bfloat16_tE19Flash_kernel_traitsILi128ELi64ELi128ELi8ES3_EELb0ELb0ELb1ELb1ELb0ELb0ELb0EEEvNS_16Flash_bwd_paramsE)
        /*0338*/ 	.word	0x000000ff


	//----- nvinfo : EIATTR_FRAME_SIZE
	.align		4
.L_148:
        /*033c*/ 	.byte	0x04, 0x11
        /*033e*/ 	.short	(.L_150 - .L_149)
	.align		4
.L_149:
        /*0340*/ 	.word	index@(_ZN5flash44flash_bwd_dq_dk_dv_loop_seqk_parallel_kernelI23Flash_bwd_kernel_traitsILi128ELi64ELi128ELi8ELi2ELi4ELi2ELb0ELb0EN7cutlass10bfloat16_tE19Flash_kernel_traitsILi128ELi64ELi128ELi8ES3_EELb0ELb0ELb1ELb1ELb0ELb0ELb0EEEvNS_16Flash_bwd_paramsE)
        /*0344*/ 	.word	0x00000020


	//----- nvinfo : EIATTR_REGCOUNT
	.align		4
.L_150:
        /*0348*/ 	.byte	0x04, 0x2f
        /*034a*/ 	.short	(.L_152 - .L_151)
	.align		4
.L_151:
        /*034c*/ 	.word	index@(_ZN5flash44flash_bwd_dq_dk_dv_loop_seqk_parallel_kernelI23Flash_bwd_kernel_traitsILi128ELi64ELi128ELi8ELi2ELi4ELi2ELb0ELb0EN7cutlass10bfloat16_tE19Flash_kernel_traitsILi128ELi64ELi128ELi8ES3_EELb0ELb0ELb1ELb0ELb0ELb1ELb0EEEvNS_16Flash_bwd_paramsE)
        /*0350*/ 	.word	0x000000ff


	//----- nvinfo : EIATTR_FRAME_SIZE
	.align		4
.L_152:
        /*0354*/ 	.byte	0x04, 0x11
        /*0356*/ 	.short	(.L_154 - .L_153)
	.align		4
.L_153:
        /*0358*/ 	.word	index@(_ZN5flash44flash_bwd_dq_dk_dv_loop_seqk_parallel_kernelI23Flash_bwd_kernel_traitsILi128ELi64ELi128ELi8ELi2ELi4ELi2ELb0ELb0EN7cutlass10bfloat16_tE19Flash_kernel_traitsILi128ELi64ELi128ELi8ES3_EELb0ELb0ELb1ELb0ELb0ELb1ELb0EEEvNS_16Flash_bwd_paramsE)
        /*035c*/ 	.word	0x00000008


	//----- nvinfo : EIATTR_REGCOUNT
	.align		4
.L_154:
        /*0360*/ 	.byte	0x04, 0x2f
        /*0362*/ 	.short	(.L_156 - .L_155)
	.align		4
.L_155:
        /*0364*/ 	.word	index@(_ZN5flash44flash_bwd_dq_dk_dv_loop_seqk_parallel_kernelI23Flash_bwd_kernel_traitsILi128ELi64ELi128ELi8ELi2ELi4ELi2ELb0ELb0EN7cutlass10bfloat16_tE19Flash_kernel_traitsILi128ELi64ELi128ELi8ES3_EELb0ELb0ELb0ELb1ELb0ELb0ELb0EEEvNS_16Flash_bwd_paramsE)
        /*0368*/ 	.word	0x000000ff


	//----- nvinfo : EIATTR_FRAME_SIZE
	.align		4
.L_156:
        /*036c*/ 	.byte	0x04, 0x11
        /*036e*/ 	.short	(.L_158 - .L_157)
	.align		4
.L_157:
        /*0370*/ 	.word	index@(_ZN5flash44flash_bwd_dq_dk_dv_loop_seqk_parallel_kernelI23Flash_bwd_kernel_traitsILi128ELi64ELi128ELi8ELi2ELi4ELi2ELb0ELb0EN7cutlass10bfloat16_tE19Flash_kernel_traitsILi128ELi64ELi128ELi8ES3_EELb0ELb0ELb0ELb1ELb0ELb0ELb0EEEvNS_16Flash_bwd_paramsE)
        /*0374*/ 	.word	0x00000008


	//----- nvinfo : EIATTR_REGCOUNT
	.align		4
.L_158:
        /*0378*/ 	.byte	0x04, 0x2f
        /*037a*/ 	.short	(.L_160 - .L_159)
	.align		4
.L_159:
        /*037c*/ 	.word	index@(_ZN5flash44flash_bwd_dq_dk_dv_loop_seqk_parallel_kernelI23Flash_bwd_kernel_traitsILi128ELi64ELi128ELi8ELi2ELi4ELi2ELb0ELb0EN7cutlass10bfloat16_tE19Flash_kernel_traitsILi128ELi64ELi128ELi8ES3_EELb0ELb0ELb0ELb0ELb1ELb1ELb0EEEvNS_16Flash_bwd_paramsE)
        /*0380*/ 	.word	0x000000ff


	//----- nvinfo : EIATTR_FRAME_SIZE
	.align		4
.L_160:
        /*0384*/ 	.byte	0x04, 0x11
        /*0386*/ 	.short	(.L_162 - .L_161)
	.align		4
.L_161:
        /*0388*/ 	.word	index@(_ZN5flash44flash_bwd_dq_dk_dv_loop_seqk_parallel_kernelI23Flash_bwd_kernel_traitsILi128ELi64ELi128ELi8ELi2ELi4ELi2ELb0ELb0EN7cutlass10bfloat16_tE19Flash_kernel_traitsILi128ELi64ELi128ELi8ES3_EELb0ELb0ELb0ELb0ELb1ELb1ELb0EEEvNS_16Flash_bwd_paramsE)
        /*038c*/ 	.word	0x00000008


	//----- nvinfo : EIATTR_REGCOUNT
	.align		4
.L_162:
        /*0390*/ 	.byte	0x04, 0x2f
        /*0392*/ 	.short	(.L_164 - .L_163)
	.align		4
.L_163:
        /*0394*/ 	.word	index@(_ZN5flash44flash_bwd_dq_dk_dv_loop_seqk_parallel_kernelI23Flash_bwd_kernel_traitsILi128ELi64ELi128ELi8ELi2ELi4ELi2ELb0ELb0EN7cutlass10bfloat16_tE19Flash_kernel_traitsILi128ELi64ELi128ELi8ES3_EELb0ELb0ELb1ELb0ELb0ELb0ELb0EEEvNS_16Flash_bwd_paramsE)
        /*0398*/ 	.word	0x000000ff


	//----- nvinfo : EIATTR_FRAME_SIZE
	.align		4
.L_164:
        /*039c*/ 	.byte	0x04, 0x11
        /*039e*/ 	.short	(.L_166 - .L_165)
	.align		4
.L_165:
        /*03a0*/ 	.word	index@(_ZN5flash44flash_bwd_dq_dk_dv_loop_seqk_parallel_kernelI23Flash_bwd_kernel_traitsILi128ELi64ELi128ELi8ELi2ELi4ELi2ELb0ELb0EN7cutlass10bfloat16_tE19Flash_kernel_traitsILi128ELi64ELi128ELi8ES3_EELb0ELb0ELb1ELb0ELb0ELb0ELb0EEEvNS_16Flash_bwd_paramsE)
        /*03a4*/ 	.word	0x00000018


	//----- nvinfo : EIATTR_REGCOUNT
	.align		4
.L_166:
        /*03a8*/ 	.byte	0x04, 0x2f
        /*03aa*/ 	.short	(.L_168 - .L_167)
	.align		4
.L_167:
        /*03ac*/ 	.word	index@(_ZN5flash44flash_bwd_dq_dk_dv_loop_seqk_parallel_kernelI23Flash_bwd_kernel_traitsILi128ELi64ELi128ELi8ELi2ELi4ELi2ELb0ELb0EN7cutlass10bfloat16_tE19Flash_kernel_traitsILi128ELi64ELi128ELi8ES3_EELb0ELb0ELb0ELb0ELb0ELb0ELb0EEEvNS_16Flash_bwd_paramsE)
        /*03b0*/ 	.word	0x000000ff


	//----- nvinfo : EIATTR_FRAME_SIZE
	.align		4
.L_168:
        /*03b4*/ 	.byte	0x04, 0x11
        /*03b6*/ 	.short	(.L_170 - .L_169)
	.align		4
.L_169:
        /*03b8*/ 	.word	index@(_ZN5flash44flash_bwd_dq_dk_dv_loop_seqk_parallel_kernelI23Flash_bwd_kernel_traitsILi128ELi64ELi128ELi8ELi2ELi4ELi2ELb0ELb0EN7cutlass10bfloat16_tE19Flash_kernel_traitsILi128ELi64ELi128ELi8ES3_EELb0ELb0ELb0ELb0ELb0ELb0ELb0EEEvNS_16Flash_bwd_paramsE)
        /*03bc*/ 	.word	0x00000008


	//----- nvinfo : EIATTR_REGCOUNT
	.align		4
.L_170:
        /*03c0*/ 	.byte	0x04, 0x2f
        /*03c2*/ 	.short	(.L_172 - .L_171)
	.align		4
.L_171:
        /*03c4*/ 	.word	index@(_ZN5flash44flash_bwd_dq_dk_dv_loop_seqk_parallel_kernelI23Flash_bwd_kernel_traitsILi128ELi64ELi128ELi8ELi2ELi4ELi2ELb0ELb0EN7cutlass10bfloat16_tE19Flash_kernel_traitsILi128ELi64ELi128ELi8ES3_EELb0ELb0ELb0ELb0ELb0ELb1ELb0EEEvNS_16Flash_bwd_paramsE)
        /*03c8*/ 	.word	0x000000ff


	//----- nvinfo : EIATTR_FRAME_SIZE
	.align		4
.L_172:
        /*03cc*/ 	.byte	0x04, 0x11
        /*03ce*/ 	.short	(.L_174 - .L_173)
	.align		4
.L_173:
        /*03d0*/ 	.word	index@(_ZN5flash44flash_bwd_dq_dk_dv_loop_seqk_parallel_kernelI23Flash_bwd_kernel_traitsILi128ELi64ELi128ELi8ELi2ELi4ELi2ELb0ELb0EN7cutlass10bfloat16_tE19Flash_kernel_traitsILi128ELi64ELi128ELi8ES3_EELb0ELb0ELb0ELb0ELb0ELb1ELb0EEEvNS_16Flash_bwd_paramsE)
        /*03d4*/ 	.word	0x00000010


	//----- nvinfo : EIATTR_REGCOUNT
	.align		4
.L_174:
        /*03d8*/ 	.byte	0x04, 0x2f
        /*03da*/ 	.short	(.L_176 - .L_175)
	.align		4
.L_175:
        /*03dc*/ 	.word	index@(_ZN5flash44flash_bwd_dq_dk_dv_loop_seqk_parallel_kernelI23Flash_bwd_kernel_traitsILi128ELi64ELi64ELi8ELi4ELi2ELi2ELb1ELb0EN7cutlass10bfloat16_tE19Flash_kernel_traitsILi128ELi64ELi64ELi8ES3_EELb0ELb0ELb1ELb1ELb0ELb0ELb0EEEvNS_16Flash_bwd_paramsE)
        /*03e0*/ 	.word	0x000000ff


	//----- nvinfo : EIATTR_FRAME_SIZE
	.align		4
.L_176:
        /*03e4*/ 	.byte	0x04, 0x11
        /*03e6*/ 	.short	(.L_178 - .L_177)
	.align		4
.L_177:
        /*03e8*/ 	.word	index@(_ZN5flash44flash_bwd_dq_dk_dv_loop_seqk_parallel_kernelI23Flash_bwd_kernel_traitsILi128ELi64ELi64ELi8ELi4ELi2ELi2ELb1ELb0EN7cutlass10bfloat16_tE19Flash_kernel_traitsILi128ELi64ELi64ELi8ES3_EELb0ELb0ELb1ELb1ELb0ELb0ELb0EEEvNS_16Flash_bwd_paramsE)
        /*03ec*/ 	.word	0x00000020


	//----- nvinfo : EIATTR_REGCOUNT
	.align		4
.L_178:
        /*03f0*/ 	.byte	0x04, 0x2f
        /*03f2*/ 	.short	(.L_180 - .L_179)
	.align		4
.L_179:
        /*03f4*/ 	.word	index@(_ZN5flash44flash_bwd_dq_dk_dv_loop_seqk_parallel_kernelI23Flash_bwd_kernel_traitsILi128ELi64ELi64ELi8ELi4ELi2ELi2ELb1ELb0EN7cutlass10bfloat16_tE19Flash_kernel_traitsILi128ELi64ELi64ELi8ES3_EELb0ELb0ELb1ELb0ELb0ELb1ELb0EEEvNS_16Flash_bwd_paramsE)
        /*03f8*/ 	.word	0x000000fc


	//----- nvinfo : EIATTR_FRAME_SIZE
	.align		4
.L_180:
        /*03fc*/ 	.byte	0x04, 0x11
        /*03fe*/ 	.short	(.L_182 - .L_181)
	.align		4
.L_181:
        /*0400*/ 	.word	index@(_ZN5flash44flash_bwd_dq_dk_dv_loop_seqk_parallel_kernelI23Flash_bwd_kernel_traitsILi128ELi64ELi64ELi8ELi4ELi2ELi2ELb1ELb0EN7cutlass10bfloat16_tE19Flash_kernel_traitsILi128ELi64ELi64ELi8ES3_EELb0ELb0ELb1ELb0ELb0ELb1ELb0EEEvNS_16Flash_bwd_paramsE)
        /*0404*/ 	.word	0x00000000


	//----- nvinfo : EIATTR_REGCOUNT
	.align		4
.L_182:
        /*0408*/ 	.byte	0x04, 0x2f
        /*040a*/ 	.short	(.L_184 - .L_183)
	.align		4
.L_183:
        /*040c*/ 	.word	index@(_ZN5flash44flash_bwd_dq_dk_dv_loop_seqk_parallel_kernelI23Flash_bwd_kernel_traitsILi128ELi64ELi64ELi8ELi4ELi2ELi2ELb1ELb0EN7cutlass10bfloat16_tE19Flash_kernel_traitsILi128ELi64ELi64ELi8ES3_EELb0ELb0ELb0ELb1ELb0ELb0ELb0EEEvNS_16Flash_bwd_paramsE)
        /*0410*/ 	.word	0x000000ff


	//----- nvinfo : EIATTR_FRAME_SIZE
	.align		4
.L_184:
        /*0414*/ 	.byte	0x04, 0x11
        /*0416*/ 	.short	(.L_186 - .L_185)
	.align		4
.L_185:
        /*0418*/ 	.word	index@(_ZN5flash44flash_bwd_dq_dk_dv_loop_seqk_parallel_kernelI23Flash_bwd_kernel_traitsILi128ELi64ELi64ELi8ELi4ELi2ELi2ELb1ELb0EN7cutlass10bfloat16_tE19Flash_kernel_traitsILi128ELi64ELi64ELi8ES3_EELb0ELb0ELb0ELb1ELb0ELb0ELb0EEEvNS_16Flash_bwd_paramsE)
        /*041c*/ 	.word	0x00000020


	//----- nvinfo : EIATTR_REGCOUNT
	.align		4
.L_186:
        /*0420*/ 	.byte	0x04, 0x2f
        /*0422*/ 	.short	(.L_188 - .L_187)
	.align		4
.L_187:
        /*0424*/ 	.word	index@(_ZN5flash44flash_bwd_dq_dk_dv_loop_seqk_parallel_kernelI23Flash_bwd_kernel_traitsILi128ELi64ELi64ELi8ELi4ELi2ELi2ELb1ELb0EN7cutlass10bfloat16_tE19Flash_kernel_traitsILi128ELi64ELi64ELi8ES3_EELb0ELb0ELb0ELb0ELb1ELb1ELb0EEEvNS_16Flash_bwd_paramsE)
        /*0428*/ 	.word	0x000000f7


	//----- nvinfo : EIATTR_FRAME_SIZE
	.align		4
.L_188:
        /*042c*/ 	.byte	0x04, 0x11
        /*042e*/ 	.short	(.L_190 - .L_189)
	.align		4
.L_189:
        /*0430*/ 	.word	index@(_ZN5flash44flash_bwd_dq_dk_dv_loop_seqk_parallel_kernelI23Flash_bwd_kernel_traitsILi128ELi64ELi64ELi8ELi4ELi2ELi2ELb1ELb0EN7cutlass10bfloat16_tE19Flash_kernel_traitsILi128ELi64ELi64ELi8ES3_EELb0ELb0ELb0ELb0ELb1ELb1ELb0EEEvNS_16Flash_bwd_paramsE)
        /*0434*/ 	.word	0x00000000


	//----- nvinfo : EIATTR_REGCOUNT
	.align		4
.L_190:
        /*0438*/ 	.byte	0x04, 0x2f
        /*043a*/ 	.short	(.L_192 - .L_191)
	.align		4
.L_191:
        /*043c*/ 	.word	index@(_ZN5flash44flash_bwd_dq_dk_dv_loop_seqk_parallel_kernelI23Flash_bwd_kernel_traitsILi128ELi64ELi64ELi8ELi4ELi2ELi2ELb1ELb0EN7cutlass10bfloat16_tE19Flash_kernel_traitsILi128ELi64ELi64ELi8ES3_EELb0ELb0ELb1ELb0ELb0ELb0ELb0EEEvNS_16Flash_bwd_paramsE)
        /*0440*/ 	.word	0x000000ff


	//----- nvinfo : EIATTR_FRAME_SIZE
	.align		4
.L_192:
        /*0444*/ 	.byte	0x04, 0x11
        /*0446*/ 	.short	(.L_194 - .L_193)
	.align		4
.L_193:
        /*0448*/ 	.word	index@(_ZN5flash44flash_bwd_dq_dk_dv_loop_seqk_parallel_kernelI23Flash_bwd_kernel_traitsILi128ELi64ELi64ELi8ELi4ELi2ELi2ELb1ELb0EN7cutlass10bfloat16_tE19Flash_kernel_traitsILi128ELi64ELi64ELi8ES3_EELb0ELb0ELb1ELb0ELb0ELb0ELb0EEEvNS_16Flash_bwd_paramsE)
        /*044c*/ 	.word	0x00000018


	//----- nvinfo : EIATTR_REGCOUNT
	.align		4
.L_194:
        /*0450*/ 	.byte	0x04, 0x2f
        /*0452*/ 	.short	(.L_196 - .L_195)
	.align		4
.L_195:
        /*0454*/ 	.word	index@(_ZN5flash44flash_bwd_dq_dk_dv_loop_seqk_parallel_kernelI23Flash_bwd_kernel_traitsILi128ELi64ELi64ELi8ELi4ELi2ELi2ELb1ELb0EN7cutlass10bfloat16_tE19Flash_kernel_traitsILi128ELi64ELi64ELi8ES3_EELb0ELb0ELb0ELb0ELb0ELb0ELb0EEEvNS_16Flash_bwd_paramsE)
        /*0458*/ 	.word	0x000000ff


	//----- nvinfo : EIATTR_FRAME_SIZE
	.align		4
.L_196:
        /*045c*/ 	.byte	0x04, 0x11
        /*045e*/ 	.short	(.L_198 - .L_197)
	.align		4
.L_197:
        /*0460*/ 	.word	index@(_ZN5flash44flash_bwd_dq_dk_dv_loop_seqk_parallel_kernelI23Flash_bwd_kernel_traitsILi128ELi64ELi64ELi8ELi4ELi2ELi2ELb1ELb0EN7cutlass10bfloat16_tE19Flash_kernel_traitsILi128ELi64ELi64ELi8ES3_EELb0ELb0ELb0ELb0ELb0ELb0ELb0EEEvNS_16Flash_bwd_paramsE)
        /*0464*/ 	.word	0x00000008


	//----- nvinfo : EIATTR_REGCOUNT
	.align		4
.L_198:
        /*0468*/ 	.byte	0x04, 0x2f
        /*046a*/ 	.short	(.L_200 - .L_199)
	.align		4
.L_199:
        /*046c*/ 	.word	index@(_ZN5flash44flash_bwd_dq_dk_dv_loop_seqk_parallel_kernelI23Flash_bwd_kernel_traitsILi128ELi64ELi64ELi8ELi4ELi2ELi2ELb1ELb0EN7cutlass10bfloat16_tE19Flash_kernel_traitsILi128ELi64ELi64ELi8ES3_EELb0ELb0ELb0ELb0ELb0ELb1ELb0EEEvNS_16Flash_bwd_paramsE)
        /*0470*/ 	.word	0x000000ff


	//----- nvinfo : EIATTR_FRAME_SIZE
	.align		4
.L_200:
        /*0474*/ 	.byte	0x04, 0x11
        /*0476*/ 	.short	(.L_202 - .L_201)
	.align		4
.L_201:
        /*0478*/ 	.word	index@(_ZN5flash44flash_bwd_dq_dk_dv_loop_seqk_parallel_kernelI23Flash_bwd_kernel_traitsILi128ELi64ELi64ELi8ELi4ELi2ELi2ELb1ELb0EN7cutlass10bfloat16_tE19Flash_kernel_traitsILi128ELi64ELi64ELi8ES3_EELb0ELb0ELb0ELb0ELb0ELb1ELb0EEEvNS_16Flash_bwd_paramsE)
        /*047c*/ 	.word	0x00000008


	//----- nvinfo : EIATTR_MIN_STACK_SIZE
	.align		4
.L_202:
        /*0480*/ 	.byte	0x04, 0x12
        /*0482*/ 	.short	(.L_204 - .L_203)
	.align		4
.L_203:
        /*0484*/ 	.word	index@(_ZN5flash44flash_bwd_dq_dk_dv_loop_seqk_parallel_kernelI23Flash_bwd_kernel_traitsILi128ELi64ELi64ELi8ELi4ELi2ELi2ELb1ELb0EN7cutlass10bfloat16_tE19Flash_kernel_traitsILi128ELi64ELi64ELi8ES3_EELb0ELb0ELb0ELb0ELb0ELb1ELb0EEEvNS_16Flash_bwd_paramsE)
        /*0488*/ 	.word	0x00000008


	//----- nvinfo : EIATTR_MIN_STACK_SIZE
	.align		4
.L_204:
        /*048c*/ 	.byte	0x04, 0x12
        /*048e*/ 	.short	(.L_206 - .L_205)
	.align		4
.L_205:
        /*0490*/ 	.word	index@(_ZN5flash44flash_bwd_dq_dk_dv_loop_seqk_parallel_kernelI23Flash_bwd_kernel_traitsILi128ELi64ELi64ELi8ELi4ELi2ELi2ELb1ELb0EN7cutlass10bfloat16_tE19Flash_kernel_traitsILi128ELi64ELi64ELi8ES3_EELb0ELb0ELb0ELb0ELb0ELb0ELb0EEEvNS_16Flash_bwd_paramsE)
        /*0494*/ 	.word	0x00000008


	//----- nvinfo : EIATTR_MIN_STACK_SIZE
	.align		4
.L_206:
        /*0498*/ 	.byte	0x04, 0x12
        /*049a*/ 	.short	(.L_208 - .L_207)
	.align		4
.L_207:
        /*049c*/ 	.word	index@(_ZN5flash44flash_bwd_dq_dk_dv_loop_seqk_parallel_kernelI23Flash_bwd_kernel_traitsILi128ELi64ELi64ELi8ELi4ELi2ELi2ELb1ELb0EN7cutlass10bfloat16_tE19Flash_kernel_traitsILi128ELi64ELi64ELi8ES3_EELb0ELb0ELb1ELb0ELb0ELb0ELb0EEEvNS_16Flash_bwd_paramsE)
        /*04a0*/ 	.word	0x00000018


	//----- nvinfo : EIATTR_MIN_STACK_SIZE
	.align		4
.L_208:
        /*04a4*/ 	.byte	0x04, 0x12
        /*04a6*/ 	.short	(.L_210 - .L_209)
	.align		4
.L_209:
        /*04a8*/ 	.word	index@(_ZN5flash44flash_bwd_dq_dk_dv_loop_seqk_parallel_kernelI23Flash_bwd_kernel_traitsILi128ELi64ELi64ELi8ELi4ELi2ELi2ELb1ELb0EN7cutlass10bfloat16_tE19Flash_kernel_traitsILi128ELi64ELi64ELi8ES3_EELb0ELb0ELb0ELb0ELb1ELb1ELb0EEEvNS_16Flash_bwd_paramsE)
        /*04ac*/ 	.word	0x00000000


	//----- nvinfo : EIATTR_MIN_STACK_SIZE
	.align		4
.L_210:
        /*04b0*/ 	.byte	0x04, 0x12
        /*04b2*/ 	.short	(.L_212 - .L_211)
	.align		4
.L_211:
        /*04b4*/ 	.word	index@(_ZN5flash44flash_bwd_dq_dk_dv_loop_seqk_parallel_kernelI23Flash_bwd_kernel_traitsILi128ELi64ELi64ELi8ELi4ELi2ELi2ELb1ELb0EN7cutlass10bfloat16_tE19Flash_kernel_traitsILi128ELi64ELi64ELi8ES3_EELb0ELb0ELb0ELb1ELb0ELb0ELb0EEEvNS_16Flash_bwd_paramsE)
        /*04b8*/ 	.word	0x00000020


	//----- nvinfo : EIATTR_MIN_STACK_SIZE
	.align		4
.L_212:
        /*04bc*/ 	.byte	0x04, 0x12
        /*04be*/ 	.short	(.L_214 - .L_213)
	.align		4
.L_213:
        /*04c0*/ 	.word	index@(_ZN5flash44flash_bwd_dq_dk_dv_loop_seqk_parallel_kernelI23Flash_bwd_kernel_traitsILi128ELi64ELi64ELi8ELi4ELi2ELi2ELb1ELb0EN7cutlass10bfloat16_tE19Flash_kernel_traitsILi128ELi64ELi64ELi8ES3_EELb0ELb0ELb1ELb0ELb0ELb1ELb0EEEvNS_16Flash_bwd_paramsE)
        /*04c4*/ 	.word	0x00000000


	//----- nvinfo : EIATTR_MIN_STACK_SIZE
	.align		4
.L_214:
        /*04c8*/ 	.byte	0x04, 0x12
        /*04ca*/ 	.short	(.L_216 - .L_215)
	.align		4
.L_215:
        /*04cc*/ 	.word	index@(_ZN5flash44flash_bwd_dq_dk_dv_loop_seqk_parallel_kernelI23Flash_bwd_kernel_traitsILi128ELi64ELi64ELi8ELi4ELi2ELi2ELb1ELb0EN7cutlass10bfloat16_tE19Flash_kernel_traitsILi128ELi64ELi64ELi8ES3_EELb0ELb0ELb1ELb1ELb0ELb0ELb0EEEvNS_16Flash_bwd_paramsE)
        /*04d0*/ 	.word	0x00000020


	//----- nvinfo : EIATTR_MIN_STACK_SIZE
	.align		4
.L_216:
        /*04d4*/ 	.byte	0x04, 0x12
        /*04d6*/ 	.short	(.L_218 - .L_217)
	.align		4
.L_217:
        /*04d8*/ 	.word	index@(_ZN5flash44flash_bwd_dq_dk_dv_loop_seqk_parallel_kernelI23Flash_bwd_kernel_traitsILi128ELi64ELi128ELi8ELi2ELi4ELi2ELb0ELb0EN7cutlass10bfloat16_tE19Flash_kernel_traitsILi128ELi64ELi128ELi8ES3_EELb0ELb0ELb0ELb0ELb0ELb1ELb0EEEvNS_16Flash_bwd_paramsE)
        /*04dc*/ 	.word	0x00000010


	//----- nvinfo : EIATTR_MIN_STACK_SIZE
	.align		4
.L_218:
        /*04e0*/ 	.byte	0x04, 0x12
        /*04e2*/ 	.short	(.L_220 - .L_219)
	.align		4
.L_219:
        /*04e4*/ 	.word	index@(_ZN5flash44flash_bwd_dq_dk_dv_loop_seqk_parallel_kernelI23Flash_bwd_kernel_traitsILi128ELi64ELi128ELi8ELi2ELi4ELi2ELb0ELb0EN7cutlass10bfloat16_tE19Flash_kernel_traitsILi128ELi64ELi128ELi8ES3_EELb0ELb0ELb0ELb0ELb0ELb0ELb0EEEvNS_16Flash_bwd_paramsE)
        /*04e8*/ 	.word	0x00000008


	//----- nvinfo : EIATTR_MIN_STACK_SIZE
	.align		4
.L_220:
        /*04ec*/ 	.byte	0x04, 0x12
        /*04ee*/ 	.short	(.L_222 - .L_221)
	.align		4
.L_221:
        /*04f0*/ 	.word	index@(_ZN5flash44flash_bwd_dq_dk_dv_loop_seqk_parallel_kernelI23Flash_bwd_kernel_traitsILi128ELi64ELi128ELi8ELi2ELi4ELi2ELb0ELb0EN7cutlass10bfloat16_tE19Flash_kernel_traitsILi128ELi64ELi128ELi8ES3_EELb0ELb0ELb1ELb0ELb0ELb0ELb0EEEvNS_16Flash_bwd_paramsE)
        /*04f4*/ 	.word	0x00000018


	//----- nvinfo : EIATTR_MIN_STACK_SIZE
	.align		4
.L_222:
        /*04f8*/ 	.byte	0x04, 0x12
        /*04fa*/ 	.short	(.L_224 - .L_223)
	.align		4
.L_223:
        /*04fc*/ 	.word	index@(_ZN5flash44flash_bwd_dq_dk_dv_loop_seqk_parallel_kernelI23Flash_bwd_kernel_traitsILi128ELi64ELi128ELi8ELi2ELi4ELi2ELb0ELb0EN7cutlass10bfloat16_tE19Flash_kernel_traitsILi128ELi64ELi128ELi8ES3_EELb0ELb0ELb0ELb0ELb1ELb1ELb0EEEvNS_16Flash_bwd_paramsE)
        /*0500*/ 	.word	0x00000008


	//----- nvinfo : EIATTR_MIN_STACK_SIZE
	.align		4
.L_224:
        /*0504*/ 	.byte	0x04, 0x12
        /*0506*/ 	.short	(.L_226 - .L_225)
	.align		4
.L_225:
        /*0508*/ 	.word	index@(_ZN5flash44flash_bwd_dq_dk_dv_loop_seqk_parallel_kernelI23Flash_bwd_kernel_traitsILi128ELi64ELi128ELi8ELi2ELi4ELi2ELb0ELb0EN7cutlass10bfloat16_tE19Flash_kernel_traitsILi128ELi64ELi128ELi8ES3_EELb0ELb0ELb0ELb1ELb0ELb0ELb0EEEvNS_16Flash_bwd_paramsE)
        /*050c*/ 	.word	0x00000008


	//----- nvinfo : EIATTR_MIN_STACK_SIZE
	.align		4
.L_226:
        /*0510*/ 	.byte	0x04, 0x12
        /*0512*/ 	.short	(.L_228 - .L_227)
	.align		4
.L_227:
        /*0514*/ 	.word	index@(_ZN5flash44flash_bwd_dq_dk_dv_loop_seqk_parallel_kernelI23Flash_bwd_kernel_traitsILi128ELi64ELi128ELi8ELi2ELi4ELi2ELb0ELb0EN7cutlass10bfloat16_tE19Flash_kernel_traitsILi128ELi64ELi128ELi8ES3_EELb0ELb0ELb1ELb0ELb0ELb1ELb0EEEvNS_16Flash_bwd_paramsE)
        /*0518*/ 	.word	0x00000008


	//----- nvinfo : EIATTR_MIN_STACK_SIZE
	.align		4
.L_228:
        /*051c*/ 	.byte	0x04, 0x12
        /*051e*/ 	.short	(.L_230 - .L_229)
	.align		4
.L_229:
        /*0520*/ 	.word	index@(_ZN5flash44flash_bwd_dq_dk_dv_loop_seqk_parallel_kernelI23Flash_bwd_kernel_traitsILi128ELi64ELi128ELi8ELi2ELi4ELi2ELb0ELb0EN7cutlass10bfloat16_tE19Flash_kernel_traitsILi128ELi64ELi128ELi8ES3_EELb0ELb0ELb1ELb1ELb0ELb0ELb0EEEvNS_16Flash_bwd_paramsE)
        /*0524*/ 	.word	0x00000020


	//----- nvinfo : EIATTR_MIN_STACK_SIZE
	.align		4
.L_230:
        /*0528*/ 	.byte	0x04, 0x12
        /*052a*/ 	.short	(.L_232 - .L_231)
	.align		4
.L_231:
        /*052c*/ 	.word	index@(_ZN5flash27flash_bwd_convert_dq_kernelI23Flash_bwd_kernel_traitsILi128ELi64ELi64ELi8ELi4ELi2ELi2ELb1ELb0EN7cutlass10bfloat16_tE19Flash_kernel_traitsILi128ELi64ELi64ELi8ES3_EEEEvNS_16Flash_bwd_paramsEi)
        /*0530*/ 	.word	0x00000000


	//----- nvinfo : EIATTR_MIN_STACK_SIZE
	.align		4
.L_232:
        /*0534*/ 	.byte	0x04, 0x12
        /*0536*/ 	.short	(.L_234 - .L_233)
	.align		4
.L_233:
        /*0538*/ 	.word	index@(_ZN5flash44flash_bwd_dq_dk_dv_loop_seqk_parallel_kernelI23Flash_bwd_kernel_traitsILi128ELi64ELi64ELi8ELi4ELi2ELi2ELb1ELb0EN7cutlass10bfloat16_tE19Flash_kernel_traitsILi128ELi64ELi64ELi8ES3_EELb1ELb0ELb0ELb0ELb0ELb1ELb0EEEvNS_16Flash_bwd_paramsE)
        /*053c*/ 	.word	0x00000000


	//----- nvinfo : EIATTR_MIN_STACK_SIZE
	.align		4
.L_234:
        /*0540*/ 	.byte	0x04, 0x12
        /*0542*/ 	.short	(.L_236 - .L_235)
	.align		4
.L_235:
        /*0544*/ 	.word	index@(_ZN5flash44flash_bwd_dq_dk_dv_loop_seqk_parallel_kernelI23Flash_bwd_kernel_traitsILi128ELi64ELi64ELi8ELi4ELi2ELi2ELb1ELb0EN7cutlass10bfloat16_tE19Flash_kernel_traitsILi128ELi64ELi64ELi8ES3_EELb0ELb0ELb0ELb0ELb0ELb1ELb1EEEvNS_16Flash_bwd_paramsE)
        /*0548*/ 	.word	0x00000008


	//----- nvinfo : EIATTR_MIN_STACK_SIZE
	.align		4
.L_236:
        /*054c*/ 	.byte	0x04, 0x12
        /*054e*/ 	.short	(.L_238 - .L_237)
	.align		4
.L_237:
        /*0550*/ 	.word	index@(_ZN5flash44flash_bwd_dq_dk_dv_loop_seqk_parallel_kernelI23Flash_bwd_kernel_traitsILi128ELi64ELi64ELi8ELi4ELi2ELi2ELb1ELb0EN7cutlass10bfloat16_tE19Flash_kernel_traitsILi128ELi64ELi64ELi8ES3_EELb1ELb0ELb0ELb0ELb0ELb0ELb0EEEvNS_16Flash_bwd_paramsE)
        /*0554*/ 	.word	0x00000018


	//----- nvinfo : EIATTR_MIN_STACK_SIZE
	.align		4
.L_238:
        /*0558*/ 	.byte	0x04, 0x12
        /*055a*/ 	.short	(.L_240 - .L_239)
	.align		4
.L_239:
        /*055c*/ 	.word	index@(_ZN5flash44flash_bwd_dq_dk_dv_loop_seqk_parallel_kernelI23Flash_bwd_kernel_traitsILi128ELi64ELi64ELi8ELi4ELi2ELi2ELb1ELb0EN7cutlass10bfloat16_tE19Flash_kernel_traitsILi128ELi64ELi64ELi8ES3_EELb0ELb0ELb0ELb0ELb0ELb0ELb1EEEvNS_16Flash_bwd_paramsE)
        /*0560*/ 	.word	0x00000000


	//----- nvinfo : EIATTR_MIN_STACK_SIZE
	.align		4
.L_240:
        /*0564*/ 	.byte	0x04, 0x12
        /*0566*/ 	.short	(.L_242 - .L_241)
	.align		4
.L_241:
        /*0568*/ 	.word	index@(_ZN5flash44flash_bwd_dq_dk_dv_loop_seqk_parallel_kernelI23Flash_bwd_kernel_traitsILi128ELi64ELi64ELi8ELi4ELi2ELi2ELb1ELb0EN7cutlass10bfloat16_tE19Flash_kernel_traitsILi128ELi64ELi64ELi8ES3_EELb1ELb0ELb1ELb0ELb0ELb0ELb0EEEvNS_16Flash_bwd_paramsE)
        /*056c*/ 	.word	0x00000000


	//----- nvinfo : EIATTR_MIN_STACK_SIZE
	.align		4
.L_242:
        /*0570*/ 	.byte	0x04, 0x12
        /*0572*/ 	.short	(.L_244 - .L_243)
	.align		4
.L_243:
        /*0574*/ 	.word	index@(_ZN5flash44flash_bwd_dq_dk_dv_loop_seqk_parallel_kernelI23Flash_bwd_kernel_traitsILi128ELi64ELi64ELi8ELi4ELi2ELi2ELb1ELb0EN7cutlass10bfloat16_tE19Flash_kernel_traitsILi128ELi64ELi64ELi8ES3_EELb0ELb0ELb1ELb0ELb0ELb0ELb1EEEvNS_16Flash_bwd_paramsE)
        /*0578*/ 	.word	0x00000020


	//----- nvinfo : EIATTR_MIN_STACK_SIZE
	.align		4
.L_244:
        /*057c*/ 	.byte	0x04, 0x12
        /*057e*/ 	.short	(.L_246 - .L_245)
	.align		4
.L_245:
        /*0580*/ 	.word	index@(_ZN5flash44flash_bwd_dq_dk_dv_loop_seqk_parallel_kernelI23Flash_bwd_kernel_traitsILi128ELi64ELi64ELi8ELi4ELi2ELi2ELb1ELb0EN7cutlass10bfloat16_tE19Flash_kernel_traitsILi128ELi64ELi64ELi8ES3_EELb1ELb0ELb0ELb0ELb1ELb1ELb0EEEvNS_16Flash_bwd_paramsE)
        /*0584*/ 	.word	0x00000000


	//----- nvinfo : EIATTR_MIN_STACK_SIZE
	.align		4
.L_246:
        /*0588*/ 	.byte	0x04, 0x12
        /*058a*/ 	.short	(.L_248 - .L_247)
	.align		4
.L_247:
        /*058c*/ 	.word	index@(_ZN5flash44flash_bwd_dq_dk_dv_loop_seqk_parallel_kernelI23Flash_bwd_kernel_traitsILi128ELi64ELi64ELi8ELi4ELi2ELi2ELb1ELb0EN7cutlass10bfloat16_tE19Flash_kernel_traitsILi128ELi64ELi64ELi8ES3_EELb0ELb0ELb0ELb0ELb1ELb1ELb1EEEvNS_16Flash_bwd_paramsE)
        /*0590*/ 	.word	0x00000000


	//----- nvinfo : EIATTR_MIN_STACK_SIZE
	.align		4
.L_248:
        /*0594*/ 	.byte	0x04, 0x12
        /*0596*/ 	.short	(.L_250 - .L_249)
	.align		4
.L_249:
        /*0598*/ 	.word	index@(_ZN5flash44flash_bwd_dq_dk_dv_loop_seqk_parallel_kernelI23Flash_bwd_kernel_traitsILi128ELi64ELi64ELi8ELi4ELi2ELi2ELb1ELb0EN7cutlass10bfloat16_tE19Flash_kernel_traitsILi128ELi64ELi64ELi8ES3_EELb1ELb0ELb0ELb1ELb0ELb0ELb0EEEvNS_16Flash_bwd_paramsE)
        /*059c*/ 	.word	0x00000000


	//----- nvinfo : EIATTR_MIN_STACK_SIZE
	.align		4
.L_250:
        /*05a0*/ 	.byte	0x04, 0x12
        /*05a2*/ 	.short	(.L_252 - .L_251)
	.align		4
.L_251:
        /*05a4*/ 	.word	index@(_ZN5flash44flash_bwd_dq_dk_dv_loop_seqk_parallel_kernelI23Flash_bwd_kernel_traitsILi128ELi64ELi64ELi8ELi4ELi2ELi2ELb1ELb0EN7cutlass10bfloat16_tE19Flash_kernel_traitsILi128ELi64ELi64ELi8ES3_EELb0ELb0ELb0ELb1ELb0ELb0ELb1EEEvNS_16Flash_bwd_paramsE)
        /*05a8*/ 	.word	0x00000008


	//----- nvinfo : EIATTR_MIN_STACK_SIZE
	.align		4
.L_252:
        /*05ac*/ 	.byte	0x04, 0x12
        /*05ae*/ 	.short	(.L_254 - .L_253)
	.align		4
.L_253:
        /*05b0*/ 	.word	index@(_ZN5flash44flash_bwd_dq_dk_dv_loop_seqk_parallel_kernelI23Flash_bwd_kernel_traitsILi128ELi64ELi64ELi8ELi4ELi2ELi2ELb1ELb0EN7cutlass10bfloat16_tE19Flash_kernel_traitsILi128ELi64ELi64ELi8ES3_EELb1ELb0ELb1ELb0ELb0ELb1ELb0EEEvNS_16Flash_bwd_paramsE)
        /*05b4*/ 	.word	0x00000000


	//----- nvinfo : EIATTR_MIN_STACK_SIZE
	.align		4
.L_254:
        /*05b8*/ 	.byte	0x04, 0x12
        /*05ba*/ 	.short	(.L_256 - .L_255)
	.align		4
.L_255:
        /*05bc*/ 	.word	index@(_ZN5flash44flash_bwd_dq_dk_dv_loop_seqk_parallel_kernelI23Flash_bwd_kernel_traitsILi128ELi64ELi64ELi8ELi4ELi2ELi2ELb1ELb0EN7cutlass10bfloat16_tE19Flash_kernel_traitsILi128ELi64ELi64ELi8ES3_EELb0ELb0ELb1ELb0ELb0ELb1ELb1EEEvNS_16Flash_bwd_paramsE)
        /*05c0*/ 	.word	0x00000000


	//----- nvinfo : EIATTR_MIN_STACK_SIZE
	.align		4
.L_256:
        /*05c4*/ 	.byte	0x04, 0x12
        /*05c6*/ 	.short	(.L_258 - .L_257)
	.align		4
.L_257:
        /*05c8*/ 	.word	index@(_ZN5flash44flash_bwd_dq_dk_dv_loop_seqk_parallel_kernelI23Flash_bwd_kernel_traitsILi128ELi64ELi64ELi8ELi4ELi2ELi2ELb1ELb0EN7cutlass10bfloat16_tE19Flash_kernel_traitsILi128ELi64ELi64ELi8ES3_EELb1ELb0ELb1ELb1ELb0ELb0ELb0EEEvNS_16Flash_bwd_paramsE)
        /*05cc*/ 	.word	0x00000000


	//----- nvinfo : EIATTR_MIN_STACK_SIZE
	.align		4
.L_258:
        /*05d0*/ 	.byte	0x04, 0x12
        /*05d2*/ 	.short	(.L_260 - .L_259)
	.align		4
.L_259:
        /*05d4*/ 	.word	index@(_ZN5flash44flash_bwd_dq_dk_dv_loop_seqk_parallel_kernelI23Flash_bwd_kernel_traitsILi128ELi64ELi64ELi8ELi4ELi2ELi2ELb1ELb0EN7cutlass10bfloat16_tE19Flash_kernel_traitsILi128ELi64ELi64ELi8ES3_EELb0ELb0ELb1ELb1ELb0ELb0ELb1EEEvNS_16Flash_bwd_paramsE)
        /*05d8*/ 	.word	0x00000000


	//----- nvinfo : EIATTR_MIN_STACK_SIZE
	.align		4
.L_260:
        /*05dc*/ 	.byte	0x04, 0x12
        /*05de*/ 	.short	(.L_262 - .L_261)
	.align		4
.L_261:
        /*05e0*/ 	.word	index@(_ZN5flash25flash_bwd_dot_do_o_kernelILb0E23Flash_bwd_kernel_traitsILi128ELi64ELi64ELi8ELi4ELi2ELi2ELb1ELb0EN7cutlass10bfloat16_tE19Flash_kernel_traitsILi128ELi64ELi64ELi8ES3_EEEEvNS_16Flash_bwd_paramsE)
        /*05e4*/ 	.word	0x00000000


	//----- nvinfo : EIATTR_MIN_STACK_SIZE
	.align		4
.L_262:
        /*05e8*/ 	.byte	0x04, 0x12
        /*05ea*/ 	.short	(.L_264 - .L_263)
	.align		4
.L_263:
        /*05ec*/ 	.word	index@(_ZN5flash25flash_bwd_dot_do_o_kernelILb1E23Flash_bwd_kernel_traitsILi128ELi64ELi64ELi8ELi4ELi2ELi2ELb1ELb0EN7cutlass10bfloat16_tE19Flash_kernel_traitsILi128ELi64ELi64ELi8ES3_EEEEvNS_16Flash_bwd_paramsE)
        /*05f0*/ 	.word	0x00000000


	//----- nvinfo : EIATTR_MIN_STACK_SIZE
	.align		4
.L_264:
        /*05f4*/ 	.byte	0x04, 0x12
        /*05f6*/ 	.short	(.L_266 - .L_265)
	.align		4
.L_265:
        /*05f8*/ 	.word	index@(_ZN5flash27flash_bwd_convert_dq_kernelI23Flash_bwd_kernel_traitsILi128ELi64ELi128ELi8ELi2ELi4ELi2ELb0ELb0EN7cutlass10bfloat16_tE19Flash_kernel_traitsILi128ELi64ELi128ELi8ES3_EEEEvNS_16Flash_bwd_paramsEi)
        /*05fc*/ 	.word	0x00000000


	//----- nvinfo : EIATTR_MIN_STACK_SIZE
	.align		4
.L_266:
        /*0600*/ 	.byte	0x04, 0x12
        /*0602*/ 	.short	(.L_268 - .L_267)
	.align		4
.L_267:
        /*0604*/ 	.word	index@(_ZN5flash44flash_bwd_dq_dk_dv_loop_seqk_parallel_kernelI23Flash_bwd_kernel_traitsILi128ELi64ELi128ELi8ELi2ELi4ELi2ELb0ELb0EN7cutlass10bfloat16_tE19Flash_kernel_traitsILi128ELi64ELi128ELi8ES3_EELb1ELb0ELb0ELb0ELb0ELb1ELb0EEEvNS_16Flash_bwd_paramsE)
        /*0608*/ 	.word	0x00000000


	//----- nvinfo : EIATTR_MIN_STACK_SIZE
	.align		4
.L_268:
        /*060c*/ 	.byte	0x04, 0x12
        /*060e*/ 	.short	(.L_270 - .L_269)
	.align		4
.L_269:
        /*0610*/ 	.word	index@(_ZN5flash44flash_bwd_dq_dk_dv_loop_seqk_parallel_kernelI23Flash_bwd_kernel_traitsILi128ELi64ELi128ELi8ELi2ELi4ELi2ELb0ELb0EN7cutlass10bfloat16_tE19Flash_kernel_traitsILi128ELi64ELi128ELi8ES3_EELb0ELb0ELb0ELb0ELb0ELb1ELb1EEEvNS_16Flash_bwd_paramsE)
        /*0614*/ 	.word	0x00000090


	//----- nvinfo : EIATTR_MIN_STACK_SIZE
	.align		4
.L_270:
        /*0618*/ 	.byte	0x04, 0x12
        /*061a*/ 	.short	(.L_272 - .L_271)
	.align		4
.L_271:
        /*061c*/ 	.word	index@(_ZN5flash44flash_bwd_dq_dk_dv_loop_seqk_parallel_kernelI23Flash_bwd_kernel_traitsILi128ELi64ELi128ELi8ELi2ELi4ELi2ELb0ELb0EN7cutlass10bfloat16_tE19Flash_kernel_traitsILi128ELi64ELi128ELi8ES3_EELb1ELb0ELb0ELb0ELb0ELb0ELb0EEEvNS_16Flash_bwd_paramsE)
        /*0620*/ 	.word	0x00000000


	//----- nvinfo : EIATTR_MIN_STACK_SIZE
	.align		4
.L_272:
        /*0624*/ 	.byte	0x04, 0x12
        /*0626*/ 	.short	(.L_274 - .L_273)
	.align		4
.L_273:
        /*0628*/ 	.word	index@(_ZN5flash44flash_bwd_dq_dk_dv_loop_seqk_parallel_kernelI23Flash_bwd_kernel_traitsILi128ELi64ELi128ELi8ELi2ELi4ELi2ELb0ELb0EN7cutlass10bfloat16_tE19Flash_kernel_traitsILi128ELi64ELi128ELi8ES3_EELb0ELb0ELb0ELb0ELb0ELb0ELb1EEEvNS_16Flash_bwd_paramsE)
        /*062c*/ 	.word	0x00000098


	//----- nvinfo : EIATTR_MIN_STACK_SIZE
	.align		4
.L_274:
        /*0630*/ 	.byte	0x04, 0x12
        /*0632*/ 	.short	(.L_276 - .L_275)
	.align		4
.L_275:
        /*0634*/ 	.word	index@(_ZN5flash44flash_bwd_dq_dk_dv_loop_seqk_parallel_kernelI23Flash_bwd_kernel_traitsILi128ELi64ELi128ELi8ELi2ELi4ELi2ELb0ELb0EN7cutlass10bfloat16_tE19Flash_kernel_traitsILi128ELi64ELi128ELi8ES3_EELb1ELb0ELb1ELb0ELb0ELb0ELb0EEEvNS_16Flash_bwd_paramsE)
        /*0638*/ 	.word	0x00000010


	//----- nvinfo : EIATTR_MIN_STACK_SIZE
	.align		4
.L_276:
        /*063c*/ 	.byte	0x04, 0x12
        /*063e*/ 	.short	(.L_278 - .L_277)
	.align		4
.L_277:
        /*0640*/ 	.word	index@(_ZN5flash44flash_bwd_dq_dk_dv_loop_seqk_parallel_kernelI23Flash_bwd_kernel_traitsILi128ELi64ELi128ELi8ELi2ELi4ELi2ELb0ELb0EN7cutlass10bfloat16_tE19Flash_kernel_traitsILi128ELi64ELi128ELi8ES3_EELb0ELb0ELb1ELb0ELb0ELb0ELb1EEEvNS_16Flash_bwd_paramsE)
        /*0644*/ 	.word	0x00000090


	//----- nvinfo : EIATTR_MIN_STACK_SIZE
	.align		4
.L_278:
        /*0648*/ 	.byte	0x04, 0x12
        /*064a*/ 	.short	(.L_280 - .L_279)
	.align		4
.L_279:
        /*064c*/ 	.word	index@(_ZN5flash44flash_bwd_dq_dk_dv_loop_seqk_parallel_kernelI23Flash_bwd_kernel_traitsILi128ELi64ELi128ELi8ELi2ELi4ELi2ELb0ELb0EN7cutlass10bfloat16_tE19Flash_kernel_traitsILi128ELi64ELi128ELi8ES3_EELb1ELb0ELb0ELb0ELb1ELb1ELb0EEEvNS_16Flash_bwd_paramsE)
        /*0650*/ 	.word	0x00000018


	//----- nvinfo : EIATTR_MIN_STACK_SIZE
	.align		4
.L_280:
        /*0654*/ 	.byte	0x04, 0x12
        /*0656*/ 	.short	(.L_282 - .L_281)
	.align		4
.L_281:
        /*0658*/ 	.word	index@(_ZN5flash44flash_bwd_dq_dk_dv_loop_seqk_parallel_kernelI23Flash_bwd_kernel_traitsILi128ELi64ELi128ELi8ELi2ELi4ELi2ELb0ELb0EN7cutlass10bfloat16_tE19Flash_kernel_traitsILi128ELi64ELi128ELi8ES3_EELb0ELb0ELb0ELb0ELb1ELb1ELb1EEEvNS_16Flash_bwd_paramsE)
        /*065c*/ 	.word	0x00000080


	//----- nvinfo : EIATTR_MIN_STACK_SIZE
	.align		4
.L_282:
        /*0660*/ 	.byte	0x04, 0x12
        /*0662*/ 	.short	(.L_284 - .L_283)
	.align		4
.L_283:
        /*0664*/ 	.word	index@(_ZN5flash44flash_bwd_dq_dk_dv_loop_seqk_parallel_kernelI23Flash_bwd_kernel_traitsILi128ELi64ELi128ELi8ELi2ELi4ELi2ELb0ELb0EN7cutlass10bfloat16_tE19Flash_kernel_traitsILi128ELi64ELi128ELi8ES3_EELb1ELb0ELb0ELb1ELb0ELb0ELb0EEEvNS_16Flash_bwd_paramsE)
        /*0668*/ 	.word	0x00000020


	//----- nvinfo : EIATTR_MIN_STACK_SIZE
	.align		4
.L_284:
        /*066c*/ 	.byte	0x04, 0x12
        /*066e*/ 	.short	(.L_286 - .L_285)
	.align		4
.L_285:
        /*0670*/ 	.word	index@(_ZN5flash44flash_bwd_dq_dk_dv_loop_seqk_parallel_kernelI23Flash_bwd_kernel_traitsILi128ELi64ELi128ELi8ELi2ELi4ELi2ELb0ELb0EN7cutlass10bfloat16_tE19Flash_kernel_traitsILi128ELi64ELi128ELi8ES3_EELb0ELb0ELb0ELb1ELb0ELb0ELb1EEEvNS_16Flash_bwd_paramsE)
        /*0674*/ 	.word	0x000000a0


	//----- nvinfo : EIATTR_MIN_STACK_SIZE
	.align		4
.L_286:
        /*0678*/ 	.byte	0x04, 0x12
        /*067a*/ 	.short	(.L_288 - .L_287)
	.align		4
.L_287:
        /*067c*/ 	.word	index@(_ZN5flash44flash_bwd_dq_dk_dv_loop_seqk_parallel_kernelI23Flash_bwd_kernel_traitsILi128ELi64ELi128ELi8ELi2ELi4ELi2ELb0ELb0EN7cutlass10bfloat16_tE19Flash_kernel_traitsILi128ELi64ELi128ELi8ES3_EELb1ELb0ELb1ELb0ELb0ELb1ELb0EEEvNS_16Flash_bwd_paramsE)
        /*0680*/ 	.word	0x00000010


	//----- nvinfo : EIATTR_MIN_STACK_SIZE
	.align		4
.L_288:
        /*0684*/ 	.byte	0x04, 0x12
        /*0686*/ 	.short	(.L_290 - .L_289)
	.align		4
.L_289:
        /*0688*/ 	.word	index@(_ZN5flash44flash_bwd_dq_dk_dv_loop_seqk_parallel_kernelI23Flash_bwd_kernel_traitsILi128ELi64ELi128ELi8ELi2ELi4ELi2ELb0ELb0EN7cutlass10bfloat16_tE19Flash_kernel_traitsILi128ELi64ELi128ELi8ES3_EELb0ELb0ELb1ELb0ELb0ELb1ELb1EEEvNS_16Flash_bwd_paramsE)
        /*068c*/ 	.word	0x00000088


	//----- nvinfo : EIATTR_MIN_STACK_SIZE
	.align		4
.L_290:
        /*0690*/ 	.byte	0x04, 0x12
        /*0692*/ 	.short	(.L_292 - .L_291)
	.align		4
.L_291:
        /*0694*/ 	.word	index@(_ZN5flash44flash_bwd_dq_dk_dv_loop_seqk_parallel_kernelI23Flash_bwd_kernel_traitsILi128ELi64ELi128ELi8ELi2ELi4ELi2ELb0ELb0EN7cutlass10bfloat16_tE19Flash_kernel_traitsILi128ELi64ELi128ELi8ES3_EELb1ELb0ELb1ELb1ELb0ELb0ELb0EEEvNS_16Flash_bwd_paramsE)
        /*0698*/ 	.word	0x00000028


	//----- nvinfo : EIATTR_MIN_STACK_SIZE
	.align		4
.L_292:
        /*069c*/ 	.byte	0x04, 0x12
        /*069e*/ 	.short	(.L_294 - .L_293)
	.align		4
.L_293:
        /*06a0*/ 	.word	index@(_ZN5flash44flash_bwd_dq_dk_dv_loop_seqk_parallel_kernelI23Flash_bwd_kernel_traitsILi128ELi64ELi128ELi8ELi2ELi4ELi2ELb0ELb0EN7cutlass10bfloat16_tE19Flash_kernel_traitsILi128ELi64ELi128ELi8ES3_EELb0ELb0ELb1ELb1ELb0ELb0ELb1EEEvNS_16Flash_bwd_paramsE)
        /*06a4*/ 	.word	0x00000098


	//----- nvinfo : EIATTR_MIN_STACK_SIZE
	.align		4
.L_294:
        /*06a8*/ 	.byte	0x04, 0x12
        /*06aa*/ 	.short	(.L_296 - .L_295)
	.align		4
.L_295:
        /*06ac*/ 	.word	index@(_ZN5flash25flash_bwd_dot_do_o_kernelILb0E23Flash_bwd_kernel_traitsILi128ELi64ELi128ELi8ELi2ELi4ELi2ELb0ELb0EN7cutlass10bfloat16_tE19Flash_kernel_traitsILi128ELi64ELi128ELi8ES3_EEEEvNS_16Flash_bwd_paramsE)
        /*06b0*/ 	.word	0x00000000


	//----- nvinfo : EIATTR_MIN_STACK_SIZE
	.align		4
.L_296:
        /*06b4*/ 	.byte	0x04, 0x12
        /*06b6*/ 	.short	(.L_298 - .L_297)
	.align		4
.L_297:
        /*06b8*/ 	.word	index@(_ZN5flash25flash_bwd_dot_do_o_kernelILb1E23Flash_bwd_kernel_traitsILi128ELi64ELi128ELi8ELi2ELi4ELi2ELb0ELb0EN7cutlass10bfloat16_tE19Flash_kernel_traitsILi128ELi64ELi128ELi8ES3_EEEEvNS_16Flash_bwd_paramsE)
        /*06bc*/ 	.word	0x00000000
.L_298:


//--------------------- .nv.compat                --------------------------
	.section	.nv.compat,"",@"SHT_CUDA_COMPAT_INFO"
	.align	4
        /*0000*/ 	.byte	0x02, 0x09, 0x01, 0x00, 0x02, 0x02, 0x01, 0x00, 0x02, 0x05, 0x05, 0x00, 0x03, 0x07, 0x01, 0x01
        /*0010*/ 	.byte	0x02, 0x03, 0x00, 0x00, 0x02, 0x06, 0x01, 0x00, 0x04, 0x0b, 0x08, 0x00, 0x00, 0x00, 0x00, 0x00
        /*0020*/ 	.byte	0x00, 0x00, 0x00, 0x00


//--------------------- .nv.info._ZN5flash44flash_bwd_dq_dk_dv_loop_seqk_parallel_kernelI23Flash_bwd_kernel_traitsILi128ELi64ELi64ELi8ELi4ELi2ELi2ELb1ELb0EN7cutlass10bfloat16_tE19Flash_kernel_traitsILi128ELi64ELi64ELi8ES3_EELb0ELb0ELb0ELb0ELb0ELb1ELb0EEEvNS_16Flash_bwd_paramsE --------------------------
	.section	.nv.info._ZN5flash44flash_bwd_dq_dk_dv_loop_seqk_parallel_kernelI23Flash_bwd_kernel_traitsILi128ELi64ELi64ELi8ELi4ELi2ELi2ELb1ELb0EN7cutlass10bfloat16_tE19Flash_kernel_traitsILi128ELi64ELi64ELi8ES3_EELb0ELb0ELb0ELb0ELb0ELb1ELb0EEEvNS_16Flash_bwd_paramsE,"",@"SHT_CUDA_INFO"
	.sectionflags	@""
	.align	4


	//----- nvinfo : EIATTR_CUDA_API_VERSION
	.align		4
        /*0000*/ 	.byte	0x04, 0x37
        /*0002*/ 	.short	(.L_300 - .L_299)
.L_299:
        /*0004*/ 	.word	0x00000082


	//----- nvinfo : EIATTR_KPARAM_INFO
	.align		4
.L_300:
        /*0008*/ 	.byte	0x04, 0x17
        /*000a*/ 	.short	(.L_302 - .L_301)
.L_301:
        /*000c*/ 	.word	0x00000000
        /*0010*/ 	.short	0x0000
        /*0012*/ 	.short	0x0000
        /*0014*/ 	.byte	0x00, 0xf0, 0x01, 0x0a


	//----- nvinfo : EIATTR_SPARSE_MMA_MASK
	.align		4
.L_302:
        /*0018*/ 	.byte	0x03, 0x50
        /*001a*/ 	.short	0x0000


	//----- nvinfo : EIATTR_MAXREG_COUNT
	.align		4
        /*001c*/ 	.byte	0x03, 0x1b
        /*001e*/ 	.short	0x00ff


	//----- nvinfo : EIATTR_NUM_BARRIERS
	.align		4
        /*0020*/ 	.byte	0x02, 0x4c
        /*0022*/ 	.byte	0x01
	.zero		1


	//----- nvinfo : EIATTR_ANNOTATIONS
	.align		4
        /*0024*/ 	.byte	0x04, 0x55
        /*0026*/ 	.short	(.L_304 - .L_303)


	//   ....[0]....
.L_303:
        /*0028*/ 	.word	0x00000001
        /*002c*/ 	.byte	0x70, 0x05, 0x00, 0x00, 0x01, 0x00, 0x00, 0x00, 0x30, 0x19, 0x00, 0x00


	//----- nvinfo : EIATTR_MERCURY_ISA_VERSION
	.align		4
.L_304:
        /*0038*/ 	.byte	0x03, 0x5f
        /*003a*/ 	.short	0x0101


	//----- nvinfo : EIATTR_EXIT_INSTR_OFFSETS
	.align		4
        /*003c*/ 	.byte	0x04, 0x1c
        /*003e*/ 	.short	(.L_306 - .L_305)


	//   ....[0]....
.L_305:
        /*0040*/ 	.word	0x00000090


	//   ....[1]....
        /*0044*/ 	.word	0x00006450


	//----- nvinfo : EIATTR_CRS_STACK_SIZE
	.align		4
.L_306:
        /*0048*/ 	.byte	0x04, 0x1e
        /*004a*/ 	.short	(.L_308 - .L_307)
.L_307:
        /*004c*/ 	.word	0x00000000


	//----- nvinfo : EIATTR_CBANK_PARAM_SIZE
	.align		4
.L_308:
        /*0050*/ 	.byte	0x03, 0x19
        /*0052*/ 	.short	0x0280


	//----- nvinfo : EIATTR_PARAM_CBANK
	.align		4
        /*0054*/ 	.byte	0x04, 0x0a
        /*0056*/ 	.short	(.L_310 - .L_309)
	.align		4
.L_309:
        /*0058*/ 	.word	index@(.nv.constant0._ZN5flash44flash_bwd_dq_dk_dv_loop_seqk_parallel_kernelI23Flash_bwd_kernel_traitsILi128ELi64ELi64ELi8ELi4ELi2ELi2ELb1ELb0EN7cutlass10bfloat16_tE19Flash_kernel_traitsILi128ELi64ELi64ELi8ES3_EELb0ELb0ELb0ELb0ELb0ELb1ELb0EEEvNS_16Flash_bwd_paramsE)
        /*005c*/ 	.short	0x0210
        /*005e*/ 	.short	0x0280


	//----- nvinfo : EIATTR_SW_WAR
	.align		4
.L_310:
        /*0060*/ 	.byte	0x04, 0x36
        /*0062*/ 	.short	(.L_312 - .L_311)
.L_311:
        /*0064*/ 	.word	0x00000008
.L_312:


//--------------------- .nv.info._ZN5flash44flash_bwd_dq_dk_dv_loop_seqk_parallel_kernelI23Flash_bwd_kernel_traitsILi128ELi64ELi64ELi8ELi4ELi2ELi2ELb1ELb0EN7cutlass10bfloat16_tE19Flash_kernel_traitsILi128ELi64ELi64ELi8ES3_EELb0ELb0ELb0ELb0ELb0ELb0ELb0EEEvNS_16Flash_bwd_paramsE --------------------------
	.section	.nv.info._ZN5flash44flash_bwd_dq_dk_dv_loop_seqk_parallel_kernelI23Flash_bwd_kernel_traitsILi128ELi64ELi64ELi8ELi4ELi2ELi2ELb1ELb0EN7cutlass10bfloat16_tE19Flash_kernel_traitsILi128ELi64ELi64ELi8ES3_EELb0ELb0ELb0ELb0ELb0ELb0ELb0EEEvNS_16Flash_bwd_paramsE,"",@"SHT_CUDA_INFO"
	.sectionflags	@""
	.align	4


	//----- nvinfo : EIATTR_CUDA_API_VERSION
	.align		4
        /*0000*/ 	.byte	0x04, 0x37
        /*0002*/ 	.short	(.L_314 - .L_313)
.L_313:
        /*0004*/ 	.word	0x00000082


	//----- nvinfo : EIATTR_KPARAM_INFO
	.align		4
.L_314:
        /*0008*/ 	.byte	0x04, 0x17
        /*000a*/ 	.short	(.L_316 - .L_315)
.L_315:
        /*000c*/ 	.word	0x00000000
        /*0010*/ 	.short	0x0000
        /*0012*/ 	.short	0x0000
        /*0014*/ 	.byte	0x00, 0xf0, 0x01, 0x0a


	//----- nvinfo : EIATTR_SPARSE_MMA_MASK
	.align		4
.L_316:
        /*0018*/ 	.byte	0x03, 0x50
        /*001a*/ 	.short	0x0000


	//----- nvinfo : EIATTR_MAXREG_COUNT
	.align		4
        /*001c*/ 	.byte	0x03, 0x1b
        /*001e*/ 	.short	0x00ff


	//----- nvinfo : EIATTR_NUM_BARRIERS
	.align		4
        /*0020*/ 	.byte	0x02, 0x4c
        /*0022*/ 	.byte	0x01
	.zero		1


	//----- nvinfo : EIATTR_ANNOTATIONS
	.align		4
        /*0024*/ 	.byte	0x04, 0x55
        /*0026*/ 	.short	(.L_318 - .L_317)


	//   ....[0]....
.L_317:
        /*0028*/ 	.word	0x00000001
        /*002c*/ 	.byte	0x90, 0x05, 0x00, 0x00, 0x01, 0x00, 0x00, 0x00, 0x80, 0x15, 0x00, 0x00


	//----- nvinfo : EIATTR_MERCURY_ISA_VERSION
	.align		4
.L_318:
        /*0038*/ 	.byte	0x03, 0x5f
        /*003a*/ 	.short	0x0101


	//----- nvinfo : EIATTR_EXIT_INSTR_OFFSETS
	.align		4
        /*003c*/ 	.byte	0x04, 0x1c
        /*003e*/ 	.short	(.L_320 - .L_319)


	//   ....[0]....
.L_319:
        /*0040*/ 	.word	0x00000090


	//   ....[1]....
        /*0044*/ 	.word	0x00007240


	//----- nvinfo : EIATTR_CRS_STACK_SIZE
	.align		4
.L_320:
        /*0048*/ 	.byte	0x04, 0x1e
        /*004a*/ 	.short	(.L_322 - .L_321)
.L_321:
        /*004c*/ 	.word	0x00000000


	//----- nvinfo : EIATTR_CBANK_PARAM_SIZE
	.align		4
.L_322:
        /*0050*/ 	.byte	0x03, 0x19
        /*0052*/ 	.short	0x0280


	//----- nvinfo : EIATTR_PARAM_CBANK
	.align		4
        /*0054*/ 	.byte	0x04, 0x0a
        /*0056*/ 	.short	(.L_324 - .L_323)
	.align		4
.L_323:
        /*0058*/ 	.word	index@(.nv.constant0._ZN5flash44flash_bwd_dq_dk_dv_loop_seqk_parallel_kernelI23Flash_bwd_kernel_traitsILi128ELi64ELi64ELi8ELi4ELi2ELi2ELb1ELb0EN7cutlass10bfloat16_tE19Flash_kernel_traitsILi128ELi64ELi64ELi8ES3_EELb0ELb0ELb0ELb0ELb0ELb0ELb0EEEvNS_16Flash_bwd_paramsE)
        /*005c*/ 	.short	0x0210
        /*005e*/ 	.short	0x0280


	//----- nvinfo : EIATTR_SW_WAR
	.align		4
.L_324:
        /*0060*/ 	.byte	0x04, 0x36
        /*0062*/ 	.short	(.L_326 - .L_325)
.L_325:
        /*0064*/ 	.word	0x00000008
.L_326:


//--------------------- .nv.info._ZN5flash44flash_bwd_dq_dk_dv_loop_seqk_parallel_kernelI23Flash_bwd_kernel_traitsILi128ELi64ELi64ELi8ELi4ELi2ELi2ELb1ELb0EN7cutlass10bfloat16_tE19Flash_kernel_traitsILi128ELi64ELi64ELi8ES3_EELb0ELb0ELb1ELb0ELb0ELb0ELb0EEEvNS_16Flash_bwd_paramsE --------------------------
	.section	.nv.info._ZN5flash44flash_bwd_dq_dk_dv_loop_seqk_parallel_kernelI23Flash_bwd_kernel_traitsILi128ELi64ELi64ELi8ELi4ELi2ELi2ELb1ELb0EN7cutlass10bfloat16_tE19Flash_kernel_traitsILi128ELi64ELi64ELi8ES3_EELb0ELb0ELb1ELb0ELb0ELb0ELb0EEEvNS_16Flash_bwd_paramsE,"",@"SHT_CUDA_INFO"
	.sectionflags	@""
	.align	4


	//----- nvinfo : EIATTR_CUDA_API_VERSION
	.align		4
        /*0000*/ 	.byte	0x04, 0x37
        /*0002*/ 	.short	(.L_328 - .L_327)
.L_327:
        /*0004*/ 	.word	0x00000082


	//----- nvinfo : EIATTR_KPARAM_INFO
	.align		4
.L_328:
        /*0008*/ 	.byte	0x04, 0x17
        /*000a*/ 	.short	(.L_330 - .L_329)
.L_329:
        /*000c*/ 	.word	0x00000000
        /*0010*/ 	.short	0x0000
        /*0012*/ 	.short	0x0000
        /*0014*/ 	.byte	0x00, 0xf0, 0x01, 0x0a


	//----- nvinfo : EIATTR_SPARSE_MMA_MASK
	.align		4
.L_330:
        /*0018*/ 	.byte	0x03, 0x50
        /*001a*/ 	.short	0x0000


	//----- nvinfo : EIATTR_MAXREG_COUNT
	.align		4
        /*001c*/ 	.byte	0x03, 0x1b
        /*001e*/ 	.short	0x00ff


	//----- nvinfo : EIATTR_NUM_BARRIERS
	.align		4
        /*0020*/ 	.byte	0x02, 0x4c
        /*0022*/ 	.byte	0x01
	.zero		1


	//----- nvinfo : EIATTR_ANNOTATIONS
	.align		4
        /*0024*/ 	.byte	0x04, 0x55
        /*0026*/ 	.short	(.L_332 - .L_331)


	//   ....[0]....
.L_331:
        /*0028*/ 	.word	0x00000001
        /*002c*/ 	.byte	0xb0, 0x05, 0x00, 0x00, 0x01, 0x00, 0x00, 0x00, 0x90, 0x06, 0x00, 0x00, 0x01, 0x00, 0x00, 0x00
        /*003c*/ 	.byte	0x90, 0x08, 0x00, 0x00, 0x01, 0x00, 0x00, 0x00, 0xd0, 0x08, 0x00, 0x00, 0x01, 0x00, 0x00, 0x00
        /*004c*/ 	.byte	0xc0, 0x0b, 0x00, 0x00, 0x01, 0x00, 0x00, 0x00, 0x70, 0x23, 0x00, 0x00, 0x01, 0x00, 0x00, 0x00
        /*005c*/ 	.byte	0x10, 0x42, 0x00, 0x00, 0x01, 0x00, 0x00, 0x00, 0x10, 0x66, 0x00, 0x00, 0x01, 0x00, 0x00, 0x00
        /*006c*/ 	.byte	0x30, 0x66, 0x00, 0x00, 0x01, 0x00, 0x00, 0x00, 0x40, 0x66, 0x00, 0x00, 0x01, 0x00, 0x00, 0x00
        /*007c*/ 	.byte	0x50, 0x66, 0x00, 0x00


	//----- nvinfo : EIATTR_MERCURY_ISA_VERSION
	.align		4
.L_332:
        /*0080*/ 	.byte	0x03, 0x5f
        /*0082*/ 	.short	0x0101


	//----- nvinfo : EIATTR_EXIT_INSTR_OFFSETS
	.align		4
        /*0084*/ 	.byte	0x04, 0x1c
        /*0086*/ 	.short	(.L_334 - .L_333)


	//   ....[0]....
.L_333:
        /*0088*/ 	.word	0x00000090


	//   ....[1]....
        /*008c*/ 	.word	0x00007630


	//----- nvinfo : EIATTR_CRS_STACK_SIZE
	.align		4
.L_334:
        /*0090*/ 	.byte	0x04, 0x1e
        /*0092*/ 	.short	(.L_336 - .L_335)
.L_335:
        /*0094*/ 	.word	0x00000000


	//----- nvinfo : EIATTR_CBANK_PARAM_SIZE
	.align		4
.L_336:
        /*0098*/ 	.byte	0x03, 0x19
        /*009a*/ 	.short	0x0280


	//----- nvinfo : EIATTR_PARAM_CBANK
	.align		4
        /*009c*/ 	.byte	0x04, 0x0a
        /*009e*/ 	.short	(.L_338 - .L_337)
	.align		4
.L_337:
        /*00a0*/ 	.word	index@(.nv.constant0._ZN5flash44flash_bwd_dq_dk_dv_loop_seqk_parallel_kernelI23Flash_bwd_kernel_traitsILi128ELi64ELi64ELi8ELi4ELi2ELi2ELb1ELb0EN7cutlass10bfloat16_tE19Flash_kernel_traitsILi128ELi64ELi64ELi8ES3_EELb0ELb0ELb1ELb0ELb0ELb0ELb0EEEvNS_16Flash_bwd_paramsE)
        /*00a4*/ 	.short	0x0210
        /*00a6*/ 	.short	0x0280


	//----- nvinfo : EIATTR_SW_WAR
	.align		4
.L_338:
        /*00a8*/ 	.byte	0x04, 0x36
        /*00aa*/ 	.short	(.L_340 - .L_339)
.L_339:
        /*00ac*/ 	.word	0x00000008
.L_340:


//--------------------- .nv.info._ZN5flash44flash_bwd_dq_dk_dv_loop_seqk_parallel_kernelI23Flash_bwd_kernel_traitsILi128ELi64ELi64ELi8ELi4ELi2ELi2ELb1ELb0EN7cutlass10bfloat16_tE19Flash_kernel_traitsILi128ELi64ELi64ELi8ES3_EELb0ELb0ELb0ELb0ELb1ELb1ELb0EEEvNS_16Flash_bwd_paramsE --------------------------
	.section	.nv.info._ZN5flash44flash_bwd_dq_dk_dv_loop_seqk_parallel_kernelI23Flash_bwd_kernel_traitsILi128ELi64ELi64ELi8ELi4ELi2ELi2ELb1ELb0EN7cutlass10bfloat16_tE19Flash_kernel_traitsILi128ELi64ELi64ELi8ES3_EELb0ELb0ELb0ELb0ELb1ELb1ELb0EEEvNS_16Flash_bwd_paramsE,"",@"SHT_CUDA_INFO"
	.sectionflags	@""
	.align	4


	//----- nvinfo : EIATTR_CUDA_API_VERSION
	.align		4
        /*0000*/ 	.byte	0x04, 0x37
        /*0002*/ 	.short	(.L_342 - .L_341)
.L_341:
        /*0004*/ 	.word	0x00000082


	//----- nvinfo : EIATTR_KPARAM_INFO
	.align		4
.L_342:
        /*0008*/ 	.byte	0x04, 0x17
        /*000a*/ 	.short	(.L_344 - .L_343)
.L_343:
        /*000c*/ 	.word	0x00000000
        /*0010*/ 	.short	0x0000
        /*0012*/ 	.short	0x0000
        /*0014*/ 	.byte	0x00, 0xf0, 0x01, 0x0a


	//----- nvinfo : EIATTR_SPARSE_MMA_MASK
	.align		4
.L_344:
        /*0018*/ 	.byte	0x03, 0x50
        /*001a*/ 	.short	0x0000


	//----- nvinfo : EIATTR_MAXREG_COUNT
	.align		4
        /*001c*/ 	.byte	0x03, 0x1b
        /*001e*/ 	.short	0x00ff


	//----- nvinfo : EIATTR_NUM_BARRIERS
	.align		4
        /*0020*/ 	.byte	0x02, 0x4c
        /*0022*/ 	.byte	0x01
	.zero		1


	//----- nvinfo : EIATTR_MERCURY_ISA_VERSION
	.align		4
        /*0024*/ 	.byte	0x03, 0x5f
        /*0026*/ 	.short	0x0101


	//----- nvinfo : EIATTR_EXIT_INSTR_OFFSETS
	.align		4
        /*0028*/ 	.byte	0x04, 0x1c
        /*002a*/ 	.short	(.L_346 - .L_345)


	//   ....[0]....
.L_345:
        /*002c*/ 	.word	0x00000090


	//   ....[1]....
        /*0030*/ 	.word	0x00004f00


	//----- nvinfo : EIATTR_CBANK_PARAM_SIZE
	.align		4
.L_346:
        /*0034*/ 	.byte	0x03, 0x19
        /*0036*/ 	.short	0x0280


	//----- nvinfo : EIATTR_PARAM_CBANK
	.align		4
        /*0038*/ 	.byte	0x04, 0x0a
        /*003a*/ 	.short	(.L_348 - .L_347)
	.align		4
.L_347:
        /*003c*/ 	.word	index@(.nv.constant0._ZN5flash44flash_bwd_dq_dk_dv_loop_seqk_parallel_kernelI23Flash_bwd_kernel_traitsILi128ELi64ELi64ELi8ELi4ELi2ELi2ELb1ELb0EN7cutlass10bfloat16_tE19Flash_kernel_traitsILi128ELi64ELi64ELi8ES3_EELb0ELb0ELb0ELb0ELb1ELb1ELb0EEEvNS_16Flash_bwd_paramsE)
        /*0040*/ 	.short	0x0210
        /*0042*/ 	.short	0x0280


	//----- nvinfo : EIATTR_SW_WAR
	.align		4
.L_348:
        /*0044*/ 	.byte	0x04, 0x36
        /*0046*/ 	.short	(.L_350 - .L_349)
.L_349:
        /*0048*/ 	.word	0x00000008
.L_350:


//--------------------- .nv.info._ZN5flash44flash_bwd_dq_dk_dv_loop_seqk_parallel_kernelI23Flash_bwd_kernel_traitsILi128ELi64ELi64ELi8ELi4ELi2ELi2ELb1ELb0EN7cutlass10bfloat16_tE19Flash_kernel_traitsILi128ELi64ELi64ELi8ES3_EELb0ELb0ELb0ELb1ELb0ELb0ELb0EEEvNS_16Flash_bwd_paramsE --------------------------
	.section	.nv.info._ZN5flash44flash_bwd_dq_dk_dv_loop_seqk_parallel_kernelI23Flash_bwd_kernel_traitsILi128ELi64ELi64ELi8ELi4ELi2ELi2ELb1ELb0EN7cutlass10bfloat16_tE19Flash_kernel_traitsILi128ELi64ELi64ELi8ES3_EELb0ELb0ELb0ELb1ELb0ELb0ELb0EEEvNS_16Flash_bwd_paramsE,"",@"SHT_CUDA_INFO"
	.sectionflags	@""
	.align	4


	//----- nvinfo : EIATTR_CUDA_API_VERSION
	.align		4
        /*0000*/ 	.byte	0x04, 0x37
        /*0002*/ 	.short	(.L_352 - .L_351)
.L_351:
        /*0004*/ 	.word	0x00000082


	//----- nvinfo : EIATTR_KPARAM_INFO
	.align		4
.L_352:
        /*0008*/ 	.byte	0x04, 0x17
        /*000a*/ 	.short	(.L_354 - .L_353)
.L_353:
        /*000c*/ 	.word	0x00000000
        /*0010*/ 	.short	0x0000
        /*0012*/ 	.short	0x0000
        /*0014*/ 	.byte	0x00, 0xf0, 0x01, 0x0a


	//----- nvinfo : EIATTR_SPARSE_MMA_MASK
	.align		4
.L_354:
        /*0018*/ 	.byte	0x03, 0x50
        /*001a*/ 	.short	0x0000


	//----- nvinfo : EIATTR_MAXREG_COUNT
	.align		4
        /*001c*/ 	.byte	0x03, 0x1b
        /*001e*/ 	.short	0x00ff


	//----- nvinfo : EIATTR_NUM_BARRIERS
	.align		4
        /*0020*/ 	.byte	0x02, 0x4c
        /*0022*/ 	.byte	0x01
	.zero		1


	//----- nvinfo : EIATTR_ANNOTATIONS
	.align		4
        /*0024*/ 	.byte	0x04, 0x55
        /*0026*/ 	.short	(.L_356 - .L_355)


	//   ....[0]....
.L_355:
        /*0028*/ 	.word	0x00000001
        /*002c*/ 	.byte	0x20, 0x05, 0x00, 0x00, 0x01, 0x00, 0x00, 0x00, 0x80, 0x05, 0x00, 0x00, 0x01, 0x00, 0x00, 0x00
        /*003c*/ 	.byte	0xf0, 0x05, 0x00, 0x00, 0x01, 0x00, 0x00, 0x00, 0xf0, 0x07, 0x00, 0x00, 0x01, 0x00, 0x00, 0x00
        /*004c*/ 	.byte	0xc0, 0x08, 0x00, 0x00, 0x01, 0x00, 0x00, 0x00, 0x00, 0x09, 0x00, 0x00, 0x01, 0x00, 0x00, 0x00
        /*005c*/ 	.byte	0xf0, 0x0b, 0x00, 0x00, 0x01, 0x00, 0x00, 0x00, 0xe0, 0x15, 0x00, 0x00, 0x01, 0x00, 0x00, 0x00
        /*006c*/ 	.byte	0x40, 0x1a, 0x00, 0x00, 0x01, 0x00, 0x00, 0x00, 0x30, 0x2c, 0x00, 0x00, 0x01, 0x00, 0x00, 0x00
        /*007c*/ 	.byte	0x90, 0x2c, 0x00, 0x00, 0x01, 0x00, 0x00, 0x00, 0x60, 0x35, 0x00, 0x00, 0x01, 0x00, 0x00, 0x00
        /*008c*/ 	.byte	0x80, 0x5e, 0x00, 0x00, 0x01, 0x00, 0x00, 0x00, 0xa0, 0x5e, 0x00, 0x00, 0x01, 0x00, 0x00, 0x00
        /*009c*/ 	.byte	0xb0, 0x5e, 0x00, 0x00, 0x01, 0x00, 0x00, 0x00, 0xc0, 0x5e, 0x00, 0x00, 0x01, 0x00, 0x00, 0x00
        /*00ac*/ 	.byte	0x90, 0x6e, 0x00, 0x00


	//----- nvinfo : EIATTR_MERCURY_ISA_VERSION
	.align		4
.L_356:
        /*00b0*/ 	.byte	0x03, 0x5f
        /*00b2*/ 	.short	0x0101


	//----- nvinfo : EIATTR_EXIT_INSTR_OFFSETS
	.align		4
        /*00b4*/ 	.byte	0x04, 0x1c
        /*00b6*/ 	.short	(.L_358 - .L_357)


	//   ....[0]....
.L_357:
        /*00b8*/ 	.word	0x00000090


	//   ....[1]....
        /*00bc*/ 	.word	0x000077f0


	//----- nvinfo : EIATTR_CRS_STACK_SIZE
	.align		4
.L_358:
        /*00c0*/ 	.byte	0x04, 0x1e
        /*00c2*/ 	.short	(.L_360 - .L_359)
.L_359:
        /*00c4*/ 	.word	0x00000000


	//----- nvinfo : EIATTR_CBANK_PARAM_SIZE
	.align		4
.L_360:
        /*00c8*/ 	.byte	0x03, 0x19
        /*00ca*/ 	.short	0x0280


	//----- nvinfo : EIATTR_PARAM_CBANK
	.align		4
        /*00cc*/ 	.byte	0x04, 0x0a
        /*00ce*/ 	.short	(.L_362 - .L_361)
	.align		4
.L_361:
        /*00d0*/ 	.word	index@(.nv.constant0._ZN5flash44flash_bwd_dq_dk_dv_loop_seqk_parallel_kernelI23Flash_bwd_kernel_traitsILi128ELi64ELi64ELi8ELi4ELi2ELi2ELb1ELb0EN7cutlass10bfloat16_tE19Flash_kernel_traitsILi128ELi64ELi64ELi8ES3_EELb0ELb0ELb0ELb1ELb0ELb0ELb0EEEvNS_16Flash_bwd_paramsE)
        /*00d4*/ 	.short	0x0210
        /*00d6*/ 	.short	0x0280


	//----- nvinfo : EIATTR_SW_WAR
	.align		4
.L_362:
        /*00d8*/ 	.byte	0x04, 0x36
        /*00da*/ 	.short	(.L_364 - .L_363)
.L_363:
        /*00dc*/ 	.word	0x00000008
.L_364:


//--------------------- .nv.info._ZN5flash44flash_bwd_dq_dk_dv_loop_seqk_parallel_kernelI23Flash_bwd_kernel_traitsILi128ELi64ELi64ELi8ELi4ELi2ELi2ELb1ELb0EN7cutlass10bfloat16_tE19Flash_kernel_traitsILi128ELi64ELi64ELi8ES3_EELb0ELb0ELb1ELb0ELb0ELb1ELb0EEEvNS_16Flash_bwd_paramsE --------------------------
	.section	.nv.info._ZN5flash44flash_bwd_dq_dk_dv_loop_seqk_parallel_kernelI23Flash_bwd_kernel_traitsILi128ELi64ELi64ELi8ELi4ELi2ELi2ELb1ELb0EN7cutlass10bfloat16_tE19Flash_kernel_traitsILi128ELi64ELi64ELi8ES3_EELb0ELb0ELb1ELb0ELb0ELb1ELb0EEEvNS_16Flash_bwd_paramsE,"",@"SHT_CUDA_INFO"
	.sectionflags	@""
	.align	4


	//----- nvinfo : EIATTR_CUDA_API_VERSION
	.align		4
        /*0000*/ 	.byte	0x04, 0x37
        /*0002*/ 	.short	(.L_366 - .L_365)
.L_365:
        /*0004*/ 	.word	0x00000082


	//----- nvinfo : EIATTR_KPARAM_INFO
	.align		4
.L_366:
        /*0008*/ 	.byte	0x04, 0x17
        /*000a*/ 	.short	(.L_368 - .L_367)
.L_367:
        /*000c*/ 	.word	0x00000000
        /*0010*/ 	.short	0x0000
        /*0012*/ 	.short	0x0000
        /*0014*/ 	.byte	0x00, 0xf0, 0x01, 0x0a


	//----- nvinfo : EIATTR_SPARSE_MMA_MASK
	.align		4
.L_368:
        /*0018*/ 	.byte	0x03, 0x50
        /*001a*/ 	.short	0x0000


	//----- nvinfo : EIATTR_MAXREG_COUNT
	.align		4
        /*001c*/ 	.byte	0x03, 0x1b
        /*001e*/ 	.short	0x00ff


	//----- nvinfo : EIATTR_NUM_BARRIERS
	.align		4
        /*0020*/ 	.byte	0x02, 0x4c
        /*0022*/ 	.byte	0x01
	.zero		1


	//----- nvinfo : EIATTR_MERCURY_ISA_VERSION
	.align		4
        /*0024*/ 	.byte	0x03, 0x5f
        /*0026*/ 	.short	0x0101


	//----- nvinfo : EIATTR_EXIT_INSTR_OFFSETS
	.align		4
        /*0028*/ 	.byte	0x04, 0x1c
        /*002a*/ 	.short	(.L_370 - .L_369)


	//   ....[0]....
.L_369:
        /*002c*/ 	.word	0x000000a0


	//   ....[1]....
        /*0030*/ 	.word	0x00006e40


	//----- nvinfo : EIATTR_CRS_STACK_SIZE
	.align		4
.L_370:
        /*0034*/ 	.byte	0x04, 0x1e
        /*0036*/ 	.short	(.L_372 - .L_371)
.L_371:
        /*0038*/ 	.word	0x00000000


	//----- nvinfo : EIATTR_CBANK_PARAM_SIZE
	.align		4
.L_372:
        /*003c*/ 	.byte	0x03, 0x19
        /*003e*/ 	.short	0x0280


	//----- nvinfo : EIATTR_PARAM_CBANK
	.align		4
        /*0040*/ 	.byte	0x04, 0x0a
        /*0042*/ 	.short	(.L_374 - .L_373)
	.align		4
.L_373:
        /*0044*/ 	.word	index@(.nv.constant0._ZN5flash44flash_bwd_dq_dk_dv_loop_seqk_parallel_kernelI23Flash_bwd_kernel_traitsILi128ELi64ELi64ELi8ELi4ELi2ELi2ELb1ELb0EN7cutlass10bfloat16_tE19Flash_kernel_traitsILi128ELi64ELi64ELi8ES3_EELb0ELb0ELb1ELb0ELb0ELb1ELb0EEEvNS_16Flash_bwd_paramsE)
        /*0048*/ 	.short	0x0210
        /*004a*/ 	.short	0x0280


	//----- nvinfo : EIATTR_SW_WAR
	.align		4
.L_374:
        /*004c*/ 	.byte	0x04, 0x36
        /*004e*/ 	.short	(.L_376 - .L_375)
.L_375:
        /*0050*/ 	.word	0x00000008
.L_376:


//--------------------- .nv.info._ZN5flash44flash_bwd_dq_dk_dv_loop_seqk_parallel_kernelI23Flash_bwd_kernel_traitsILi128ELi64ELi64ELi8ELi4ELi2ELi2ELb1ELb0EN7cutlass10bfloat16_tE19Flash_kernel_traitsILi128ELi64ELi64ELi8ES3_EELb0ELb0ELb1ELb1ELb0ELb0ELb0EEEvNS_16Flash_bwd_paramsE --------------------------
	.section	.nv.info._ZN5flash44flash_bwd_dq_dk_dv_loop_seqk_parallel_kernelI23Flash_bwd_kernel_traitsILi128ELi64ELi64ELi8ELi4ELi2ELi2ELb1ELb0EN7cutlass10bfloat16_tE19Flash_kernel_traitsILi128ELi64ELi64ELi8ES3_EELb0ELb0ELb1ELb1ELb0ELb0ELb0EEEvNS_16Flash_bwd_paramsE,"",@"SHT_CUDA_INFO"
	.sectionflags	@""
	.align	4


	//----- nvinfo : EIATTR_CUDA_API_VERSION
	.align		4
        /*0000*/ 	.byte	0x04, 0x37
        /*0002*/ 	.short	(.L_378 - .L_377)
.L_377:
        /*0004*/ 	.word	0x00000082


	//----- nvinfo : EIATTR_KPARAM_INFO
	.align		4
.L_378:
        /*0008*/ 	.byte	0x04, 0x17
        /*000a*/ 	.short	(.L_380 - .L_379)
.L_379:
        /*000c*/ 	.word	0x00000000
        /*0010*/ 	.short	0x0000
        /*0012*/ 	.short	0x0000
        /*0014*/ 	.byte	0x00, 0xf0, 0x01, 0x0a


	//----- nvinfo : EIATTR_SPARSE_MMA_MASK
	.align		4
.L_380:
        /*0018*/ 	.byte	0x03, 0x50
        /*001a*/ 	.short	0x0000


	//----- nvinfo : EIATTR_MAXREG_COUNT
	.align		4
        /*001c*/ 	.byte	0x03, 0x1b
        /*001e*/ 	.short	0x00ff


	//----- nvinfo : EIATTR_NUM_BARRIERS
	.align		4
        /*0020*/ 	.byte	0x02, 0x4c
        /*0022*/ 	.byte	0x01
	.zero		1


	//----- nvinfo : EIATTR_ANNOTATIONS
	.align		4
        /*0024*/ 	.byte	0x04, 0x55
        /*0026*/ 	.short	(.L_382 - .L_381)


	//   ....[0]....
.L_381:
        /* <DEDUP_REMOVED lines=11> */


	//----- nvinfo : EIATTR_MERCURY_ISA_VERSION
	.align		4
.L_382:
        /*00c0*/ 	.byte	0x03, 0x5f
        /*00c2*/ 	.short	0x0101


	//----- nvinfo : EIATTR_EXIT_INSTR_OFFSETS
	.align		4
        /*00c4*/ 	.byte	0x04, 0x1c
        /*00c6*/ 	.short	(.L_384 - .L_383)


	//   ....[0]....
.L_383:
        /*00c8*/ 	.word	0x00000090


	//   ....[1]....
        /*00cc*/ 	.word	0x00007b90


	//----- nvinfo : EIATTR_CRS_STACK_SIZE
	.align		4
.L_384:
        /*00d0*/ 	.byte	0x04, 0x1e
        /*00d2*/ 	.short	(.L_386 - .L_385)
.L_385:
        /*00d4*/ 	.word	0x00000000


	//----- nvinfo : EIATTR_CBANK_PARAM_SIZE
	.align		4
.L_386:
        /*00d8*/ 	.byte	0x03, 0x19
        /*00da*/ 	.short	0x0280


	//----- nvinfo : EIATTR_PARAM_CBANK
	.align		4
        /*00dc*/ 	.byte	0x04, 0x0a
        /*00de*/ 	.short	(.L_388 - .L_387)
	.align		4
.L_387:
        /*00e0*/ 	.word	index@(.nv.constant0._ZN5flash44flash_bwd_dq_dk_dv_loop_seqk_parallel_kernelI23Flash_bwd_kernel_traitsILi128ELi64ELi64ELi8ELi4ELi2ELi2ELb1ELb0EN7cutlass10bfloat16_tE19Flash_kernel_traitsILi128ELi64ELi64ELi8ES3_EELb0ELb0ELb1ELb1ELb0ELb0ELb0EEEvNS_16Flash_bwd_paramsE)
        /*00e4*/ 	.short	0x0210
        /*00e6*/ 	.short	0x0280


	//----- nvinfo : EIATTR_SW_WAR
	.align		4
.L_388:
        /*00e8*/ 	.byte	0x04, 0x36
        /*00ea*/ 	.short	(.L_390 - .L_389)
.L_389:
        /*00ec*/ 	.word	0x00000008
.L_390:


//--------------------- .nv.info._ZN5flash44flash_bwd_dq_dk_dv_loop_seqk_parallel_kernelI23Flash_bwd_kernel_traitsILi128ELi64ELi128ELi8ELi2ELi4ELi2ELb0ELb0EN7cutlass10bfloat16_tE19Flash_kernel_traitsILi128ELi64ELi128ELi8ES3_EELb0ELb0ELb0ELb0ELb0ELb1ELb0EEEvNS_16Flash_bwd_paramsE --------------------------
	.section	.nv.info._ZN5flash44flash_bwd_dq_dk_dv_loop_seqk_parallel_kernelI23Flash_bwd_kernel_traitsILi128ELi64ELi128ELi8ELi2ELi4ELi2ELb0ELb0EN7cutlass10bfloat16_tE19Flash_kernel_traitsILi128ELi64ELi128ELi8ES3_EELb0ELb0ELb0ELb0ELb0ELb1ELb0EEEvNS_16Flash_bwd_paramsE,"",@"SHT_CUDA_INFO"
	.sectionflags	@""
	.align	4


	//----- nvinfo : EIATTR_CUDA_API_VERSION
	.align		4
        /*0000*/ 	.byte	0x04, 0x37
        /*0002*/ 	.short	(.L_392 - .L_391)
.L_391:
        /*0004*/ 	.word	0x00000082


	//----- nvinfo : EIATTR_KPARAM_INFO
	.align		4
.L_392:
        /*0008*/ 	.byte	0x04, 0x17
        /*000a*/ 	.short	(.L_394 - .L_393)
.L_393:
        /*000c*/ 	.word	0x00000000
        /*0010*/ 	.short	0x0000
        /*0012*/ 	.short	0x0000
        /*0014*/ 	.byte	0x00, 0xf0, 0x01, 0x0a


	//----- nvinfo : EIATTR_SPARSE_MMA_MASK
	.align		4
.L_394:
        /*0018*/ 	.byte	0x03, 0x50
        /*001a*/ 	.short	0x0000


	//----- nvinfo : EIATTR_MAXREG_COUNT
	.align		4
        /*001c*/ 	.byte	0x03, 0x1b
        /*001e*/ 	.short	0x00ff


	//----- nvinfo : EIATTR_NUM_BARRIERS
	.align		4
        /*0020*/ 	.byte	0x02, 0x4c
        /*0022*/ 	.byte	0x01
	.zero		1


	//----- nvinfo : EIATTR_ANNOTATIONS
	.align		4
        /*0024*/ 	.byte	0x04, 0x55
        /*0026*/ 	.short	(.L_396 - .L_395)


	//   ....[0]....
.L_395:
        /*0028*/ 	.word	0x00000001
        /*002c*/ 	.byte	0xa0, 0x00, 0x00, 0x00, 0x01, 0x00, 0x00, 0x00, 0x80, 0x07, 0x00, 0x00, 0x01, 0x00, 0x00, 0x00
        /*003c*/ 	.byte	0x30, 0x0a, 0x00, 0x00, 0x01, 0x00, 0x00, 0x00, 0x70, 0x0a, 0x00, 0x00, 0x01, 0x00, 0x00, 0x00
        /*004c*/ 	.byte	0x40, 0x1d, 0x00, 0x00, 0x01, 0x00, 0x00, 0x00, 0x50, 0x70, 0x00, 0x00, 0x01, 0x00, 0x00, 0x00
        /*005c*/ 	.byte	0x70, 0x70, 0x00, 0x00, 0x01, 0x00, 0x00, 0x00, 0xf0, 0x97, 0x00, 0x00


	//----- nvinfo : EIATTR_MERCURY_ISA_VERSION
	.align		4
.L_396:
        /*0068*/ 	.byte	0x03, 0x5f
        /*006a*/ 	.short	0x0101


	//----- nvinfo : EIATTR_EXIT_INSTR_OFFSETS
	.align		4
        /*006c*/ 	.byte	0x04, 0x1c
        /*006e*/ 	.short	(.L_398 - .L_397)


	//   ....[0]....
.L_397:
        /*0070*/ 	.word	0x000000c0


	//   ....[1]....
        /*0074*/ 	.word	0x00009870


	//----- nvinfo : EIATTR_CRS_STACK_SIZE
	.align		4
.L_398:
        /*0078*/ 	.byte	0x04, 0x1e
        /*007a*/ 	.short	(.L_400 - .L_399)
.L_399:
        /*007c*/ 	.word	0x00000000


	//----- nvinfo : EIATTR_CBANK_PARAM_SIZE
	.align		4
.L_400:
        /*0080*/ 	.byte	0x03, 0x19
        /*0082*/ 	.short	0x0280


	//----- nvinfo : EIATTR_PARAM_CBANK
	.align		4
        /*0084*/ 	.byte	0x04, 0x0a
        /*0086*/ 	.short	(.L_402 - .L_401)
	.align		4
.L_401:
        /*0088*/ 	.word	index@(.nv.constant0._ZN5flash44flash_bwd_dq_dk_dv_loop_seqk_parallel_kernelI23Flash_bwd_kernel_traitsILi128ELi64ELi128ELi8ELi2ELi4ELi2ELb0ELb0EN7cutlass10bfloat16_tE19Flash_kernel_traitsILi128ELi64ELi128ELi8ES3_EELb0ELb0ELb0ELb0ELb0ELb1ELb0EEEvNS_16Flash_bwd_paramsE)
        /*008c*/ 	.short	0x0210
        /*008e*/ 	.short	0x0280


	//----- nvinfo : EIATTR_SW_WAR
	.align		4
.L_402:
        /*0090*/ 	.byte	0x04, 0x36
        /*0092*/ 	.short	(.L_404 - .L_403)
.L_403:
        /*0094*/ 	.word	0x00000008
.L_404:


//--------------------- .nv.info._ZN5flash44flash_bwd_dq_dk_dv_loop_seqk_parallel_kernelI23Flash_bwd_kernel_traitsILi128ELi64ELi128ELi8ELi2ELi4ELi2ELb0ELb0EN7cutlass10bfloat16_tE19Flash_kernel_traitsILi128ELi64ELi128ELi8ES3_EELb0ELb0ELb0ELb0ELb0ELb0ELb0EEEvNS_16Flash_bwd_paramsE --------------------------
	.section	.nv.info._ZN5flash44flash_bwd_dq_dk_dv_loop_seqk_parallel_kernelI23Flash_bwd_kernel_traitsILi128ELi64ELi128ELi8ELi2ELi4ELi2ELb0ELb0EN7cutlass10bfloat16_tE19Flash_kernel_traitsILi128ELi64ELi128ELi8ES3_EELb0ELb0ELb0ELb0ELb0ELb0ELb0EEEvNS_16Flash_bwd_paramsE,"",@"SHT_CUDA_INFO"
	.sectionflags	@""
	.align	4


	//----- nvinfo : EIATTR_CUDA_API_VERSION
	.align		4
        /*0000*/ 	.byte	0x04, 0x37
        /*0002*/ 	.short	(.L_406 - .L_405)
.L_405:
        /*0004*/ 	.word	0x00000082


	//----- nvinfo : EIATTR_KPARAM_INFO
	.align		4
.L_406:
        /*0008*/ 	.byte	0x04, 0x17
        /*000a*/ 	.short	(.L_408 - .L_407)
.L_407:
        /*000c*/ 	.word	0x00000000
        /*0010*/ 	.short	0x0000
        /*0012*/ 	.short	0x0000
        /*0014*/ 	.byte	0x00, 0xf0, 0x01, 0x0a


	//----- nvinfo : EIATTR_SPARSE_MMA_MASK
	.align		4
.L_408:
        /*0018*/ 	.byte	0x03, 0x50
        /*001a*/ 	.short	0x0000


	//----- nvinfo : EIATTR_MAXREG_COUNT
	.align		4
        /*001c*/ 	.byte	0x03, 0x1b
        /*001e*/ 	.short	0x00ff


	//----- nvinfo : EIATTR_NUM_BARRIERS
	.align		4
        /*0020*/ 	.byte	0x02, 0x4c
        /*0022*/ 	.byte	0x01
	.zero		1


	//----- nvinfo : EIATTR_ANNOTATIONS
	.align		4
        /*0024*/ 	.byte	0x04, 0x55
        /*0026*/ 	.short	(.L_410 - .L_409)


	//   ....[0]....
.L_409:
        /*0028*/ 	.word	0x00000001
        /*002c*/ 	.byte	0xd0, 0x09, 0x00, 0x00, 0x01, 0x00, 0x00, 0x00, 0x10, 0x0a, 0x00, 0x00, 0x01, 0x00, 0x00, 0x00
        /*003c*/ 	.byte	0x90, 0x80, 0x00, 0x00, 0x01, 0x00, 0x00, 0x00, 0xb0, 0x80, 0x00, 0x00


	//----- nvinfo : EIATTR_MERCURY_ISA_VERSION
	.align		4
.L_410:
        /*0048*/ 	.byte	0x03, 0x5f
        /*004a*/ 	.short	0x0101


	//----- nvinfo : EIATTR_EXIT_INSTR_OFFSETS
	.align		4
        /*004c*/ 	.byte	0x04, 0x1c
        /*004e*/ 	.short	(.L_412 - .L_411)


	//   ....[0]....
.L_411:
        /*0050*/ 	.word	0x000000a0


	//   ....[1]....
        /*0054*/ 	.word	0x0000abf0


	//----- nvinfo : EIATTR_CRS_STACK_SIZE
	.align		4
.L_412:
        /*0058*/ 	.byte	0x04, 0x1e
        /*005a*/ 	.short	(.L_414 - .L_413)
.L_413:
        /*005c*/ 	.word	0x00000000


	//----- nvinfo : EIATTR_CBANK_PARAM_SIZE
	.align		4
.L_414:
        /*0060*/ 	.byte	0x03, 0x19
        /*0062*/ 	.short	0x0280


	//----- nvinfo : EIATTR_PARAM_CBANK
	.align		4
        /*0064*/ 	.byte	0x04, 0x0a
        /*0066*/ 	.short	(.L_416 - .L_415)
	.align		4
.L_415:
        /*0068*/ 	.word	index@(.nv.constant0._ZN5flash44flash_bwd_dq_dk_dv_loop_seqk_parallel_kernelI23Flash_bwd_kernel_traitsILi128ELi64ELi128ELi8ELi2ELi4ELi2ELb0ELb0EN7cutlass10bfloat16_tE19Flash_kernel_traitsILi128ELi64ELi128ELi8ES3_EELb0ELb0ELb0ELb0ELb0ELb0ELb0EEEvNS_16Flash_bwd_paramsE)
        /*006c*/ 	.short	0x0210
        /*006e*/ 	.short	0x0280


	//----- nvinfo : EIATTR_SW_WAR
	.align		4
.L_416:
        /*0070*/ 	.byte	0x04, 0x36
        /*0072*/ 	.short	(.L_418 - .L_417)
.L_417:
        /*0074*/ 	.word	0x00000008
.L_418:


//--------------------- .nv.info._ZN5flash44flash_bwd_dq_dk_dv_loop_seqk_parallel_kernelI23Flash_bwd_kernel_traitsILi128ELi64ELi128ELi8ELi2ELi4ELi2ELb0ELb0EN7cutlass10bfloat16_tE19Flash_kernel_traitsILi128ELi64ELi128ELi8ES3_EELb0ELb0ELb1ELb0ELb0ELb0ELb0EEEvNS_16Flash_bwd_paramsE --------------------------
	.section	.nv.info._ZN5flash44flash_bwd_dq_dk_dv_loop_seqk_parallel_kernelI23Flash_bwd_kernel_traitsILi128ELi64ELi128ELi8ELi2ELi4ELi2ELb0ELb0EN7cutlass10bfloat16_tE19Flash_kernel_traitsILi128ELi64ELi128ELi8ES3_EELb0ELb0ELb1ELb0ELb0ELb0ELb0EEEvNS_16Flash_bwd_paramsE,"",@"SHT_CUDA_INFO"
	.sectionflags	@""
	.align	4


	//----- nvinfo : EIATTR_CUDA_API_VERSION
	.align		4
        /*0000*/ 	.byte	0x04, 0x37
        /*0002*/ 	.short	(.L_420 - .L_419)
.L_419:
        /*0004*/ 	.word	0x00000082


	//----- nvinfo : EIATTR_KPARAM_INFO
	.align		4
.L_420:
        /*0008*/ 	.byte	0x04, 0x17
        /*000a*/ 	.short	(.L_422 - .L_421)
.L_421:
        /*000c*/ 	.word	0x00000000
        /*0010*/ 	.short	0x0000
        /*0012*/ 	.short	0x0000
        /*0014*/ 	.byte	0x00, 0xf0, 0x01, 0x0a


	//----- nvinfo : EIATTR_SPARSE_MMA_MASK
	.align		4
.L_422:
        /*0018*/ 	.byte	0x03, 0x50
        /*001a*/ 	.short	0x0000


	//----- nvinfo : EIATTR_MAXREG_COUNT
	.align		4
        /*001c*/ 	.byte	0x03, 0x1b
        /*001e*/ 	.short	0x00ff


	//----- nvinfo : EIATTR_NUM_BARRIERS
	.align		4
        /*0020*/ 	.byte	0x02, 0x4c
        /*0022*/ 	.byte	0x01
	.zero		1


	//----- nvinfo : EIATTR_ANNOTATIONS
	.align		4
        /*0024*/ 	.byte	0x04, 0x55
        /*0026*/ 	.short	(.L_424 - .L_423)


	//   ....[0]....
.L_423:
        /*0028*/ 	.word	0x00000001
        /*002c*/ 	.byte	0x90, 0x04, 0x00, 0x00, 0x01, 0x00, 0x00, 0x00, 0xa0, 0x09, 0x00, 0x00, 0x01, 0x00, 0x00, 0x00
        /*003c*/ 	.byte	0xd0, 0x09, 0x00, 0x00, 0x01, 0x00, 0x00, 0x00, 0x00, 0x0a, 0x00, 0x00, 0x01, 0x00, 0x00, 0x00
        /*004c*/ 	.byte	0x30, 0x0a, 0x00, 0x00, 0x01, 0x00, 0x00, 0x00, 0xa0, 0x47, 0x00, 0x00, 0x01, 0x00, 0x00, 0x00
        /*005c*/ 	.byte	0x50, 0x94, 0x00, 0x00, 0x01, 0x00, 0x00, 0x00, 0x70, 0x94, 0x00, 0x00, 0x01, 0x00, 0x00, 0x00
        /*006c*/ 	.byte	0x80, 0x94, 0x00, 0x00, 0x01, 0x00, 0x00, 0x00, 0x90, 0x94, 0x00, 0x00


	//----- nvinfo : EIATTR_MERCURY_ISA_VERSION
	.align		4
.L_424:
        /*0078*/ 	.byte	0x03, 0x5f
        /*007a*/ 	.short	0x0101


	//----- nvinfo : EIATTR_EXIT_INSTR_OFFSETS
	.align		4
        /*007c*/ 	.byte	0x04, 0x1c
        /*007e*/ 	.short	(.L_426 - .L_425)


	//   ....[0]....
.L_425:
        /*0080*/ 	.word	0x000000a0


	//   ....[1]....
        /*0084*/ 	.word	0x0000b120


	//----- nvinfo : EIATTR_CRS_STACK_SIZE
	.align		4
.L_426:
        /*0088*/ 	.byte	0x04, 0x1e
        /*008a*/ 	.short	(.L_428 - .L_427)
.L_427:
        /*008c*/ 	.word	0x00000000


	//----- nvinfo : EIATTR_CBANK_PARAM_SIZE
	.align		4
.L_428:
        /*0090*/ 	.byte	0x03, 0x19
        /*0092*/ 	.short	0x0280


	//----- nvinfo : EIATTR_PARAM_CBANK
	.align		4
        /*0094*/ 	.byte	0x04, 0x0a
        /*0096*/ 	.short	(.L_430 - .L_429)
	.align		4
.L_429:
        /*0098*/ 	.word	index@(.nv.constant0._ZN5flash44flash_bwd_dq_dk_dv_loop_seqk_parallel_kernelI23Flash_bwd_kernel_traitsILi128ELi64ELi128ELi8ELi2ELi4ELi2ELb0ELb0EN7cutlass10bfloat16_tE19Flash_kernel_traitsILi128ELi64ELi128ELi8ES3_EELb0ELb0ELb1ELb0ELb0ELb0ELb0EEEvNS_16Flash_bwd_paramsE)
        /*009c*/ 	.short	0x0210
        /*009e*/ 	.short	0x0280


	//----- nvinfo : EIATTR_SW_WAR
	.align		4
.L_430:
        /*00a0*/ 	.byte	0x04, 0x36
        /*00a2*/ 	.short	(.L_432 - .L_431)
.L_431:
        /*00a4*/ 	.word	0x00000008
.L_432:


//--------------------- .nv.info._ZN5flash44flash_bwd_dq_dk_dv_loop_seqk_parallel_kernelI23Flash_bwd_kernel_traitsILi128ELi64ELi128ELi8ELi2ELi4ELi2ELb0ELb0EN7cutlass10bfloat16_tE19Flash_kernel_traitsILi128ELi64ELi128ELi8ES3_EELb0ELb0ELb0ELb0ELb1ELb1ELb0EEEvNS_16Flash_bwd_paramsE --------------------------
	.section	.nv.info._ZN5flash44flash_bwd_dq_dk_dv_loop_seqk_parallel_kernelI23Flash_bwd_kernel_traitsILi128ELi64ELi128ELi8ELi2ELi4ELi2ELb0ELb0EN7cutlass10bfloat16_tE19Flash_kernel_traitsILi128ELi64ELi128ELi8ES3_EELb0ELb0ELb0ELb0ELb1ELb1ELb0EEEvNS_16Flash_bwd_paramsE,"",@"SHT_CUDA_INFO"
	.sectionflags	@""
	.align	4


	//----- nvinfo : EIATTR_CUDA_API_VERSION
	.align		4
        /*0000*/ 	.byte	0x04, 0x37
        /*0002*/ 	.short	(.L_434 - .L_433)
.L_433:
        /*0004*/ 	.word	0x00000082


	//----- nvinfo : EIATTR_KPARAM_INFO
	.align		4
.L_434:
        /*0008*/ 	.byte	0x04, 0x17
        /*000a*/ 	.short	(.L_436 - .L_435)
.L_435:
        /*000c*/ 	.word	0x00000000
        /*0010*/ 	.short	0x0000
        /*0012*/ 	.short	0x0000
        /*0014*/ 	.byte	0x00, 0xf0, 0x01, 0x0a


	//----- nvinfo : EIATTR_SPARSE_MMA_MASK
	.align		4
.L_436:
        /*0018*/ 	.byte	0x03, 0x50
        /*001a*/ 	.short	0x0000


	//----- nvinfo : EIATTR_MAXREG_COUNT
	.align		4
        /*001c*/ 	.byte	0x03, 0x1b
        /*001e*/ 	.short	0x00ff


	//----- nvinfo : EIATTR_NUM_BARRIERS
	.align		4
        /*0020*/ 	.byte	0x02, 0x4c
        /*0022*/ 	.byte	0x01
	.zero		1


	//----- nvinfo : EIATTR_ANNOTATIONS
	.align		4
        /*0024*/ 	.byte	0x04, 0x55
        /*0026*/ 	.short	(.L_438 - .L_437)


	//   ....[0]....
.L_437:
        /*0028*/ 	.word	0x00000001
        /*002c*/ 	.byte	0x30, 0x08, 0x00, 0x00, 0x01, 0x00, 0x00, 0x00, 0x00, 0x59, 0x00, 0x00


	//----- nvinfo : EIATTR_MERCURY_ISA_VERSION
	.align		4
.L_438:
        /*0038*/ 	.byte	0x03, 0x5f
        /*003a*/ 	.short	0x0101


	//----- nvinfo : EIATTR_EXIT_INSTR_OFFSETS
	.align		4
        /*003c*/ 	.byte	0x04, 0x1c
        /*003e*/ 	.short	(.L_440 - .L_439)


	//   ....[0]....
.L_439:
        /*0040*/ 	.word	0x000000a0


	//   ....[1]....
        /*0044*/ 	.word	0x00006c80


	//----- nvinfo : EIATTR_CBANK_PARAM_SIZE
	.align		4
.L_440:
        /*0048*/ 	.byte	0x03, 0x19
        /*004a*/ 	.short	0x0280


	//----- nvinfo : EIATTR_PARAM_CBANK
	.align		4
        /*004c*/ 	.byte	0x04, 0x0a
        /*004e*/ 	.short	(.L_442 - .L_441)
	.align		4
.L_441:
        /*0050*/ 	.word	index@(.nv.constant0._ZN5flash44flash_bwd_dq_dk_dv_loop_seqk_parallel_kernelI23Flash_bwd_kernel_traitsILi128ELi64ELi128ELi8ELi2ELi4ELi2ELb0ELb0EN7cutlass10bfloat16_tE19Flash_kernel_traitsILi128ELi64ELi128ELi8ES3_EELb0ELb0ELb0ELb0ELb1ELb1ELb0EEEvNS_16Flash_bwd_paramsE)
        /*0054*/ 	.short	0x0210
        /*0056*/ 	.short	0x0280


	//----- nvinfo : EIATTR_SW_WAR
	.align		4
.L_442:
        /*0058*/ 	.byte	0x04, 0x36
        /*005a*/ 	.short	(.L_444 - .L_443)
.L_443:
        /*005c*/ 	.word	0x00000008
.L_444:


//--------------------- .nv.info._ZN5flash44flash_bwd_dq_dk_dv_loop_seqk_parallel_kernelI23Flash_bwd_kernel_traitsILi128ELi64ELi128ELi8ELi2ELi4ELi2ELb0ELb0EN7cutlass10bfloat16_tE19Flash_kernel_traitsILi128ELi64ELi128ELi8ES3_EELb0ELb0ELb0ELb1ELb0ELb0ELb0EEEvNS_16Flash_bwd_paramsE --------------------------
	.section	.nv.info._ZN5flash44flash_bwd_dq_dk_dv_loop_seqk_parallel_kernelI23Flash_bwd_kernel_traitsILi128ELi64ELi128ELi8ELi2ELi4ELi2ELb0ELb0EN7cutlass10bfloat16_tE19Flash_kernel_traitsILi128ELi64ELi128ELi8ES3_EELb0ELb0ELb0ELb1ELb0ELb0ELb0EEEvNS_16Flash_bwd_paramsE,"",@"SHT_CUDA_INFO"
	.sectionflags	@""
	.align	4


	//----- nvinfo : EIATTR_CUDA_API_VERSION
	.align		4
        /*0000*/ 	.byte	0x04, 0x37
        /*0002*/ 	.short	(.L_446 - .L_445)
.L_445:
        /*0004*/ 	.word	0x00000082


	//----- nvinfo : EIATTR_KPARAM_INFO
	.align		4
.L_446:
        /*0008*/ 	.byte	0x04, 0x17
        /*000a*/ 	.short	(.L_448 - .L_447)
.L_447:
        /*000c*/ 	.word	0x00000000
        /*0010*/ 	.short	0x0000
        /*0012*/ 	.short	0x0000
        /*0014*/ 	.byte	0x00, 0xf0, 0x01, 0x0a


	//----- nvinfo : EIATTR_SPARSE_MMA_MASK
	.align		4
.L_448:
        /*0018*/ 	.byte	0x03, 0x50
        /*001a*/ 	.short	0x0000


	//----- nvinfo : EIATTR_MAXREG_COUNT
	.align		4
        /*001c*/ 	.byte	0x03, 0x1b
        /*001e*/ 	.short	0x00ff


	//----- nvinfo : EIATTR_NUM_BARRIERS
	.align		4
        /*0020*/ 	.byte	0x02, 0x4c
        /*0022*/ 	.byte	0x01
	.zero		1


	//----- nvinfo : EIATTR_ANNOTATIONS
	.align		4
        /*0024*/ 	.byte	0x04, 0x55
        /*0026*/ 	.short	(.L_450 - .L_449)


	//   ....[0]....
.L_449:
        /*0028*/ 	.word	0x00000001
        /*002c*/ 	.byte	0xd0, 0x09, 0x00, 0x00, 0x01, 0x00, 0x00, 0x00, 0x10, 0x0a, 0x00, 0x00, 0x01, 0x00, 0x00, 0x00
        /*003c*/ 	.byte	0x90, 0x88, 0x00, 0x00, 0x01, 0x00, 0x00, 0x00, 0xb0, 0x88, 0x00, 0x00


	//----- nvinfo : EIATTR_MERCURY_ISA_VERSION
	.align		4
.L_450:
        /*0048*/ 	.byte	0x03, 0x5f
        /*004a*/ 	.short	0x0101


	//----- nvinfo : EIATTR_EXIT_INSTR_OFFSETS
	.align		4
        /*004c*/ 	.byte	0x04, 0x1c
        /*004e*/ 	.short	(.L_452 - .L_451)


	//   ....[0]....
.L_451:
        /*0050*/ 	.word	0x000000a0


	//   ....[1]....
        /*0054*/ 	.word	0x0000b3e0


	//----- nvinfo : EIATTR_CRS_STACK_SIZE
	.align		4
.L_452:
        /*0058*/ 	.byte	0x04, 0x1e
        /*005a*/ 	.short	(.L_454 - .L_453)
.L_453:
        /*005c*/ 	.word	0x00000000


	//----- nvinfo : EIATTR_CBANK_PARAM_SIZE
	.align		4
.L_454:
        /*0060*/ 	.byte	0x03, 0x19
        /*0062*/ 	.short	0x0280


	//----- nvinfo : EIATTR_PARAM_CBANK
	.align		4
        /*0064*/ 	.byte	0x04, 0x0a
        /*0066*/ 	.short	(.L_456 - .L_455)
	.align		4
.L_455:
        /*0068*/ 	.word	index@(.nv.constant0._ZN5flash44flash_bwd_dq_dk_dv_loop_seqk_parallel_kernelI23Flash_bwd_kernel_traitsILi128ELi64ELi128ELi8ELi2ELi4ELi2ELb0ELb0EN7cutlass10bfloat16_tE19Flash_kernel_traitsILi128ELi64ELi128ELi8ES3_EELb0ELb0ELb0ELb1ELb0ELb0ELb0EEEvNS_16Flash_bwd_paramsE)
        /*006c*/ 	.short	0x0210
        /*006e*/ 	.short	0x0280


	//----- nvinfo : EIATTR_SW_WAR
	.align		4
.L_456:
        /*0070*/ 	.byte	0x04, 0x36
        /*0072*/ 	.short	(.L_458 - .L_457)
.L_457:
        /*0074*/ 	.word	0x00000008
.L_458:


//--------------------- .nv.info._ZN5flash44flash_bwd_dq_dk_dv_loop_seqk_parallel_kernelI23Flash_bwd_kernel_traitsILi128ELi64ELi128ELi8ELi2ELi4ELi2ELb0ELb0EN7cutlass10bfloat16_tE19Flash_kernel_traitsILi128ELi64ELi128ELi8ES3_EELb0ELb0ELb1ELb0ELb0ELb1ELb0EEEvNS_16Flash_bwd_paramsE --------------------------
	.section	.nv.info._ZN5flash44flash_bwd_dq_dk_dv_loop_seqk_parallel_kernelI23Flash_bwd_kernel_traitsILi128ELi64ELi128ELi8ELi2ELi4ELi2ELb0ELb0EN7cutlass10bfloat16_tE19Flash_kernel_traitsILi128ELi64ELi128ELi8ES3_EELb0ELb0ELb1ELb0ELb0ELb1ELb0EEEvNS_16Flash_bwd_paramsE,"",@"SHT_CUDA_INFO"
	.sectionflags	@""
	.align	4


	//----- nvinfo : EIATTR_CUDA_API_VERSION
	.align		4
        /*0000*/ 	.byte	0x04, 0x37
        /*0002*/ 	.short	(.L_460 - .L_459)
.L_459:
        /*0004*/ 	.word	0x00000082


	//----- nvinfo : EIATTR_KPARAM_INFO
	.align		4
.L_460:
        /*0008*/ 	.byte	0x04, 0x17
        /*000a*/ 	.short	(.L_462 - .L_461)
.L_461:
        /*000c*/ 	.word	0x00000000
        /*0010*/ 	.short	0x0000
        /*0012*/ 	.short	0x0000
        /*0014*/ 	.byte	0x00, 0xf0, 0x01, 0x0a


	//----- nvinfo : EIATTR_SPARSE_MMA_MASK
	.align		4
.L_462:
        /*0018*/ 	.byte	0x03, 0x50
        /*001a*/ 	.short	0x0000


	//----- nvinfo : EIATTR_MAXREG_COUNT
	.align		4
        /*001c*/ 	.byte	0x03, 0x1b
        /*001e*/ 	.short	0x00ff


	//----- nvinfo : EIATTR_NUM_BARRIERS
	.align		4
        /*0020*/ 	.byte	0x02, 0x4c
        /*0022*/ 	.byte	0x01
	.zero		1


	//----- nvinfo : EIATTR_ANNOTATIONS
	.align		4
        /*0024*/ 	.byte	0x04, 0x55
        /*0026*/ 	.short	(.L_464 - .L_463)


	//   ....[0]....
.L_463:
        /*0028*/ 	.word	0x00000001
        /*002c*/ 	.byte	0xa0, 0x00, 0x00, 0x00, 0x01, 0x00, 0x00, 0x00, 0xf0, 0x09, 0x00, 0x00, 0x01, 0x00, 0x00, 0x00
        /*003c*/ 	.byte	0x70, 0x80, 0x00, 0x00, 0x01, 0x00, 0x00, 0x00, 0xf0, 0x9a, 0x00, 0x00


	//----- nvinfo : EIATTR_MERCURY_ISA_VERSION
	.align		4
.L_464:
        /*0048*/ 	.byte	0x03, 0x5f
        /*004a*/ 	.short	0x0101


	//----- nvinfo : EIATTR_EXIT_INSTR_OFFSETS
	.align		4
        /*004c*/ 	.byte	0x04, 0x1c
        /*004e*/ 	.short	(.L_466 - .L_465)


	//   ....[0]....
.L_465:
        /*0050*/ 	.word	0x000000c0


	//   ....[1]....
        /*0054*/ 	.word	0x00009b70


	//----- nvinfo : EIATTR_CRS_STACK_SIZE
	.align		4
.L_466:
        /*0058*/ 	.byte	0x04, 0x1e
        /*005a*/ 	.short	(.L_468 - .L_467)
.L_467:
        /*005c*/ 	.word	0x00000000


	//----- nvinfo : EIATTR_CBANK_PARAM_SIZE
	.align		4
.L_468:
        /*0060*/ 	.byte	0x03, 0x19
        /*0062*/ 	.short	0x0280


	//----- nvinfo : EIATTR_PARAM_CBANK
	.align		4
        /*0064*/ 	.byte	0x04, 0x0a
        /*0066*/ 	.short	(.L_470 - .L_469)
	.align		4
.L_469:
        /*0068*/ 	.word	index@(.nv.constant0._ZN5flash44flash_bwd_dq_dk_dv_loop_seqk_parallel_kernelI23Flash_bwd_kernel_traitsILi128ELi64ELi128ELi8ELi2ELi4ELi2ELb0ELb0EN7cutlass10bfloat16_tE19Flash_kernel_traitsILi128ELi64ELi128ELi8ES3_EELb0ELb0ELb1ELb0ELb0ELb1ELb0EEEvNS_16Flash_bwd_paramsE)
        /*006c*/ 	.short	0x0210
        /*006e*/ 	.short	0x0280


	//----- nvinfo : EIATTR_SW_WAR
	.align		4
.L_470:
        /*0070*/ 	.byte	0x04, 0x36
        /*0072*/ 	.short	(.L_472 - .L_471)
.L_471:
        /*0074*/ 	.word	0x00000008
.L_472:


//--------------------- .nv.info._ZN5flash44flash_bwd_dq_dk_dv_loop_seqk_parallel_kernelI23Flash_bwd_kernel_traitsILi128ELi64ELi128ELi8ELi2ELi4ELi2ELb0ELb0EN7cutlass10bfloat16_tE19Flash_kernel_traitsILi128ELi64ELi128ELi8ES3_EELb0ELb0ELb1ELb1ELb0ELb0ELb0EEEvNS_16Flash_bwd_paramsE --------------------------
	.section	.nv.info._ZN5flash44flash_bwd_dq_dk_dv_loop_seqk_parallel_kernelI23Flash_bwd_kernel_traitsILi128ELi64ELi128ELi8ELi2ELi4ELi2ELb0ELb0EN7cutlass10bfloat16_tE19Flash_kernel_traitsILi128ELi64ELi128ELi8ES3_EELb0ELb0ELb1ELb1ELb0ELb0ELb0EEEvNS_16Flash_bwd_paramsE,"",@"SHT_CUDA_INFO"
	.sectionflags	@""
	.align	4


	//----- nvinfo : EIATTR_CUDA_API_VERSION
	.align		4
        /*0000*/ 	.byte	0x04, 0x37
        /*0002*/ 	.short	(.L_474 - .L_473)
.L_473:
        /*0004*/ 	.word	0x00000082


	//----- nvinfo : EIATTR_KPARAM_INFO
	.align		4
.L_474:
        /*0008*/ 	.byte	0x04, 0x17
        /*000a*/ 	.short	(.L_476 - .L_475)
.L_475:
        /*000c*/ 	.word	0x00000000
        /*0010*/ 	.short	0x0000
        /*0012*/ 	.short	0x0000
        /*0014*/ 	.byte	0x00, 0xf0, 0x01, 0x0a


	//----- nvinfo : EIATTR_SPARSE_MMA_MASK
	.align		4
.L_476:
        /*0018*/ 	.byte	0x03, 0x50
        /*001a*/ 	.short	0x0000


	//----- nvinfo : EIATTR_MAXREG_COUNT
	.align		4
        /*001c*/ 	.byte	0x03, 0x1b
        /*001e*/ 	.short	0x00ff


	//----- nvinfo : EIATTR_NUM_BARRIERS
	.align		4
        /*0020*/ 	.byte	0x02, 0x4c
        /*0022*/ 	.byte	0x01
	.zero		1


	//----- nvinfo : EIATTR_ANNOTATIONS
	.align		4
        /*0024*/ 	.byte	0x04, 0x55
        /*0026*/ 	.short	(.L_478 - .L_477)


	//   ....[0]....
.L_477:
        /*0028*/ 	.word	0x00000001
        /*002c*/ 	.byte	0xc0, 0x04, 0x00, 0x00, 0x01, 0x00, 0x00, 0x00, 0x20, 0x07, 0x00, 0x00, 0x01, 0x00, 0x00, 0x00
        /*003c*/ 	.byte	0xe0, 0x09, 0x00, 0x00, 0x01, 0x00, 0x00, 0x00, 0x10, 0x0a, 0x00, 0x00, 0x01, 0x00, 0x00, 0x00
        /*004c*/ 	.byte	0x40, 0x0a, 0x00, 0x00, 0x01, 0x00, 0x00, 0x00, 0x80, 0x0a, 0x00, 0x00, 0x01, 0x00, 0x00, 0x00
        /*005c*/ 	.byte	0x90, 0x0a, 0x00, 0x00, 0x01, 0x00, 0x00, 0x00, 0x90, 0x47, 0x00, 0x00, 0x01, 0x00, 0x00, 0x00
        /*006c*/ 	.byte	0x60, 0x50, 0x00, 0x00, 0x01, 0x00, 0x00, 0x00, 0x50, 0x9c, 0x00, 0x00, 0x01, 0x00, 0x00, 0x00
        /*007c*/ 	.byte	0x70, 0x9c, 0x00, 0x00, 0x01, 0x00, 0x00, 0x00, 0x80, 0x9c, 0x00, 0x00, 0x01, 0x00, 0x00, 0x00
        /*008c*/ 	.byte	0x90, 0x9c, 0x00, 0x00, 0x01, 0x00, 0x00, 0x00, 0xa0, 0x9c, 0x00, 0x00


	//----- nvinfo : EIATTR_MERCURY_ISA_VERSION
	.align		4
.L_478:
        /*0098*/ 	.byte	0x03, 0x5f
        /*009a*/ 	.short	0x0101


	//----- nvinfo : EIATTR_EXIT_INSTR_OFFSETS
	.align		4
        /*009c*/ 	.byte	0x04, 0x1c
        /*009e*/ 	.short	(.L_480 - .L_479)


	//   ....[0]....
.L_479:
        /*00a0*/ 	.word	0x000000a0


	//   ....[1]....
        /*00a4*/ 	.word	0x0000b920


	//----- nvinfo : EIATTR_CRS_STACK_SIZE
	.align		4
.L_480:
        /*00a8*/ 	.byte	0x04, 0x1e
        /*00aa*/ 	.short	(.L_482 - .L_481)
.L_481:
        /*00ac*/ 	.word	0x00000000


	//----- nvinfo : EIATTR_CBANK_PARAM_SIZE
	.align		4
.L_482:
        /*00b0*/ 	.byte	0x03, 0x19
        /*00b2*/ 	.short	0x0280


	//----- nvinfo : EIATTR_PARAM_CBANK
	.align		4
        /*00b4*/ 	.byte	0x04, 0x0a
        /*00b6*/ 	.short	(.L_484 - .L_483)
	.align		4
.L_483:
        /*00b8*/ 	.word	index@(.nv.constant0._ZN5flash44flash_bwd_dq_dk_dv_loop_seqk_parallel_kernelI23Flash_bwd_kernel_traitsILi128ELi64ELi128ELi8ELi2ELi4ELi2ELb0ELb0EN7cutlass10bfloat16_tE19Flash_kernel_traitsILi128ELi64ELi128ELi8ES3_EELb0ELb0ELb1ELb1ELb0ELb0ELb0EEEvNS_16Flash_bwd_paramsE)
        /*00bc*/ 	.short	0x0210
        /*00be*/ 	.short	0x0280


	//----- nvinfo : EIATTR_SW_WAR
	.align		4
.L_484:
        /*00c0*/ 	.byte	0x04, 0x36
        /*00c2*/ 	.short	(.L_486 - .L_485)
.L_485:
        /*00c4*/ 	.word	0x00000008
.L_486:


//--------------------- .nv.info._ZN5flash27flash_bwd_convert_dq_kernelI23Flash_bwd_kernel_traitsILi128ELi64ELi64ELi8ELi4ELi2ELi2ELb1ELb0EN7cutlass10bfloat16_tE19Flash_kernel_traitsILi128ELi64ELi64ELi8ES3_EEEEvNS_16Flash_bwd_paramsEi --------------------------
	.section	.nv.info._ZN5flash27flash_bwd_convert_dq_kernelI23Flash_bwd_kernel_traitsILi128ELi64ELi64ELi8ELi4ELi2ELi2ELb1ELb0EN7cutlass10bfloat16_tE19Flash_kernel_traitsILi128ELi64ELi64ELi8ES3_EEEEvNS_16Flash_bwd_paramsEi,"",@"SHT_CUDA_INFO"
	.sectionflags	@""
	.align	4


	//----- nvinfo : EIATTR_CUDA_API_VERSION
	.align		4
        /*0000*/ 	.byte	0x04, 0x37
        /*0002*/ 	.short	(.L_488 - .L_487)
.L_487:
        /*0004*/ 	.word	0x00000082


	//----- nvinfo : EIATTR_KPARAM_INFO
	.align		4
.L_488:
        /*0008*/ 	.byte	0x04, 0x17
        /*000a*/ 	.short	(.L_490 - .L_489)
.L_489:
        /*000c*/ 	.word	0x00000000
        /*0010*/ 	.short	0x0001
        /*0012*/ 	.short	0x0280
        /*0014*/ 	.byte	0x00, 0xf0, 0x11, 0x00


	//----- nvinfo : EIATTR_KPARAM_INFO
	.align		4
.L_490:
        /*0018*/ 	.byte	0x04, 0x17
        /*001a*/ 	.short	(.L_492 - .L_491)
.L_491:
        /*001c*/ 	.word	0x00000000
        /*0020*/ 	.short	0x0000
        /*0022*/ 	.short	0x0000
        /*0024*/ 	.byte	0x00, 0xf0, 0x01, 0x0a


	//----- nvinfo : EIATTR_SPARSE_MMA_MASK
	.align		4
.L_492:
        /*0028*/ 	.byte	0x03, 0x50
        /*002a*/ 	.short	0x0000


	//----- nvinfo : EIATTR_MAXREG_COUNT
	.align		4
        /*002c*/ 	.byte	0x03, 0x1b
        /*002e*/ 	.short	0x00ff


	//----- nvinfo : EIATTR_NUM_BARRIERS
	.align		4
        /*0030*/ 	.byte	0x02, 0x4c
        /*0032*/ 	.byte	0x01
	.zero		1


	//----- nvinfo : EIATTR_MERCURY_ISA_VERSION
	.align		4
        /*0034*/ 	.byte	0x03, 0x5f
        /*0036*/ 	.short	0x0101


	//----- nvinfo : EIATTR_EXIT_INSTR_OFFSETS
	.align		4
        /*0038*/ 	.byte	0x04, 0x1c
        /*003a*/ 	.short	(.L_494 - .L_493)


	//   ....[0]....
.L_493:
        /*003c*/ 	.word	0x00000100


	//   ....[1]....
        /*0040*/ 	.word	0x000017b0


	//   ....[2]....
        /*0044*/ 	.word	0x000018b0


	//   ....[3]....
        /*0048*/ 	.word	0x000018d0


	//----- nvinfo : EIATTR_CRS_STACK_SIZE
	.align		4
.L_494:
        /*004c*/ 	.byte	0x04, 0x1e
        /*004e*/ 	.short	(.L_496 - .L_495)
.L_495:
        /*0050*/ 	.word	0x00000000


	//----- nvinfo : EIATTR_CBANK_PARAM_SIZE
	.align		4
.L_496:
        /*0054*/ 	.byte	0x03, 0x19
        /*0056*/ 	.short	0x0284


	//----- nvinfo : EIATTR_PARAM_CBANK
	.align		4
        /*0058*/ 	.byte	0x04, 0x0a
        /*005a*/ 	.short	(.L_498 - .L_497)
	.align		4
.L_497:
        /*005c*/ 	.word	index@(.nv.constant0._ZN5flash27flash_bwd_convert_dq_kernelI23Flash_bwd_kernel_traitsILi128ELi64ELi64ELi8ELi4ELi2ELi2ELb1ELb0EN7cutlass10bfloat16_tE19Flash_kernel_traitsILi128ELi64ELi64ELi8ES3_EEEEvNS_16Flash_bwd_paramsEi)
        /*0060*/ 	.short	0x0210
        /*0062*/ 	.short	0x0284


	//----- nvinfo : EIATTR_SW_WAR
	.align		4
.L_498:
        /*0064*/ 	.byte	0x04, 0x36
        /*0066*/ 	.short	(.L_500 - .L_499)
.L_499:
        /*0068*/ 	.word	0x00000008
.L_500:


//--------------------- .nv.info._ZN5flash44flash_bwd_dq_dk_dv_loop_seqk_parallel_kernelI23Flash_bwd_kernel_traitsILi128ELi64ELi64ELi8ELi4ELi2ELi2ELb1ELb0EN7cutlass10bfloat16_tE19Flash_kernel_traitsILi128ELi64ELi64ELi8ES3_EELb1ELb0ELb0ELb0ELb0ELb1ELb0EEEvNS_16Flash_bwd_paramsE --------------------------
	.section	.nv.info._ZN5flash44flash_bwd_dq_dk_dv_loop_seqk_parallel_kernelI23Flash_bwd_kernel_traitsILi128ELi64ELi64ELi8ELi4ELi2ELi2ELb1ELb0EN7cutlass10bfloat16_tE19Flash_kernel_traitsILi128ELi64ELi64ELi8ES3_EELb1ELb0ELb0ELb0ELb0ELb1ELb0EEEvNS_16Flash_bwd_paramsE,"",@"SHT_CUDA_INFO"
	.sectionflags	@""
	.align	4


	//----- nvinfo : EIATTR_CUDA_API_VERSION
	.align		4
        /*0000*/ 	.byte	0x04, 0x37
        /*0002*/ 	.short	(.L_502 - .L_501)
.L_501:
        /*0004*/ 	.word	0x00000082


	//----- nvinfo : EIATTR_KPARAM_INFO
	.align		4
.L_502:
        /*0008*/ 	.byte	0x04, 0x17
        /*000a*/ 	.short	(.L_504 - .L_503)
.L_503:
        /*000c*/ 	.word	0x00000000
        /*0010*/ 	.short	0x0000
        /*0012*/ 	.short	0x0000
        /*0014*/ 	.byte	0x00, 0xf0, 0x01, 0x0a


	//----- nvinfo : EIATTR_SPARSE_MMA_MASK
	.align		4
.L_504:
        /*0018*/ 	.byte	0x03, 0x50
        /*001a*/ 	.short	0x0000


	//----- nvinfo : EIATTR_MAXREG_COUNT
	.align		4
        /*001c*/ 	.byte	0x03, 0x1b
        /*001e*/ 	.short	0x00ff


	//----- nvinfo : EIATTR_NUM_BARRIERS
	.align		4
        /*0020*/ 	.byte	0x02, 0x4c
        /*0022*/ 	.byte	0x01
	.zero		1


	//----- nvinfo : EIATTR_MERCURY_ISA_VERSION
	.align		4
        /*0024*/ 	.byte	0x03, 0x5f
        /*0026*/ 	.short	0x0101


	//----- nvinfo : EIATTR_EXIT_INSTR_OFFSETS
	.align		4
        /*0028*/ 	.byte	0x04, 0x1c
        /*002a*/ 	.short	(.L_506 - .L_505)


	//   ....[0]....
.L_505:
        /*002c*/ 	.word	0x000000a0


	//   ....[1]....
        /*0030*/ 	.word	0x00007770


	//----- nvinfo : EIATTR_CRS_STACK_SIZE
	.align		4
.L_506:
        /*0034*/ 	.byte	0x04, 0x1e
        /*0036*/ 	.short	(.L_508 - .L_507)
.L_507:
        /*0038*/ 	.word	0x00000000


	//----- nvinfo : EIATTR_CBANK_PARAM_SIZE
	.align		4
.L_508:
        /*003c*/ 	.byte	0x03, 0x19
        /*003e*/ 	.short	0x0280


	//----- nvinfo : EIATTR_PARAM_CBANK
	.align		4
        /*0040*/ 	.byte	0x04, 0x0a
        /*0042*/ 	.short	(.L_510 - .L_509)
	.align		4
.L_509:
        /*0044*/ 	.word	index@(.nv.constant0._ZN5flash44flash_bwd_dq_dk_dv_loop_seqk_parallel_kernelI23Flash_bwd_kernel_traitsILi128ELi64ELi64ELi8ELi4ELi2ELi2ELb1ELb0EN7cutlass10bfloat16_tE19Flash_kernel_traitsILi128ELi64ELi64ELi8ES3_EELb1ELb0ELb0ELb0ELb0ELb1ELb0EEEvNS_16Flash_bwd_paramsE)
        /*0048*/ 	.short	0x0210
        /*004a*/ 	.short	0x0280


	//----- nvinfo : EIATTR_SW_WAR
	.align		4
.L_510:
        /*004c*/ 	.byte	0x04, 0x36
        /*004e*/ 	.short	(.L_512 - .L_511)
.L_511:
        /*0050*/ 	.word	0x00000008
.L_512:


//--------------------- .nv.info._ZN5flash44flash_bwd_dq_dk_dv_loop_seqk_parallel_kernelI23Flash_bwd_kernel_traitsILi128ELi64ELi64ELi8ELi4ELi2ELi2ELb1ELb0EN7cutlass10bfloat16_tE19Flash_kernel_traitsILi128ELi64ELi64ELi8ES3_EELb0ELb0ELb0ELb0ELb0ELb1ELb1EEEvNS_16Flash_bwd_paramsE --------------------------
	.section	.nv.info._ZN5flash44flash_bwd_dq_dk_dv_loop_seqk_parallel_kernelI23Flash_bwd_kernel_traitsILi128ELi64ELi64ELi8ELi4ELi2ELi2ELb1ELb0EN7cutlass10bfloat16_tE19Flash_kernel_traitsILi128ELi64ELi64ELi8ES3_EELb0ELb0ELb0ELb0ELb0ELb1ELb1EEEvNS_16Flash_bwd_paramsE,"",@"SHT_CUDA_INFO"
	.sectionflags	@""
	.align	4


	//----- nvinfo : EIATTR_CUDA_API_VERSION
	.align		4
        /*0000*/ 	.byte	0x04, 0x37
        /*0002*/ 	.short	(.L_514 - .L_513)
.L_513:
        /*0004*/ 	.word	0x00000082


	//----- nvinfo : EIATTR_KPARAM_INFO
	.align		4
.L_514:
        /*0008*/ 	.byte	0x04, 0x17
        /*000a*/ 	.short	(.L_516 - .L_515)
.L_515:
        /*000c*/ 	.word	0x00000000
        /*0010*/ 	.short	0x0000
        /*0012*/ 	.short	0x0000
        /*0014*/ 	.byte	0x00, 0xf0, 0x01, 0x0a


	//----- nvinfo : EIATTR_SPARSE_MMA_MASK
	.align		4
.L_516:
        /*0018*/ 	.byte	0x03, 0x50
        /*001a*/ 	.short	0x0000


	//----- nvinfo : EIATTR_MAXREG_COUNT
	.align		4
        /*001c*/ 	.byte	0x03, 0x1b
        /*001e*/ 	.short	0x00ff


	//----- nvinfo : EIATTR_NUM_BARRIERS
	.align		4
        /*0020*/ 	.byte	0x02, 0x4c
        /*0022*/ 	.byte	0x01
	.zero		1


	//----- nvinfo : EIATTR_ANNOTATIONS
	.align		4
        /*0024*/ 	.byte	0x04, 0x55
        /*0026*/ 	.short	(.L_518 - .L_517)


	//   ....[0]....
.L_517:
        /*0028*/ 	.word	0x00000001
        /*002c*/ 	.byte	0x60, 0x05, 0x00, 0x00, 0x01, 0x00, 0x00, 0x00, 0x30, 0x19, 0x00, 0x00


	//----- nvinfo : EIATTR_MERCURY_ISA_VERSION
	.align		4
.L_518:
        /*0038*/ 	.byte	0x03, 0x5f
        /*003a*/ 	.short	0x0101


	//----- nvinfo : EIATTR_EXIT_INSTR_OFFSETS
	.align		4
        /*003c*/ 	.byte	0x04, 0x1c
        /*003e*/ 	.short	(.L_520 - .L_519)


	//   ....[0]....
.L_519:
        /*0040*/ 	.word	0x00000090


	//   ....[1]....
        /*0044*/ 	.word	0x00006d90


	//----- nvinfo : EIATTR_CRS_STACK_SIZE
	.align		4
.L_520:
        /*0048*/ 	.byte	0x04, 0x1e
        /*004a*/ 	.short	(.L_522 - .L_521)
.L_521:
        /*004c*/ 	.word	0x00000000


	//----- nvinfo : EIATTR_CBANK_PARAM_SIZE
	.align		4
.L_522:
        /*0050*/ 	.byte	0x03, 0x19
        /*0052*/ 	.short	0x0280


	//----- nvinfo : EIATTR_PARAM_CBANK
	.align		4
        /*0054*/ 	.byte	0x04, 0x0a
        /*0056*/ 	.short	(.L_524 - .L_523)
	.align		4
.L_523:
        /*0058*/ 	.word	index@(.nv.constant0._ZN5flash44flash_bwd_dq_dk_dv_loop_seqk_parallel_kernelI23Flash_bwd_kernel_traitsILi128ELi64ELi64ELi8ELi4ELi2ELi2ELb1ELb0EN7cutlass10bfloat16_tE19Flash_kernel_traitsILi128ELi64ELi64ELi8ES3_EELb0ELb0ELb0ELb0ELb0ELb1ELb1EEEvNS_16Flash_bwd_paramsE)
        /*005c*/ 	.short	0x0210
        /*005e*/ 	.short	0x0280


	//----- nvinfo : EIATTR_SW_WAR
	.align		4
.L_524:
        /*0060*/ 	.byte	0x04, 0x36
        /*0062*/ 	.short	(.L_526 - .L_525)
.L_525:
        /*0064*/ 	.word	0x00000008
.L_526:


//--------------------- .nv.info._ZN5flash44flash_bwd_dq_dk_dv_loop_seqk_parallel_kernelI23Flash_bwd_kernel_traitsILi128ELi64ELi64ELi8ELi4ELi2ELi2ELb1ELb0EN7cutlass10bfloat16_tE19Flash_kernel_traitsILi128ELi64ELi64ELi8ES3_EELb1ELb0ELb0ELb0ELb0ELb0ELb0EEEvNS_16Flash_bwd_paramsE --------------------------
	.section	.nv.info._ZN5flash44flash_bwd_dq_dk_dv_loop_seqk_parallel_kernelI23Flash_bwd_kernel_traitsILi128ELi64ELi64ELi8ELi4ELi2ELi2ELb1ELb0EN7cutlass10bfloat16_tE19Flash_kernel_traitsILi128ELi64ELi64ELi8ES3_EELb1ELb0ELb0ELb0ELb0ELb0ELb0EEEvNS_16Flash_bwd_paramsE,"",@"SHT_CUDA_INFO"
	.sectionflags	@""
	.align	4


	//----- nvinfo : EIATTR_CUDA_API_VERSION
	.align		4
        /*0000*/ 	.byte	0x04, 0x37
        /*0002*/ 	.short	(.L_528 - .L_527)
.L_527:
        /*0004*/ 	.word	0x00000082


	//----- nvinfo : EIATTR_KPARAM_INFO
	.align		4
.L_528:
        /*0008*/ 	.byte	0x04, 0x17
        /*000a*/ 	.short	(.L_530 - .L_529)
.L_529:
        /*000c*/ 	.word	0x00000000
        /*0010*/ 	.short	0x0000
        /*0012*/ 	.short	0x0000
        /*0014*/ 	.byte	0x00, 0xf0, 0x01, 0x0a


	//----- nvinfo : EIATTR_SPARSE_MMA_MASK
	.align		4
.L_530:
        /*0018*/ 	.byte	0x03, 0x50
        /*001a*/ 	.short	0x0000


	//----- nvinfo : EIATTR_MAXREG_COUNT
	.align		4
        /*001c*/ 	.byte	0x03, 0x1b
        /*001e*/ 	.short	0x00ff


	//----- nvinfo : EIATTR_NUM_BARRIERS
	.align		4
        /*0020*/ 	.byte	0x02, 0x4c
        /*0022*/ 	.byte	0x01
	.zero		1


	//----- nvinfo : EIATTR_ANNOTATIONS
	.align		4
        /*0024*/ 	.byte	0x04, 0x55
        /*0026*/ 	.short	(.L_532 - .L_531)


	//   ....[0]....
.L_531:
        /*0028*/ 	.word	0x00000001
        /*002c*/ 	.byte	0x20, 0x04, 0x00, 0x00, 0x01, 0x00, 0x00, 0x00, 0xc0, 0x05, 0x00, 0x00, 0x01, 0x00, 0x00, 0x00
        /*003c*/ 	.byte	0x70, 0x08, 0x00, 0x00, 0x01, 0x00, 0x00, 0x00, 0xb0, 0x08, 0x00, 0x00, 0x01, 0x00, 0x00, 0x00
        /*004c*/ 	.byte	0x80, 0x0b, 0x00, 0x00, 0x01, 0x00, 0x00, 0x00, 0xb0, 0x19, 0x00, 0x00, 0x01, 0x00, 0x00, 0x00
        /*005c*/ 	.byte	0x30, 0x35, 0x00, 0x00, 0x01, 0x00, 0x00, 0x00, 0x90, 0x63, 0x00, 0x00, 0x01, 0x00, 0x00, 0x00
        /*006c*/ 	.byte	0xc0, 0x63, 0x00, 0x00, 0x01, 0x00, 0x00, 0x00, 0xd0, 0x63, 0x00, 0x00, 0x01, 0x00, 0x00, 0x00
        /*007c*/ 	.byte	0xe0, 0x63, 0x00, 0x00, 0x01, 0x00, 0x00, 0x00, 0x90, 0x75, 0x00, 0x00


	//----- nvinfo : EIATTR_MERCURY_ISA_VERSION
	.align		4
.L_532:
        /*0088*/ 	.byte	0x03, 0x5f
        /*008a*/ 	.short	0x0101


	//----- nvinfo : EIATTR_EXIT_INSTR_OFFSETS
	.align		4
        /*008c*/ 	.byte	0x04, 0x1c
        /*008e*/ 	.short	(.L_534 - .L_533)


	//   ....[0]....
.L_533:
        /*0090*/ 	.word	0x00000090


	//   ....[1]....
        /*0094*/ 	.word	0x00007ed0


	//----- nvinfo : EIATTR_CRS_STACK_SIZE
	.align		4
.L_534:
        /*0098*/ 	.byte	0x04, 0x1e
        /*009a*/ 	.short	(.L_536 - .L_535)
.L_535:
        /*009c*/ 	.word	0x00000000


	//----- nvinfo : EIATTR_CBANK_PARAM_SIZE
	.align		4
.L_536:
        /*00a0*/ 	.byte	0x03, 0x19
        /*00a2*/ 	.short	0x0280


	//----- nvinfo : EIATTR_PARAM_CBANK
	.align		4
        /*00a4*/ 	.byte	0x04, 0x0a
        /*00a6*/ 	.short	(.L_538 - .L_537)
	.align		4
.L_537:
        /*00a8*/ 	.word	index@(.nv.constant0._ZN5flash44flash_bwd_dq_dk_dv_loop_seqk_parallel_kernelI23Flash_bwd_kernel_traitsILi128ELi64ELi64ELi8ELi4ELi2ELi2ELb1ELb0EN7cutlass10bfloat16_tE19Flash_kernel_traitsILi128ELi64ELi64ELi8ES3_EELb1ELb0ELb0ELb0ELb0ELb0ELb0EEEvNS_16Flash_bwd_paramsE)
        /*00ac*/ 	.short	0x0210
        /*00ae*/ 	.short	0x0280


	//----- nvinfo : EIATTR_SW_WAR
	.align		4
.L_538:
        /*00b0*/ 	.byte	0x04, 0x36
        /*00b2*/ 	.short	(.L_540 - .L_539)
.L_539:
        /*00b4*/ 	.word	0x00000008
.L_540:


//--------------------- .nv.info._ZN5flash44flash_bwd_dq_dk_dv_loop_seqk_parallel_kernelI23Flash_bwd_kernel_traitsILi128ELi64ELi64ELi8ELi4ELi2ELi2ELb1ELb0EN7cutlass10bfloat16_tE19Flash_kernel_traitsILi128ELi64ELi64ELi8ES3_EELb0ELb0ELb0ELb0ELb0ELb0ELb1EEEvNS_16Flash_bwd_paramsE --------------------------
	.section	.nv.info._ZN5flash44flash_bwd_dq_dk_dv_loop_seqk_parallel_kernelI23Flash_bwd_kernel_traitsILi128ELi64ELi64ELi8ELi4ELi2ELi2ELb1ELb0EN7cutlass10bfloat16_tE19Flash_kernel_traitsILi128ELi64ELi64ELi8ES3_EELb0ELb0ELb0ELb0ELb0ELb0ELb1EEEvNS_16Flash_bwd_paramsE,"",@"SHT_CUDA_INFO"
	.sectionflags	@""
	.align	4


	//----- nvinfo : EIATTR_CUDA_API_VERSION
	.align		4
        /*0000*/ 	.byte	0x04, 0x37
        /*0002*/ 	.short	(.L_542 - .L_541)
.L_541:
        /*0004*/ 	.word	0x00000082


	//----- nvinfo : EIATTR_KPARAM_INFO
	.align		4
.L_542:
        /*0008*/ 	.byte	0x04, 0x17
        /*000a*/ 	.short	(.L_544 - .L_543)
.L_543:
        /*000c*/ 	.word	0x00000000
        /*0010*/ 	.short	0x0000
        /*0012*/ 	.short	0x0000
        /*0014*/ 	.byte	0x00, 0xf0, 0x01, 0x0a


	//----- nvinfo : EIATTR_SPARSE_MMA_MASK
	.align		4
.L_544:
        /*0018*/ 	.byte	0x03, 0x50
        /*001a*/ 	.short	0x0000


	//----- nvinfo : EIATTR_MAXREG_COUNT
	.align		4
        /*001c*/ 	.byte	0x03, 0x1b
        /*001e*/ 	.short	0x00ff


	//----- nvinfo : EIATTR_NUM_BARRIERS
	.align		4
        /*0020*/ 	.byte	0x02, 0x4c
        /*0022*/ 	.byte	0x01
	.zero		1


	//----- nvinfo : EIATTR_MERCURY_ISA_VERSION
	.align		4
        /*0024*/ 	.byte	0x03, 0x5f
        /*0026*/ 	.short	0x0101


	//----- nvinfo : EIATTR_EXIT_INSTR_OFFSETS
	.align		4
        /*0028*/ 	.byte	0x04, 0x1c
        /*002a*/ 	.short	(.L_546 - .L_545)


	//   ....[0]....
.L_545:
        /*002c*/ 	.word	0x00000080


	//   ....[1]....
        /*0030*/ 	.word	0x00007910


	//----- nvinfo : EIATTR_CRS_STACK_SIZE
	.align		4
.L_546:
        /*0034*/ 	.byte	0x04, 0x1e
        /*0036*/ 	.short	(.L_548 - .L_547)
.L_547:
        /*0038*/ 	.word	0x00000000


	//----- nvinfo : EIATTR_CBANK_PARAM_SIZE
	.align		4
.L_548:
        /*003c*/ 	.byte	0x03, 0x19
        /*003e*/ 	.short	0x0280


	//----- nvinfo : EIATTR_PARAM_CBANK
	.align		4
        /*0040*/ 	.byte	0x04, 0x0a
        /*0042*/ 	.short	(.L_550 - .L_549)
	.align		4
.L_549:
        /*0044*/ 	.word	index@(.nv.constant0._ZN5flash44flash_bwd_dq_dk_dv_loop_seqk_parallel_kernelI23Flash_bwd_kernel_traitsILi128ELi64ELi64ELi8ELi4ELi2ELi2ELb1ELb0EN7cutlass10bfloat16_tE19Flash_kernel_traitsILi128ELi64ELi64ELi8ES3_EELb0ELb0ELb0ELb0ELb0ELb0ELb1EEEvNS_16Flash_bwd_paramsE)
        /*0048*/ 	.short	0x0210
        /*004a*/ 	.short	0x0280


	//----- nvinfo : EIATTR_SW_WAR
	.align		4
.L_550:
        /*004c*/ 	.byte	0x04, 0x36
        /*004e*/ 	.short	(.L_552 - .L_551)
.L_551:
        /*0050*/ 	.word	0x00000008
.L_552:


//--------------------- .nv.info._ZN5flash44flash_bwd_dq_dk_dv_loop_seqk_parallel_kernelI23Flash_bwd_kernel_traitsILi128ELi64ELi64ELi8ELi4ELi2ELi2ELb1ELb0EN7cutlass10bfloat16_tE19Flash_kernel_traitsILi128ELi64ELi64ELi8ES3_EELb1ELb0ELb1ELb0ELb0ELb0ELb0EEEvNS_16Flash_bwd_paramsE --------------------------
	.section	.nv.info._ZN5flash44flash_bwd_dq_dk_dv_loop_seqk_parallel_kernelI23Flash_bwd_kernel_traitsILi128ELi64ELi64ELi8ELi4ELi2ELi2ELb1ELb0EN7cutlass10bfloat16_tE19Flash_kernel_traitsILi128ELi64ELi64ELi8ES3_EELb1ELb0ELb1ELb0ELb0ELb0ELb0EEEvNS_16Flash_bwd_paramsE,"",@"SHT_CUDA_INFO"
	.sectionflags	@""
	.align	4


	//----- nvinfo : EIATTR_CUDA_API_VERSION
	.align		4
        /*0000*/ 	.byte	0x04, 0x37
        /*0002*/ 	.short	(.L_554 - .L_553)
.L_553:
        /*0004*/ 	.word	0x00000082


	//----- nvinfo : EIATTR_KPARAM_INFO
	.align		4
.L_554:
        /*0008*/ 	.byte	0x04, 0x17
        /*000a*/ 	.short	(.L_556 - .L_555)
.L_555:
        /*000c*/ 	.word	0x00000000
        /*0010*/ 	.short	0x0000
        /*0012*/ 	.short	0x0000
        /*0014*/ 	.byte	0x00, 0xf0, 0x01, 0x0a


	//----- nvinfo : EIATTR_SPARSE_MMA_MASK
	.align		4
.L_556:
        /*0018*/ 	.byte	0x03, 0x50
        /*001a*/ 	.short	0x0000


	//----- nvinfo : EIATTR_MAXREG_COUNT
	.align		4
        /*001c*/ 	.byte	0x03, 0x1b
        /*001e*/ 	.short	0x00ff


	//----- nvinfo : EIATTR_NUM_BARRIERS
	.align		4
        /*0020*/ 	.byte	0x02, 0x4c
        /*0022*/ 	.byte	0x01
	.zero		1


	//----- nvinfo : EIATTR_MERCURY_ISA_VERSION
	.align		4
        /*0024*/ 	.byte	0x03, 0x5f
        /*0026*/ 	.short	0x0101


	//----- nvinfo : EIATTR_EXIT_INSTR_OFFSETS
	.align		4
        /*0028*/ 	.byte	0x04, 0x1c
        /*002a*/ 	.short	(.L_558 - .L_557)


	//   ....[0]....
.L_557:
        /*002c*/ 	.word	0x000000a0


	//   ....[1]....
        /*0030*/ 	.word	0x00008a80


	//----- nvinfo : EIATTR_CRS_STACK_SIZE
	.align		4
.L_558:
        /*0034*/ 	.byte	0x04, 0x1e
        /*0036*/ 	.short	(.L_560 - .L_559)
.L_559:
        /*0038*/ 	.word	0x00000000


	//----- nvinfo : EIATTR_CBANK_PARAM_SIZE
	.align		4
.L_560:
        /*003c*/ 	.byte	0x03, 0x19
        /*003e*/ 	.short	0x0280


	//----- nvinfo : EIATTR_PARAM_CBANK
	.align		4
        /*0040*/ 	.byte	0x04, 0x0a
        /*0042*/ 	.short	(.L_562 - .L_561)
	.align		4
.L_561:
        /*0044*/ 	.word	index@(.nv.constant0._ZN5flash44flash_bwd_dq_dk_dv_loop_seqk_parallel_kernelI23Flash_bwd_kernel_traitsILi128ELi64ELi64ELi8ELi4ELi2ELi2ELb1ELb0EN7cutlass10bfloat16_tE19Flash_kernel_traitsILi128ELi64ELi64ELi8ES3_EELb1ELb0ELb1ELb0ELb0ELb0ELb0EEEvNS_16Flash_bwd_paramsE)
        /*0048*/ 	.short	0x0210
        /*004a*/ 	.short	0x0280


	//----- nvinfo : EIATTR_SW_WAR
	.align		4
.L_562:
        /*004c*/ 	.byte	0x04, 0x36
        /*004e*/ 	.short	(.L_564 - .L_563)
.L_563:
        /*0050*/ 	.word	0x00000008
.L_564:


//--------------------- .nv.info._ZN5flash44flash_bwd_dq_dk_dv_loop_seqk_parallel_kernelI23Flash_bwd_kernel_traitsILi128ELi64ELi64ELi8ELi4ELi2ELi2ELb1ELb0EN7cutlass10bfloat16_tE19Flash_kernel_traitsILi128ELi64ELi64ELi8ES3_EELb0ELb0ELb1ELb0ELb0ELb0ELb1EEEvNS_16Flash_bwd_paramsE --------------------------
	.section	.nv.info._ZN5flash44flash_bwd_dq_dk_dv_loop_seqk_parallel_kernelI23Flash_bwd_kernel_traitsILi128ELi64ELi64ELi8ELi4ELi2ELi2ELb1ELb0EN7cutlass10bfloat16_tE19Flash_kernel_traitsILi128ELi64ELi64ELi8ES3_EELb0ELb0ELb1ELb0ELb0ELb0ELb1EEEvNS_16Flash_bwd_paramsE,"",@"SHT_CUDA_INFO"
	.sectionflags	@""
	.align	4


	//----- nvinfo : EIATTR_CUDA_API_VERSION
	.align		4
        /*0000*/ 	.byte	0x04, 0x37
        /*0002*/ 	.short	(.L_566 - .L_565)
.L_565:
        /*0004*/ 	.word	0x00000082


	//----- nvinfo : EIATTR_KPARAM_INFO
	.align		4
.L_566:
        /*0008*/ 	.byte	0x04, 0x17
        /*000a*/ 	.short	(.L_568 - .L_567)
.L_567:
        /*000c*/ 	.word	0x00000000
        /*0010*/ 	.short	0x0000
        /*0012*/ 	.short	0x0000
        /*0014*/ 	.byte	0x00, 0xf0, 0x01, 0x0a


	//----- nvinfo : EIATTR_SPARSE_MMA_MASK
	.align		4
.L_568:
        /*0018*/ 	.byte	0x03, 0x50
        /*001a*/ 	.short	0x0000


	//----- nvinfo : EIATTR_MAXREG_COUNT
	.align		4
        /*001c*/ 	.byte	0x03, 0x1b
        /*001e*/ 	.short	0x00ff


	//----- nvinfo : EIATTR_NUM_BARRIERS
	.align		4
        /*0020*/ 	.byte	0x02, 0x4c
        /*0022*/ 	.byte	0x01
	.zero		1


	//----- nvinfo : EIATTR_ANNOTATIONS
	.align		4
        /*0024*/ 	.byte	0x04, 0x55
        /*0026*/ 	.short	(.L_570 - .L_569)


	//   ....[0]....
.L_569:
        /* <DEDUP_REMOVED lines=8> */
        /*009c*/ 	.byte	0xb0, 0x6c, 0x00, 0x00, 0x01, 0x00, 0x00, 0x00, 0xc0, 0x6c, 0x00, 0x00


	//----- nvinfo : EIATTR_MERCURY_ISA_VERSION
	.align		4
.L_570:
        /*00a8*/ 	.byte	0x03, 0x5f
        /*00aa*/ 	.short	0x0101


	//----- nvinfo : EIATTR_EXIT_INSTR_OFFSETS
	.align		4
        /*00ac*/ 	.byte	0x04, 0x1c
        /*00ae*/ 	.short	(.L_572 - .L_571)


	//   ....[0]....
.L_571:
        /*00b0*/ 	.word	0x00000090


	//   ....[1]....
        /*00b4*/ 	.word	0x00007ce0


	//----- nvinfo : EIATTR_CRS_STACK_SIZE
	.align		4
.L_572:
        /*00b8*/ 	.byte	0x04, 0x1e
        /*00ba*/ 	.short	(.L_574 - .L_573)
.L_573:
        /*00bc*/ 	.word	0x00000000


	//----- nvinfo : EIATTR_CBANK_PARAM_SIZE
	.align		4
.L_574:
        /*00c0*/ 	.byte	0x03, 0x19
        /*00c2*/ 	.short	0x0280


	//----- nvinfo : EIATTR_PARAM_CBANK
	.align		4
        /*00c4*/ 	.byte	0x04, 0x0a
        /*00c6*/ 	.short	(.L_576 - .L_575)
	.align		4
.L_575:
        /*00c8*/ 	.word	index@(.nv.constant0._ZN5flash44flash_bwd_dq_dk_dv_loop_seqk_parallel_kernelI23Flash_bwd_kernel_traitsILi128ELi64ELi64ELi8ELi4ELi2ELi2ELb1ELb0EN7cutlass10bfloat16_tE19Flash_kernel_traitsILi128ELi64ELi64ELi8ES3_EELb0ELb0ELb1ELb0ELb0ELb0ELb1EEEvNS_16Flash_bwd_paramsE)
        /*00cc*/ 	.short	0x0210
        /*00ce*/ 	.short	0x0280


	//----- nvinfo : EIATTR_SW_WAR
	.align		4
.L_576:
        /*00d0*/ 	.byte	0x04, 0x36
        /*00d2*/ 	.short	(.L_578 - .L_577)
.L_577:
        /*00d4*/ 	.word	0x00000008
.L_578:


//--------------------- .nv.info._ZN5flash44flash_bwd_dq_dk_dv_loop_seqk_parallel_kernelI23Flash_bwd_kernel_traitsILi128ELi64ELi64ELi8ELi4ELi2ELi2ELb1ELb0EN7cutlass10bfloat16_tE19Flash_kernel_traitsILi128ELi64ELi64ELi8ES3_EELb1ELb0ELb0ELb0ELb1ELb1ELb0EEEvNS_16Flash_bwd_paramsE --------------------------
	.section	.nv.info._ZN5flash44flash_bwd_dq_dk_dv_loop_seqk_parallel_kernelI23Flash_bwd_kernel_traitsILi128ELi64ELi64ELi8ELi4ELi2ELi2ELb1ELb0EN7cutlass10bfloat16_tE19Flash_kernel_traitsILi128ELi64ELi64ELi8ES3_EELb1ELb0ELb0ELb0ELb1ELb1ELb0EEEvNS_16Flash_bwd_paramsE,"",@"SHT_CUDA_INFO"
	.sectionflags	@""
	.align	4


	//----- nvinfo : EIATTR_CUDA_API_VERSION
	.align		4
        /*0000*/ 	.byte	0x04, 0x37
        /*0002*/ 	.short	(.L_580 - .L_579)
.L_579:
        /*0004*/ 	.word	0x00000082


	//----- nvinfo : EIATTR_KPARAM_INFO
	.align		4
.L_580:
        /*0008*/ 	.byte	0x04, 0x17
        /*000a*/ 	.short	(.L_582 - .L_581)
.L_581:
        /*000c*/ 	.word	0x00000000
        /*0010*/ 	.short	0x0000
        /*0012*/ 	.short	0x0000
        /*0014*/ 	.byte	0x00, 0xf0, 0x01, 0x0a


	//----- nvinfo : EIATTR_SPARSE_MMA_MASK
	.align		4
.L_582:
        /*0018*/ 	.byte	0x03, 0x50
        /*001a*/ 	.short	0x0000


	//----- nvinfo : EIATTR_MAXREG_COUNT
	.align		4
        /*001c*/ 	.byte	0x03, 0x1b
        /*001e*/ 	.short	0x00ff


	//----- nvinfo : EIATTR_NUM_BARRIERS
	.align		4
        /*0020*/ 	.byte	0x02, 0x4c
        /*0022*/ 	.byte	0x01
	.zero		1


	//----- nvinfo : EIATTR_MERCURY_ISA_VERSION
	.align		4
        /*0024*/ 	.byte	0x03, 0x5f
        /*0026*/ 	.short	0x0101


	//----- nvinfo : EIATTR_EXIT_INSTR_OFFSETS
	.align		4
        /*0028*/ 	.byte	0x04, 0x1c
        /*002a*/ 	.short	(.L_584 - .L_583)


	//   ....[0]....
.L_583:
        /*002c*/ 	.word	0x00000090


	//   ....[1]....
        /*0030*/ 	.word	0x000056d0


	//----- nvinfo : EIATTR_CBANK_PARAM_SIZE
	.align		4
.L_584:
        /*0034*/ 	.byte	0x03, 0x19
        /*0036*/ 	.short	0x0280


	//----- nvinfo : EIATTR_PARAM_CBANK
	.align		4
        /*0038*/ 	.byte	0x04, 0x0a
        /*003a*/ 	.short	(.L_586 - .L_585)
	.align		4
.L_585:
        /*003c*/ 	.word	index@(.nv.constant0._ZN5flash44flash_bwd_dq_dk_dv_loop_seqk_parallel_kernelI23Flash_bwd_kernel_traitsILi128ELi64ELi64ELi8ELi4ELi2ELi2ELb1ELb0EN7cutlass10bfloat16_tE19Flash_kernel_traitsILi128ELi64ELi64ELi8ES3_EELb1ELb0ELb0ELb0ELb1ELb1ELb0EEEvNS_16Flash_bwd_paramsE)
        /*0040*/ 	.short	0x0210
        /*0042*/ 	.short	0x0280


	//----- nvinfo : EIATTR_SW_WAR
	.align		4
.L_586:
        /*0044*/ 	.byte	0x04, 0x36
        /*0046*/ 	.short	(.L_588 - .L_587)
.L_587:
        /*0048*/ 	.word	0x00000008
.L_588:


//--------------------- .nv.info._ZN5flash44flash_bwd_dq_dk_dv_loop_seqk_parallel_kernelI23Flash_bwd_kernel_traitsILi128ELi64ELi64ELi8ELi4ELi2ELi2ELb1ELb0EN7cutlass10bfloat16_tE19Flash_kernel_traitsILi128ELi64ELi64ELi8ES3_EELb0ELb0ELb0ELb0ELb1ELb1ELb1EEEvNS_16Flash_bwd_paramsE --------------------------
	.section	.nv.info._ZN5flash44flash_bwd_dq_dk_dv_loop_seqk_parallel_kernelI23Flash_bwd_kernel_traitsILi128ELi64ELi64ELi8ELi4ELi2ELi2ELb1ELb0EN7cutlass10bfloat16_tE19Flash_kernel_traitsILi128ELi64ELi64ELi8ES3_EELb0ELb0ELb0ELb0ELb1ELb1ELb1EEEvNS_16Flash_bwd_paramsE,"",@"SHT_CUDA_INFO"
	.sectionflags	@""
	.align	4


	//----- nvinfo : EIATTR_CUDA_API_VERSION
	.align		4
        /*0000*/ 	.byte	0x04, 0x37
        /*0002*/ 	.short	(.L_590 - .L_589)
.L_589:
        /*0004*/ 	.word	0x00000082


	//----- nvinfo : EIATTR_KPARAM_INFO
	.align		4
.L_590:
        /*0008*/ 	.byte	0x04, 0x17
        /*000a*/ 	.short	(.L_592 - .L_591)
.L_591:
        /*000c*/ 	.word	0x00000000
        /*0010*/ 	.short	0x0000
        /*0012*/ 	.short	0x0000
        /*0014*/ 	.byte	0x00, 0xf0, 0x01, 0x0a


	//----- nvinfo : EIATTR_SPARSE_MMA_MASK
	.align		4
.L_592:
        /*0018*/ 	.byte	0x03, 0x50
        /*001a*/ 	.short	0x0000


	//----- nvinfo : EIATTR_MAXREG_COUNT
	.align		4
        /*001c*/ 	.byte	0x03, 0x1b
        /*001e*/ 	.short	0x00ff


	//----- nvinfo : EIATTR_NUM_BARRIERS
	.align		4
        /*0020*/ 	.byte	0x02, 0x4c
        /*0022*/ 	.byte	0x01
	.zero		1


	//----- nvinfo : EIATTR_MERCURY_ISA_VERSION
	.align		4
        /*0024*/ 	.byte	0x03, 0x5f
        /*0026*/ 	.short	0x0101


	//----- nvinfo : EIATTR_EXIT_INSTR_OFFSETS
	.align		4
        /*0028*/ 	.byte	0x04, 0x1c
        /*002a*/ 	.short	(.L_594 - .L_593)


	//   ....[0]....
.L_593:
        /*002c*/ 	.word	0x00000090


	//   ....[1]....
        /*0030*/ 	.word	0x00005420


	//----- nvinfo : EIATTR_CBANK_PARAM_SIZE
	.align		4
.L_594:
        /*0034*/ 	.byte	0x03, 0x19
        /*0036*/ 	.short	0x0280


	//----- nvinfo : EIATTR_PARAM_CBANK
	.align		4
        /*0038*/ 	.byte	0x04, 0x0a
        /*003a*/ 	.short	(.L_596 - .L_595)
	.align		4
.L_595:
        /*003c*/ 	.word	index@(.nv.constant0._ZN5flash44flash_bwd_dq_dk_dv_loop_seqk_parallel_kernelI23Flash_bwd_kernel_traitsILi128ELi64ELi64ELi8ELi4ELi2ELi2ELb1ELb0EN7cutlass10bfloat16_tE19Flash_kernel_traitsILi128ELi64ELi64ELi8ES3_EELb0ELb0ELb0ELb0ELb1ELb1ELb1EEEvNS_16Flash_bwd_paramsE)
        /*0040*/ 	.short	0x0210
        /*0042*/ 	.short	0x0280


	//----- nvinfo : EIATTR_SW_WAR
	.align		4
.L_596:
        /*0044*/ 	.byte	0x04, 0x36
        /*0046*/ 	.short	(.L_598 - .L_597)
.L_597:
        /*0048*/ 	.word	0x00000008
.L_598:


//--------------------- .nv.info._ZN5flash44flash_bwd_dq_dk_dv_loop_seqk_parallel_kernelI23Flash_bwd_kernel_traitsILi128ELi64ELi64ELi8ELi4ELi2ELi2ELb1ELb0EN7cutlass10bfloat16_tE19Flash_kernel_traitsILi128ELi64ELi64ELi8ES3_EELb1ELb0ELb0ELb1ELb0ELb0ELb0EEEvNS_16Flash_bwd_paramsE --------------------------
	.section	.nv.info._ZN5flash44flash_bwd_dq_dk_dv_loop_seqk_parallel_kernelI23Flash_bwd_kernel_traitsILi128ELi64ELi64ELi8ELi4ELi2ELi2ELb1ELb0EN7cutlass10bfloat16_tE19Flash_kernel_traitsILi128ELi64ELi64ELi8ES3_EELb1ELb0ELb0ELb1ELb0ELb0ELb0EEEvNS_16Flash_bwd_paramsE,"",@"SHT_CUDA_INFO"
	.sectionflags	@""
	.align	4


	//----- nvinfo : EIATTR_CUDA_API_VERSION
	.align		4
        /*0000*/ 	.byte	0x04, 0x37
        /*0002*/ 	.short	(.L_600 - .L_599)
.L_599:
        /*0004*/ 	.word	0x00000082


	//----- nvinfo : EIATTR_KPARAM_INFO
	.align		4
.L_600:
        /*0008*/ 	.byte	0x04, 0x17
        /*000a*/ 	.short	(.L_602 - .L_601)
.L_601:
        /*000c*/ 	.word	0x00000000
        /*0010*/ 	.short	0x0000
        /*0012*/ 	.short	0x0000
        /*0014*/ 	.byte	0x00, 0xf0, 0x01, 0x0a


	//----- nvinfo : EIATTR_SPARSE_MMA_MASK
	.align		4
.L_602:
        /*0018*/ 	.byte	0x03, 0x50
        /*001a*/ 	.short	0x0000


	//----- nvinfo : EIATTR_MAXREG_COUNT
	.align		4
        /*001c*/ 	.byte	0x03, 0x1b
        /*001e*/ 	.short	0x00ff


	//----- nvinfo : EIATTR_NUM_BARRIERS
	.align		4
        /*0020*/ 	.byte	0x02, 0x4c
        /*0022*/ 	.byte	0x01
	.zero		1


	//----- nvinfo : EIATTR_MERCURY_ISA_VERSION
	.align		4
        /*0024*/ 	.byte	0x03, 0x5f
        /*0026*/ 	.short	0x0101


	//----- nvinfo : EIATTR_EXIT_INSTR_OFFSETS
	.align		4
        /*0028*/ 	.byte	0x04, 0x1c
        /*002a*/ 	.short	(.L_604 - .L_603)


	//   ....[0]....
.L_603:
        /*002c*/ 	.word	0x000000a0


	//   ....[1]....
        /*0030*/ 	.word	0x00008c70


	//----- nvinfo : EIATTR_CRS_STACK_SIZE
	.align		4
.L_604:
        /*0034*/ 	.byte	0x04, 0x1e
        /*0036*/ 	.short	(.L_606 - .L_605)
.L_605:
        /*0038*/ 	.word	0x00000000


	//----- nvinfo : EIATTR_CBANK_PARAM_SIZE
	.align		4
.L_606:
        /*003c*/ 	.byte	0x03, 0x19
        /*003e*/ 	.short	0x0280


	//----- nvinfo : EIATTR_PARAM_CBANK
	.align		4
        /*0040*/ 	.byte	0x04, 0x0a
        /*0042*/ 	.short	(.L_608 - .L_607)
	.align		4
.L_607:
        /*0044*/ 	.word	index@(.nv.constant0._ZN5flash44flash_bwd_dq_dk_dv_loop_seqk_parallel_kernelI23Flash_bwd_kernel_traitsILi128ELi64ELi64ELi8ELi4ELi2ELi2ELb1ELb0EN7cutlass10bfloat16_tE19Flash_kernel_traitsILi128ELi64ELi64ELi8ES3_EELb1ELb0ELb0ELb1ELb0ELb0ELb0EEEvNS_16Flash_bwd_paramsE)
        /*0048*/ 	.short	0x0210
        /*004a*/ 	.short	0x0280


	//----- nvinfo : EIATTR_SW_WAR
	.align		4
.L_608:
        /*004c*/ 	.byte	0x04, 0x36
        /*004e*/ 	.short	(.L_610 - .L_609)
.L_609:
        /*0050*/ 	.word	0x00000008
.L_610:


//--------------------- .nv.info._ZN5flash44flash_bwd_dq_dk_dv_loop_seqk_parallel_kernelI23Flash_bwd_kernel_traitsILi128ELi64ELi64ELi8ELi4ELi2ELi2ELb1ELb0EN7cutlass10bfloat16_tE19Flash_kernel_traitsILi128ELi64ELi64ELi8ES3_EELb0ELb0ELb0ELb1ELb0ELb0ELb1EEEvNS_16Flash_bwd_paramsE --------------------------
	.section	.nv.info._ZN5flash44flash_bwd_dq_dk_dv_loop_seqk_parallel_kernelI23Flash_bwd_kernel_traitsILi128ELi64ELi64ELi8ELi4ELi2ELi2ELb1ELb0EN7cutlass10bfloat16_tE19Flash_kernel_traitsILi128ELi64ELi64ELi8ES3_EELb0ELb0ELb0ELb1ELb0ELb0ELb1EEEvNS_16Flash_bwd_paramsE,"",@"SHT_CUDA_INFO"
	.sectionflags	@""
	.align	4


	//----- nvinfo : EIATTR_CUDA_API_VERSION
	.align		4
        /*0000*/ 	.byte	0x04, 0x37
        /*0002*/ 	.short	(.L_612 - .L_611)
.L_611:
        /*0004*/ 	.word	0x00000082


	//----- nvinfo : EIATTR_KPARAM_INFO
	.align		4
.L_612:
        /*0008*/ 	.byte	0x04, 0x17
        /*000a*/ 	.short	(.L_614 - .L_613)
.L_613:
        /*000c*/ 	.word	0x00000000
        /*0010*/ 	.short	0x0000
        /*0012*/ 	.short	0x0000
        /*0014*/ 	.byte	0x00, 0xf0, 0x01, 0x0a


	//----- nvinfo : EIATTR_SPARSE_MMA_MASK
	.align		4
.L_614:
        /*0018*/ 	.byte	0x03, 0x50
        /*001a*/ 	.short	0x0000


	//----- nvinfo : EIATTR_MAXREG_COUNT
	.align		4
        /*001c*/ 	.byte	0x03, 0x1b
        /*001e*/ 	.short	0x00ff


	//----- nvinfo : EIATTR_NUM_BARRIERS
	.align		4
        /*0020*/ 	.byte	0x02, 0x4c
        /*0022*/ 	.byte	0x01
	.zero		1


	//----- nvinfo : EIATTR_ANNOTATIONS
	.align		4
        /*0024*/ 	.byte	0x04, 0x55
        /*0026*/ 	.short	(.L_616 - .L_615)


	//   ....[0]....
.L_615:
        /*0028*/ 	.word	0x00000001
        /*002c*/ 	.byte	0xd0, 0x05, 0x00, 0x00, 0x01, 0x00, 0x00, 0x00, 0xa0, 0x15, 0x00, 0x00


	//----- nvinfo : EIATTR_MERCURY_ISA_VERSION
	.align		4
.L_616:
        /*0038*/ 	.byte	0x03, 0x5f
        /*003a*/ 	.short	0x0101


	//----- nvinfo : EIATTR_EXIT_INSTR_OFFSETS
	.align		4
        /*003c*/ 	.byte	0x04, 0x1c
        /*003e*/ 	.short	(.L_618 - .L_617)


	//   ....[0]....
.L_617:
        /*0040*/ 	.word	0x00000090


	//   ....[1]....
        /*0044*/ 	.word	0x00007e60


	//----- nvinfo : EIATTR_CRS_STACK_SIZE
	.align		4
.L_618:
        /*0048*/ 	.byte	0x04, 0x1e
        /*004a*/ 	.short	(.L_620 - .L_619)
.L_619:
        /*004c*/ 	.word	0x00000000


	//----- nvinfo : EIATTR_CBANK_PARAM_SIZE
	.align		4
.L_620:
        /*0050*/ 	.byte	0x03, 0x19
        /*0052*/ 	.short	0x0280


	//----- nvinfo : EIATTR_PARAM_CBANK
	.align		4
        /*0054*/ 	.byte	0x04, 0x0a
        /*0056*/ 	.short	(.L_622 - .L_621)
	.align		4
.L_621:
        /*0058*/ 	.word	index@(.nv.constant0._ZN5flash44flash_bwd_dq_dk_dv_loop_seqk_parallel_kernelI23Flash_bwd_kernel_traitsILi128ELi64ELi64ELi8ELi4ELi2ELi2ELb1ELb0EN7cutlass10bfloat16_tE19Flash_kernel_traitsILi128ELi64ELi64ELi8ES3_EELb0ELb0ELb0ELb1ELb0ELb0ELb1EEEvNS_16Flash_bwd_paramsE)
        /*005c*/ 	.short	0x0210
        /*005e*/ 	.short	0x0280


	//----- nvinfo : EIATTR_SW_WAR
	.align		4
.L_622:
        /*0060*/ 	.byte	0x04, 0x36
        /*0062*/ 	.short	(.L_624 - .L_623)
.L_623:
        /*0064*/ 	.word	0x00000008
.L_624:


//--------------------- .nv.info._ZN5flash44flash_bwd_dq_dk_dv_loop_seqk_parallel_kernelI23Flash_bwd_kernel_traitsILi128ELi64ELi64ELi8ELi4ELi2ELi2ELb1ELb0EN7cutlass10bfloat16_tE19Flash_kernel_traitsILi128ELi64ELi64ELi8ES3_EELb1ELb0ELb1ELb0ELb0ELb1ELb0EEEvNS_16Flash_bwd_paramsE --------------------------
	.section	.nv.info._ZN5flash44flash_bwd_dq_dk_dv_loop_seqk_parallel_kernelI23Flash_bwd_kernel_traitsILi128ELi64ELi64ELi8ELi4ELi2ELi2ELb1ELb0EN7cutlass10bfloat16_tE19Flash_kernel_traitsILi128ELi64ELi64ELi8ES3_EELb1ELb0ELb1ELb0ELb0ELb1ELb0EEEvNS_16Flash_bwd_paramsE,"",@"SHT_CUDA_INFO"
	.sectionflags	@""
	.align	4


	//----- nvinfo : EIATTR_CUDA_API_VERSION
	.align		4
        /*0000*/ 	.byte	0x04, 0x37
        /*0002*/ 	.short	(.L_626 - .L_625)
.L_625:
        /*0004*/ 	.word	0x00000082


	//----- nvinfo : EIATTR_KPARAM_INFO
	.align		4
.L_626:
        /*0008*/ 	.byte	0x04, 0x17
        /*000a*/ 	.short	(.L_628 - .L_627)
.L_627:
        /*000c*/ 	.word	0x00000000
        /*0010*/ 	.short	0x0000
        /*0012*/ 	.short	0x0000
        /*0014*/ 	.byte	0x00, 0xf0, 0x01, 0x0a


	//----- nvinfo : EIATTR_SPARSE_MMA_MASK
	.align		4
.L_628:
        /*0018*/ 	.byte	0x03, 0x50
        /*001a*/ 	.short	0x0000


	//----- nvinfo : EIATTR_MAXREG_COUNT
	.align		4
        /*001c*/ 	.byte	0x03, 0x1b
        /*001e*/ 	.short	0x00ff


	//----- nvinfo : EIATTR_NUM_BARRIERS
	.align		4
        /*0020*/ 	.byte	0x02, 0x4c
        /*0022*/ 	.byte	0x01
	.zero		1


	//----- nvinfo : EIATTR_MERCURY_ISA_VERSION
	.align		4
        /*0024*/ 	.byte	0x03, 0x5f
        /*0026*/ 	.short	0x0101


	//----- nvinfo : EIATTR_EXIT_INSTR_OFFSETS
	.align		4
        /*0028*/ 	.byte	0x04, 0x1c
        /*002a*/ 	.short	(.L_630 - .L_629)


	//   ....[0]....
.L_629:
        /*002c*/ 	.word	0x000000a0


	//   ....[1]....
        /*0030*/ 	.word	0x00007d30


	//----- nvinfo : EIATTR_CRS_STACK_SIZE
	.align		4
.L_630:
        /*0034*/ 	.byte	0x04, 0x1e
        /*0036*/ 	.short	(.L_632 - .L_631)
.L_631:
        /*0038*/ 	.word	0x00000000


	//----- nvinfo : EIATTR_CBANK_PARAM_SIZE
	.align		4
.L_632:
        /*003c*/ 	.byte	0x03, 0x19
        /*003e*/ 	.short	0x0280


	//----- nvinfo : EIATTR_PARAM_CBANK
	.align		4
        /*0040*/ 	.byte	0x04, 0x0a
        /*0042*/ 	.short	(.L_634 - .L_633)
	.align		4
.L_633:
        /*0044*/ 	.word	index@(.nv.constant0._ZN5flash44flash_bwd_dq_dk_dv_loop_seqk_parallel_kernelI23Flash_bwd_kernel_traitsILi128ELi64ELi64ELi8ELi4ELi2ELi2ELb1ELb0EN7cutlass10bfloat16_tE19Flash_kernel_traitsILi128ELi64ELi64ELi8ES3_EELb1ELb0ELb1ELb0ELb0ELb1ELb0EEEvNS_16Flash_bwd_paramsE)
        /*0048*/ 	.short	0x0210
        /*004a*/ 	.short	0x0280


	//----- nvinfo : EIATTR_SW_WAR
	.align		4
.L_634:
        /*004c*/ 	.byte	0x04, 0x36
        /*004e*/ 	.short	(.L_636 - .L_635)
.L_635:
        /*0050*/ 	.word	0x00000008
.L_636:


//--------------------- .nv.info._ZN5flash44flash_bwd_dq_dk_dv_loop_seqk_parallel_kernelI23Flash_bwd_kernel_traitsILi128ELi64ELi64ELi8ELi4ELi2ELi2ELb1ELb0EN7cutlass10bfloat16_tE19Flash_kernel_traitsILi128ELi64ELi64ELi8ES3_EELb0ELb0ELb1ELb0ELb0ELb1ELb1EEEvNS_16Flash_bwd_paramsE --------------------------
	.section	.nv.info._ZN5flash44flash_bwd_dq_dk_dv_loop_seqk_parallel_kernelI23Flash_bwd_kernel_traitsILi128ELi64ELi64ELi8ELi4ELi2ELi2ELb1ELb0EN7cutlass10bfloat16_tE19Flash_kernel_traitsILi128ELi64ELi64ELi8ES3_EELb0ELb0ELb1ELb0ELb0ELb1ELb1EEEvNS_16Flash_bwd_paramsE,"",@"SHT_CUDA_INFO"
	.sectionflags	@""
	.align	4


	//----- nvinfo : EIATTR_CUDA_API_VERSION
	.align		4
        /*0000*/ 	.byte	0x04, 0x37
        /*0002*/ 	.short	(.L_638 - .L_637)
.L_637:
        /*0004*/ 	.word	0x00000082


	//----- nvinfo : EIATTR_KPARAM_INFO
	.align		4
.L_638:
        /*0008*/ 	.byte	0x04, 0x17
        /*000a*/ 	.short	(.L_640 - .L_639)
.L_639:
        /*000c*/ 	.word	0x00000000
        /*0010*/ 	.short	0x0000
        /*0012*/ 	.short	0x0000
        /*0014*/ 	.byte	0x00, 0xf0, 0x01, 0x0a


	//----- nvinfo : EIATTR_SPARSE_MMA_MASK
	.align		4
.L_640:
        /*0018*/ 	.byte	0x03, 0x50
        /*001a*/ 	.short	0x0000


	//----- nvinfo : EIATTR_MAXREG_COUNT
	.align		4
        /*001c*/ 	.byte	0x03, 0x1b
        /*001e*/ 	.short	0x00ff


	//----- nvinfo : EIATTR_NUM_BARRIERS
	.align		4
        /*0020*/ 	.byte	0x02, 0x4c
        /*0022*/ 	.byte	0x01
	.zero		1


	//----- nvinfo : EIATTR_MERCURY_ISA_VERSION
	.align		4
        /*0024*/ 	.byte	0x03, 0x5f
        /*0026*/ 	.short	0x0101


	//----- nvinfo : EIATTR_EXIT_INSTR_OFFSETS
	.align		4
        /*0028*/ 	.byte	0x04, 0x1c
        /*002a*/ 	.short	(.L_642 - .L_641)


	//   ....[0]....
.L_641:
        /*002c*/ 	.word	0x000000a0


	//   ....[1]....
        /*0030*/ 	.word	0x00007420


	//----- nvinfo : EIATTR_CRS_STACK_SIZE
	.align		4
.L_642:
        /*0034*/ 	.byte	0x04, 0x1e
        /*0036*/ 	.short	(.L_644 - .L_643)
.L_643:
        /*0038*/ 	.word	0x00000000


	//----- nvinfo : EIATTR_CBANK_PARAM_SIZE
	.align		4
.L_644:
        /*003c*/ 	.byte	0x03, 0x19
        /*003e*/ 	.short	0x0280


	//----- nvinfo : EIATTR_PARAM_CBANK
	.align		4
        /*0040*/ 	.byte	0x04, 0x0a
        /*0042*/ 	.short	(.L_646 - .L_645)
	.align		4
.L_645:
        /*0044*/ 	.word	index@(.nv.constant0._ZN5flash44flash_bwd_dq_dk_dv_loop_seqk_parallel_kernelI23Flash_bwd_kernel_traitsILi128ELi64ELi64ELi8ELi4ELi2ELi2ELb1ELb0EN7cutlass10bfloat16_tE19Flash_kernel_traitsILi128ELi64ELi64ELi8ES3_EELb0ELb0ELb1ELb0ELb0ELb1ELb1EEEvNS_16Flash_bwd_paramsE)
        /*0048*/ 	.short	0x0210
        /*004a*/ 	.short	0x0280


	//----- nvinfo : EIATTR_SW_WAR
	.align		4
.L_646:
        /*004c*/ 	.byte	0x04, 0x36
        /*004e*/ 	.short	(.L_648 - .L_647)
.L_647:
        /*0050*/ 	.word	0x00000008
.L_648:


//--------------------- .nv.info._ZN5flash44flash_bwd_dq_dk_dv_loop_seqk_parallel_kernelI23Flash_bwd_kernel_traitsILi128ELi64ELi64ELi8ELi4ELi2ELi2ELb1ELb0EN7cutlass10bfloat16_tE19Flash_kernel_traitsILi128ELi64ELi64ELi8ES3_EELb1ELb0ELb1ELb1ELb0ELb0ELb0EEEvNS_16Flash_bwd_paramsE --------------------------
	.section	.nv.info._ZN5flash44flash_bwd_dq_dk_dv_loop_seqk_parallel_kernelI23Flash_bwd_kernel_traitsILi128ELi64ELi64ELi8ELi4ELi2ELi2ELb1ELb0EN7cutlass10bfloat16_tE19Flash_kernel_traitsILi128ELi64ELi64ELi8ES3_EELb1ELb0ELb1ELb1ELb0ELb0ELb0EEEvNS_16Flash_bwd_paramsE,"",@"SHT_CUDA_INFO"
	.sectionflags	@""
	.align	4


	//----- nvinfo : EIATTR_CUDA_API_VERSION
	.align		4
        /*0000*/ 	.byte	0x04, 0x37
        /*0002*/ 	.short	(.L_650 - .L_649)
.L_649:
        /*0004*/ 	.word	0x00000082


	//----- nvinfo : EIATTR_KPARAM_INFO
	.align		4
.L_650:
        /*0008*/ 	.byte	0x04, 0x17
        /*000a*/ 	.short	(.L_652 - .L_651)
.L_651:
        /*000c*/ 	.word	0x00000000
        /*0010*/ 	.short	0x0000
        /*0012*/ 	.short	0x0000
        /*0014*/ 	.byte	0x00, 0xf0, 0x01, 0x0a


	//----- nvinfo : EIATTR_SPARSE_MMA_MASK
	.align		4
.L_652:
        /*0018*/ 	.byte	0x03, 0x50
        /*001a*/ 	.short	0x0000


	//----- nvinfo : EIATTR_MAXREG_COUNT
	.align		4
        /*001c*/ 	.byte	0x03, 0x1b
        /*001e*/ 	.short	0x00ff


	//----- nvinfo : EIATTR_NUM_BARRIERS
	.align		4
        /*0020*/ 	.byte	0x02, 0x4c
        /*0022*/ 	.byte	0x01
	.zero		1


	//----- nvinfo : EIATTR_MERCURY_ISA_VERSION
	.align		4
        /*0024*/ 	.byte	0x03, 0x5f
        /*0026*/ 	.short	0x0101


	//----- nvinfo : EIATTR_EXIT_INSTR_OFFSETS
	.align		4
        /*0028*/ 	.byte	0x04, 0x1c
        /*002a*/ 	.short	(.L_654 - .L_653)


	//   ....[0]....
.L_653:
        /*002c*/ 	.word	0x000000a0


	//   ....[1]....
        /*0030*/ 	.word	0x00008f70


	//----- nvinfo : EIATTR_CRS_STACK_SIZE
	.align		4
.L_654:
        /*0034*/ 	.byte	0x04, 0x1e
        /*0036*/ 	.short	(.L_656 - .L_655)
.L_655:
        /*0038*/ 	.word	0x00000000


	//----- nvinfo : EIATTR_CBANK_PARAM_SIZE
	.align		4
.L_656:
        /*003c*/ 	.byte	0x03, 0x19
        /*003e*/ 	.short	0x0280


	//----- nvinfo : EIATTR_PARAM_CBANK
	.align		4
        /*0040*/ 	.byte	0x04, 0x0a
        /*0042*/ 	.short	(.L_658 - .L_657)
	.align		4
.L_657:
        /*0044*/ 	.word	index@(.nv.constant0._ZN5flash44flash_bwd_dq_dk_dv_loop_seqk_parallel_kernelI23Flash_bwd_kernel_traitsILi128ELi64ELi64ELi8ELi4ELi2ELi2ELb1ELb0EN7cutlass10bfloat16_tE19Flash_kernel_traitsILi128ELi64ELi64ELi8ES3_EELb1ELb0ELb1ELb1ELb0ELb0ELb0EEEvNS_16Flash_bwd_paramsE)
        /*0048*/ 	.short	0x0210
        /*004a*/ 	.short	0x0280


	//----- nvinfo : EIATTR_SW_WAR
	.align		4
.L_658:
        /*004c*/ 	.byte	0x04, 0x36
        /*004e*/ 	.short	(.L_660 - .L_659)
.L_659:
        /*0050*/ 	.word	0x00000008
.L_660:


//--------------------- .nv.info._ZN5flash44flash_bwd_dq_dk_dv_loop_seqk_parallel_kernelI23Flash_bwd_kernel_traitsILi128ELi64ELi64ELi8ELi4ELi2ELi2ELb1ELb0EN7cutlass10bfloat16_tE19Flash_kernel_traitsILi128ELi64ELi64ELi8ES3_EELb0ELb0ELb1ELb1ELb0ELb0ELb1EEEvNS_16Flash_bwd_paramsE --------------------------
	.section	.nv.info._ZN5flash44flash_bwd_dq_dk_dv_loop_seqk_parallel_kernelI23Flash_bwd_kernel_traitsILi128ELi64ELi64ELi8ELi4ELi2ELi2ELb1ELb0EN7cutlass10bfloat16_tE19Flash_kernel_traitsILi128ELi64ELi64ELi8ES3_EELb0ELb0ELb1ELb1ELb0ELb0ELb1EEEvNS_16Flash_bwd_paramsE,"",@"SHT_CUDA_INFO"
	.sectionflags	@""
	.align	4


	//----- nvinfo : EIATTR_CUDA_API_VERSION
	.align		4
        /*0000*/ 	.byte	0x04, 0x37
        /*0002*/ 	.short	(.L_662 - .L_661)
.L_661:
        /*0004*/ 	.word	0x00000082


	//----- nvinfo : EIATTR_KPARAM_INFO
	.align		4
.L_662:
        /*0008*/ 	.byte	0x04, 0x17
        /*000a*/ 	.short	(.L_664 - .L_663)
.L_663:
        /*000c*/ 	.word	0x00000000
        /*0010*/ 	.short	0x0000
        /*0012*/ 	.short	0x0000
        /*0014*/ 	.byte	0x00, 0xf0, 0x01, 0x0a


	//----- nvinfo : EIATTR_SPARSE_MMA_MASK
	.align		4
.L_664:
        /*0018*/ 	.byte	0x03, 0x50
        /*001a*/ 	.short	0x0000


	//----- nvinfo : EIATTR_MAXREG_COUNT
	.align		4
        /*001c*/ 	.byte	0x03, 0x1b
        /*001e*/ 	.short	0x00ff


	//----- nvinfo : EIATTR_NUM_BARRIERS
	.align		4
        /*0020*/ 	.byte	0x02, 0x4c
        /*0022*/ 	.byte	0x01
	.zero		1


	//----- nvinfo : EIATTR_MERCURY_ISA_VERSION
	.align		4
        /*0024*/ 	.byte	0x03, 0x5f
        /*0026*/ 	.short	0x0101


	//----- nvinfo : EIATTR_EXIT_INSTR_OFFSETS
	.align		4
        /*0028*/ 	.byte	0x04, 0x1c
        /*002a*/ 	.short	(.L_666 - .L_665)


	//   ....[0]....
.L_665:
        /*002c*/ 	.word	0x000000a0


	//   ....[1]....
        /*0030*/ 	.word	0x00008780


	//----- nvinfo : EIATTR_CRS_STACK_SIZE
	.align		4
.L_666:
        /*0034*/ 	.byte	0x04, 0x1e
        /*0036*/ 	.short	(.L_668 - .L_667)
.L_667:
        /*0038*/ 	.word	0x00000000


	//----- nvinfo : EIATTR_CBANK_PARAM_SIZE
	.align		4
.L_668:
        /*003c*/ 	.byte	0x03, 0x19
        /*003e*/ 	.short	0x0280


	//----- nvinfo : EIATTR_PARAM_CBANK
	.align		4
        /*0040*/ 	.byte	0x04, 0x0a
        /*0042*/ 	.short	(.L_670 - .L_669)
	.align		4
.L_669:
        /*0044*/ 	.word	index@(.nv.constant0._ZN5flash44flash_bwd_dq_dk_dv_loop_seqk_parallel_kernelI23Flash_bwd_kernel_traitsILi128ELi64ELi64ELi8ELi4ELi2ELi2ELb1ELb0EN7cutlass10bfloat16_tE19Flash_kernel_traitsILi128ELi64ELi64ELi8ES3_EELb0ELb0ELb1ELb1ELb0ELb0ELb1EEEvNS_16Flash_bwd_paramsE)
        /*0048*/ 	.short	0x0210
        /*004a*/ 	.short	0x0280


	//----- nvinfo : EIATTR_SW_WAR
	.align		4
.L_670:
        /*004c*/ 	.byte	0x04, 0x36
        /*004e*/ 	.short	(.L_672 - .L_671)
.L_671:
        /*0050*/ 	.word	0x00000008
.L_672:


//--------------------- .nv.info._ZN5flash25flash_bwd_dot_do_o_kernelILb0E23Flash_bwd_kernel_traitsILi128ELi64ELi64ELi8ELi4ELi2ELi2ELb1ELb0EN7cutlass10bfloat16_tE19Flash_kernel_traitsILi128ELi64ELi64ELi8ES3_EEEEvNS_16Flash_bwd_paramsE --------------------------
	.section	.nv.info._ZN5flash25flash_bwd_dot_do_o_kernelILb0E23Flash_bwd_kernel_traitsILi128ELi64ELi64ELi8ELi4ELi2ELi2ELb1ELb0EN7cutlass10bfloat16_tE19Flash_kernel_traitsILi128ELi64ELi64ELi8ES3_EEEEvNS_16Flash_bwd_paramsE,"",@"SHT_CUDA_INFO"
	.sectionflags	@""
	.align	4


	//----- nvinfo : EIATTR_CUDA_API_VERSION
	.align		4
        /*0000*/ 	.byte	0x04, 0x37
        /*0002*/ 	.short	(.L_674 - .L_673)
.L_673:
        /*0004*/ 	.word	0x00000082


	//----- nvinfo : EIATTR_KPARAM_INFO
	.align		4
.L_674:
        /*0008*/ 	.byte	0x04, 0x17
        /*000a*/ 	.short	(.L_676 - .L_675)
.L_675:
        /*000c*/ 	.word	0x00000000
        /*0010*/ 	.short	0x0000
        /*0012*/ 	.short	0x0000
        /*0014*/ 	.byte	0x00, 0xf0, 0x01, 0x0a


	//----- nvinfo : EIATTR_SPARSE_MMA_MASK
	.align		4
.L_676:
        /*0018*/ 	.byte	0x03, 0x50
        /*001a*/ 	.short	0x0000


	//----- nvinfo : EIATTR_MAXREG_COUNT
	.align		4
        /*001c*/ 	.byte	0x03, 0x1b
        /*001e*/ 	.short	0x00ff


	//----- nvinfo : EIATTR_MERCURY_ISA_VERSION
	.align		4
        /*0020*/ 	.byte	0x03, 0x5f
        /*0022*/ 	.short	0x0101


	//----- nvinfo : EIATTR_COOP_GROUP_MASK_REGIDS
	.align		4
        /*0024*/ 	.byte	0x04, 0x29
        /*0026*/ 	.short	(.L_678 - .L_677)


	//   ....[0]....
.L_677:
        /*0028*/ 	.word	0xffffffff


	//   ....[1]....
        /*002c*/ 	.word	0xffffffff


	//   ....[2]....
        /*0030*/ 	.word	0xffffffff


	//   ....[3]....
        /*0034*/ 	.word	0xffffffff


	//   ....[4]....
        /*0038*/ 	.word	0xffffffff


	//   ....[5]....
        /*003c*/ 	.word	0xffffffff


	//----- nvinfo : EIATTR_COOP_GROUP_INSTR_OFFSETS
	.align		4
.L_678:
        /*0040*/ 	.byte	0x04, 0x28
        /*0042*/ 	.short	(.L_680 - .L_679)


	//   ....[0]....
.L_679:
        /*0044*/ 	.word	0x000011a0


	//   ....[1]....
        /*0048*/ 	.word	0x000011b0


	//   ....[2]....
        /*004c*/ 	.word	0x000011f0


	//   ....[3]....
        /*0050*/ 	.word	0x00001200


	//   ....[4]....
        /*0054*/ 	.word	0x00001250


	//   ....[5]....
        /*0058*/ 	.word	0x00001270


	//----- nvinfo : EIATTR_EXIT_INSTR_OFFSETS
	.align		4
.L_680:
        /*005c*/ 	.byte	0x04, 0x1c
        /*005e*/ 	.short	(.L_682 - .L_681)


	//   ....[0]....
.L_681:
        /*0060*/ 	.word	0x00000130


	//   ....[1]....
        /*0064*/ 	.word	0x00001300


	//   ....[2]....
        /*0068*/ 	.word	0x00001320


	//----- nvinfo : EIATTR_CRS_STACK_SIZE
	.align		4
.L_682:
        /*006c*/ 	.byte	0x04, 0x1e
        /*006e*/ 	.short	(.L_684 - .L_683)
.L_683:
        /*0070*/ 	.word	0x00000000


	//----- nvinfo : EIATTR_CBANK_PARAM_SIZE
	.align		4
.L_684:
        /*0074*/ 	.byte	0x03, 0x19
        /*0076*/ 	.short	0x0280


	//----- nvinfo : EIATTR_PARAM_CBANK
	.align		4
        /*0078*/ 	.byte	0x04, 0x0a
        /*007a*/ 	.short	(.L_686 - .L_685)
	.align		4
.L_685:
        /*007c*/ 	.word	index@(.nv.constant0._ZN5flash25flash_bwd_dot_do_o_kernelILb0E23Flash_bwd_kernel_traitsILi128ELi64ELi64ELi8ELi4ELi2ELi2ELb1ELb0EN7cutlass10bfloat16_tE19Flash_kernel_traitsILi128ELi64ELi64ELi8ES3_EEEEvNS_16Flash_bwd_paramsE)
        /*0080*/ 	.short	0x0210
        /*0082*/ 	.short	0x0280


	//----- nvinfo : EIATTR_SW_WAR
	.align		4
.L_686:
        /*0084*/ 	.byte	0x04, 0x36
        /*0086*/ 	.short	(.L_688 - .L_687)
.L_687:
        /*0088*/ 	.word	0x00000008
.L_688:


//--------------------- .nv.info._ZN5flash25flash_bwd_dot_do_o_kernelILb1E23Flash_bwd_kernel_traitsILi128ELi64ELi64ELi8ELi4ELi2ELi2ELb1ELb0EN7cutlass10bfloat16_tE19Flash_kernel_traitsILi128ELi64ELi64ELi8ES3_EEEEvNS_16Flash_bwd_paramsE --------------------------
	.section	.nv.info._ZN5flash25flash_bwd_dot_do_o_kernelILb1E23Flash_bwd_kernel_traitsILi128ELi64ELi64ELi8ELi4ELi2ELi2ELb1ELb0EN7cutlass10bfloat16_tE19Flash_kernel_traitsILi128ELi64ELi64ELi8ES3_EEEEvNS_16Flash_bwd_paramsE,"",@"SHT_CUDA_INFO"
	.sectionflags	@""
	.align	4


	//----- nvinfo : EIATTR_CUDA_API_VERSION
	.align		4
        /*0000*/ 	.byte	0x04, 0x37
        /*0002*/ 	.short	(.L_690 - .L_689)
.L_689:
        /*0004*/ 	.word	0x00000082


	//----- nvinfo : EIATTR_KPARAM_INFO
	.align		4
.L_690:
        /*0008*/ 	.byte	0x04, 0x17
        /*000a*/ 	.short	(.L_692 - .L_691)
.L_691:
        /*000c*/ 	.word	0x00000000
        /*0010*/ 	.short	0x0000
        /*0012*/ 	.short	0x0000
        /*0014*/ 	.byte	0x00, 0xf0, 0x01, 0x0a


	//----- nvinfo : EIATTR_SPARSE_MMA_MASK
	.align		4
.L_692:
        /*0018*/ 	.byte	0x03, 0x50
        /*001a*/ 	.short	0x0000


	//----- nvinfo : EIATTR_MAXREG_COUNT
	.align		4
        /*001c*/ 	.byte	0x03, 0x1b
        /*001e*/ 	.short	0x00ff


	//----- nvinfo : EIATTR_MERCURY_ISA_VERSION
	.align		4
        /*0020*/ 	.byte	0x03, 0x5f
        /*0022*/ 	.short	0x0101


	//----- nvinfo : EIATTR_COOP_GROUP_MASK_REGIDS
	.align		4
        /*0024*/ 	.byte	0x04, 0x29
        /*0026*/ 	.short	(.L_694 - .L_693)


	//   ....[0]....
.L_693:
        /*0028*/ 	.word	0xffffffff


	//   ....[1]....
        /*002c*/ 	.word	0xffffffff


	//   ....[2]....
        /*0030*/ 	.word	0xffffffff


	//   ....[3]....
        /*0034*/ 	.word	0xffffffff


	//   ....[4]....
        /*0038*/ 	.word	0xffffffff


	//   ....[5]....
        /*003c*/ 	.word	0xffffffff


	//----- nvinfo : EIATTR_COOP_GROUP_INSTR_OFFSETS
	.align		4
.L_694:
        /*0040*/ 	.byte	0x04, 0x28
        /*0042*/ 	.short	(.L_696 - .L_695)


	//   ....[0]....
.L_695:
        /*0044*/ 	.word	0x00001460


	//   ....[1]....
        /*0048*/ 	.word	0x00001470


	//   ....[2]....
        /*004c*/ 	.word	0x000014a0


	//   ....[3]....
        /*0050*/ 	.word	0x000014d0


	//   ....[4]....
        /*0054*/ 	.word	0x00001510


	//   ....[5]....
        /*0058*/ 	.word	0x00001550


	//----- nvinfo : EIATTR_EXIT_INSTR_OFFSETS
	.align		4
.L_696:
        /*005c*/ 	.byte	0x04, 0x1c
        /*005e*/ 	.short	(.L_698 - .L_697)


	//   ....[0]....
.L_697:
        /*0060*/ 	.word	0x00000130


	//   ....[1]....
        /*0064*/ 	.word	0x000016d0


	//----- nvinfo : EIATTR_CRS_STACK_SIZE
	.align		4
.L_698:
        /*0068*/ 	.byte	0x04, 0x1e
        /*006a*/ 	.short	(.L_700 - .L_699)
.L_699:
        /*006c*/ 	.word	0x00000000


	//----- nvinfo : EIATTR_CBANK_PARAM_SIZE
	.align		4
.L_700:
        /*0070*/ 	.byte	0x03, 0x19
        /*0072*/ 	.short	0x0280


	//----- nvinfo : EIATTR_PARAM_CBANK
	.align		4
        /*0074*/ 	.byte	0x04, 0x0a
        /*0076*/ 	.short	(.L_702 - .L_701)
	.align		4
.L_701:
        /*0078*/ 	.word	index@(.nv.constant0._ZN5flash25flash_bwd_dot_do_o_kernelILb1E23Flash_bwd_kernel_traitsILi128ELi64ELi64ELi8ELi4ELi2ELi2ELb1ELb0EN7cutlass10bfloat16_tE19Flash_kernel_traitsILi128ELi64ELi64ELi8ES3_EEEEvNS_16Flash_bwd_paramsE)
        /*007c*/ 	.short	0x0210
        /*007e*/ 	.short	0x0280


	//----- nvinfo : EIATTR_SW_WAR
	.align		4
.L_702:
        /*0080*/ 	.byte	0x04, 0x36
        /*0082*/ 	.short	(.L_704 - .L_703)
.L_703:
        /*0084*/ 	.word	0x00000008
.L_704:


//--------------------- .nv.info._ZN5flash27flash_bwd_convert_dq_kernelI23Flash_bwd_kernel_traitsILi128ELi64ELi128ELi8ELi2ELi4ELi2ELb0ELb0EN7cutlass10bfloat16_tE19Flash_kernel_traitsILi128ELi64ELi128ELi8ES3_EEEEvNS_16Flash_bwd_paramsEi --------------------------
	.section	.nv.info._ZN5flash27flash_bwd_convert_dq_kernelI23Flash_bwd_kernel_traitsILi128ELi64ELi128ELi8ELi2ELi4ELi2ELb0ELb0EN7cutlass10bfloat16_tE19Flash_kernel_traitsILi128ELi64ELi128ELi8ES3_EEEEvNS_16Flash_bwd_paramsEi,"",@"SHT_CUDA_INFO"
	.sectionflags	@""
	.align	4


	//----- nvinfo : EIATTR_CUDA_API_VERSION
	.align		4
        /*0000*/ 	.byte	0x04, 0x37
        /*0002*/ 	.short	(.L_706 - .L_705)
.L_705:
        /*0004*/ 	.word	0x00000082


	//----- nvinfo : EIATTR_KPARAM_INFO
	.align		4
.L_706:
        /*0008*/ 	.byte	0x04, 0x17
        /*000a*/ 	.short	(.L_708 - .L_707)
.L_707:
        /*000c*/ 	.word	0x00000000
        /*0010*/ 	.short	0x0001
        /*0012*/ 	.short	0x0280
        /*0014*/ 	.byte	0x00, 0xf0, 0x11, 0x00


	//----- nvinfo : EIATTR_KPARAM_INFO
	.align		4
.L_708:
        /*0018*/ 	.byte	0x04, 0x17
        /*001a*/ 	.short	(.L_710 - .L_709)
.L_709:
        /*001c*/ 	.word	0x00000000
        /*0020*/ 	.short	0x0000
        /*0022*/ 	.short	0x0000
        /*0024*/ 	.byte	0x00, 0xf0, 0x01, 0x0a


	//----- nvinfo : EIATTR_SPARSE_MMA_MASK
	.align		4
.L_710:
        /*0028*/ 	.byte	0x03, 0x50
        /*002a*/ 	.short	0x0000


	//----- nvinfo : EIATTR_MAXREG_COUNT
	.align		4
        /*002c*/ 	.byte	0x03, 0x1b
        /*002e*/ 	.short	0x00ff


	//----- nvinfo : EIATTR_NUM_BARRIERS
	.align		4
        /*0030*/ 	.byte	0x02, 0x4c
        /*0032*/ 	.byte	0x01
	.zero		1


	//----- nvinfo : EIATTR_MERCURY_ISA_VERSION
	.align		4
        /*0034*/ 	.byte	0x03, 0x5f
        /*0036*/ 	.short	0x0101


	//----- nvinfo : EIATTR_EXIT_INSTR_OFFSETS
	.align		4
        /*0038*/ 	.byte	0x04, 0x1c
        /*003a*/ 	.short	(.L_712 - .L_711)


	//   ....[0]....
.L_711:
        /*003c*/ 	.word	0x00000100


	//   ....[1]....
        /*0040*/ 	.word	0x000017b0


	//   ....[2]....
        /*0044*/ 	.word	0x000018b0


	//   ....[3]....
        /*0048*/ 	.word	0x000018d0


	//----- nvinfo : EIATTR_CRS_STACK_SIZE
	.align		4
.L_712:
        /*004c*/ 	.byte	0x04, 0x1e
        /*004e*/ 	.short	(.L_714 - .L_713)
.L_713:
        /*0050*/ 	.word	0x00000000


	//----- nvinfo : EIATTR_CBANK_PARAM_SIZE
	.align		4
.L_714:
        /*0054*/ 	.byte	0x03, 0x19
        /*0056*/ 	.short	0x0284


	//----- nvinfo : EIATTR_PARAM_CBANK
	.align		4
        /*0058*/ 	.byte	0x04, 0x0a
        /*005a*/ 	.short	(.L_716 - .L_715)
	.align		4
.L_715:
        /*005c*/ 	.word	index@(.nv.constant0._ZN5flash27flash_bwd_convert_dq_kernelI23Flash_bwd_kernel_traitsILi128ELi64ELi128ELi8ELi2ELi4ELi2ELb0ELb0EN7cutlass10bfloat16_tE19Flash_kernel_traitsILi128ELi64ELi128ELi8ES3_EEEEvNS_16Flash_bwd_paramsEi)
        /*0060*/ 	.short	0x0210
        /*0062*/ 	.short	0x0284


	//----- nvinfo : EIATTR_SW_WAR
	.align		4
.L_716:
        /*0064*/ 	.byte	0x04, 0x36
        /*0066*/ 	.short	(.L_718 - .L_717)
.L_717:
        /*0068*/ 	.word	0x00000008
.L_718:


//--------------------- .nv.info._ZN5flash44flash_bwd_dq_dk_dv_loop_seqk_parallel_kernelI23Flash_bwd_kernel_traitsILi128ELi64ELi128ELi8ELi2ELi4ELi2ELb0ELb0EN7cutlass10bfloat16_tE19Flash_kernel_traitsILi128ELi64ELi128ELi8ES3_EELb1ELb0ELb0ELb0ELb0ELb1ELb0EEEvNS_16Flash_bwd_paramsE --------------------------
	.section	.nv.info._ZN5flash44flash_bwd_dq_dk_dv_loop_seqk_parallel_kernelI23Flash_bwd_kernel_traitsILi128ELi64ELi128ELi8ELi2ELi4ELi2ELb0ELb0EN7cutlass10bfloat16_tE19Flash_kernel_traitsILi128ELi64ELi128ELi8ES3_EELb1ELb0ELb0ELb0ELb0ELb1ELb0EEEvNS_16Flash_bwd_paramsE,"",@"SHT_CUDA_INFO"
	.sectionflags	@""
	.align	4


	//----- nvinfo : EIATTR_CUDA_API_VERSION
	.align		4
        /*0000*/ 	.byte	0x04, 0x37
        /*0002*/ 	.short	(.L_720 - .L_719)
.L_719:
        /*0004*/ 	.word	0x00000082


	//----- nvinfo : EIATTR_KPARAM_INFO
	.align		4
.L_720:
        /*0008*/ 	.byte	0x04, 0x17
        /*000a*/ 	.short	(.L_722 - .L_721)
.L_721:
        /*000c*/ 	.word	0x00000000
        /*0010*/ 	.short	0x0000
        /*0012*/ 	.short	0x0000
        /*0014*/ 	.byte	0x00, 0xf0, 0x01, 0x0a


	//----- nvinfo : EIATTR_SPARSE_MMA_MASK
	.align		4
.L_722:
        /*0018*/ 	.byte	0x03, 0x50
        /*001a*/ 	.short	0x0000


	//----- nvinfo : EIATTR_MAXREG_COUNT
	.align		4
        /*001c*/ 	.byte	0x03, 0x1b
        /*001e*/ 	.short	0x00ff


	//----- nvinfo : EIATTR_NUM_BARRIERS
	.align		4
        /*0020*/ 	.byte	0x02, 0x4c
        /*0022*/ 	.byte	0x01
	.zero		1


	//----- nvinfo : EIATTR_MERCURY_ISA_VERSION
	.align		4
        /*0024*/ 	.byte	0x03, 0x5f
        /*0026*/ 	.short	0x0101


	//----- nvinfo : EIATTR_EXIT_INSTR_OFFSETS
	.align		4
        /*0028*/ 	.byte	0x04, 0x1c
        /*002a*/ 	.short	(.L_724 - .L_723)


	//   ....[0]....
.L_723:
        /*002c*/ 	.word	0x00000090


	//   ....[1]....
        /*0030*/ 	.word	0x0000ac10


	//----- nvinfo : EIATTR_CRS_STACK_SIZE
	.align		4
.L_724:
        /*0034*/ 	.byte	0x04, 0x1e
        /*0036*/ 	.short	(.L_726 - .L_725)
.L_725:
        /*0038*/ 	.word	0x00000000


	//----- nvinfo : EIATTR_CBANK_PARAM_SIZE
	.align		4
.L_726:
        /*003c*/ 	.byte	0x03, 0x19
        /*003e*/ 	.short	0x0280


	//----- nvinfo : EIATTR_PARAM_CBANK
	.align		4
        /*0040*/ 	.byte	0x04, 0x0a
        /*0042*/ 	.short	(.L_728 - .L_727)
	.align		4
.L_727:
        /*0044*/ 	.word	index@(.nv.constant0._ZN5flash44flash_bwd_dq_dk_dv_loop_seqk_parallel_kernelI23Flash_bwd_kernel_traitsILi128ELi64ELi128ELi8ELi2ELi4ELi2ELb0ELb0EN7cutlass10bfloat16_tE19Flash_kernel_traitsILi128ELi64ELi128ELi8ES3_EELb1ELb0ELb0ELb0ELb0ELb1ELb0EEEvNS_16Flash_bwd_paramsE)
        /*0048*/ 	.short	0x0210
        /*004a*/ 	.short	0x0280


	//----- nvinfo : EIATTR_SW_WAR
	.align		4
.L_728:
        /*004c*/ 	.byte	0x04, 0x36
        /*004e*/ 	.short	(.L_730 - .L_729)
.L_729:
        /*0050*/ 	.word	0x00000008
.L_730:


//--------------------- .nv.info._ZN5flash44flash_bwd_dq_dk_dv_loop_seqk_parallel_kernelI23Flash_bwd_kernel_traitsILi128ELi64ELi128ELi8ELi2ELi4ELi2ELb0ELb0EN7cutlass10bfloat16_tE19Flash_kernel_traitsILi128ELi64ELi128ELi8ES3_EELb0ELb0ELb0ELb0ELb0ELb1ELb1EEEvNS_16Flash_bwd_paramsE --------------------------
	.section	.nv.info._ZN5flash44flash_bwd_dq_dk_dv_loop_seqk_parallel_kernelI23Flash_bwd_kernel_traitsILi128ELi64ELi128ELi8ELi2ELi4ELi2ELb0ELb0EN7cutlass10bfloat16_tE19Flash_kernel_traitsILi128ELi64ELi128ELi8ES3_EELb0ELb0ELb0ELb0ELb0ELb1ELb1EEEvNS_16Flash_bwd_paramsE,"",@"SHT_CUDA_INFO"
	.sectionflags	@""
	.align	4


	//----- nvinfo : EIATTR_CUDA_API_VERSION
	.align		4
        /*0000*/ 	.byte	0x04, 0x37
        /*0002*/ 	.short	(.L_732 - .L_731)
.L_731:
        /*0004*/ 	.word	0x00000082


	//----- nvinfo : EIATTR_KPARAM_INFO
	.align		4
.L_732:
        /*0008*/ 	.byte	0x04, 0x17
        /*000a*/ 	.short	(.L_734 - .L_733)
.L_733:
        /*000c*/ 	.word	0x00000000
        /*0010*/ 	.short	0x0000
        /*0012*/ 	.short	0x0000
        /*0014*/ 	.byte	0x00, 0xf0, 0x01, 0x0a


	//----- nvinfo : EIATTR_SPARSE_MMA_MASK
	.align		4
.L_734:
        /*0018*/ 	.byte	0x03, 0x50
        /*001a*/ 	.short	0x0000


	//----- nvinfo : EIATTR_MAXREG_COUNT
	.align		4
        /*001c*/ 	.byte	0x03, 0x1b
        /*001e*/ 	.short	0x00ff


	//----- nvinfo : EIATTR_NUM_BARRIERS
	.align		4
        /*0020*/ 	.byte	0x02, 0x4c
        /*0022*/ 	.byte	0x01
	.zero		1


	//----- nvinfo : EIATTR_ANNOTATIONS
	.align		4
        /*0024*/ 	.byte	0x04, 0x55
        /*0026*/ 	.short	(.L_736 - .L_735)


	//   ....[0]....
.L_735:
        /* <DEDUP_REMOVED lines=41> */


	//----- nvinfo : EIATTR_MERCURY_ISA_VERSION
	.align		4
.L_736:
        /*02a0*/ 	.byte	0x03, 0x5f
        /*02a2*/ 	.short	0x0101


	//----- nvinfo : EIATTR_EXIT_INSTR_OFFSETS
	.align		4
        /*02a4*/ 	.byte	0x04, 0x1c
        /*02a6*/ 	.short	(.L_738 - .L_737)


	//   ....[0]....
.L_737:
        /*02a8*/ 	.word	0x000000c0


	//   ....[1]....
        /*02ac*/ 	.word	0x0000a8e0


	//----- nvinfo : EIATTR_CRS_STACK_SIZE
	.align		4
.L_738:
        /*02b0*/ 	.byte	0x04, 0x1e
        /*02b2*/ 	.short	(.L_740 - .L_739)
.L_739:
        /*02b4*/ 	.word	0x00000000


	//----- nvinfo : EIATTR_CBANK_PARAM_SIZE
	.align		4
.L_740:
        /*02b8*/ 	.byte	0x03, 0x19
        /*02ba*/ 	.short	0x0280


	//----- nvinfo : EIATTR_PARAM_CBANK
	.align		4
        /*02bc*/ 	.byte	0x04, 0x0a
        /*02be*/ 	.short	(.L_742 - .L_741)
	.align		4
.L_741:
        /*02c0*/ 	.word	index@(.nv.constant0._ZN5flash44flash_bwd_dq_dk_dv_loop_seqk_parallel_kernelI23Flash_bwd_kernel_traitsILi128ELi64ELi128ELi8ELi2ELi4ELi2ELb0ELb0EN7cutlass10bfloat16_tE19Flash_kernel_traitsILi128ELi64ELi128ELi8ES3_EELb0ELb0ELb0ELb0ELb0ELb1ELb1EEEvNS_16Flash_bwd_paramsE)
        /*02c4*/ 	.short	0x0210
        /*02c6*/ 	.short	0x0280


	//----- nvinfo : EIATTR_SW_WAR
	.align		4
.L_742:
        /*02c8*/ 	.byte	0x04, 0x36
        /*02ca*/ 	.short	(.L_744 - .L_743)
.L_743:
        /*02cc*/ 	.word	0x00000008
.L_744:


//--------------------- .nv.info._ZN5flash44flash_bwd_dq_dk_dv_loop_seqk_parallel_kernelI23Flash_bwd_kernel_traitsILi128ELi64ELi128ELi8ELi2ELi4ELi2ELb0ELb0EN7cutlass10bfloat16_tE19Flash_kernel_traitsILi128ELi64ELi128ELi8ES3_EELb1ELb0ELb0ELb0ELb0ELb0ELb0EEEvNS_16Flash_bwd_paramsE --------------------------
	.section	.nv.info._ZN5flash44flash_bwd_dq_dk_dv_loop_seqk_parallel_kernelI23Flash_bwd_kernel_traitsILi128ELi64ELi128ELi8ELi2ELi4ELi2ELb0ELb0EN7cutlass10bfloat16_tE19Flash_kernel_traitsILi128ELi64ELi128ELi8ES3_EELb1ELb0ELb0ELb0ELb0ELb0ELb0EEEvNS_16Flash_bwd_paramsE,"",@"SHT_CUDA_INFO"
	.sectionflags	@""
	.align	4


	//----- nvinfo : EIATTR_CUDA_API_VERSION
	.align		4
        /*0000*/ 	.byte	0x04, 0x37
        /*0002*/ 	.short	(.L_746 - .L_745)
.L_745:
        /*0004*/ 	.word	0x00000082


	//----- nvinfo : EIATTR_KPARAM_INFO
	.align		4
.L_746:
        /*0008*/ 	.byte	0x04, 0x17
        /*000a*/ 	.short	(.L_748 - .L_747)
.L_747:
        /*000c*/ 	.word	0x00000000
        /*0010*/ 	.short	0x0000
        /*0012*/ 	.short	0x0000
        /*0014*/ 	.byte	0x00, 0xf0, 0x01, 0x0a


	//----- nvinfo : EIATTR_SPARSE_MMA_MASK
	.align		4
.L_748:
        /*0018*/ 	.byte	0x03, 0x50
        /*001a*/ 	.short	0x0000


	//----- nvinfo : EIATTR_MAXREG_COUNT
	.align		4
        /*001c*/ 	.byte	0x03, 0x1b
        /*001e*/ 	.short	0x00ff


	//----- nvinfo : EIATTR_NUM_BARRIERS
	.align		4
        /*0020*/ 	.byte	0x02, 0x4c
        /*0022*/ 	.byte	0x01
	.zero		1


	//----- nvinfo : EIATTR_MERCURY_ISA_VERSION
	.align		4
        /*0024*/ 	.byte	0x03, 0x5f
        /*0026*/ 	.short	0x0101


	//----- nvinfo : EIATTR_EXIT_INSTR_OFFSETS
	.align		4
        /*0028*/ 	.byte	0x04, 0x1c
        /*002a*/ 	.short	(.L_750 - .L_749)


	//   ....[0]....
.L_749:
        /*002c*/ 	.word	0x00000090


	//   ....[1]....
        /*0030*/ 	.word	0x0000c0f0


	//----- nvinfo : EIATTR_CRS_STACK_SIZE
	.align		4
.L_750:
        /*0034*/ 	.byte	0x04, 0x1e
        /*0036*/ 	.short	(.L_752 - .L_751)
.L_751:
        /*0038*/ 	.word	0x00000000


	//----- nvinfo : EIATTR_CBANK_PARAM_SIZE
	.align		4
.L_752:
        /*003c*/ 	.byte	0x03, 0x19
        /*003e*/ 	.short	0x0280


	//----- nvinfo : EIATTR_PARAM_CBANK
	.align		4
        /*0040*/ 	.byte	0x04, 0x0a
        /*0042*/ 	.short	(.L_754 - .L_753)
	.align		4
.L_753:
        /*0044*/ 	.word	index@(.nv.constant0._ZN5flash44flash_bwd_dq_dk_dv_loop_seqk_parallel_kernelI23Flash_bwd_kernel_traitsILi128ELi64ELi128ELi8ELi2ELi4ELi2ELb0ELb0EN7cutlass10bfloat16_tE19Flash_kernel_traitsILi128ELi64ELi128ELi8ES3_EELb1ELb0ELb0ELb0ELb0ELb0ELb0EEEvNS_16Flash_bwd_paramsE)
        /*0048*/ 	.short	0x0210
        /*004a*/ 	.short	0x0280


	//----- nvinfo : EIATTR_SW_WAR
	.align		4
.L_754:
        /*004c*/ 	.byte	0x04, 0x36
        /*004e*/ 	.short	(.L_756 - .L_755)
.L_755:
        /*0050*/ 	.word	0x00000008
.L_756:


//--------------------- .nv.info._ZN5flash44flash_bwd_dq_dk_dv_loop_seqk_parallel_kernelI23Flash_bwd_kernel_traitsILi128ELi64ELi128ELi8ELi2ELi4ELi2ELb0ELb0EN7cutlass10bfloat16_tE19Flash_kernel_traitsILi128ELi64ELi128ELi8ES3_EELb0ELb0ELb0ELb0ELb0ELb0ELb1EEEvNS_16Flash_bwd_paramsE --------------------------
	.section	.nv.info._ZN5flash44flash_bwd_dq_dk_dv_loop_seqk_parallel_kernelI23Flash_bwd_kernel_traitsILi128ELi64ELi128ELi8ELi2ELi4ELi2ELb0ELb0EN7cutlass10bfloat16_tE19Flash_kernel_traitsILi128ELi64ELi128ELi8ES3_EELb0ELb0ELb0ELb0ELb0ELb0ELb1EEEvNS_16Flash_bwd_paramsE,"",@"SHT_CUDA_INFO"
	.sectionflags	@""
	.align	4


	//----- nvinfo : EIATTR_CUDA_API_VERSION
	.align		4
        /*0000*/ 	.byte	0x04, 0x37
        /*0002*/ 	.short	(.L_758 - .L_757)
.L_757:
        /*0004*/ 	.word	0x00000082


	//----- nvinfo : EIATTR_KPARAM_INFO
	.align		4
.L_758:
        /*0008*/ 	.byte	0x04, 0x17
        /*000a*/ 	.short	(.L_760 - .L_759)
.L_759:
        /*000c*/ 	.word	0x00000000
        /*0010*/ 	.short	0x0000
        /*0012*/ 	.short	0x0000
        /*0014*/ 	.byte	0x00, 0xf0, 0x01, 0x0a


	//----- nvinfo : EIATTR_SPARSE_MMA_MASK
	.align		4
.L_760:
        /*0018*/ 	.byte	0x03, 0x50
        /*001a*/ 	.short	0x0000


	//----- nvinfo : EIATTR_MAXREG_COUNT
	.align		4
        /*001c*/ 	.byte	0x03, 0x1b
        /*001e*/ 	.short	0x00ff


	//----- nvinfo : EIATTR_NUM_BARRIERS
	.align		4
        /*0020*/ 	.byte	0x02, 0x4c
        /*0022*/ 	.byte	0x01
	.zero		1


	//----- nvinfo : EIATTR_ANNOTATIONS
	.align		4
        /*0024*/ 	.byte	0x04, 0x55
        /*0026*/ 	.short	(.L_762 - .L_761)


	//   ....[0]....
.L_761:
        /* <DEDUP_REMOVED lines=42> */


	//----- nvinfo : EIATTR_MERCURY_ISA_VERSION
	.align		4
.L_762:
        /*02b0*/ 	.byte	0x03, 0x5f
        /*02b2*/ 	.short	0x0101


	//----- nvinfo : EIATTR_EXIT_INSTR_OFFSETS
	.align		4
        /*02b4*/ 	.byte	0x04, 0x1c
        /*02b6*/ 	.short	(.L_764 - .L_763)


	//   ....[0]....
.L_763:
        /*02b8*/ 	.word	0x000000a0


	//   ....[1]....
        /*02bc*/ 	.word	0x0000bbf0


	//----- nvinfo : EIATTR_CRS_STACK_SIZE
	.align		4
.L_764:
        /*02c0*/ 	.byte	0x04, 0x1e
        /*02c2*/ 	.short	(.L_766 - .L_765)
.L_765:
        /*02c4*/ 	.word	0x00000000


	//----- nvinfo : EIATTR_CBANK_PARAM_SIZE
	.align		4
.L_766:
        /*02c8*/ 	.byte	0x03, 0x19
        /*02ca*/ 	.short	0x0280


	//----- nvinfo : EIATTR_PARAM_CBANK
	.align		4
        /*02cc*/ 	.byte	0x04, 0x0a
        /*02ce*/ 	.short	(.L_768 - .L_767)
	.align		4
.L_767:
        /*02d0*/ 	.word	index@(.nv.constant0._ZN5flash44flash_bwd_dq_dk_dv_loop_seqk_parallel_kernelI23Flash_bwd_kernel_traitsILi128ELi64ELi128ELi8ELi2ELi4ELi2ELb0ELb0EN7cutlass10bfloat16_tE19Flash_kernel_traitsILi128ELi64ELi128ELi8ES3_EELb0ELb0ELb0ELb0ELb0ELb0ELb1EEEvNS_16Flash_bwd_paramsE)
        /*02d4*/ 	.short	0x0210
        /*02d6*/ 	.short	0x0280


	//----- nvinfo : EIATTR_SW_WAR
	.align		4
.L_768:
        /*02d8*/ 	.byte	0x04, 0x36
        /*02da*/ 	.short	(.L_770 - .L_769)
.L_769:
        /*02dc*/ 	.word	0x00000008
.L_770:


//--------------------- .nv.info._ZN5flash44flash_bwd_dq_dk_dv_loop_seqk_parallel_kernelI23Flash_bwd_kernel_traitsILi128ELi64ELi128ELi8ELi2ELi4ELi2ELb0ELb0EN7cutlass10bfloat16_tE19Flash_kernel_traitsILi128ELi64ELi128ELi8ES3_EELb1ELb0ELb1ELb0ELb0ELb0ELb0EEEvNS_16Flash_bwd_paramsE --------------------------
	.section	.nv.info._ZN5flash44flash_bwd_dq_dk_dv_loop_seqk_parallel_kernelI23Flash_bwd_kernel_traitsILi128ELi64ELi128ELi8ELi2ELi4ELi2ELb0ELb0EN7cutlass10bfloat16_tE19Flash_kernel_traitsILi128ELi64ELi128ELi8ES3_EELb1ELb0ELb1ELb0ELb0ELb0ELb0EEEvNS_16Flash_bwd_paramsE,"",@"SHT_CUDA_INFO"
	.sectionflags	@""
	.align	4


	//----- nvinfo : EIATTR_CUDA_API_VERSION
	.align		4
        /*0000*/ 	.byte	0x04, 0x37
        /*0002*/ 	.short	(.L_772 - .L_771)
.L_771:
        /*0004*/ 	.word	0x00000082


	//----- nvinfo : EIATTR_KPARAM_INFO
	.align		4
.L_772:
        /*0008*/ 	.byte	0x04, 0x17
        /*000a*/ 	.short	(.L_774 - .L_773)
.L_773:
        /*000c*/ 	.word	0x00000000
        /*0010*/ 	.short	0x0000
        /*0012*/ 	.short	0x0000
        /*0014*/ 	.byte	0x00, 0xf0, 0x01, 0x0a


	//----- nvinfo : EIATTR_SPARSE_MMA_MASK
	.align		4
.L_774:
        /*0018*/ 	.byte	0x03, 0x50
        /*001a*/ 	.short	0x0000


	//----- nvinfo : EIATTR_MAXREG_COUNT
	.align		4
        /*001c*/ 	.byte	0x03, 0x1b
        /*001e*/ 	.short	0x00ff


	//----- nvinfo : EIATTR_NUM_BARRIERS
	.align		4
        /*0020*/ 	.byte	0x02, 0x4c
        /*0022*/ 	.byte	0x01
	.zero		1


	//----- nvinfo : EIATTR_ANNOTATIONS
	.align		4
        /*0024*/ 	.byte	0x04, 0x55
        /*0026*/ 	.short	(.L_776 - .L_775)


	//   ....[0]....
.L_775:
        /*0028*/ 	.word	0x00000001
        /*002c*/ 	.byte	0xd0, 0x05, 0x00, 0x00, 0x01, 0x00, 0x00, 0x00, 0x20, 0x09, 0x00, 0x00, 0x01, 0x00, 0x00, 0x00
        /*003c*/ 	.byte	0x60, 0x09, 0x00, 0x00, 0x01, 0x00, 0x00, 0x00, 0x90, 0x09, 0x00, 0x00, 0x01, 0x00, 0x00, 0x00
        /*004c*/ 	.byte	0xb0, 0x46, 0x00, 0x00, 0x01, 0x00, 0x00, 0x00, 0xb0, 0xa4, 0x00, 0x00, 0x01, 0x00, 0x00, 0x00
        /*005c*/ 	.byte	0xe0, 0xa4, 0x00, 0x00, 0x01, 0x00, 0x00, 0x00, 0xf0, 0xa4, 0x00, 0x00


	//----- nvinfo : EIATTR_MERCURY_ISA_VERSION
	.align		4
.L_776:
        /*0068*/ 	.byte	0x03, 0x5f
        /*006a*/ 	.short	0x0101


	//----- nvinfo : EIATTR_EXIT_INSTR_OFFSETS
	.align		4
        /*006c*/ 	.byte	0x04, 0x1c
        /*006e*/ 	.short	(.L_778 - .L_777)


	//   ....[0]....
.L_777:
        /*0070*/ 	.word	0x000000a0


	//   ....[1]....
        /*0074*/ 	.word	0x0000c590


	//----- nvinfo : EIATTR_CRS_STACK_SIZE
	.align		4
.L_778:
        /*0078*/ 	.byte	0x04, 0x1e
        /*007a*/ 	.short	(.L_780 - .L_779)
.L_779:
        /*007c*/ 	.word	0x00000000


	//----- nvinfo : EIATTR_CBANK_PARAM_SIZE
	.align		4
.L_780:
        /*0080*/ 	.byte	0x03, 0x19
        /*0082*/ 	.short	0x0280


	//----- nvinfo : EIATTR_PARAM_CBANK
	.align		4
        /*0084*/ 	.byte	0x04, 0x0a
        /*0086*/ 	.short	(.L_782 - .L_781)
	.align		4
.L_781:
        /*0088*/ 	.word	index@(.nv.constant0._ZN5flash44flash_bwd_dq_dk_dv_loop_seqk_parallel_kernelI23Flash_bwd_kernel_traitsILi128ELi64ELi128ELi8ELi2ELi4ELi2ELb0ELb0EN7cutlass10bfloat16_tE19Flash_kernel_traitsILi128ELi64ELi128ELi8ES3_EELb1ELb0ELb1ELb0ELb0ELb0ELb0EEEvNS_16Flash_bwd_paramsE)
        /*008c*/ 	.short	0x0210
        /*008e*/ 	.short	0x0280


	//----- nvinfo : EIATTR_SW_WAR
	.align		4
.L_782:
        /*0090*/ 	.byte	0x04, 0x36
        /*0092*/ 	.short	(.L_784 - .L_783)
.L_783:
        /*0094*/ 	.word	0x00000008
.L_784:


//--------------------- .nv.info._ZN5flash44flash_bwd_dq_dk_dv_loop_seqk_parallel_kernelI23Flash_bwd_kernel_traitsILi128ELi64ELi128ELi8ELi2ELi4ELi2ELb0ELb0EN7cutlass10bfloat16_tE19Flash_kernel_traitsILi128ELi64ELi128ELi8ES3_EELb0ELb0ELb1ELb0ELb0ELb0ELb1EEEvNS_16Flash_bwd_paramsE --------------------------
	.section	.nv.info._ZN5flash44flash_bwd_dq_dk_dv_loop_seqk_parallel_kernelI23Flash_bwd_kernel_traitsILi128ELi64ELi128ELi8ELi2ELi4ELi2ELb0ELb0EN7cutlass10bfloat16_tE19Flash_kernel_traitsILi128ELi64ELi128ELi8ES3_EELb0ELb0ELb1ELb0ELb0ELb0ELb1EEEvNS_16Flash_bwd_paramsE,"",@"SHT_CUDA_INFO"
	.sectionflags	@""
	.align	4


	//----- nvinfo : EIATTR_CUDA_API_VERSION
	.align		4
        /*0000*/ 	.byte	0x04, 0x37
        /*0002*/ 	.short	(.L_786 - .L_785)
.L_785:
        /*0004*/ 	.word	0x00000082


	//----- nvinfo : EIATTR_KPARAM_INFO
	.align		4
.L_786:
        /*0008*/ 	.byte	0x04, 0x17
        /*000a*/ 	.short	(.L_788 - .L_787)
.L_787:
        /*000c*/ 	.word	0x00000000
        /*0010*/ 	.short	0x0000
        /*0012*/ 	.short	0x0000
        /*0014*/ 	.byte	0x00, 0xf0, 0x01, 0x0a


	//----- nvinfo : EIATTR_SPARSE_MMA_MASK
	.align		4
.L_788:
        /*0018*/ 	.byte	0x03, 0x50
        /*001a*/ 	.short	0x0000


	//----- nvinfo : EIATTR_MAXREG_COUNT
	.align		4
        /*001c*/ 	.byte	0x03, 0x1b
        /*001e*/ 	.short	0x00ff


	//----- nvinfo : EIATTR_NUM_BARRIERS
	.align		4
        /*0020*/ 	.byte	0x02, 0x4c
        /*0022*/ 	.byte	0x01
	.zero		1


	//----- nvinfo : EIATTR_ANNOTATIONS
	.align		4
        /*0024*/ 	.byte	0x04, 0x55
        /*0026*/ 	.short	(.L_790 - .L_789)


	//   ....[0]....
.L_789:
        /* <DEDUP_REMOVED lines=42> */


	//----- nvinfo : EIATTR_MERCURY_ISA_VERSION
	.align		4
.L_790:
        /*02b8*/ 	.byte	0x03, 0x5f
        /*02ba*/ 	.short	0x0101


	//----- nvinfo : EIATTR_EXIT_INSTR_OFFSETS
	.align		4
        /*02bc*/ 	.byte	0x04, 0x1c
        /*02be*/ 	.short	(.L_792 - .L_791)


	//   ....[0]....
.L_791:
        /*02c0*/ 	.word	0x000000a0


	//   ....[1]....
        /*02c4*/ 	.word	0x0000bfa0


	//----- nvinfo : EIATTR_CRS_STACK_SIZE
	.align		4
.L_792:
        /*02c8*/ 	.byte	0x04, 0x1e
        /*02ca*/ 	.short	(.L_794 - .L_793)
.L_793:
        /*02cc*/ 	.word	0x00000000


	//----- nvinfo : EIATTR_CBANK_PARAM_SIZE
	.align		4
.L_794:
        /*02d0*/ 	.byte	0x03, 0x19
        /*02d2*/ 	.short	0x0280


	//----- nvinfo : EIATTR_PARAM_CBANK
	.align		4
        /*02d4*/ 	.byte	0x04, 0x0a
        /*02d6*/ 	.short	(.L_796 - .L_795)
	.align		4
.L_795:
        /*02d8*/ 	.word	index@(.nv.constant0._ZN5flash44flash_bwd_dq_dk_dv_loop_seqk_parallel_kernelI23Flash_bwd_kernel_traitsILi128ELi64ELi128ELi8ELi2ELi4ELi2ELb0ELb0EN7cutlass10bfloat16_tE19Flash_kernel_traitsILi128ELi64ELi128ELi8ES3_EELb0ELb0ELb1ELb0ELb0ELb0ELb1EEEvNS_16Flash_bwd_paramsE)
        /*02dc*/ 	.short	0x0210
        /*02de*/ 	.short	0x0280


	//----- nvinfo : EIATTR_SW_WAR
	.align		4
.L_796:
        /*02e0*/ 	.byte	0x04, 0x36
        /*02e2*/ 	.short	(.L_798 - .L_797)
.L_797:
        /*02e4*/ 	.word	0x00000008
.L_798:


//--------------------- .nv.info._ZN5flash44flash_bwd_dq_dk_dv_loop_seqk_parallel_kernelI23Flash_bwd_kernel_traitsILi128ELi64ELi128ELi8ELi2ELi4ELi2ELb0ELb0EN7cutlass10bfloat16_tE19Flash_kernel_traitsILi128ELi64ELi128ELi8ES3_EELb1ELb0ELb0ELb0ELb1ELb1ELb0EEEvNS_16Flash_bwd_paramsE --------------------------
	.section	.nv.info._ZN5flash44flash_bwd_dq_dk_dv_loop_seqk_parallel_kernelI23Flash_bwd_kernel_traitsILi128ELi64ELi128ELi8ELi2ELi4ELi2ELb0ELb0EN7cutlass10bfloat16_tE19Flash_kernel_traitsILi128ELi64ELi128ELi8ES3_EELb1ELb0ELb0ELb0ELb1ELb1ELb0EEEvNS_16Flash_bwd_paramsE,"",@"SHT_CUDA_INFO"
	.sectionflags	@""
	.align	4


	//----- nvinfo : EIATTR_CUDA_API_VERSION
	.align		4
        /*0000*/ 	.byte	0x04, 0x37
        /*0002*/ 	.short	(.L_800 - .L_799)
.L_799:
        /*0004*/ 	.word	0x00000082


	//----- nvinfo : EIATTR_KPARAM_INFO
	.align		4
.L_800:
        /*0008*/ 	.byte	0x04, 0x17
        /*000a*/ 	.short	(.L_802 - .L_801)
.L_801:
        /*000c*/ 	.word	0x00000000
        /*0010*/ 	.short	0x0000
        /*0012*/ 	.short	0x0000
        /*0014*/ 	.byte	0x00, 0xf0, 0x01, 0x0a


	//----- nvinfo : EIATTR_SPARSE_MMA_MASK
	.align		4
.L_802:
        /*0018*/ 	.byte	0x03, 0x50
        /*001a*/ 	.short	0x0000


	//----- nvinfo : EIATTR_MAXREG_COUNT
	.align		4
        /*001c*/ 	.byte	0x03, 0x1b
        /*001e*/ 	.short	0x00ff


	//----- nvinfo : EIATTR_NUM_BARRIERS
	.align		4
        /*0020*/ 	.byte	0x02, 0x4c
        /*0022*/ 	.byte	0x01
	.zero		1


	//----- nvinfo : EIATTR_ANNOTATIONS
	.align		4
        /*0024*/ 	.byte	0x04, 0x55
        /*0026*/ 	.short	(.L_804 - .L_803)


	//   ....[0]....
.L_803:
        /*0028*/ 	.word	0x00000001
        /*002c*/ 	.byte	0x40, 0x06, 0x00, 0x00, 0x01, 0x00, 0x00, 0x00, 0x80, 0x08, 0x00, 0x00, 0x01, 0x00, 0x00, 0x00
        /*003c*/ 	.byte	0xc0, 0x08, 0x00, 0x00, 0x01, 0x00, 0x00, 0x00, 0x00, 0x09, 0x00, 0x00, 0x01, 0x00, 0x00, 0x00
        /*004c*/ 	.byte	0x40, 0x09, 0x00, 0x00, 0x01, 0x00, 0x00, 0x00, 0xa0, 0x23, 0x00, 0x00, 0x01, 0x00, 0x00, 0x00
        /*005c*/ 	.byte	0x10, 0x6a, 0x00, 0x00, 0x01, 0x00, 0x00, 0x00, 0x40, 0x6a, 0x00, 0x00, 0x01, 0x00, 0x00, 0x00
        /*006c*/ 	.byte	0x50, 0x6a, 0x00, 0x00, 0x01, 0x00, 0x00, 0x00, 0x60, 0x6a, 0x00, 0x00


	//----- nvinfo : EIATTR_MERCURY_ISA_VERSION
	.align		4
.L_804:
        /*0078*/ 	.byte	0x03, 0x5f
        /*007a*/ 	.short	0x0101


	//----- nvinfo : EIATTR_EXIT_INSTR_OFFSETS
	.align		4
        /*007c*/ 	.byte	0x04, 0x1c
        /*007e*/ 	.short	(.L_806 - .L_805)


	//   ....[0]....
.L_805:
        /*0080*/ 	.word	0x000000a0


	//   ....[1]....
        /*0084*/ 	.word	0x000081d0


	//----- nvinfo : EIATTR_CBANK_PARAM_SIZE
	.align		4
.L_806:
        /*0088*/ 	.byte	0x03, 0x19
        /*008a*/ 	.short	0x0280


	//----- nvinfo : EIATTR_PARAM_CBANK
	.align		4
        /*008c*/ 	.byte	0x04, 0x0a
        /*008e*/ 	.short	(.L_808 - .L_807)
	.align		4
.L_807:
        /*0090*/ 	.word	index@(.nv.constant0._ZN5flash44flash_bwd_dq_dk_dv_loop_seqk_parallel_kernelI23Flash_bwd_kernel_traitsILi128ELi64ELi128ELi8ELi2ELi4ELi2ELb0ELb0EN7cutlass10bfloat16_tE19Flash_kernel_traitsILi128ELi64ELi128ELi8ES3_EELb1ELb0ELb0ELb0ELb1ELb1ELb0EEEvNS_16Flash_bwd_paramsE)
        /*0094*/ 	.short	0x0210
        /*0096*/ 	.short	0x0280


	//----- nvinfo : EIATTR_SW_WAR
	.align		4
.L_808:
        /*0098*/ 	.byte	0x04, 0x36
        /*009a*/ 	.short	(.L_810 - .L_809)
.L_809:
        /*009c*/ 	.word	0x00000008
.L_810:


//--------------------- .nv.info._ZN5flash44flash_bwd_dq_dk_dv_loop_seqk_parallel_kernelI23Flash_bwd_kernel_traitsILi128ELi64ELi128ELi8ELi2ELi4ELi2ELb0ELb0EN7cutlass10bfloat16_tE19Flash_kernel_traitsILi128ELi64ELi128ELi8ES3_EELb0ELb0ELb0ELb0ELb1ELb1ELb1EEEvNS_16Flash_bwd_paramsE --------------------------
	.section	.nv.info._ZN5flash44flash_bwd_dq_dk_dv_loop_seqk_parallel_kernelI23Flash_bwd_kernel_traitsILi128ELi64ELi128ELi8ELi2ELi4ELi2ELb0ELb0EN7cutlass10bfloat16_tE19Flash_kernel_traitsILi128ELi64ELi128ELi8ES3_EELb0ELb0ELb0ELb0ELb1ELb1ELb1EEEvNS_16Flash_bwd_paramsE,"",@"SHT_CUDA_INFO"
	.sectionflags	@""
	.align	4


	//----- nvinfo : EIATTR_CUDA_API_VERSION
	.align		4
        /*0000*/ 	.byte	0x04, 0x37
        /*0002*/ 	.short	(.L_812 - .L_811)
.L_811:
        /*0004*/ 	.word	0x00000082


	//----- nvinfo : EIATTR_KPARAM_INFO
	.align		4
.L_812:
        /*0008*/ 	.byte	0x04, 0x17
        /*000a*/ 	.short	(.L_814 - .L_813)
.L_813:
        /*000c*/ 	.word	0x00000000
        /*0010*/ 	.short	0x0000
        /*0012*/ 	.short	0x0000
        /*0014*/ 	.byte	0x00, 0xf0, 0x01, 0x0a


	//----- nvinfo : EIATTR_SPARSE_MMA_MASK
	.align		4
.L_814:
        /*0018*/ 	.byte	0x03, 0x50
        /*001a*/ 	.short	0x0000


	//----- nvinfo : EIATTR_MAXREG_COUNT
	.align		4
        /*001c*/ 	.byte	0x03, 0x1b
        /*001e*/ 	.short	0x00ff


	//----- nvinfo : EIATTR_NUM_BARRIERS
	.align		4
        /*0020*/ 	.byte	0x02, 0x4c
        /*0022*/ 	.byte	0x01
	.zero		1


	//----- nvinfo : EIATTR_ANNOTATIONS
	.align		4
        /*0024*/ 	.byte	0x04, 0x55
        /*0026*/ 	.short	(.L_816 - .L_815)


	//   ....[0]....
.L_815:
        /* <DEDUP_REMOVED lines=39> */


	//----- nvinfo : EIATTR_MERCURY_ISA_VERSION
	.align		4
.L_816:
        /*0280*/ 	.byte	0x03, 0x5f
        /*0282*/ 	.short	0x0101


	//----- nvinfo : EIATTR_EXIT_INSTR_OFFSETS
	.align		4
        /*0284*/ 	.byte	0x04, 0x1c
        /*0286*/ 	.short	(.L_818 - .L_817)


	//   ....[0]....
.L_817:
        /*0288*/ 	.word	0x000000a0


	//   ....[1]....
        /*028c*/ 	.word	0x00007bc0


	//----- nvinfo : EIATTR_CBANK_PARAM_SIZE
	.align		4
.L_818:
        /*0290*/ 	.byte	0x03, 0x19
        /*0292*/ 	.short	0x0280


	//----- nvinfo : EIATTR_PARAM_CBANK
	.align		4
        /*0294*/ 	.byte	0x04, 0x0a
        /*0296*/ 	.short	(.L_820 - .L_819)
	.align		4
.L_819:
        /*0298*/ 	.word	index@(.nv.constant0._ZN5flash44flash_bwd_dq_dk_dv_loop_seqk_parallel_kernelI23Flash_bwd_kernel_traitsILi128ELi64ELi128ELi8ELi2ELi4ELi2ELb0ELb0EN7cutlass10bfloat16_tE19Flash_kernel_traitsILi128ELi64ELi128ELi8ES3_EELb0ELb0ELb0ELb0ELb1ELb1ELb1EEEvNS_16Flash_bwd_paramsE)
        /*029c*/ 	.short	0x0210
        /*029e*/ 	.short	0x0280


	//----- nvinfo : EIATTR_SW_WAR
	.align		4
.L_820:
        /*02a0*/ 	.byte	0x04, 0x36
        /*02a2*/ 	.short	(.L_822 - .L_821)
.L_821:
        /*02a4*/ 	.word	0x00000008
.L_822:


//--------------------- .nv.info._ZN5flash44flash_bwd_dq_dk_dv_loop_seqk_parallel_kernelI23Flash_bwd_kernel_traitsILi128ELi64ELi128ELi8ELi2ELi4ELi2ELb0ELb0EN7cutlass10bfloat16_tE19Flash_kernel_traitsILi128ELi64ELi128ELi8ES3_EELb1ELb0ELb0ELb1ELb0ELb0ELb0EEEvNS_16Flash_bwd_paramsE --------------------------
	.section	.nv.info._ZN5flash44flash_bwd_dq_dk_dv_loop_seqk_parallel_kernelI23Flash_bwd_kernel_traitsILi128ELi64ELi128ELi8ELi2ELi4ELi2ELb0ELb0EN7cutlass10bfloat16_tE19Flash_kernel_traitsILi128ELi64ELi128ELi8ES3_EELb1ELb0ELb0ELb1ELb0ELb0ELb0EEEvNS_16Flash_bwd_paramsE,"",@"SHT_CUDA_INFO"
	.sectionflags	@""
	.align	4


	//----- nvinfo : EIATTR_CUDA_API_VERSION
	.align		4
        /*0000*/ 	.byte	0x04, 0x37
        /*0002*/ 	.short	(.L_824 - .L_823)
.L_823:
        /*0004*/ 	.word	0x00000082


	//----- nvinfo : EIATTR_KPARAM_INFO
	.align		4
.L_824:
        /*0008*/ 	.byte	0x04, 0x17
        /*000a*/ 	.short	(.L_826 - .L_825)
.L_825:
        /*000c*/ 	.word	0x00000000
        /*0010*/ 	.short	0x0000
        /*0012*/ 	.short	0x0000
        /*0014*/ 	.byte	0x00, 0xf0, 0x01, 0x0a


	//----- nvinfo : EIATTR_SPARSE_MMA_MASK
	.align		4
.L_826:
        /*0018*/ 	.byte	0x03, 0x50
        /*001a*/ 	.short	0x0000


	//----- nvinfo : EIATTR_MAXREG_COUNT
	.align		4
        /*001c*/ 	.byte	0x03, 0x1b
        /*001e*/ 	.short	0x00ff


	//----- nvinfo : EIATTR_NUM_BARRIERS
	.align		4
        /*0020*/ 	.byte	0x02, 0x4c
        /*0022*/ 	.byte	0x01
	.zero		1


	//----- nvinfo : EIATTR_ANNOTATIONS
	.align		4
        /*0024*/ 	.byte	0x04, 0x55
        /*0026*/ 	.short	(.L_828 - .L_827)


	//   ....[0]....
.L_827:
        /* <DEDUP_REMOVED lines=8> */


	//----- nvinfo : EIATTR_MERCURY_ISA_VERSION
	.align		4
.L_828:
        /*0098*/ 	.byte	0x03, 0x5f
        /*009a*/ 	.short	0x0101


	//----- nvinfo : EIATTR_EXIT_INSTR_OFFSETS
	.align		4
        /*009c*/ 	.byte	0x04, 0x1c
        /*009e*/ 	.short	(.L_830 - .L_829)


	//   ....[0]....
.L_829:
        /*00a0*/ 	.word	0x000000a0


	//   ....[1]....
        /*00a4*/ 	.word	0x0000c990


	//----- nvinfo : EIATTR_CRS_STACK_SIZE
	.align		4
.L_830:
        /*00a8*/ 	.byte	0x04, 0x1e
        /*00aa*/ 	.short	(.L_832 - .L_831)
.L_831:
        /*00ac*/ 	.word	0x00000000


	//----- nvinfo : EIATTR_CBANK_PARAM_SIZE
	.align		4
.L_832:
        /*00b0*/ 	.byte	0x03, 0x19
        /*00b2*/ 	.short	0x0280


	//----- nvinfo : EIATTR_PARAM_CBANK
	.align		4
        /*00b4*/ 	.byte	0x04, 0x0a
        /*00b6*/ 	.short	(.L_834 - .L_833)
	.align		4
.L_833:
        /*00b8*/ 	.word	index@(.nv.constant0._ZN5flash44flash_bwd_dq_dk_dv_loop_seqk_parallel_kernelI23Flash_bwd_kernel_traitsILi128ELi64ELi128ELi8ELi2ELi4ELi2ELb0ELb0EN7cutlass10bfloat16_tE19Flash_kernel_traitsILi128ELi64ELi128ELi8ES3_EELb1ELb0ELb0ELb1ELb0ELb0ELb0EEEvNS_16Flash_bwd_paramsE)
        /*00bc*/ 	.short	0x0210
        /*00be*/ 	.short	0x0280


	//----- nvinfo : EIATTR_SW_WAR
	.align		4
.L_834:
        /*00c0*/ 	.byte	0x04, 0x36
        /*00c2*/ 	.short	(.L_836 - .L_835)
.L_835:
        /*00c4*/ 	.word	0x00000008
.L_836:


//--------------------- .nv.info._ZN5flash44flash_bwd_dq_dk_dv_loop_seqk_parallel_kernelI23Flash_bwd_kernel_traitsILi128ELi64ELi128ELi8ELi2ELi4ELi2ELb0ELb0EN7cutlass10bfloat16_tE19Flash_kernel_traitsILi128ELi64ELi128ELi8ES3_EELb0ELb0ELb0ELb1ELb0ELb0ELb1EEEvNS_16Flash_bwd_paramsE --------------------------
	.section	.nv.info._ZN5flash44flash_bwd_dq_dk_dv_loop_seqk_parallel_kernelI23Flash_bwd_kernel_traitsILi128ELi64ELi128ELi8ELi2ELi4ELi2ELb0ELb0EN7cutlass10bfloat16_tE19Flash_kernel_traitsILi128ELi64ELi128ELi8ES3_EELb0ELb0ELb0ELb1ELb0ELb0ELb1EEEvNS_16Flash_bwd_paramsE,"",@"SHT_CUDA_INFO"
	.sectionflags	@""
	.align	4


	//----- nvinfo : EIATTR_CUDA_API_VERSION
	.align		4
        /*0000*/ 	.byte	0x04, 0x37
        /*0002*/ 	.short	(.L_838 - .L_837)
.L_837:
        /*0004*/ 	.word	0x00000082


	//----- nvinfo : EIATTR_KPARAM_INFO
	.align		4
.L_838:
        /*0008*/ 	.byte	0x04, 0x17
        /*000a*/ 	.short	(.L_840 - .L_839)
.L_839:
        /*000c*/ 	.word	0x00000000
        /*0010*/ 	.short	0x0000
        /*0012*/ 	.short	0x0000
        /*0014*/ 	.byte	0x00, 0xf0, 0x01, 0x0a


	//----- nvinfo : EIATTR_SPARSE_MMA_MASK
	.align		4
.L_840:
        /*0018*/ 	.byte	0x03, 0x50
        /*001a*/ 	.short	0x0000


	//----- nvinfo : EIATTR_MAXREG_COUNT
	.align		4
        /*001c*/ 	.byte	0x03, 0x1b
        /*001e*/ 	.short	0x00ff


	//----- nvinfo : EIATTR_NUM_BARRIERS
	.align		4
        /*0020*/ 	.byte	0x02, 0x4c
        /*0022*/ 	.byte	0x01
	.zero		1


	//----- nvinfo : EIATTR_ANNOTATIONS
	.align		4
        /*0024*/ 	.byte	0x04, 0x55
        /*0026*/ 	.short	(.L_842 - .L_841)


	//   ....[0]....
.L_841:
        /* <DEDUP_REMOVED lines=46> */


	//----- nvinfo : EIATTR_MERCURY_ISA_VERSION
	.align		4
.L_842:
        /*02f8*/ 	.byte	0x03, 0x5f
        /*02fa*/ 	.short	0x0101


	//----- nvinfo : EIATTR_EXIT_INSTR_OFFSETS
	.align		4
        /*02fc*/ 	.byte	0x04, 0x1c
        /*02fe*/ 	.short	(.L_844 - .L_843)


	//   ....[0]....
.L_843:
        /*0300*/ 	.word	0x000000a0


	//   ....[1]....
        /*0304*/ 	.word	0x0000c2c0


	//----- nvinfo : EIATTR_CRS_STACK_SIZE
	.align		4
.L_844:
        /*0308*/ 	.byte	0x04, 0x1e
        /*030a*/ 	.short	(.L_846 - .L_845)
.L_845:
        /*030c*/ 	.word	0x00000000


	//----- nvinfo : EIATTR_CBANK_PARAM_SIZE
	.align		4
.L_846:
        /*0310*/ 	.byte	0x03, 0x19
        /*0312*/ 	.short	0x0280


	//----- nvinfo : EIATTR_PARAM_CBANK
	.align		4
        /*0314*/ 	.byte	0x04, 0x0a
        /*0316*/ 	.short	(.L_848 - .L_847)
	.align		4
.L_847:
        /*0318*/ 	.word	index@(.nv.constant0._ZN5flash44flash_bwd_dq_dk_dv_loop_seqk_parallel_kernelI23Flash_bwd_kernel_traitsILi128ELi64ELi128ELi8ELi2ELi4ELi2ELb0ELb0EN7cutlass10bfloat16_tE19Flash_kernel_traitsILi128ELi64ELi128ELi8ES3_EELb0ELb0ELb0ELb1ELb0ELb0ELb1EEEvNS_16Flash_bwd_paramsE)
        /*031c*/ 	.short	0x0210
        /*031e*/ 	.short	0x0280


	//----- nvinfo : EIATTR_SW_WAR
	.align		4
.L_848:
        /*0320*/ 	.byte	0x04, 0x36
        /*0322*/ 	.short	(.L_850 - .L_849)
.L_849:
        /*0324*/ 	.word	0x00000008
.L_850:


//--------------------- .nv.info._ZN5flash44flash_bwd_dq_dk_dv_loop_seqk_parallel_kernelI23Flash_bwd_kernel_traitsILi128ELi64ELi128ELi8ELi2ELi4ELi2ELb0ELb0EN7cutlass10bfloat16_tE19Flash_kernel_traitsILi128ELi64ELi128ELi8ES3_EELb1ELb0ELb1ELb0ELb0ELb1ELb0EEEvNS_16Flash_bwd_paramsE --------------------------
	.section	.nv.info._ZN5flash44flash_bwd_dq_dk_dv_loop_seqk_parallel_kernelI23Flash_bwd_kernel_traitsILi128ELi64ELi128ELi8ELi2ELi4ELi2ELb0ELb0EN7cutlass10bfloat16_tE19Flash_kernel_traitsILi128ELi64ELi128ELi8ES3_EELb1ELb0ELb1ELb0ELb0ELb1ELb0EEEvNS_16Flash_bwd_paramsE,"",@"SHT_CUDA_INFO"
	.sectionflags	@""
	.align	4


	//----- nvinfo : EIATTR_CUDA_API_VERSION
	.align		4
        /*0000*/ 	.byte	0x04, 0x37
        /*0002*/ 	.short	(.L_852 - .L_851)
.L_851:
        /*0004*/ 	.word	0x00000082


	//----- nvinfo : EIATTR_KPARAM_INFO
	.align		4
.L_852:
        /*0008*/ 	.byte	0x04, 0x17
        /*000a*/ 	.short	(.L_854 - .L_853)
.L_853:
        /*000c*/ 	.word	0x00000000
        /*0010*/ 	.short	0x0000
        /*0012*/ 	.short	0x0000
        /*0014*/ 	.byte	0x00, 0xf0, 0x01, 0x0a


	//----- nvinfo : EIATTR_SPARSE_MMA_MASK
	.align		4
.L_854:
        /*0018*/ 	.byte	0x03, 0x50
        /*001a*/ 	.short	0x0000


	//----- nvinfo : EIATTR_MAXREG_COUNT
	.align		4
        /*001c*/ 	.byte	0x03, 0x1b
        /*001e*/ 	.short	0x00ff


	//----- nvinfo : EIATTR_NUM_BARRIERS
	.align		4
        /*0020*/ 	.byte	0x02, 0x4c
        /*0022*/ 	.byte	0x01
	.zero		1


	//----- nvinfo : EIATTR_ANNOTATIONS
	.align		4
        /*0024*/ 	.byte	0x04, 0x55
        /*0026*/ 	.short	(.L_856 - .L_855)


	//   ....[0]....
.L_855:
        /*0028*/ 	.word	0x00000001
        /*002c*/ 	.byte	0xa0, 0x00, 0x00, 0x00, 0x01, 0x00, 0x00, 0x00, 0x30, 0x09, 0x00, 0x00, 0x01, 0x00, 0x00, 0x00
        /*003c*/ 	.byte	0x70, 0x09, 0x00, 0x00, 0x01, 0x00, 0x00, 0x00, 0xa0, 0x09, 0x00, 0x00, 0x01, 0x00, 0x00, 0x00
        /*004c*/ 	.byte	0xe0, 0x90, 0x00, 0x00, 0x01, 0x00, 0x00, 0x00, 0x10, 0x91, 0x00, 0x00, 0x01, 0x00, 0x00, 0x00
        /*005c*/ 	.byte	0x20, 0x91, 0x00, 0x00, 0x01, 0x00, 0x00, 0x00, 0x80, 0xaf, 0x00, 0x00


	//----- nvinfo : EIATTR_MERCURY_ISA_VERSION
	.align		4
.L_856:
        /*0068*/ 	.byte	0x03, 0x5f
        /*006a*/ 	.short	0x0101


	//----- nvinfo : EIATTR_EXIT_INSTR_OFFSETS
	.align		4
        /*006c*/ 	.byte	0x04, 0x1c
        /*006e*/ 	.short	(.L_858 - .L_857)


	//   ....[0]....
.L_857:
        /*0070*/ 	.word	0x000000c0


	//   ....[1]....
        /*0074*/ 	.word	0x0000b000


	//----- nvinfo : EIATTR_CRS_STACK_SIZE
	.align		4
.L_858:
        /*0078*/ 	.byte	0x04, 0x1e
        /*007a*/ 	.short	(.L_860 - .L_859)
.L_859:
        /*007c*/ 	.word	0x00000000


	//----- nvinfo : EIATTR_CBANK_PARAM_SIZE
	.align		4
.L_860:
        /*0080*/ 	.byte	0x03, 0x19
        /*0082*/ 	.short	0x0280


	//----- nvinfo : EIATTR_PARAM_CBANK
	.align		4
        /*0084*/ 	.byte	0x04, 0x0a
        /*0086*/ 	.short	(.L_862 - .L_861)
	.align		4
.L_861:
        /*0088*/ 	.word	index@(.nv.constant0._ZN5flash44flash_bwd_dq_dk_dv_loop_seqk_parallel_kernelI23Flash_bwd_kernel_traitsILi128ELi64ELi128ELi8ELi2ELi4ELi2ELb0ELb0EN7cutlass10bfloat16_tE19Flash_kernel_traitsILi128ELi64ELi128ELi8ES3_EELb1ELb0ELb1ELb0ELb0ELb1ELb0EEEvNS_16Flash_bwd_paramsE)
        /*008c*/ 	.short	0x0210
        /*008e*/ 	.short	0x0280


	//----- nvinfo : EIATTR_SW_WAR
	.align		4
.L_862:
        /*0090*/ 	.byte	0x04, 0x36
        /*0092*/ 	.short	(.L_864 - .L_863)
.L_863:
        /*0094*/ 	.word	0x00000008
.L_864:


//--------------------- .nv.info._ZN5flash44flash_bwd_dq_dk_dv_loop_seqk_parallel_kernelI23Flash_bwd_kernel_traitsILi128ELi64ELi128ELi8ELi2ELi4ELi2ELb0ELb0EN7cutlass10bfloat16_tE19Flash_kernel_traitsILi128ELi64ELi128ELi8ES3_EELb0ELb0ELb1ELb0ELb0ELb1ELb1EEEvNS_16Flash_bwd_paramsE --------------------------
	.section	.nv.info._ZN5flash44flash_bwd_dq_dk_dv_loop_seqk_parallel_kernelI23Flash_bwd_kernel_traitsILi128ELi64ELi128ELi8ELi2ELi4ELi2ELb0ELb0EN7cutlass10bfloat16_tE19Flash_kernel_traitsILi128ELi64ELi128ELi8ES3_EELb0ELb0ELb1ELb0ELb0ELb1ELb1EEEvNS_16Flash_bwd_paramsE,"",@"SHT_CUDA_INFO"
	.sectionflags	@""
	.align	4


	//----- nvinfo : EIATTR_CUDA_API_VERSION
	.align		4
        /*0000*/ 	.byte	0x04, 0x37
        /*0002*/ 	.short	(.L_866 - .L_865)
.L_865:
        /*0004*/ 	.word	0x00000082


	//----- nvinfo : EIATTR_KPARAM_INFO
	.align		4
.L_866:
        /*0008*/ 	.byte	0x04, 0x17
        /*000a*/ 	.short	(.L_868 - .L_867)
.L_867:
        /*000c*/ 	.word	0x00000000
        /*0010*/ 	.short	0x0000
        /*0012*/ 	.short	0x0000
        /*0014*/ 	.byte	0x00, 0xf0, 0x01, 0x0a


	//----- nvinfo : EIATTR_SPARSE_MMA_MASK
	.align		4
.L_868:
        /*0018*/ 	.byte	0x03, 0x50
        /*001a*/ 	.short	0x0000


	//----- nvinfo : EIATTR_MAXREG_COUNT
	.align		4
        /*001c*/ 	.byte	0x03, 0x1b
        /*001e*/ 	.short	0x00ff


	//----- nvinfo : EIATTR_NUM_BARRIERS
	.align		4
        /*0020*/ 	.byte	0x02, 0x4c
        /*0022*/ 	.byte	0x01
	.zero		1


	//----- nvinfo : EIATTR_ANNOTATIONS
	.align		4
        /*0024*/ 	.byte	0x04, 0x55
        /*0026*/ 	.short	(.L_870 - .L_869)


	//   ....[0]....
.L_869:
        /* <DEDUP_REMOVED lines=40> */


	//----- nvinfo : EIATTR_MERCURY_ISA_VERSION
	.align		4
.L_870:
        /*0298*/ 	.byte	0x03, 0x5f
        /*029a*/ 	.short	0x0101


	//----- nvinfo : EIATTR_EXIT_INSTR_OFFSETS
	.align		4
        /*029c*/ 	.byte	0x04, 0x1c
        /*029e*/ 	.short	(.L_872 - .L_871)


	//   ....[0]....
.L_871:
        /*02a0*/ 	.word	0x000000c0


	//   ....[1]....
        /*02a4*/ 	.word	0x0000ac00


	//----- nvinfo : EIATTR_CRS_STACK_SIZE
	.align		4
.L_872:
        /*02a8*/ 	.byte	0x04, 0x1e
        /*02aa*/ 	.short	(.L_874 - .L_873)
.L_873:
        /*02ac*/ 	.word	0x00000000


	//----- nvinfo : EIATTR_CBANK_PARAM_SIZE
	.align		4
.L_874:
        /*02b0*/ 	.byte	0x03, 0x19
        /*02b2*/ 	.short	0x0280


	//----- nvinfo : EIATTR_PARAM_CBANK
	.align		4
        /*02b4*/ 	.byte	0x04, 0x0a
        /*02b6*/ 	.short	(.L_876 - .L_875)
	.align		4
.L_875:
        /*02b8*/ 	.word	index@(.nv.constant0._ZN5flash44flash_bwd_dq_dk_dv_loop_seqk_parallel_kernelI23Flash_bwd_kernel_traitsILi128ELi64ELi128ELi8ELi2ELi4ELi2ELb0ELb0EN7cutlass10bfloat16_tE19Flash_kernel_traitsILi128ELi64ELi128ELi8ES3_EELb0ELb0ELb1ELb0ELb0ELb1ELb1EEEvNS_16Flash_bwd_paramsE)
        /*02bc*/ 	.short	0x0210
        /*02be*/ 	.short	0x0280


	//----- nvinfo : EIATTR_SW_WAR
	.align		4
.L_876:
        /*02c0*/ 	.byte	0x04, 0x36
        /*02c2*/ 	.short	(.L_878 - .L_877)
.L_877:
        /*02c4*/ 	.word	0x00000008
.L_878:


//--------------------- .nv.info._ZN5flash44flash_bwd_dq_dk_dv_loop_seqk_parallel_kernelI23Flash_bwd_kernel_traitsILi128ELi64ELi128ELi8ELi2ELi4ELi2ELb0ELb0EN7cutlass10bfloat16_tE19Flash_kernel_traitsILi128ELi64ELi128ELi8ES3_EELb1ELb0ELb1ELb1ELb0ELb0ELb0EEEvNS_16Flash_bwd_paramsE --------------------------
	.section	.nv.info._ZN5flash44flash_bwd_dq_dk_dv_loop_seqk_parallel_kernelI23Flash_bwd_kernel_traitsILi128ELi64ELi128ELi8ELi2ELi4ELi2ELb0ELb0EN7cutlass10bfloat16_tE19Flash_kernel_traitsILi128ELi64ELi128ELi8ES3_EELb1ELb0ELb1ELb1ELb0ELb0ELb0EEEvNS_16Flash_bwd_paramsE,"",@"SHT_CUDA_INFO"
	.sectionflags	@""
	.align	4


	//----- nvinfo : EIATTR_CUDA_API_VERSION
	.align		4
        /*0000*/ 	.byte	0x04, 0x37
        /*0002*/ 	.short	(.L_880 - .L_879)
.L_879:
        /*0004*/ 	.word	0x00000082


	//----- nvinfo : EIATTR_KPARAM_INFO
	.align		4
.L_880:
        /*0008*/ 	.byte	0x04, 0x17
        /*000a*/ 	.short	(.L_882 - .L_881)
.L_881:
        /*000c*/ 	.word	0x00000000
        /*0010*/ 	.short	0x0000
        /*0012*/ 	.short	0x0000
        /*0014*/ 	.byte	0x00, 0xf0, 0x01, 0x0a


	//----- nvinfo : EIATTR_SPARSE_MMA_MASK
	.align		4
.L_882:
        /*0018*/ 	.byte	0x03, 0x50
        /*001a*/ 	.short	0x0000


	//----- nvinfo : EIATTR_MAXREG_COUNT
	.align		4
        /*001c*/ 	.byte	0x03, 0x1b
        /*001e*/ 	.short	0x00ff


	//----- nvinfo : EIATTR_NUM_BARRIERS
	.align		4
        /*0020*/ 	.byte	0x02, 0x4c
        /*0022*/ 	.byte	0x01
	.zero		1


	//----- nvinfo : EIATTR_ANNOTATIONS
	.align		4
        /*0024*/ 	.byte	0x04, 0x55
        /*0026*/ 	.short	(.L_884 - .L_883)


	//   ....[0]....
.L_883:
        /* <DEDUP_REMOVED lines=10> */


	//----- nvinfo : EIATTR_MERCURY_ISA_VERSION
	.align		4
.L_884:
        /*00b8*/ 	.byte	0x03, 0x5f
        /*00ba*/ 	.short	0x0101


	//----- nvinfo : EIATTR_EXIT_INSTR_OFFSETS
	.align		4
        /*00bc*/ 	.byte	0x04, 0x1c
        /*00be*/ 	.short	(.L_886 - .L_885)


	//   ....[0]....
.L_885:
        /*00c0*/ 	.word	0x000000a0


	//   ....[1]....
        /*00c4*/ 	.word	0x0000d210


	//----- nvinfo : EIATTR_CRS_STACK_SIZE
	.align		4
.L_886:
        /*00c8*/ 	.byte	0x04, 0x1e
        /*00ca*/ 	.short	(.L_888 - .L_887)
.L_887:
        /*00cc*/ 	.word	0x00000000


	//----- nvinfo : EIATTR_CBANK_PARAM_SIZE
	.align		4
.L_888:
        /*00d0*/ 	.byte	0x03, 0x19
        /*00d2*/ 	.short	0x0280


	//----- nvinfo : EIATTR_PARAM_CBANK
	.align		4
        /*00d4*/ 	.byte	0x04, 0x0a
        /*00d6*/ 	.short	(.L_890 - .L_889)
	.align		4
.L_889:
        /*00d8*/ 	.word	index@(.nv.constant0._ZN5flash44flash_bwd_dq_dk_dv_loop_seqk_parallel_kernelI23Flash_bwd_kernel_traitsILi128ELi64ELi128ELi8ELi2ELi4ELi2ELb0ELb0EN7cutlass10bfloat16_tE19Flash_kernel_traitsILi128ELi64ELi128ELi8ES3_EELb1ELb0ELb1ELb1ELb0ELb0ELb0EEEvNS_16Flash_bwd_paramsE)
        /*00dc*/ 	.short	0x0210
        /*00de*/ 	.short	0x0280


	//----- nvinfo : EIATTR_SW_WAR
	.align		4
.L_890:
        /*00e0*/ 	.byte	0x04, 0x36
        /*00e2*/ 	.short	(.L_892 - .L_891)
.L_891:
        /*00e4*/ 	.word	0x00000008
.L_892:


//--------------------- .nv.info._ZN5flash44flash_bwd_dq_dk_dv_loop_seqk_parallel_kernelI23Flash_bwd_kernel_traitsILi128ELi64ELi128ELi8ELi2ELi4ELi2ELb0ELb0EN7cutlass10bfloat16_tE19Flash_kernel_traitsILi128ELi64ELi128ELi8ES3_EELb0ELb0ELb1ELb1ELb0ELb0ELb1EEEvNS_16Flash_bwd_paramsE --------------------------
	.section	.nv.info._ZN5flash44flash_bwd_dq_dk_dv_loop_seqk_parallel_kernelI23Flash_bwd_kernel_traitsILi128ELi64ELi128ELi8ELi2ELi4ELi2ELb0ELb0EN7cutlass10bfloat16_tE19Flash_kernel_traitsILi128ELi64ELi128ELi8ES3_EELb0ELb0ELb1ELb1ELb0ELb0ELb1EEEvNS_16Flash_bwd_paramsE,"",@"SHT_CUDA_INFO"
	.sectionflags	@""
	.align	4


	//----- nvinfo : EIATTR_CUDA_API_VERSION
	.align		4
        /*0000*/ 	.byte	0x04, 0x37
        /*0002*/ 	.short	(.L_894 - .L_893)
.L_893:
        /*0004*/ 	.word	0x00000082


	//----- nvinfo : EIATTR_KPARAM_INFO
	.align		4
.L_894:
        /*0008*/ 	.byte	0x04, 0x17
        /*000a*/ 	.short	(.L_896 - .L_895)
.L_895:
        /*000c*/ 	.word	0x00000000
        /*0010*/ 	.short	0x0000
        /*0012*/ 	.short	0x0000
        /*0014*/ 	.byte	0x00, 0xf0, 0x01, 0x0a


	//----- nvinfo : EIATTR_SPARSE_MMA_MASK
	.align		4
.L_896:
        /*0018*/ 	.byte	0x03, 0x50
        /*001a*/ 	.short	0x0000


	//----- nvinfo : EIATTR_MAXREG_COUNT
	.align		4
        /*001c*/ 	.byte	0x03, 0x1b
        /*001e*/ 	.short	0x00ff


	//----- nvinfo : EIATTR_NUM_BARRIERS
	.align		4
        /*0020*/ 	.byte	0x02, 0x4c
        /*0022*/ 	.byte	0x01
	.zero		1


	//----- nvinfo : EIATTR_ANNOTATIONS
	.align		4
        /*0024*/ 	.byte	0x04, 0x55
        /*0026*/ 	.short	(.L_898 - .L_897)


	//   ....[0]....
.L_897:
        /* <DEDUP_REMOVED lines=43> */


	//----- nvinfo : EIATTR_MERCURY_ISA_VERSION
	.align		4
.L_898:
        /*02c8*/ 	.byte	0x03, 0x5f
        /*02ca*/ 	.short	0x0101


	//----- nvinfo : EIATTR_EXIT_INSTR_OFFSETS
	.align		4
        /*02cc*/ 	.byte	0x04, 0x1c
        /*02ce*/ 	.short	(.L_900 - .L_899)


	//   ....[0]....
.L_899:
        /*02d0*/ 	.word	0x000000a0


	//   ....[1]....
        /*02d4*/ 	.word	0x0000c540


	//----- nvinfo : EIATTR_CRS_STACK_SIZE
	.align		4
.L_900:
        /*02d8*/ 	.byte	0x04, 0x1e
        /*02da*/ 	.short	(.L_902 - .L_901)
.L_901:
        /*02dc*/ 	.word	0x00000000


	//----- nvinfo : EIATTR_CBANK_PARAM_SIZE
	.align		4
.L_902:
        /*02e0*/ 	.byte	0x03, 0x19
        /*02e2*/ 	.short	0x0280


	//----- nvinfo : EIATTR_PARAM_CBANK
	.align		4
        /*02e4*/ 	.byte	0x04, 0x0a
        /*02e6*/ 	.short	(.L_904 - .L_903)
	.align		4
.L_903:
        /*02e8*/ 	.word	index@(.nv.constant0._ZN5flash44flash_bwd_dq_dk_dv_loop_seqk_parallel_kernelI23Flash_bwd_kernel_traitsILi128ELi64ELi128ELi8ELi2ELi4ELi2ELb0ELb0EN7cutlass10bfloat16_tE19Flash_kernel_traitsILi128ELi64ELi128ELi8ES3_EELb0ELb0ELb1ELb1ELb0ELb0ELb1EEEvNS_16Flash_bwd_paramsE)
        /*02ec*/ 	.short	0x0210
        /*02ee*/ 	.short	0x0280


	//----- nvinfo : EIATTR_SW_WAR
	.align		4
.L_904:
        /*02f0*/ 	.byte	0x04, 0x36
        /*02f2*/ 	.short	(.L_906 - .L_905)
.L_905:
        /*02f4*/ 	.word	0x00000008
.L_906:


//--------------------- .nv.info._ZN5flash25flash_bwd_dot_do_o_kernelILb0E23Flash_bwd_kernel_traitsILi128ELi64ELi128ELi8ELi2ELi4ELi2ELb0ELb0EN7cutlass10bfloat16_tE19Flash_kernel_traitsILi128ELi64ELi128ELi8ES3_EEEEvNS_16Flash_bwd_paramsE --------------------------
	.section	.nv.info._ZN5flash25flash_bwd_dot_do_o_kernelILb0E23Flash_bwd_kernel_traitsILi128ELi64ELi128ELi8ELi2ELi4ELi2ELb0ELb0EN7cutlass10bfloat16_tE19Flash_kernel_traitsILi128ELi64ELi128ELi8ES3_EEEEvNS_16Flash_bwd_paramsE,"",@"SHT_CUDA_INFO"
	.sectionflags	@""
	.align	4


	//----- nvinfo : EIATTR_CUDA_API_VERSION
	.align		4
        /*0000*/ 	.byte	0x04, 0x37
        /*0002*/ 	.short	(.L_908 - .L_907)
.L_907:
        /*0004*/ 	.word	0x00000082


	//----- nvinfo : EIATTR_KPARAM_INFO
	.align		4
.L_908:
        /*0008*/ 	.byte	0x04, 0x17
        /*000a*/ 	.short	(.L_910 - .L_909)
.L_909:
        /*000c*/ 	.word	0x00000000
        /*0010*/ 	.short	0x0000
        /*0012*/ 	.short	0x0000
        /*0014*/ 	.byte	0x00, 0xf0, 0x01, 0x0a


	//----- nvinfo : EIATTR_SPARSE_MMA_MASK
	.align		4
.L_910:
        /*0018*/ 	.byte	0x03, 0x50
        /*001a*/ 	.short	0x0000


	//----- nvinfo : EIATTR_MAXREG_COUNT
	.align		4
        /*001c*/ 	.byte	0x03, 0x1b
        /*001e*/ 	.short	0x00ff


	//----- nvinfo : EIATTR_MERCURY_ISA_VERSION
	.align		4
        /*0020*/ 	.byte	0x03, 0x5f
        /*0022*/ 	.short	0x0101


	//----- nvinfo : EIATTR_COOP_GROUP_MASK_REGIDS
	.align		4
        /*0024*/ 	.byte	0x04, 0x29
        /*0026*/ 	.short	(.L_912 - .L_911)


	//   ....[0]....
.L_911:
        /*0028*/ 	.word	0xffffffff


	//   ....[1]....
        /*002c*/ 	.word	0xffffffff


	//   ....[2]....
        /*0030*/ 	.word	0xffffffff


	//   ....[3]....
        /*0034*/ 	.word	0xffffffff


	//   ....[4]....
        /*0038*/ 	.word	0xffffffff


	//   ....[5]....
        /*003c*/ 	.word	0xffffffff


	//----- nvinfo : EIATTR_COOP_GROUP_INSTR_OFFSETS
	.align		4
.L_912:
        /*0040*/ 	.byte	0x04, 0x28
        /*0042*/ 	.short	(.L_914 - .L_913)


	//   ....[0]....
.L_913:
        /*0044*/ 	.word	0x000011a0


	//   ....[1]....
        /*0048*/ 	.word	0x000011b0


	//   ....[2]....
        /*004c*/ 	.word	0x000011f0


	//   ....[3]....
        /*0050*/ 	.word	0x00001200


	//   ....[4]....
        /*0054*/ 	.word	0x00001250


	//   ....[5]....
        /*0058*/ 	.word	0x00001270


	//----- nvinfo : EIATTR_EXIT_INSTR_OFFSETS
	.align		4
.L_914:
        /*005c*/ 	.byte	0x04, 0x1c
        /*005e*/ 	.short	(.L_916 - .L_915)


	//   ....[0]....
.L_915:
        /*0060*/ 	.word	0x00000130


	//   ....[1]....
        /*0064*/ 	.word	0x00001300


	//   ....[2]....
        /*0068*/ 	.word	0x00001320


	//----- nvinfo : EIATTR_CRS_STACK_SIZE
	.align		4
.L_916:
        /*006c*/ 	.byte	0x04, 0x1e
        /*006e*/ 	.short	(.L_918 - .L_917)
.L_917:
        /*0070*/ 	.word	0x00000000


	//----- nvinfo : EIATTR_CBANK_PARAM_SIZE
	.align		4
.L_918:
        /*0074*/ 	.byte	0x03, 0x19
        /*0076*/ 	.short	0x0280


	//----- nvinfo : EIATTR_PARAM_CBANK
	.align		4
        /*0078*/ 	.byte	0x04, 0x0a
        /*007a*/ 	.short	(.L_920 - .L_919)
	.align		4
.L_919:
        /*007c*/ 	.word	index@(.nv.constant0._ZN5flash25flash_bwd_dot_do_o_kernelILb0E23Flash_bwd_kernel_traitsILi128ELi64ELi128ELi8ELi2ELi4ELi2ELb0ELb0EN7cutlass10bfloat16_tE19Flash_kernel_traitsILi128ELi64ELi128ELi8ES3_EEEEvNS_16Flash_bwd_paramsE)
        /*0080*/ 	.short	0x0210
        /*0082*/ 	.short	0x0280


	//----- nvinfo : EIATTR_SW_WAR
	.align		4
.L_920:
        /*0084*/ 	.byte	0x04, 0x36
        /*0086*/ 	.short	(.L_922 - .L_921)
.L_921:
        /*0088*/ 	.word	0x00000008
.L_922:


//--------------------- .nv.info._ZN5flash25flash_bwd_dot_do_o_kernelILb1E23Flash_bwd_kernel_traitsILi128ELi64ELi128ELi8ELi2ELi4ELi2ELb0ELb0EN7cutlass10bfloat16_tE19Flash_kernel_traitsILi128ELi64ELi128ELi8ES3_EEEEvNS_16Flash_bwd_paramsE --------------------------
	.section	.nv.info._ZN5flash25flash_bwd_dot_do_o_kernelILb1E23Flash_bwd_kernel_traitsILi128ELi64ELi128ELi8ELi2ELi4ELi2ELb0ELb0EN7cutlass10bfloat16_tE19Flash_kernel_traitsILi128ELi64ELi128ELi8ES3_EEEEvNS_16Flash_bwd_paramsE,"",@"SHT_CUDA_INFO"
	.sectionflags	@""
	.align	4


	//----- nvinfo : EIATTR_CUDA_API_VERSION
	.align		4
        /*0000*/ 	.byte	0x04, 0x37
        /*0002*/ 	.short	(.L_924 - .L_923)
.L_923:
        /*0004*/ 	.word	0x00000082


	//----- nvinfo : EIATTR_KPARAM_INFO
	.align		4
.L_924:
        /*0008*/ 	.byte	0x04, 0x17
        /*000a*/ 	.short	(.L_926 - .L_925)
.L_925:
        /*000c*/ 	.word	0x00000000
        /*0010*/ 	.short	0x0000
        /*0012*/ 	.short	0x0000
        /*0014*/ 	.byte	0x00, 0xf0, 0x01, 0x0a


	//----- nvinfo : EIATTR_SPARSE_MMA_MASK
	.align		4
.L_926:
        /*0018*/ 	.byte	0x03, 0x50
        /*001a*/ 	.short	0x0000


	//----- nvinfo : EIATTR_MAXREG_COUNT
	.align		4
        /*001c*/ 	.byte	0x03, 0x1b
        /*001e*/ 	.short	0x00ff


	//----- nvinfo : EIATTR_MERCURY_ISA_VERSION
	.align		4
        /*0020*/ 	.byte	0x03, 0x5f
        /*0022*/ 	.short	0x0101


	//----- nvinfo : EIATTR_COOP_GROUP_MASK_REGIDS
	.align		4
        /*0024*/ 	.byte	0x04, 0x29
        /*0026*/ 	.short	(.L_928 - .L_927)


	//   ....[0]....
.L_927:
        /*0028*/ 	.word	0xffffffff


	//   ....[1]....
        /*002c*/ 	.word	0xffffffff


	//   ....[2]....
        /*0030*/ 	.word	0xffffffff


	//   ....[3]....
        /*0034*/ 	.word	0xffffffff


	//   ....[4]....
        /*0038*/ 	.word	0xffffffff


	//   ....[5]....
        /*003c*/ 	.word	0xffffffff


	//----- nvinfo : EIATTR_COOP_GROUP_INSTR_OFFSETS
	.align		4
.L_928:
        /*0040*/ 	.byte	0x04, 0x28
        /*0042*/ 	.short	(.L_930 - .L_929)


	//   ....[0]....
.L_929:
        /*0044*/ 	.word	0x00001460


	//   ....[1]....
        /*0048*/ 	.word	0x00001470


	//   ....[2]....
        /*004c*/ 	.word	0x000014a0


	//   ....[3]....
        /*0050*/ 	.word	0x000014d0


	//   ....[4]....
        /*0054*/ 	.word	0x00001510


	//   ....[5]....
        /*0058*/ 	.word	0x00001550


	//----- nvinfo : EIATTR_EXIT_INSTR_OFFSETS
	.align		4
.L_930:
        /*005c*/ 	.byte	0x04, 0x1c
        /*005e*/ 	.short	(.L_932 - .L_931)


	//   ....[0]....
.L_931:
        /*0060*/ 	.word	0x00000130


	//   ....[1]....
        /*0064*/ 	.word	0x000016d0


	//----- nvinfo : EIATTR_CRS_STACK_SIZE
	.align		4
.L_932:
        /*0068*/ 	.byte	0x04, 0x1e
        /*006a*/ 	.short	(.L_934 - .L_933)
.L_933:
        /*006c*/ 	.word	0x00000000


	//----- nvinfo : EIATTR_CBANK_PARAM_SIZE
	.align		4
.L_934:
        /*0070*/ 	.byte	0x03, 0x19
        /*0072*/ 	.short	0x0280


	//----- nvinfo : EIATTR_PARAM_CBANK
	.align		4
        /*0074*/ 	.byte	0x04, 0x0a
        /*0076*/ 	.short	(.L_936 - .L_935)
	.align		4
.L_935:
        /*0078*/ 	.word	index@(.nv.constant0._ZN5flash25flash_bwd_dot_do_o_kernelILb1E23Flash_bwd_kernel_traitsILi128ELi64ELi128ELi8ELi2ELi4ELi2ELb0ELb0EN7cutlass10bfloat16_tE19Flash_kernel_traitsILi128ELi64ELi128ELi8ES3_EEEEvNS_16Flash_bwd_paramsE)
        /*007c*/ 	.short	0x0210
        /*007e*/ 	.short	0x0280


	//----- nvinfo : EIATTR_SW_WAR
	.align		4
.L_936:
        /*0080*/ 	.byte	0x04, 0x36
        /*0082*/ 	.short	(.L_938 - .L_937)
.L_937:
        /*0084*/ 	.word	0x00000008
.L_938:


//--------------------- .nv.callgraph             --------------------------
	.section	.nv.callgraph,"",@"SHT_CUDA_CALLGRAPH"
	.align	4
	.sectionentsize	8
	.align		4
        /*0000*/ 	.word	0x00000000
	.align		4
        /*0004*/ 	.word	0xffffffff
	.align		4
        /*0008*/ 	.word	0x00000000
	.align		4
        /*000c*/ 	.word	0xfffffffe
	.align		4
        /*0010*/ 	.word	0x00000000
	.align		4
        /*0014*/ 	.word	0xfffffffd
	.align		4
        /*0018*/ 	.word	0x00000000
	.align		4
        /*001c*/ 	.word	0xfffffffc


//--------------------- .nv.constant4             --------------------------
	.section	.nv.constant4,"a",@progbits
	.align	8
	.align		8
.nv.constant4:
        /*0000*/ 	.dword	_ZN66_INTERNAL_f4811781_30_flash_bwd_hdim128_bf16_sm80_cu_0106449f_28054cuda3std3__45__cpo5beginE
	.align		8
        /*0008*/ 	.dword	_ZN66_INTERNAL_f4811781_30_flash_bwd_hdim128_bf16_sm80_cu_0106449f_28054cuda3std3__45__cpo3endE
	.align		8
        /*0010*/ 	.dword	_ZN66_INTERNAL_f4811781_30_flash_bwd_hdim128_bf16_sm80_cu_0106449f_28054cuda3std3__45__cpo6cbeginE
	.align		8
        /*0018*/ 	.dword	_ZN66_INTERNAL_f4811781_30_flash_bwd_hdim128_bf16_sm80_cu_0106449f_28054cuda3std3__45__cpo4cendE
	.align		8
        /*0020*/ 	.dword	_ZN66_INTERNAL_f4811781_30_flash_bwd_hdim128_bf16_sm80_cu_0106449f_28054cuda3std3__468_GLOBAL__N__f4811781_30_flash_bwd_hdim128_bf16_sm80_cu_0106449f_28056ignoreE
	.align		8
        /*0028*/ 	.dword	_ZN66_INTERNAL_f4811781_30_flash_bwd_hdim128_bf16_sm80_cu_0106449f_28054cuda3std3__419piecewise_constructE
	.align		8
        /*0030*/ 	.dword	_ZN66_INTERNAL_f4811781_30_flash_bwd_hdim128_bf16_sm80_cu_0106449f_28054cuda3std3__48in_placeE
	.align		8
        /*0038*/ 	.dword	_ZN66_INTERNAL_f4811781_30_flash_bwd_hdim128_bf16_sm80_cu_0106449f_28054cuda3std6ranges3__45__cpo4swapE
	.align		8
        /*0040*/ 	.dword	_ZN66_INTERNAL_f4811781_30_flash_bwd_hdim128_bf16_sm80_cu_0106449f_28054cuda3std6ranges3__45__cpo9iter_moveE
	.align		8
        /*0048*/ 	.dword	_ZN66_INTERNAL_f4811781_30_flash_bwd_hdim128_bf16_sm80_cu_0106449f_28054cute7productE
	.align		8
        /*0050*/ 	.dword	_ZN66_INTERNAL_f4811781_30_flash_bwd_hdim128_bf16_sm80_cu_0106449f_28054cute1_E


//--------------------- .text._ZN5flash44flash_bwd_dq_dk_dv_loop_seqk_parallel_kernelI23Flash_bwd_kernel_traitsILi128ELi64ELi64ELi8ELi4ELi2ELi2ELb1ELb0EN7cutlass10bfloat16_tE19Flash_kernel_traitsILi128ELi64ELi64ELi8ES3_EELb0ELb0ELb0ELb0ELb0ELb1ELb0EEEvNS_16Flash_bwd_paramsE --------------------------
	.section	.text._ZN5flash44flash_bwd_dq_dk_dv_loop_seqk_parallel_kernelI23Flash_bwd_kernel_traitsILi128ELi64ELi64ELi8ELi4ELi2ELi2ELb1ELb0EN7cutlass10bfloat16_tE19Flash_kernel_traitsILi128ELi64ELi64ELi8ES3_EELb0ELb0ELb0ELb0ELb0ELb1ELb0EEEvNS_16Flash_bwd_paramsE,"ax",@progbits
	.align	128
        .global         _ZN5flash44flash_bwd_dq_dk_dv_loop_seqk_parallel_kernelI23Flash_bwd_kernel_traitsILi128ELi64ELi64ELi8ELi4ELi2ELi2ELb1ELb0EN7cutlass10bfloat16_tE19Flash_kernel_traitsILi128ELi64ELi64ELi8ES3_EELb0ELb0ELb0ELb0ELb0ELb1ELb0EEEvNS_16Flash_bwd_paramsE
        .type           _ZN5flash44flash_bwd_dq_dk_dv_loop_seqk_parallel_kernelI23Flash_bwd_kernel_traitsILi128ELi64ELi64ELi8ELi4ELi2ELi2ELb1ELb0EN7cutlass10bfloat16_tE19Flash_kernel_traitsILi128ELi64ELi64ELi8ES3_EELb0ELb0ELb0ELb0ELb0ELb1ELb0EEEvNS_16Flash_bwd_paramsE,@function
        .size           _ZN5flash44flash_bwd_dq_dk_dv_loop_seqk_parallel_kernelI23Flash_bwd_kernel_traitsILi128ELi64ELi64ELi8ELi4ELi2ELi2ELb1ELb0EN7cutlass10bfloat16_tE19Flash_kernel_traitsILi128ELi64ELi64ELi8ES3_EELb0ELb0ELb0ELb0ELb0ELb1ELb0EEEvNS_16Flash_bwd_paramsE,(.L_x_2050 - _ZN5flash44flash_bwd_dq_dk_dv_loop_seqk_parallel_kernelI23Flash_bwd_kernel_traitsILi128ELi64ELi64ELi8ELi4ELi2ELi2ELb1ELb0EN7cutlass10bfloat16_tE19Flash_kernel_traitsILi128ELi64ELi64ELi8ES3_EELb0ELb0ELb0ELb0ELb0ELb1ELb0EEEvNS_16Flash_bwd_paramsE)
        .other          _ZN5flash44flash_bwd_dq_dk_dv_loop_seqk_parallel_kernelI23Flash_bwd_kernel_traitsILi128ELi64ELi64ELi8ELi4ELi2ELi2ELb1ELb0EN7cutlass10bfloat16_tE19Flash_kernel_traitsILi128ELi64ELi64ELi8ES3_EELb0ELb0ELb0ELb0ELb0ELb1ELb0EEEvNS_16Flash_bwd_paramsE,@"STO_CUDA_ENTRY STV_DEFAULT"
_ZN5flash44flash_bwd_dq_dk_dv_loop_seqk_parallel_kernelI23Flash_bwd_kernel_traitsILi128ELi64ELi64ELi8ELi4ELi2ELi2ELb1ELb0EN7cutlass10bfloat16_tE19Flash_kernel_traitsILi128ELi64ELi64ELi8ES3_EELb0ELb0ELb0ELb0ELb0ELb1ELb0EEEvNS_16Flash_bwd_paramsE:
.text._ZN5flash44flash_bwd_dq_dk_dv_loop_seqk_parallel_kernelI23Flash_bwd_kernel_traitsILi128ELi64ELi64ELi8ELi4ELi2ELi2ELb1ELb0EN7cutlass10bfloat16_tE19Flash_kernel_traitsILi128ELi64ELi64ELi8ES3_EELb0ELb0ELb0ELb0ELb0ELb1ELb0EEEvNS_16Flash_bwd_paramsE:
[----:B------:R-:W1:Y:S01]  /*0000*/  LDC R1, c[0x0][0x28] ;  /* 0x00000a00ff017b82 */ /* 0x000e620000000800 */
[----:B------:R-:W2:Y:S01]  /*0010*/  S2R R238, SR_CTAID.X ;  /* 0x0000000000ee7919 */ /* 0x000ea20000002500 */
[----:B------:R-:W-:Y:S01]  /*0020*/  ULDC UR5, c[0x0][0x2c8] ;  /* 0x0000b20000057ab9 */ /* 0x000fe20000000800 */
[----:B-1----:R-:W-:Y:S01]  /*0030*/  IADD3 R1, R1, -0x8, RZ ;  /* 0xfffffff801017810 */ /* 0x002fe20007ffe0ff */
[----:B------:R-:W-:-:S04]  /*0040*/  UIADD3 UR5, UR5, 0x3f, URZ ;  /* 0x0000003f05057890 */ /* 0x000fc8000fffe03f */
[----:B------:R-:W-:-:S04]  /*0050*/  USHF.R.S32.HI UR4, URZ, 0x1f, UR5 ;  /* 0x0000001f3f047899 */ /* 0x000fc80008011405 */
[----:B------:R-:W-:-:S04]  /*0060*/  ULEA.HI UR4, UR4, UR5, URZ, 0x6 ;  /* 0x0000000504047291 */ /* 0x000fc8000f8f303f */
[----:B------:R-:W-:-:S06]  /*0070*/  USHF.R.S32.HI UR14, URZ, 0x6, UR4 ;  /* 0x000000063f0e7899 */ /* 0x000fcc0008011404 */
[----:B--2---:R-:W-:-:S13]  /*0080*/  ISETP.GE.AND P0, PT, R238, UR14, PT ;  /* 0x0000000eee007c0c */ /* 0x004fda000bf06270 */
[----:B------:R-:W-:Y:S05]  /*0090*/  @P0 EXIT ;  /* 0x000000000000094d */ /* 0x000fea0003800000 */
[----:B------:R-:W1:Y:S01]  /*00a0*/  S2R R14, SR_TID.X ;  /* 0x00000000000e7919 */ /* 0x000e620000002100 */
[----:B------:R-:W2:Y:S01]  /*00b0*/  S2UR UR5, SR_CgaCtaId ;  /* 0x00000000000579c3 */ /* 0x000ea20000008800 */
[----:B------:R-:W-:Y:S01]  /*00c0*/  UMOV UR4, 0x400 ;  /* 0x0000040000047882 */ /* 0x000fe20000000000 */
[----:B------:R-:W-:Y:S01]  /*00d0*/  IMAD.MOV.U32 R177, RZ, RZ, 0x40 ;  /* 0x00000040ffb17424 */ /* 0x000fe200078e00ff */
[----:B------:R-:W3:Y:S01]  /*00e0*/  S2R R252, SR_CTAID.Y ;  /* 0x0000000000fc7919 */ /* 0x000ee20000002600 */
[----:B------:R-:W-:Y:S01]  /*00f0*/  IMAD.MOV.U32 R215, RZ, RZ, -0x10 ;  /* 0xfffffff0ffd77424 */ /* 0x000fe200078e00ff */
[----:B------:R-:W-:Y:S01]  /*0100*/  ULDC.64 UR16, c[0x0][0x208] ;  /* 0x0000820000107ab9 */ /* 0x000fe20000000a00 */
[----:B------:R-:W-:Y:S01]  /*0110*/  ULDC.64 UR12, c[0x0][0x300] ;  /* 0x0000c000000c7ab9 */ /* 0x000fe20000000a00 */
[----:B--2---:R-:W-:-:S04]  /*0120*/  ULEA UR5, UR5, UR4, 0x18 ;  /* 0x0000000405057291 */ /* 0x004fc8000f8ec03f */
[----:B------:R-:W-:Y:S02]  /*0130*/  UIADD3 UR4, UR5, 0x10000, URZ ;  /* 0x0001000005047890 */ /* 0x000fe4000fffe03f */
[----:B------:R-:W-:Y:S01]  /*0140*/  UIADD3 UR6, UR5, 0xc000, URZ ;  /* 0x0000c00005067890 */ /* 0x000fe2000fffe03f */
[----:B-1----:R-:W-:Y:S01]  /*0150*/  SHF.R.S32.HI R13, RZ, 0x1f, R14 ;  /* 0x0000001fff0d7819 */ /* 0x002fe2000001140e */
[----:B------:R-:W-:-:S03]  /*0160*/  IMAD.SHL.U32 R244, R14, 0x2, RZ ;  /* 0x000000020ef47824 */ /* 0x000fc600078e00ff */
[CC--:B------:R-:W-:Y:S02]  /*0170*/  LEA.HI R2, R13.reuse, R14.reuse, RZ, 0x5 ;  /* 0x0000000e0d027211 */ /* 0x0c0fe400078f28ff */
[----:B------:R-:W-:Y:S02]  /*0180*/  LEA.HI R7, R13, R14, RZ, 0x4 ;  /* 0x0000000e0d077211 */ /* 0x000fe400078f20ff */
[--C-:B------:R-:W-:Y:S02]  /*0190*/  SHF.R.S32.HI R0, RZ, 0x5, R2.reuse ;  /* 0x00000005ff007819 */ /* 0x100fe40000011402 */
[----:B------:R-:W-:Y:S02]  /*01a0*/  SHF.R.S32.HI R3, RZ, 0x1f, R2 ;  /* 0x0000001fff037819 */ /* 0x000fe40000011402 */
[-C--:B------:R-:W-:Y:S02]  /*01b0*/  LEA.HI R2, R2, R0.reuse, RZ, 0x1 ;  /* 0x0000000002027211 */ /* 0x080fe400078f08ff */
[----:B------:R-:W-:-:S02]  /*01c0*/  LEA.HI R3, R3, R0, RZ, 0x2 ;  /* 0x0000000003037211 */ /* 0x000fc400078f10ff */
[----:B------:R-:W-:Y:S02]  /*01d0*/  SHF.R.S32.HI R6, RZ, 0x4, R7 ;  /* 0x00000004ff067819 */ /* 0x000fe40000011407 */
[----:B------:R-:W-:Y:S02]  /*01e0*/  LEA.HI R16, R13, R14, RZ, 0x2 ;  /* 0x0000000e0d107211 */ /* 0x000fe400078f10ff */
[----:B------:R-:W-:Y:S02]  /*01f0*/  LOP3.LUT R2, R2, 0xfffffffe, RZ, 0xc0, !PT ;  /* 0xfffffffe02027812 */ /* 0x000fe400078ec0ff */
[----:B------:R-:W-:Y:S02]  /*0200*/  LOP3.LUT R3, R3, 0xfffffffc, RZ, 0xc0, !PT ;  /* 0xfffffffc03037812 */ /* 0x000fe400078ec0ff */
[----:B------:R-:W-:Y:S01]  /*0210*/  LEA.HI R4, R7, R6, RZ, 0x1 ;  /* 0x0000000607047211 */ /* 0x000fe200078f08ff */
[C---:B------:R-:W-:Y:S01]  /*0220*/  IMAD.IADD R186, R0.reuse, 0x1, -R2 ;  /* 0x0000000100ba7824 */ /* 0x040fe200078e0a02 */
[----:B------:R-:W-:Y:S01]  /*0230*/  LEA.HI R17, R13, R14, RZ, 0x3 ;  /* 0x0000000e0d117211 */ /* 0x000fe200078f18ff */
[----:B------:R-:W-:Y:S01]  /*0240*/  IMAD.IADD R15, R0, 0x1, -R3 ;  /* 0x00000001000f7824 */ /* 0x000fe200078e0a03 */
[----:B------:R-:W-:-:S02]  /*0250*/  SHF.R.S32.HI R8, RZ, 0x2, R16 ;  /* 0x00000002ff087819 */ /* 0x000fc40000011410 */
[----:B------:R-:W-:Y:S02]  /*0260*/  SHF.R.S32.HI R5, RZ, 0x1f, R16 ;  /* 0x0000001fff057819 */ /* 0x000fe40000011410 */
[----:B------:R-:W-:Y:S02]  /*0270*/  LOP3.LUT R2, R4, 0xfffffffe, RZ, 0xc0, !PT ;  /* 0xfffffffe04027812 */ /* 0x000fe400078ec0ff */
[----:B------:R-:W-:Y:S02]  /*0280*/  LEA.HI R0, R5, R8, RZ, 0x3 ;  /* 0x0000000805007211 */ /* 0x000fe400078f18ff */
[----:B------:R-:W-:Y:S01]  /*0290*/  SHF.R.S32.HI R236, RZ, 0x3, R17 ;  /* 0x00000003ffec7819 */ /* 0x000fe20000011411 */
[----:B------:R-:W-:Y:S01]  /*02a0*/  IMAD.IADD R10, R6, 0x1, -R2 ;  /* 0x00000001060a7824 */ /* 0x000fe200078e0a02 */
[----:B------:R-:W-:Y:S02]  /*02b0*/  LOP3.LUT R4, R17, 0xfffffff8, RZ, 0xc0, !PT ;  /* 0xfffffff811047812 */ /* 0x000fe400078ec0ff */
[----:B------:R-:W-:Y:S01]  /*02c0*/  LOP3.LUT R2, R0, 0xfffffff8, RZ, 0xc0, !PT ;  /* 0xfffffff800027812 */ /* 0x000fe200078ec0ff */
[----:B------:R-:W-:-:S02]  /*02d0*/  IMAD.SHL.U32 R3, R236, 0x40, RZ ;  /* 0x00000040ec037824 */ /* 0x000fc400078e00ff */
[----:B------:R-:W-:Y:S01]  /*02e0*/  IMAD.IADD R0, R14, 0x1, -R4 ;  /* 0x000000010e007824 */ /* 0x000fe200078e0a04 */
[----:B------:R-:W-:Y:S01]  /*02f0*/  LOP3.LUT R4, R7, 0xfffffff0, RZ, 0xc0, !PT ;  /* 0xfffffff007047812 */ /* 0x000fe200078ec0ff */
[----:B------:R-:W-:Y:S01]  /*0300*/  IMAD.IADD R7, R8, 0x1, -R2 ;  /* 0x0000000108077824 */ /* 0x000fe200078e0a02 */
[----:B------:R-:W-:Y:S01]  /*0310*/  LOP3.LUT R2, R3, 0x1c0, RZ, 0xc0, !PT ;  /* 0x000001c003027812 */ /* 0x000fe200078ec0ff */
[C---:B------:R-:W-:Y:S01]  /*0320*/  IMAD.SHL.U32 R246, R0.reuse, 0x8, RZ ;  /* 0x0000000800f67824 */ /* 0x040fe200078e00ff */
[----:B------:R-:W-:Y:S01]  /*0330*/  LOP3.LUT P4, RZ, R0, 0x2, RZ, 0xc0, !PT ;  /* 0x0000000200ff7812 */ /* 0x000fe2000788c0ff */
[----:B------:R-:W-:Y:S01]  /*0340*/  IMAD.IADD R3, R14, 0x1, -R4 ;  /* 0x000000010e037824 */ /* 0x000fe200078e0a04 */
[----:B------:R-:W-:Y:S02]  /*0350*/  SHF.R.U32.HI R4, RZ, 0x3, R2 ;  /* 0x00000003ff047819 */ /* 0x000fe40000011602 */
[----:B------:R-:W-:Y:S02]  /*0360*/  LOP3.LUT R2, R2, 0x38, R246, 0xf8, !PT ;  /* 0x0000003802027812 */ /* 0x000fe400078ef8f6 */
[----:B------:R-:W-:-:S02]  /*0370*/  SHF.R.S32.HI R5, RZ, 0x1f, R3 ;  /* 0x0000001fff057819 */ /* 0x000fc40000011403 */
[C---:B------:R-:W-:Y:S01]  /*0380*/  LOP3.LUT P3, RZ, R0.reuse, 0x4, RZ, 0xc0, !PT ;  /* 0x0000000400ff7812 */ /* 0x040fe2000786c0ff */
[----:B------:R-:W-:Y:S01]  /*0390*/  IMAD.SHL.U32 R0, R0, 0x40, RZ ;  /* 0x0000004000007824 */ /* 0x000fe200078e00ff */
[----:B------:R-:W-:Y:S02]  /*03a0*/  LEA.HI R11, R5, R3, RZ, 0x3 ;  /* 0x00000003050b7211 */ /* 0x000fe400078f18ff */
[----:B------:R-:W-:Y:S01]  /*03b0*/  LOP3.LUT R9, R2, R4, RZ, 0x3c, !PT ;  /* 0x0000000402097212 */ /* 0x000fe200078e3cff */
[----:B------:R-:W-:Y:S01]  /*03c0*/  IMAD.SHL.U32 R2, R186, 0x10, RZ ;  /* 0x00000010ba027824 */ /* 0x000fe200078e00ff */
[----:B------:R-:W-:Y:S02]  /*03d0*/  LOP3.LUT R0, R0, 0x1c0, RZ, 0xc0, !PT ;  /* 0x000001c000007812 */ /* 0x000fe400078ec0ff */
[----:B------:R-:W-:Y:S02]  /*03e0*/  LOP3.LUT R5, R11, 0xfffffff8, RZ, 0xc0, !PT ;  /* 0xfffffff80b057812 */ /* 0x000fe400078ec0ff */
[----:B------:R-:W-:-:S02]  /*03f0*/  LEA.HI R4, R13, R14, RZ, 0x7 ;  /* 0x0000000e0d047211 */ /* 0x000fc400078f38ff */
[C---:B------:R-:W-:Y:S01]  /*0400*/  LOP3.LUT R192, R0.reuse, 0x8, R17, 0xf8, !PT ;  /* 0x0000000800c07812 */ /* 0x040fe200078ef811 */
[----:B------:R-:W-:Y:S01]  /*0410*/  IMAD.IADD R12, R3, 0x1, -R5 ;  /* 0x00000001030c7824 */ /* 0x000fe200078e0a05 */
[----:B------:R-:W-:Y:S02]  /*0420*/  LOP3.LUT R6, R0, 0x10, R2, 0xf8, !PT ;  /* 0x0000001000067812 */ /* 0x000fe400078ef802 */
[----:B------:R-:W-:Y:S02]  /*0430*/  SHF.R.U32.HI R178, RZ, 0x3, R0 ;  /* 0x00000003ffb27819 */ /* 0x000fe40000011600 */
[----:B------:R-:W-:Y:S01]  /*0440*/  SHF.R.S32.HI R8, RZ, 0x7, R4 ;  /* 0x00000007ff087819 */ /* 0x000fe20000011404 */
[----:B------:R-:W-:Y:S01]  /*0450*/  IMAD.SHL.U32 R4, R10, 0x200, RZ ;  /* 0x000002000a047824 */ /* 0x000fe200078e00ff */
[----:B------:R-:W-:Y:S02]  /*0460*/  LOP3.LUT R0, R7, 0x1, RZ, 0xc0, !PT ;  /* 0x0000000107007812 */ /* 0x000fe400078ec0ff */
[----:B------:R-:W-:Y:S01]  /*0470*/  LEA.HI R5, R13, R14, RZ, 0x6 ;  /* 0x0000000e0d057211 */ /* 0x000fe200078f30ff */
[----:B------:R-:W-:Y:S01]  /*0480*/  IMAD R2, R8, 0x800, R4 ;  /* 0x0000080008027824 */ /* 0x000fe200078e0204 */
[----:B------:R-:W-:-:S02]  /*0490*/  LOP3.LUT R192, R192, R178, RZ, 0x3c, !PT ;  /* 0x000000b2c0c07212 */ /* 0x000fc400078e3cff */
[----:B------:R-:W-:Y:S02]  /*04a0*/  ISETP.NE.U32.AND P0, PT, R0, 0x1, PT ;  /* 0x000000010000780c */ /* 0x000fe40003f05070 */
[----:B------:R-:W-:Y:S01]  /*04b0*/  LOP3.LUT R3, R6, 0x8, R17, 0xf8, !PT ;  /* 0x0000000806037812 */ /* 0x000fe200078ef811 */
[----:B------:R-:W-:Y:S01]  /*04c0*/  IMAD.IADD R192, R2, 0x1, R192 ;  /* 0x0000000102c07824 */ /* 0x000fe200078e02c0 */
[----:B------:R-:W-:Y:S01]  /*04d0*/  SHF.R.S32.HI R0, RZ, 0x6, R5 ;  /* 0x00000006ff007819 */ /* 0x000fe20000011405 */
[----:B------:R-:W-:Y:S01]  /*04e0*/  IMAD.SHL.U32 R5, R10, 0x20, RZ ;  /* 0x000000200a057824 */ /* 0x000fe200078e00ff */
[----:B------:R-:W-:Y:S01]  /*04f0*/  LOP3.LUT R178, R4, R3, R178, 0xf6, !PT ;  /* 0x0000000304b27212 */ /* 0x000fe200078ef6b2 */
[----:B------:R-:W-:Y:S01]  /*0500*/  IMAD.SHL.U32 R4, R8, 0x20, RZ ;  /* 0x0000002008047824 */ /* 0x000fe200078e00ff */
[----:B------:R-:W-:Y:S01]  /*0510*/  LOP3.LUT R3, R16, 0x7ffffffc, RZ, 0xc0, !PT ;  /* 0x7ffffffc10037812 */ /* 0x000fe200078ec0ff */
[C---:B------:R-:W-:Y:S01]  /*0520*/  IMAD R18, R0.reuse, 0x200, R9 ;  /* 0x0000020000127824 */ /* 0x040fe200078e0209 */
[C---:B------:R-:W-:Y:S01]  /*0530*/  R2P PR, R7.reuse, 0x6 ;  /* 0x0000000607007804 */ /* 0x040fe20000000000 */
[----:B------:R-:W-:Y:S01]  /*0540*/  IMAD.SHL.U32 R2, R0, 0x8, RZ ;  /* 0x0000000800027824 */ /* 0x000fe200078e00ff */
[----:B------:R-:W-:Y:S01]  /*0550*/  LOP3.LUT R244, R4, 0x6, R244, 0xf8, !PT ;  /* 0x0000000604f47812 */ /* 0x000fe200078ef8f4 */
[----:B------:R-:W-:Y:S01]  /*0560*/  IMAD.SHL.U32 R0, R7, 0x40, RZ ;  /* 0x0000004007007824 */ /* 0x000fe200078e00ff */
[----:B------:R1:W-:Y:S01]  /*0570*/  STL [R1], R18 ;  /* 0x0000001201007387 */ /* 0x0003e20000100800 */
[----:B------:R-:W-:Y:S01]  /*0580*/  IMAD.IADD R3, R14, 0x1, -R3 ;  /* 0x000000010e037824 */ /* 0x000fe200078e0a03 */
[----:B------:R-:W-:Y:S01]  /*0590*/  LOP3.LUT R2, R2, 0x18, RZ, 0xc0, !PT ;  /* 0x0000001802027812 */ /* 0x000fe200078ec0ff */
[----:B------:R-:W-:Y:S01]  /*05a0*/  IMAD.SHL.U32 R6, R12, 0x40, RZ ;  /* 0x000000400c067824 */ /* 0x000fe200078e00ff */
[----:B------:R-:W-:Y:S01]  /*05b0*/  LOP3.LUT R0, R0, 0x1c0, RZ, 0xc0, !PT ;  /* 0x000001c000007812 */ /* 0x000fe200078ec0ff */
[----:B------:R-:W-:Y:S01]  /*05c0*/  IMAD.SHL.U32 R7, R3, 0x2, RZ ;  /* 0x0000000203077824 */ /* 0x000fe200078e00ff */
[----:B------:R-:W-:Y:S01]  /*05d0*/  LOP3.LUT R8, R2, 0x20, R5, 0xf8, !PT ;  /* 0x0000002002087812 */ /* 0x000fe200078ef805 */
[----:B------:R-:W-:Y:S01]  /*05e0*/  IMAD.SHL.U32 R5, R11, 0x40, RZ ;  /* 0x000000400b057824 */ /* 0x000fe200078e00ff */
[----:B------:R-:W-:-:S02]  /*05f0*/  SHF.R.U32.HI R3, RZ, 0x3, R0 ;  /* 0x00000003ff037819 */ /* 0x000fc40000011600 */
[----:B------:R-:W-:Y:S02]  /*0600*/  LOP3.LUT R4, R0, 0x20, R4, 0xf8, !PT ;  /* 0x0000002000047812 */ /* 0x000fe400078ef804 */
[----:B------:R-:W-:Y:S02]  /*0610*/  LOP3.LUT R9, R3, R0, R2, 0x1e, !PT ;  /* 0x0000000003097212 */ /* 0x000fe400078e1e02 */
[----:B------:R-:W-:Y:S01]  /*0620*/  LOP3.LUT R0, R4, R3, RZ, 0x3c, !PT ;  /* 0x0000000304007212 */ /* 0x000fe200078e3cff */
[----:B------:R-:W-:Y:S01]  /*0630*/  IMAD R4, R15, 0x400, R7 ;  /* 0x000004000f047824 */ /* 0x000fe200078e0207 */
[----:B------:R-:W-:Y:S01]  /*0640*/  LOP3.LUT R3, R6, 0x1c0, RZ, 0xc0, !PT ;  /* 0x000001c006037812 */ /* 0x000fe200078ec0ff */
[----:B------:R-:W-:Y:S01]  /*0650*/  IMAD.SHL.U32 R6, R10, 0x8, RZ ;  /* 0x000000080a067824 */ /* 0x000fe200078e00ff */
[----:B------:R-:W-:Y:S01]  /*0660*/  SEL R177, R177, 0xffffffc0, !P3 ;  /* 0xffffffc0b1b17807 */ /* 0x000fe20005800000 */
[----:B------:R-:W-:Y:S01]  /*0670*/  IMAD.IADD R214, R4, 0x1, R0 ;  /* 0x0000000104d67824 */ /* 0x000fe200078e0200 */
[----:B------:R-:W-:-:S02]  /*0680*/  SHF.R.U32.HI R2, RZ, 0x3, R3 ;  /* 0x00000003ff027819 */ /* 0x000fc40000011603 */
[----:B------:R-:W-:Y:S02]  /*0690*/  LOP3.LUT R6, R3, 0x8, R6, 0xf8, !PT ;  /* 0x0000000803067812 */ /* 0x000fe400078ef806 */
[----:B------:R-:W-:Y:S01]  /*06a0*/  LOP3.LUT R0, R5, 0xfffffe00, RZ, 0xc0, !PT ;  /* 0xfffffe0005007812 */ /* 0x000fe200078ec0ff */
[----:B------:R-:W-:Y:S01]  /*06b0*/  IMAD R5, R186, 0x400, R7 ;  /* 0x00000400ba057824 */ /* 0x000fe200078e0207 */
[----:B------:R-:W-:Y:S02]  /*06c0*/  LOP3.LUT R3, R2, R8, R3, 0x1e, !PT ;  /* 0x0000000802037212 */ /* 0x000fe400078e1e03 */
[----:B------:R-:W-:Y:S01]  /*06d0*/  LOP3.LUT R2, R6, R2, RZ, 0x3c, !PT ;  /* 0x0000000206027212 */ /* 0x000fe200078e3cff */
[--C-:B------:R-:W-:Y:S01]  /*06e0*/  IMAD R4, R15, 0x400, R0.reuse ;  /* 0x000004000f047824 */ /* 0x100fe200078e0200 */
[----:B------:R-:W-:Y:S01]  /*06f0*/  LOP3.LUT R191, R3, R0, RZ, 0xfc, !PT ;  /* 0x0000000003bf7212 */ /* 0x000fe200078efcff */
[----:B------:R-:W-:Y:S01]  /*0700*/  IMAD R186, R186, 0x400, R0 ;  /* 0x00000400baba7824 */ /* 0x000fe200078e0200 */
[----:B------:R-:W-:Y:S01]  /*0710*/  LEA R0, R192, UR4, 0x1 ;  /* 0x00000004c0007c11 */ /* 0x000fe2000f8e08ff */
[----:B------:R-:W-:Y:S01]  /*0720*/  IMAD.IADD R190, R4, 0x1, R2 ;  /* 0x0000000104be7824 */ /* 0x000fe200078e0202 */
[----:B------:R-:W-:Y:S01]  /*0730*/  LEA R214, R214, UR5, 0x1 ;  /* 0x00000005d6d67c11 */ /* 0x000fe2000f8e08ff */
[----:B------:R-:W-:Y:S01]  /*0740*/  IMAD.IADD R186, R2, 0x1, R186 ;  /* 0x0000000102ba7824 */ /* 0x000fe200078e02ba */
[----:B------:R-:W-:Y:S01]  /*0750*/  SEL R215, R215, 0x10, !P0 ;  /* 0x00000010d7d77807 */ /* 0x000fe20004000000 */
[----:B------:R-:W-:Y:S01]  /*0760*/  IMAD.MOV.U32 R2, RZ, RZ, 0x20 ;  /* 0x00000020ff027424 */ /* 0x000fe200078e00ff */
[----:B------:R-:W-:Y:S01]  /*0770*/  LEA R178, R178, UR5, 0x1 ;  /* 0x00000005b2b27c11 */ /* 0x000fe2000f8e08ff */
[----:B------:R-:W-:Y:S01]  /*0780*/  IMAD.IADD R5, R5, 0x1, R9 ;  /* 0x0000000105057824 */ /* 0x000fe200078e0209 */
[----:B------:R-:W-:Y:S01]  /*0790*/  LEA R204, R18, UR5, 0x1 ;  /* 0x0000000512cc7c11 */ /* 0x000fe2000f8e08ff */
[----:B------:R-:W-:Y:S01]  /*07a0*/  VIADD R213, R214, 0x20 ;  /* 0x00000020d6d57836 */ /* 0x000fe20000000000 */
[----:B------:R-:W-:Y:S01]  /*07b0*/  SEL R2, R2, 0xffffffe0, !P4 ;  /* 0xffffffe002027807 */ /* 0x000fe20006000000 */
[----:B------:R-:W-:Y:S01]  /*07c0*/  @P1 VIADD R213, R214, 0xffffffe0 ;  /* 0xffffffe0d6d51836 */ /* 0x000fe20000000000 */
[----:B------:R-:W-:Y:S01]  /*07d0*/  LEA R242, R5, UR6, 0x1 ;  /* 0x0000000605f27c11 */ /* 0x000fe2000f8e08ff */
[----:B------:R-:W-:Y:S01]  /*07e0*/  IMAD.IADD R180, R0, 0x1, R177 ;  /* 0x0000000100b47824 */ /* 0x000fe200078e02b1 */
[----:B------:R-:W-:Y:S01]  /*07f0*/  IADD3 R184, R2, -0x4000, R0 ;  /* 0xffffc00002b87810 */ /* 0x000fe20007ffe000 */
[----:B------:R-:W-:Y:S01]  /*0800*/  IMAD.IADD R216, R214, 0x1, R215 ;  /* 0x00000001d6d87824 */ /* 0x000fe200078e02d7 */
[----:B------:R-:W-:Y:S01]  /*0810*/  LEA R186, R186, UR4, 0x1 ;  /* 0x00000004baba7c11 */ /* 0x000fe2000f8e08ff */
[----:B------:R-:W-:-:S02]  /*0820*/  VIADD R243, R242, 0x40 ;  /* 0x00000040f2f37836 */ /* 0x000fc40000000000 */
[C---:B------:R-:W-:Y:S02]  /*0830*/  IMAD.IADD R184, R177.reuse, 0x1, R184 ;  /* 0x00000001b1b87824 */ /* 0x040fe400078e02b8 */
[----:B------:R-:W-:Y:S02]  /*0840*/  IMAD.IADD R183, R0, 0x1, R2 ;  /* 0x0000000100b77824 */ /* 0x000fe400078e0202 */
[----:B------:R-:W-:Y:S02]  /*0850*/  IMAD.IADD R177, R177, 0x1, R178 ;  /* 0x00000001b1b17824 */ /* 0x000fe400078e02b2 */
[----:B------:R-:W-:Y:S02]  /*0860*/  @P2 VIADD R243, R242, 0xffffffc0 ;  /* 0xffffffc0f2f32836 */ /* 0x000fe40000000000 */
[----:B-1-3--:R-:W-:-:S07]  /*0870*/  IMAD.IADD R215, R215, 0x1, R213 ;  /* 0x00000001d7d77824 */ /* 0x00afce00078e02d5 */
.L_x_28:
[----:B-123--:R-:W1:Y:S01]  /*0880*/  LDC.64 R2, c[0x0][0x2f0] ;  /* 0x0000bc00ff027b82 */ /* 0x00ee620000000a00 */
[C---:B------:R-:W-:Y:S01]  /*0890*/  IMAD.SHL.U32 R12, R252.reuse, 0x4, RZ ;  /* 0x00000004fc0c7824 */ /* 0x040fe200078e00ff */
[----:B------:R-:W-:Y:S01]  /*08a0*/  SHF.R.S32.HI R18, RZ, 0x1f, R252 ;  /* 0x0000001fff127819 */ /* 0x000fe200000114fc */
[----:B------:R-:W-:Y:S01]  /*08b0*/  IMAD.MOV.U32 R0, RZ, RZ, -0x1 ;  /* 0xffffffffff007424 */ /* 0x000fe200078e00ff */
[----:B------:R-:W-:Y:S02]  /*08c0*/  ISETP.NE.U32.AND P3, PT, RZ, UR12, PT ;  /* 0x0000000cff007c0c */ /* 0x000fe4000bf65070 */
[----:B------:R-:W-:Y:S02]  /*08d0*/  SHF.L.U64.HI R11, R252, 0x2, R18 ;  /* 0x00000002fc0b7819 */ /* 0x000fe40000010212 */
[----:B------:R-:W2:Y:S01]  /*08e0*/  LDC.64 R8, c[0x0][0x308] ;  /* 0x0000c200ff087b82 */ /* 0x000ea20000000a00 */
[----:B------:R-:W-:-:S07]  /*08f0*/  ISETP.NE.AND.EX P3, PT, RZ, UR13, PT, P3 ;  /* 0x0000000dff007c0c */ /* 0x000fce000bf65330 */
[----:B------:R-:W3:Y:S01]  /*0900*/  LDC.U8 R13, c[0x0][0x3c2] ;  /* 0x0000f080ff0d7b82 */ /* 0x000ee20000000000 */
[----:B-1----:R-:W-:-:S07]  /*0910*/  ISETP.NE.U32.AND P5, PT, R2, RZ, PT ;  /* 0x000000ff0200720c */ /* 0x002fce0003fa5070 */
[----:B------:R-:W1:Y:S01]  /*0920*/  LDC.64 R4, c[0x0][0x2f8] ;  /* 0x0000be00ff047b82 */ /* 0x000e620000000a00 */
[----:B------:R-:W-:Y:S02]  /*0930*/  IADD3 R2, P0, R12, R2, RZ ;  /* 0x000000020c027210 */ /* 0x000fe40007f1e0ff */
[----:B------:R-:W-:-:S03]  /*0940*/  ISETP.NE.AND.EX P5, PT, R3, RZ, PT, P5 ;  /* 0x000000ff0300720c */ /* 0x000fc60003fa5350 */
[----:B------:R-:W-:Y:S01]  /*0950*/  IMAD.X R3, R11, 0x1, R3, P0 ;  /* 0x000000010b037824 */ /* 0x000fe200000e0603 */
[----:B--2---:R-:W-:-:S04]  /*0960*/  ISETP.NE.U32.AND P2, PT, R8, RZ, PT ;  /* 0x000000ff0800720c */ /* 0x004fc80003f45070 */
[----:B------:R-:W-:-:S05]  /*0970*/  ISETP.NE.AND.EX P2, PT, R9, RZ, PT, P2 ;  /* 0x000000ff0900720c */ /* 0x000fca0003f45320 */
[----:B------:R-:W2:Y:S04]  /*0980*/  @P5 LDG.E R0, desc[UR16][R2.64] ;  /* 0x0000001002005981 */ /* 0x000ea8000c1e1900 */
[----:B------:R4:W2:Y:S01]  /*0990*/  @P5 LDG.E R10, desc[UR16][R2.64+0x4] ;  /* 0x00000410020a5981 */ /* 0x0008a2000c1e1900 */
[----:B------:R-:W-:Y:S01]  /*09a0*/  @P3 IADD3 R6, P1, R12, UR12, RZ ;  /* 0x0000000c0c063c10 */ /* 0x000fe2000ff3e0ff */
[----:B------:R-:W-:-:S03]  /*09b0*/  IMAD.MOV.U32 R237, RZ, RZ, RZ ;  /* 0x000000ffffed7224 */ /* 0x000fc600078e00ff */
[----:B------:R-:W-:-:S05]  /*09c0*/  @P3 IADD3.X R7, R11, UR13, RZ, P1, !PT ;  /* 0x0000000d0b073c10 */ /* 0x000fca0008ffe4ff */
[----:B------:R1:W2:Y:S01]  /*09d0*/  @P3 LDG.E R237, desc[UR16][R6.64] ;  /* 0x0000001006ed3981 */ /* 0x0002a2000c1e1900 */
[----:B----4-:R-:W-:-:S05]  /*09e0*/  @P2 IADD3 R2, P0, R12, R8, RZ ;  /* 0x000000080c022210 */ /* 0x010fca0007f1e0ff */
[----:B------:R-:W-:Y:S01]  /*09f0*/  @P2 IMAD.X R3, R11, 0x1, R9, P0 ;  /* 0x000000010b032824 */ /* 0x000fe200000e0609 */
[----:B---3--:R-:W-:Y:S01]  /*0a00*/  ISETP.NE.AND P3, PT, R13, RZ, PT ;  /* 0x000000ff0d00720c */ /* 0x008fe20003f65270 */
[----:B------:R-:W-:Y:S01]  /*0a10*/  IMAD.MOV.U32 R245, RZ, RZ, -0x1 ;  /* 0xfffffffffff57424 */ /* 0x000fe200078e00ff */
[----:B-1----:R-:W-:Y:S01]  /*0a20*/  ISETP.EQ.U32.AND P1, PT, R4, RZ, PT ;  /* 0x000000ff0400720c */ /* 0x002fe20003f22070 */
[----:B------:R-:W1:Y:S01]  /*0a30*/  @!P2 LDC R9, c[0x0][0x2cc] ;  /* 0x0000b300ff09ab82 */ /* 0x000e620000000800 */
[----:B------:R3:W4:Y:S02]  /*0a40*/  @P2 LDG.E R8, desc[UR16][R2.64] ;  /* 0x0000001002082981 */ /* 0x000724000c1e1900 */
[----:B------:R-:W-:-:S05]  /*0a50*/  ISETP.EQ.OR.EX P1, PT, R5, RZ, !P3, P1 ;  /* 0x000000ff0500720c */ /* 0x000fca0005f22710 */
[----:B------:R-:W1:Y:S01]  /*0a60*/  @!P2 LDC.64 R6, c[0x0][0x318] ;  /* 0x0000c600ff06ab82 */ /* 0x000e620000000a00 */
[----:B---3--:R-:W-:-:S05]  /*0a70*/  IADD3 R2, P0, R12, R4, RZ ;  /* 0x000000040c027210 */ /* 0x008fca0007f1e0ff */
[----:B------:R-:W-:-:S05]  /*0a80*/  IMAD.X R3, R11, 0x1, R5, P0 ;  /* 0x000000010b037824 */ /* 0x000fca00000e0605 */
[----:B-----5:R3:W5:Y:S01]  /*0a90*/  @!P1 LDG.E R245, desc[UR16][R2.64] ;  /* 0x0000001002f59981 */ /* 0x020762000c1e1900 */
[----:B------:R-:W-:Y:S02]  /*0aa0*/  ISETP.NE.U32.AND P1, PT, R4, RZ, PT ;  /* 0x000000ff0400720c */ /* 0x000fe40003f25070 */
[----:B------:R-:W2:Y:S02]  /*0ab0*/  LDC R4, c[0x0][0x2c8] ;  /* 0x0000b200ff047b82 */ /* 0x000ea40000000800 */
[----:B------:R-:W-:Y:S02]  /*0ac0*/  ISETP.NE.AND.EX P1, PT, R5, RZ, PT, P1 ;  /* 0x000000ff0500720c */ /* 0x000fe40003f25310 */
[----:B-1----:R-:W-:-:S04]  /*0ad0*/  @!P2 ISETP.NE.U32.AND P0, PT, R6, RZ, PT ;  /* 0x000000ff0600a20c */ /* 0x002fc80003f05070 */
[----:B------:R-:W-:-:S04]  /*0ae0*/  @!P2 ISETP.NE.AND.EX P0, PT, R7, RZ, PT, P0 ;  /* 0x000000ff0700a20c */ /* 0x000fc80003f05300 */
[----:B------:R-:W-:Y:S01]  /*0af0*/  @!P2 SEL R5, R9, RZ, P0 ;  /* 0x000000ff0905a207 */ /* 0x000fe20000000000 */
[----:B--2---:R-:W-:-:S06]  /*0b00*/  @P5 IMAD.IADD R25, R10, 0x1, -R0 ;  /* 0x000000010a195824 */ /* 0x004fcc00078e0a00 */
[----:B------:R-:W1:Y:S01]  /*0b10*/  @!P5 LDC R25, c[0x0][0x2c4] ;  /* 0x0000b100ff19db82 */ /* 0x000e620000000800 */
[----:B----4-:R-:W-:Y:S01]  /*0b20*/  @P2 IMAD.IADD R202, R8, 0x1, -R237 ;  /* 0x0000000108ca2824 */ /* 0x010fe200078e0aed */
[----:B---3--:R-:W-:Y:S06]  /*0b30*/  @!P1 BRA `(.L_x_0) ;  /* 0x00000000000c9947 */ /* 0x008fec0003800000 */
[----:B------:R-:W2:Y:S02]  /*0b40*/  @P3 LDG.E R4, desc[UR16][R2.64+0x4] ;  /* 0x0000041002043981 */ /* 0x000ea4000c1e1900 */
[----:B--2--5:R-:W-:-:S06]  /*0b50*/  @P3 IADD3 R4, R4, -R245, RZ ;  /* 0x800000f504043210 */ /* 0x024fcc0007ffe0ff */
[----:B------:R2:W5:Y:S02]  /*0b60*/  @!P3 LDG.E R4, desc[UR16][R2.64] ;  /* 0x000000100204b981 */ /* 0x000564000c1e1900 */
.L_x_0:
[----:B------:R-:W-:Y:S01]  /*0b70*/  IMAD.SHL.U32 R28, R238, 0x40, RZ ;  /* 0x00000040ee1c7824 */ /* 0x000fe200078e00ff */
[----:B-----5:R-:W-:-:S04]  /*0b80*/  @!P2 IADD3 R202, R5, R4, -R237 ;  /* 0x0000000405caa210 */ /* 0x020fc80007ffe8ed */
[----:B------:R-:W-:-:S13]  /*0b90*/  ISETP.GT.AND P0, PT, R202, R28, PT ;  /* 0x0000001cca00720c */ /* 0x000fda0003f04270 */
[----:B------:R-:W-:Y:S05]  /*0ba0*/  @!P0 BRA `(.L_x_1) ;  /* 0x0000005800148947 */ /* 0x000fea0003800000 */
[----:B------:R-:W3:Y:S01]  /*0bb0*/  LDC R14, c[0x0][0x278] ;  /* 0x00009e00ff0e7b82 */ /* 0x000ee20000000800 */
[----:B------:R-:W4:Y:S01]  /*0bc0*/  S2R R46, SR_CTAID.Z ;  /* 0x00000000002e7919 */ /* 0x000f220000002700 */
[----:B------:R-:W-:Y:S01]  /*0bd0*/  ISETP.NE.AND P0, PT, R245, -0x1, PT ;  /* 0xfffffffff500780c */ /* 0x000fe20003f05270 */
[----:B-1----:R-:W-:Y:S01]  /*0be0*/  VIADD R8, R25, 0x3f ;  /* 0x0000003f19087836 */ /* 0x002fe20000000000 */
[----:B------:R-:W-:Y:S01]  /*0bf0*/  ISETP.NE.AND P1, PT, R0, -0x1, PT ;  /* 0xffffffff0000780c */ /* 0x000fe20003f25270 */
[----:B------:R-:W1:Y:S03]  /*0c00*/  S2R R29, SR_CTAID.X ;  /* 0x00000000001d7919 */ /* 0x000e660000002500 */
[----:B------:R-:W5:Y:S01]  /*0c10*/  LDC.64 R6, c[0x0][0x228] ;  /* 0x00008a00ff067b82 */ /* 0x000f620000000a00 */
[----:B------:R-:W-:-:S04]  /*0c20*/  SHF.R.S32.HI R9, RZ, 0x1f, R8 ;  /* 0x0000001fff097819 */ /* 0x000fc80000011408 */
[----:B------:R-:W-:-:S03]  /*0c30*/  LEA.HI R38, R9, R8, RZ, 0x6 ;  /* 0x0000000809267211 */ /* 0x000fc600078f30ff */
[----:B------:R-:W1:Y:S01]  /*0c40*/  LDC R44, c[0x0][0x2d4] ;  /* 0x0000b500ff2c7b82 */ /* 0x000e620000000800 */
[----:B---3--:R-:W-:-:S07]  /*0c50*/  IABS R12, R14 ;  /* 0x0000000e000c7213 */ /* 0x008fce0000000000 */
[----:B------:R-:W3:Y:S01]  /*0c60*/  LDC.U8 R13, c[0x0][0x3d8] ;  /* 0x0000f600ff0d7b82 */ /* 0x000ee20000000000 */
[----:B--2---:R-:W2:Y:S01]  /*0c70*/  I2F.RP R2, R12 ;  /* 0x0000000c00027306 */ /* 0x004ea20000209400 */
[----:B-----5:R-:W-:Y:S01]  /*0c80*/  IMAD R10, R18, R6, RZ ;  /* 0x00000006120a7224 */ /* 0x020fe200078e02ff */
[----:B----4-:R-:W-:-:S05]  /*0c90*/  IABS R5, R46 ;  /* 0x0000002e00057213 */ /* 0x010fca0000000000 */
[----:B------:R-:W4:Y:S01]  /*0ca0*/  LDC.64 R26, c[0x0][0x240] ;  /* 0x00009000ff1a7b82 */ /* 0x000f220000000a00 */
[C---:B------:R-:W-:Y:S02]  /*0cb0*/  IMAD R10, R252.reuse, R7, R10 ;  /* 0x00000007fc0a7224 */ /* 0x040fe400078e020a */
[----:B------:R-:W-:Y:S01]  /*0cc0*/  IMAD.WIDE.U32 R6, R252, R6, RZ ;  /* 0x00000006fc067225 */ /* 0x000fe200078e00ff */
[----:B-1----:R-:W-:-:S04]  /*0cd0*/  SHF.R.S32.HI R11, RZ, 0x1f, R44 ;  /* 0x0000001fff0b7819 */ /* 0x002fc8000001142c */
[----:B------:R-:W1:Y:S01]  /*0ce0*/  LDC R42, c[0x0][0x2dc] ;  /* 0x0000b700ff2a7b82 */ /* 0x000e620000000800 */
[----:B--2---:R-:W2:Y:S01]  /*0cf0*/  MUFU.RCP R2, R2 ;  /* 0x0000000200027308 */ /* 0x004ea20000001000 */
[----:B------:R-:W-:Y:S01]  /*0d00*/  IADD3 R35, R7, R10, RZ ;  /* 0x0000000a07237210 */ /* 0x000fe20007ffe0ff */
[----:B------:R-:W-:Y:S01]  /*0d10*/  IMAD R8, R11, R252, RZ ;  /* 0x000000fc0b087224 */ /* 0x000fe200078e02ff */
[----:B------:R-:W-:Y:S01]  /*0d20*/  LOP3.LUT R7, R46, R14, RZ, 0x3c, !PT ;  /* 0x0000000e2e077212 */ /* 0x000fe200078e3cff */
[----:B------:R-:W-:Y:S01]  /*0d30*/  IMAD.WIDE.U32 R10, R252, R44, RZ ;  /* 0x0000002cfc0a7225 */ /* 0x000fe200078e00ff */
[----:B---3--:R-:W-:Y:S02]  /*0d40*/  ISETP.NE.AND P2, PT, R13, RZ, PT ;  /* 0x000000ff0d00720c */ /* 0x008fe40003f45270 */
[----:B------:R-:W1:Y:S01]  /*0d50*/  LDC R231, c[0x0][0x270] ;  /* 0x00009c00ffe77b82 */ /* 0x000e620000000800 */
[----:B------:R-:W-:-:S07]  /*0d60*/  ISETP.GE.AND P3, PT, R7, RZ, PT ;  /* 0x000000ff0700720c */ /* 0x000fce0003f66270 */
[----:B------:R-:W3:Y:S01]  /*0d70*/  @P0 LDC.64 R20, c[0x0][0x250] ;  /* 0x00009400ff140b82 */ /* 0x000ee20000000a00 */
[----:B--2---:R-:W-:-:S04]  /*0d80*/  IADD3 R2, R2, 0xffffffe, RZ ;  /* 0x0ffffffe02027810 */ /* 0x004fc80007ffe0ff */
[----:B------:R-:W2:Y:S03]  /*0d90*/  F2I.FTZ.U32.TRUNC.NTZ R3, R2 ;  /* 0x0000000200037305 */ /* 0x000ea6000021f000 */
[----:B------:R-:W5:Y:S01]  /*0da0*/  @P0 LDC.64 R22, c[0x0][0x248] ;  /* 0x00009200ff160b82 */ /* 0x000f620000000a00 */
[----:B-1----:R-:W-:-:S07]  /*0db0*/  IMAD.WIDE R30, R42, R231, RZ ;  /* 0x000000e72a1e7225 */ /* 0x002fce00078e02ff */
[----:B------:R-:W1:Y:S01]  /*0dc0*/  LDC R43, c[0x0][0x2c4] ;  /* 0x0000b100ff2b7b82 */ /* 0x000e620000000800 */
[----:B------:R-:W-:Y:S02]  /*0dd0*/  IMAD R9, R31, R10, RZ ;  /* 0x0000000a1f097224 */ /* 0x000fe400078e02ff */
[----:B--2---:R-:W-:-:S05]  /*0de0*/  IMAD.MOV R2, RZ, RZ, -R3 ;  /* 0x000000ffff027224 */ /* 0x004fca00078e0a03 */
[----:B------:R-:W2:Y:S01]  /*0df0*/  LDC.U8 R45, c[0x0][0x480] ;  /* 0x00012000ff2d7b82 */ /* 0x000ea20000000000 */
[----:B------:R-:W-:Y:S01]  /*0e00*/  IMAD R4, R2, R12, RZ ;  /* 0x0000000c02047224 */ /* 0x000fe200078e02ff */
[----:B------:R-:W-:-:S05]  /*0e10*/  MOV R2, RZ ;  /* 0x000000ff00027202 */ /* 0x000fca0000000f00 */
[----:B------:R-:W-:Y:S01]  /*0e20*/  IMAD.HI.U32 R2, R3, R4, R2 ;  /* 0x0000000403027227 */ /* 0x000fe200078e0002 */
[----:B------:R-:W1:Y:S03]  /*0e30*/  LDC.64 R32, c[0x0][0x488] ;  /* 0x00012200ff207b82 */ /* 0x000e660000000a00 */
[----:B------:R-:W-:-:S04]  /*0e40*/  IMAD.MOV.U32 R4, RZ, RZ, R5 ;  /* 0x000000ffff047224 */ /* 0x000fc800078e0005 */
[----:B------:R-:W-:Y:S01]  /*0e50*/  IMAD.HI.U32 R2, R2, R4, RZ ;  /* 0x0000000402027227 */ /* 0x000fe200078e00ff */
[----:B------:R-:W1:Y:S04]  /*0e60*/  @P1 LDC.64 R16, c[0x0][0x420] ;  /* 0x00010800ff101b82 */ /* 0x000e680000000a00 */
[----:B------:R-:W-:-:S04]  /*0e70*/  IADD3 R3, -R2, RZ, RZ ;  /* 0x000000ff02037210 */ /* 0x000fc80007ffe1ff */
[----:B------:R-:W1:Y:S01]  /*0e80*/  @P2 LDC R15, c[0x0][0x2e4] ;  /* 0x0000b900ff0f2b82 */ /* 0x000e620000000800 */
[----:B------:R-:W-:Y:S02]  /*0e90*/  IMAD R3, R12, R3, R4 ;  /* 0x000000030c037224 */ /* 0x000fe400078e0204 */
[----:B----4-:R-:W-:-:S03]  /*0ea0*/  IMAD.WIDE.U32 R4, R0, R26, RZ ;  /* 0x0000001a00047225 */ /* 0x010fc600078e00ff */
[----:B------:R-:W-:Y:S02]  /*0eb0*/  ISETP.GT.U32.AND P4, PT, R12, R3, PT ;  /* 0x000000030c00720c */ /* 0x000fe40003f84070 */
[----:B------:R-:W-:Y:S01]  /*0ec0*/  SEL R41, R6, R4, !P1 ;  /* 0x0000000406297207 */ /* 0x000fe20004800000 */
[----:B------:R-:W-:Y:S02]  /*0ed0*/  IMAD R4, R18, R44, R8 ;  /* 0x0000002c12047224 */ /* 0x000fe400078e0208 */
[----:B------:R-:W-:-:S03]  /*0ee0*/  IMAD R6, R0, R27, RZ ;  /* 0x0000001b00067224 */ /* 0x000fc600078e02ff */
[----:B------:R-:W-:Y:S01]  /*0ef0*/  IADD3 R4, R11, R4, RZ ;  /* 0x000000040b047210 */ /* 0x000fe20007ffe0ff */
[----:B------:R-:W-:Y:S02]  /*0f00*/  @P1 IMAD.IADD R35, R5, 0x1, R6 ;  /* 0x0000000105231824 */ /* 0x000fe400078e0206 */
[----:B------:R-:W-:Y:S02]  /*0f10*/  IMAD.WIDE.U32 R6, R30, R0, RZ ;  /* 0x000000001e067225 */ /* 0x000fe400078e00ff */
[----:B------:R-:W-:Y:S02]  /*0f20*/  @!P4 IADD3 R2, R2, 0x1, RZ ;  /* 0x000000010202c810 */ /* 0x000fe40007ffe0ff */
[----:B------:R-:W-:Y:S01]  /*0f30*/  @!P4 IMAD.IADD R3, R3, 0x1, -R12 ;  /* 0x000000010303c824 */ /* 0x000fe200078e0a0c */
[----:B------:R-:W-:Y:S01]  /*0f40*/  ISETP.NE.AND P4, PT, R14, RZ, PT ;  /* 0x000000ff0e00720c */ /* 0x000fe20003f85270 */
[----:B------:R-:W-:-:S03]  /*0f50*/  IMAD R9, R30, R4, R9 ;  /* 0x000000041e097224 */ /* 0x000fc600078e0209 */
[----:B------:R-:W-:Y:S01]  /*0f60*/  ISETP.GE.U32.AND P6, PT, R3, R12, PT ;  /* 0x0000000c0300720c */ /* 0x000fe20003fc6070 */
[----:B------:R-:W-:Y:S01]  /*0f70*/  @P0 IMAD.IADD R3, R237, 0x1, R245 ;  /* 0x00000001ed030824 */ /* 0x000fe200078e02f5 */
[----:B------:R-:W4:Y:S03]  /*0f80*/  @!P1 LDC.64 R12, c[0x0][0x418] ;  /* 0x00010600ff0c9b82 */ /* 0x000f260000000a00 */
[----:B---3--:R-:W-:-:S04]  /*0f90*/  @P0 IMAD.WIDE.U32 R4, R3, R20, RZ ;  /* 0x0000001403040225 */ /* 0x008fc800078e00ff */
[----:B------:R-:W-:Y:S01]  /*0fa0*/  @P0 IMAD R8, R3, R21, RZ ;  /* 0x0000001503080224 */ /* 0x000fe200078e02ff */
[----:B------:R-:W-:Y:S01]  /*0fb0*/  @P0 MOV R37, R4 ;  /* 0x0000000400250202 */ /* 0x000fe20000000f00 */
[----:B------:R-:W-:Y:S02]  /*0fc0*/  @P0 IMAD.IADD R4, R237, 0x1, R245 ;  /* 0x00000001ed040824 */ /* 0x000fe400078e02f5 */
[----:B------:R-:W-:Y:S01]  /*0fd0*/  @P6 IADD3 R2, R2, 0x1, RZ ;  /* 0x0000000102026810 */ /* 0x000fe20007ffe0ff */
[----:B------:R-:W-:Y:S02]  /*0fe0*/  @P0 IMAD.IADD R39, R5, 0x1, R8 ;  /* 0x0000000105270824 */ /* 0x000fe400078e0208 */
[----:B------:R-:W-:Y:S02]  /*0ff0*/  IMAD R5, R31, R0, RZ ;  /* 0x000000001f057224 */ /* 0x000fe400078e02ff */
[----:B------:R-:W-:Y:S02]  /*1000*/  IMAD.MOV.U32 R19, RZ, RZ, R2 ;  /* 0x000000ffff137224 */ /* 0x000fe400078e0002 */
[----:B------:R-:W-:-:S03]  /*1010*/  IMAD.WIDE.U32 R2, R30, R10, RZ ;  /* 0x0000000a1e027225 */ /* 0x000fc600078e00ff */
[----:B------:R-:W-:Y:S01]  /*1020*/  @!P3 IADD3 R19, -R19, RZ, RZ ;  /* 0x000000ff1313b210 */ /* 0x000fe20007ffe1ff */
[----:B-----5:R-:W-:Y:S01]  /*1030*/  @P0 IMAD R8, R4, R23, RZ ;  /* 0x0000001704080224 */ /* 0x020fe200078e02ff */
[----:B------:R-:W-:Y:S02]  /*1040*/  SEL R40, R2, R6, !P1 ;  /* 0x0000000602287207 */ /* 0x000fe40004800000 */
[----:B------:R-:W-:Y:S01]  /*1050*/  IADD3 R24, R3, R9, RZ ;  /* 0x0000000903187210 */ /* 0x000fe20007ffe0ff */
[----:B------:R-:W-:Y:S01]  /*1060*/  IMAD.SHL.U32 R9, R252, 0x80, RZ ;  /* 0x00000080fc097824 */ /* 0x000fe200078e00ff */
[----:B------:R-:W-:Y:S01]  /*1070*/  @!P4 LOP3.LUT R19, RZ, R14, RZ, 0x33, !PT ;  /* 0x0000000eff13c212 */ /* 0x000fe200078e33ff */
[----:B------:R-:W-:Y:S01]  /*1080*/  @P0 IMAD.WIDE.U32 R2, R4, R22, RZ ;  /* 0x0000001604020225 */ /* 0x000fe200078e00ff */
[----:B------:R-:W-:Y:S02]  /*1090*/  SHF.L.U64.HI R14, R252, 0x7, R18 ;  /* 0x00000007fc0e7819 */ /* 0x000fe40000010212 */
[----:B------:R-:W-:Y:S01]  /*10a0*/  LOP3.LUT R6, R38, 0xffffffc0, RZ, 0xc0, !PT ;  /* 0xffffffc026067812 */ /* 0x000fe200078ec0ff */
[----:B------:R-:W-:Y:S01]  /*10b0*/  @P0 IMAD.IADD R36, R3, 0x1, R8 ;  /* 0x0000000103240824 */ /* 0x000fe200078e0208 */
[----:B------:R-:W-:-:S02]  /*10c0*/  @P1 IADD3 R24, R7, R5, RZ ;  /* 0x0000000507181210 */ /* 0x000fc40007ffe0ff */
[----:B------:R-:W-:Y:S02]  /*10d0*/  SEL R14, R14, RZ, P5 ;  /* 0x000000ff0e0e7207 */ /* 0x000fe40002800000 */
[----:B------:R-:W-:Y:S02]  /*10e0*/  SEL R9, R9, RZ, P5 ;  /* 0x000000ff09097207 */ /* 0x000fe40002800000 */
[----:B------:R-:W-:Y:S02]  /*10f0*/  IADD3 R6, R6, -0x40, RZ ;  /* 0xffffffc006067810 */ /* 0x000fe40007ffe0ff */
[----:B------:R-:W-:Y:S01]  /*1100*/  @P0 MOV R34, R2 ;  /* 0x0000000200220202 */ /* 0x000fe20000000f00 */
[----:B-12---:R-:W-:Y:S06]  /*1110*/  @P0 BRA `(.L_x_2) ;  /* 0x0000000000300947 */ /* 0x006fec0003800000 */
[----:B------:R-:W1:Y:S01]  /*1120*/  LDC.64 R22, c[0x0][0x248] ;  /* 0x00009200ff167b82 */ /* 0x000e620000000a00 */
[----:B------:R-:W-:-:S07]  /*1130*/  SHF.R.S32.HI R2, RZ, 0x1f, R237 ;  /* 0x0000001fff027819 */ /* 0x000fce00000114ed */
[----:B------:R-:W2:Y:S01]  /*1140*/  LDC.64 R4, c[0x0][0x230] ;  /* 0x00008c00ff047b82 */ /* 0x000ea20000000a00 */
[-C--:B-1----:R-:W-:Y:S02]  /*1150*/  IMAD R7, R2, R22.reuse, RZ ;  /* 0x0000001602077224 */ /* 0x082fe400078e02ff */
[----:B------:R-:W-:-:S04]  /*1160*/  IMAD.WIDE.U32 R2, R237, R22, RZ ;  /* 0x00000016ed027225 */ /* 0x000fc800078e00ff */
[----:B------:R-:W-:Y:S02]  /*1170*/  IMAD R7, R237, R23, R7 ;  /* 0x00000017ed077224 */ /* 0x000fe400078e0207 */
[----:B--2---:R-:W-:-:S03]  /*1180*/  IMAD R8, R18, R4, RZ ;  /* 0x0000000412087224 */ /* 0x004fc600078e02ff */
[----:B------:R-:W-:Y:S01]  /*1190*/  IADD3 R3, R3, R7, RZ ;  /* 0x0000000703037210 */ /* 0x000fe20007ffe0ff */
[C---:B------:R-:W-:Y:S02]  /*11a0*/  IMAD R5, R252.reuse, R5, R8 ;  /* 0x00000005fc057224 */ /* 0x040fe400078e0208 */
[----:B------:R-:W-:-:S05]  /*11b0*/  IMAD.WIDE.U32 R2, R252, R4, R2 ;  /* 0x00000004fc027225 */ /* 0x000fca00078e0002 */
[----:B------:R-:W-:Y:S02]  /*11c0*/  IADD3 R36, R3, R5, RZ ;  /* 0x0000000503247210 */ /* 0x000fe40007ffe0ff */
[----:B------:R-:W-:Y:S02]  /*11d0*/  MOV R34, R2 ;  /* 0x0000000200227202 */ /* 0x000fe40000000f00 */
.L_x_2:
[----:B------:R-:W-:Y:S05]  /*11e0*/  @P0 BRA `(.L_x_3) ;  /* 0x0000000000300947 */ /* 0x000fea0003800000 */
        /* <DEDUP_REMOVED lines=11> */
[----:B------:R-:W-:-:S07]  /*12a0*/  MOV R37, R2 ;  /* 0x0000000200257202 */ /* 0x000fce0000000f00 */
.L_x_3:
[----:B----4-:R-:W-:Y:S01]  /*12b0*/  @!P1 IMAD R2, R18, R12, RZ ;  /* 0x0000000c12029224 */ /* 0x010fe200078e02ff */
[----:B------:R-:W-:Y:S01]  /*12c0*/  IADD3 R8, P0, R6, R9, RZ ;  /* 0x0000000906087210 */ /* 0x000fe20007f1e0ff */
[----:B------:R-:W-:Y:S01]  /*12d0*/  @P1 IMAD.WIDE.U32 R4, R0, R16, RZ ;  /* 0x0000001000041225 */ /* 0x000fe200078e00ff */
[----:B------:R-:W-:Y:S02]  /*12e0*/  SHF.R.S32.HI R7, RZ, 0x1f, R6 ;  /* 0x0000001fff077819 */ /* 0x000fe40000011406 */
[----:B------:R-:W-:Y:S01]  /*12f0*/  ISETP.NE.AND P3, PT, R45, RZ, PT ;  /* 0x000000ff2d00720c */ /* 0x000fe20003f65270 */
[C---:B------:R-:W-:Y:S01]  /*1300*/  @P2 IMAD R9, R252.reuse, R43, RZ ;  /* 0x0000002bfc092224 */ /* 0x040fe200078e02ff */
[----:B------:R-:W-:Y:S01]  /*1310*/  SHF.R.S32.HI R18, RZ, 0x1f, R28 ;  /* 0x0000001fff127819 */ /* 0x000fe2000001141c */
[----:B------:R-:W-:Y:S02]  /*1320*/  @!P1 IMAD R11, R252, R13, R2 ;  /* 0x0000000dfc0b9224 */ /* 0x000fe400078e0202 */
[----:B------:R-:W-:Y:S01]  /*1330*/  @P1 IMAD R10, R0, R17, R5 ;  /* 0x00000011000a1224 */ /* 0x000fe200078e0205 */
[----:B------:R-:W-:Y:S01]  /*1340*/  IADD3.X R5, R7, R14, RZ, P0, !PT ;  /* 0x0000000e07057210 */ /* 0x000fe200007fe4ff */
[----:B------:R-:W-:Y:S01]  /*1350*/  @!P1 IMAD.WIDE.U32 R2, R252, R12, RZ ;  /* 0x0000000cfc029225 */ /* 0x000fe200078e00ff */
[----:B------:R-:W-:-:S03]  /*1360*/  @P2 SEL R12, R9, R0, !P1 ;  /* 0x00000000090c2207 */ /* 0x000fc60004800000 */
[----:B------:R-:W-:Y:S01]  /*1370*/  IMAD R13, R31, R8, RZ ;  /* 0x000000081f0d7224 */ /* 0x000fe200078e02ff */
[----:B------:R-:W-:Y:S01]  /*1380*/  @!P1 IADD3 R10, R3, R11, RZ ;  /* 0x0000000b030a9210 */ /* 0x000fe20007ffe0ff */
[----:B------:R-:W-:Y:S01]  /*1390*/  @P2 IMAD R11, R46, R15, R12 ;  /* 0x0000000f2e0b2224 */ /* 0x000fe200078e020c */
[----:B------:R-:W-:Y:S01]  /*13a0*/  @!P1 MOV R4, R2 ;  /* 0x0000000200049202 */ /* 0x000fe20000000f00 */
[----:B------:R-:W-:Y:S02]  /*13b0*/  IMAD R5, R30, R5, R13 ;  /* 0x000000051e057224 */ /* 0x000fe400078e020d */
[----:B------:R-:W-:Y:S02]  /*13c0*/  @!P2 IMAD R3, R252, R231, R46 ;  /* 0x000000e7fc03a224 */ /* 0x000fe400078e022e */
[----:B------:R-:W-:-:S04]  /*13d0*/  IMAD.WIDE.U32 R12, R29, R32, RZ ;  /* 0x000000201d0c7225 */ /* 0x000fc800078e00ff */
[----:B------:R-:W-:Y:S02]  /*13e0*/  @!P2 IMAD R11, R3, R43, RZ ;  /* 0x0000002b030ba224 */ /* 0x000fe400078e02ff */
[----:B------:R-:W-:Y:S01]  /*13f0*/  IMAD.WIDE.U32 R8, R30, R8, RZ ;  /* 0x000000081e087225 */ /* 0x000fe200078e00ff */
[----:B------:R-:W-:-:S03]  /*1400*/  SHF.R.S32.HI R30, RZ, 0x1f, R46 ;  /* 0x0000001fff1e7819 */ /* 0x000fc6000001142e */
[----:B------:R-:W-:Y:S02]  /*1410*/  IMAD R3, R46, R42, RZ ;  /* 0x0000002a2e037224 */ /* 0x000fe400078e02ff */
[----:B------:R-:W-:Y:S01]  /*1420*/  IMAD R2, R29, R33, R13 ;  /* 0x000000211d027224 */ /* 0x000fe200078e020d */
[----:B------:R-:W-:Y:S02]  /*1430*/  SEL R13, R12, RZ, P3 ;  /* 0x000000ff0c0d7207 */ /* 0x000fe40001800000 */
[----:B------:R-:W-:Y:S02]  /*1440*/  SHF.R.S32.HI R17, RZ, 0x1f, R3 ;  /* 0x0000001fff117819 */ /* 0x000fe40000011403 */
[----:B------:R-:W-:Y:S02]  /*1450*/  SEL R16, R2, RZ, P3 ;  /* 0x000000ff02107207 */ /* 0x000fe40001800000 */
[----:B------:R-:W-:Y:S02]  /*1460*/  IADD3 R12, R9, R5, RZ ;  /* 0x00000005090c7210 */ /* 0x000fe40007ffe0ff */
[----:B------:R-:W-:Y:S01]  /*1470*/  SHF.R.S32.HI R29, RZ, 0x1f, R19 ;  /* 0x0000001fff1d7819 */ /* 0x000fe20000011413 */
[----:B------:R-:W-:Y:S06]  /*1480*/  @!P2 BRA `(.L_x_4) ;  /* 0x00000000001ca947 */ /* 0x000fec0003800000 */
[----:B------:R-:W1:Y:S01]  /*1490*/  LDC R5, c[0x0][0x2c0] ;  /* 0x0000b000ff057b82 */ /* 0x000e620000000800 */
[----:B------:R-:W-:-:S05]  /*14a0*/  @!P1 IMAD R0, R252, R44, RZ ;  /* 0x0000002cfc009224 */ /* 0x000fca00078e02ff */
[----:B------:R-:W-:Y:S02]  /*14b0*/  LEA R0, R252, R0, 0x7 ;  /* 0x00000000fc007211 */ /* 0x000fe400078e38ff */
[----:B------:R-:W1:Y:S02]  /*14c0*/  LDC R2, c[0x0][0x2e4] ;  /* 0x0000b900ff027b82 */ /* 0x000e640000000800 */
[----:B-1----:R-:W-:-:S05]  /*14d0*/  LEA R2, R5, R2, 0x7 ;  /* 0x0000000205027211 */ /* 0x002fca00078e38ff */
[----:B------:R-:W-:Y:S01]  /*14e0*/  IMAD R0, R2, R46, R0 ;  /* 0x0000002e02007224 */ /* 0x000fe200078e0200 */
[----:B------:R-:W-:Y:S06]  /*14f0*/  BRA `(.L_x_5) ;  /* 0x0000000000087947 */ /* 0x000fec0003800000 */
.L_x_4:
[----:B------:R-:W-:-:S04]  /*1500*/  IMAD R0, R252, R231, R46 ;  /* 0x000000e7fc007224 */ /* 0x000fc800078e022e */
[----:B------:R-:W-:-:S07]  /*1510*/  IMAD R0, R0, R44, RZ ;  /* 0x0000002c00007224 */ /* 0x000fce00078e02ff */
.L_x_5:
[----:B------:R-:W1:Y:S01]  /*1520*/  LDC.64 R14, c[0x0][0x420] ;  /* 0x00010800ff0e7b82 */ /* 0x000e620000000a00 */
[----:B------:R-:W2:Y:S01]  /*1530*/  S2R R43, SR_TID.X ;  /* 0x00000000002b7919 */ /* 0x000ea20000002100 */
[----:B------:R-:W-:Y:S01]  /*1540*/  IMAD R231, R42, R231, RZ ;  /* 0x000000e72ae77224 */ /* 0x000fe200078e02ff */
[----:B------:R-:W-:Y:S01]  /*1550*/  IADD3 R2, P2, R246, R4, RZ ;  /* 0x00000004f6027210 */ /* 0x000fe20007f5e0ff */
[----:B------:R-:W-:Y:S01]  /*1560*/  ULDC.64 UR6, c[0x0][0x428] ;  /* 0x00010a0000067ab9 */ /* 0x000fe20000000a00 */
[----:B------:R-:W-:Y:S01]  /*1570*/  SHF.R.S32.HI R247, RZ, 0x1f, R246 ;  /* 0x0000001ffff77819 */ /* 0x000fe200000114f6 */
[----:B------:R-:W-:Y:S01]  /*1580*/  IMAD.SHL.U32 R5, R231, 0x40, RZ ;  /* 0x00000040e7057824 */ /* 0x000fe200078e00ff */
[----:B------:R-:W-:Y:S01]  /*1590*/  ULDC.64 UR10, c[0x0][0x210] ;  /* 0x00008400000a7ab9 */ /* 0x000fe20000000a00 */
[----:B------:R-:W3:Y:S01]  /*15a0*/  LDC.64 R32, c[0x0][0x2b0] ;  /* 0x0000ac00ff207b82 */ /* 0x000ee20000000a00 */
[----:B------:R-:W-:Y:S01]  /*15b0*/  ULDC.64 UR8, c[0x0][0x3e0] ;  /* 0x0000f80000087ab9 */ /* 0x000fe20000000a00 */
[----:B------:R-:W-:Y:S01]  /*15c0*/  BSSY B1, `(.L_x_1) ;  /* 0x00004e3000017945 */ /* 0x000fe20003800000 */
[----:B------:R-:W-:Y:S01]  /*15d0*/  IADD3 R8, P1, P0, R8, R5, R3 ;  /* 0x0000000508087210 */ /* 0x000fe2000783e003 */
[----:B------:R-:W-:Y:S01]  /*15e0*/  IMAD.X R3, R247, 0x1, R10, P2 ;  /* 0x00000001f7037824 */ /* 0x000fe200010e060a */
[----:B------:R-:W-:-:S03]  /*15f0*/  SHF.R.S32.HI R5, RZ, 0x1f, R5 ;  /* 0x0000001fff057819 */ /* 0x000fc60000011405 */
[----:B------:R-:W4:Y:S01]  /*1600*/  LDC.64 R44, c[0x0][0x478] ;  /* 0x00011e00ff2c7b82 */ /* 0x000f220000000a00 */
[----:B------:R-:W-:Y:S01]  /*1610*/  IADD3.X R9, R12, R5, R17, P1, P0 ;  /* 0x000000050c097210 */ /* 0x000fe20000fe0411 */
[C---:B------:R-:W-:Y:S01]  /*1620*/  IMAD.IADD R17, R6.reuse, 0x1, R0 ;  /* 0x0000000106117824 */ /* 0x040fe200078e0200 */
[----:B------:R-:W-:Y:S01]  /*1630*/  IADD3 R13, P1, P0, R13, R8, R40 ;  /* 0x000000080d0d7210 */ /* 0x000fe2000783e028 */
[----:B------:R-:W-:Y:S01]  /*1640*/  IMAD.IADD R12, R6, 0x1, R11 ;  /* 0x00000001060c7824 */ /* 0x000fe200078e020b */
[----:B------:R-:W-:Y:S02]  /*1650*/  SHF.R.S32.HI R40, RZ, 0x1f, R236 ;  /* 0x0000001fff287819 */ /* 0x000fe400000114ec */
[----:B------:R-:W-:Y:S01]  /*1660*/  IADD3.X R9, R16, R9, R24, P1, P0 ;  /* 0x0000000910097210 */ /* 0x000fe20000fe0418 */
[-C--:B-1----:R-:W-:Y:S02]  /*1670*/  IMAD R4, R7, R14.reuse, RZ ;  /* 0x0000000e07047224 */ /* 0x082fe400078e02ff */
[----:B------:R-:W-:-:S04]  /*1680*/  IMAD.WIDE.U32 R2, R6, R14, R2 ;  /* 0x0000000e06027225 */ /* 0x000fc800078e0002 */
[----:B------:R-:W-:Y:S01]  /*1690*/  IMAD R5, R6, R15, R4 ;  /* 0x0000000f06057224 */ /* 0x000fe200078e0204 */
[----:B------:R-:W-:Y:S01]  /*16a0*/  IADD3 R4, P2, R236, R6, RZ ;  /* 0x00000006ec047210 */ /* 0x000fe20007f5e0ff */
[----:B------:R-:W-:Y:S01]  /*16b0*/  IMAD R6, R30, UR6, RZ ;  /* 0x000000061e067c24 */ /* 0x000fe2000f8e02ff */
[----:B--2---:R-:W-:Y:S02]  /*16c0*/  SHF.R.S32.HI R42, RZ, 0x1f, R43 ;  /* 0x0000001fff2a7819 */ /* 0x004fe4000001142b */
[----:B------:R-:W-:Y:S01]  /*16d0*/  IADD3 R3, R3, R5, RZ ;  /* 0x0000000503037210 */ /* 0x000fe20007ffe0ff */
[----:B------:R-:W-:Y:S01]  /*16e0*/  IMAD.X R5, R40, 0x1, R7, P2 ;  /* 0x0000000128057824 */ /* 0x000fe200010e0607 */
[-C--:B------:R-:W-:Y:S01]  /*16f0*/  LEA.HI R24, R42, R43.reuse, RZ, 0x5 ;  /* 0x0000002b2a187211 */ /* 0x080fe200078f28ff */
[----:B------:R-:W-:Y:S02]  /*1700*/  IMAD R6, R46, UR7, R6 ;  /* 0x000000072e067c24 */ /* 0x000fe4000f8e0206 */
[----:B------:R-:W-:Y:S01]  /*1710*/  IMAD R5, R5, R26, RZ ;  /* 0x0000001a05057224 */ /* 0x000fe200078e02ff */
[----:B------:R-:W-:Y:S01]  /*1720*/  LOP3.LUT R0, R24, 0xffffffe0, RZ, 0xc0, !PT ;  /* 0xffffffe018007812 */ /* 0x000fe200078ec0ff */
[----:B------:R-:W-:Y:S01]  /*1730*/  IMAD.WIDE.U32 R2, R46, UR6, R2 ;  /* 0x000000062e027c25 */ /* 0x000fe2000f8e0002 */
[----:B------:R-:W-:Y:S01]  /*1740*/  SHF.R.S32.HI R16, RZ, 0x5, R24 ;  /* 0x00000005ff107819 */ /* 0x000fe20000011418 */
[----:B------:R-:W-:Y:S01]  /*1750*/  ULDC.64 UR6, c[0x0][0x258] ;  /* 0x0000960000067ab9 */ /* 0x000fe20000000a00 */
[----:B------:R-:W-:Y:S01]  /*1760*/  IADD3 R10, -R0, R43, RZ ;  /* 0x0000002b000a7210 */ /* 0x000fe20007ffe1ff */
[----:B------:R-:W-:-:S02]  /*1770*/  IMAD R8, R4, R27, R5 ;  /* 0x0000001b04087224 */ /* 0x000fc400078e0205 */
[----:B------:R-:W-:-:S04]  /*1780*/  IMAD.WIDE.U32 R4, R4, R26, R246 ;  /* 0x0000001a04047225 */ /* 0x000fc800078e00f6 */
[----:B------:R-:W-:Y:S01]  /*1790*/  IMAD.IADD R3, R3, 0x1, R6 ;  /* 0x0000000103037824 */ /* 0x000fe200078e0206 */
[----:B------:R-:W-:Y:S01]  /*17a0*/  IADD3 R4, P1, R41, R4, RZ ;  /* 0x0000000429047210 */ /* 0x000fe20007f3e0ff */
[----:B------:R-:W-:Y:S02]  /*17b0*/  IMAD R6, R30, UR6, RZ ;  /* 0x000000061e067c24 */ /* 0x000fe4000f8e02ff */
[----:B------:R-:W-:Y:S01]  /*17c0*/  IMAD R0, R16, R231, R10 ;  /* 0x000000e710007224 */ /* 0x000fe200078e020a */
[----:B------:R-:W-:Y:S01]  /*17d0*/  IADD3.X R5, R35, R5, R8, P1, !PT ;  /* 0x0000000523057210 */ /* 0x000fe20000ffe408 */
[----:B------:R-:W-:Y:S02]  /*17e0*/  IMAD R6, R46, UR7, R6 ;  /* 0x000000072e067c24 */ /* 0x000fe4000f8e0206 */
[----:B------:R-:W-:Y:S01]  /*17f0*/  IMAD.WIDE.U32 R2, R236, R14, R2 ;  /* 0x0000000eec027225 */ /* 0x000fe200078e0002 */
[----:B------:R-:W-:-:S03]  /*1800*/  IADD3 R7, P0, R0, R13, RZ ;  /* 0x0000000d00077210 */ /* 0x000fc60007f1e0ff */
[----:B------:R-:W-:Y:S01]  /*1810*/  IMAD.WIDE.U32 R4, R46, UR6, R4 ;  /* 0x000000062e047c25 */ /* 0x000fe2000f8e0004 */
[----:B------:R-:W-:Y:S01]  /*1820*/  LEA.HI.X.SX32 R11, R0, R9, 0x1, P0 ;  /* 0x00000009000b7211 */ /* 0x000fe200000f0eff */
[----:B------:R-:W-:Y:S02]  /*1830*/  ULDC.64 UR6, c[0x0][0x400] ;  /* 0x0001000000067ab9 */ /* 0x000fe40000000a00 */
[----:B------:R-:W-:Y:S01]  /*1840*/  IMAD.IADD R5, R5, 0x1, R6 ;  /* 0x0000000105057824 */ /* 0x000fe200078e0206 */
[----:B------:R-:W-:Y:S01]  /*1850*/  LEA R8, P2, R4, UR10, 0x1 ;  /* 0x0000000a04087c11 */ /* 0x000fe2000f8408ff */
[----:B------:R-:W-:Y:S01]  /*1860*/  IMAD R0, R40, R14, RZ ;  /* 0x0000000e28007224 */ /* 0x000fe200078e02ff */
[----:B------:R-:W-:Y:S02]  /*1870*/  LEA R194, P0, R7, UR6, 0x2 ;  /* 0x0000000607c27c11 */ /* 0x000fe4000f8010ff */
[----:B------:R-:W-:Y:S01]  /*1880*/  LEA.HI.X R9, R4, UR11, R5, 0x1, P2 ;  /* 0x0000000b04097c11 */ /* 0x000fe200090f0c05 */
[----:B------:R-:W-:Y:S01]  /*1890*/  IMAD R0, R236, R15, R0 ;  /* 0x0000000fec007224 */ /* 0x000fe200078e0200 */
[----:B------:R-:W-:-:S02]  /*18a0*/  ISETP.GE.AND P2, PT, R25, 0x1, PT ;  /* 0x000000011900780c */ /* 0x000fc40003f46270 */
[C---:B------:R-:W-:Y:S02]  /*18b0*/  LEA R6, P1, R2.reuse, UR8, 0x1 ;  /* 0x0000000802067c11 */ /* 0x040fe4000f8208ff */
[----:B------:R-:W-:Y:S02]  /*18c0*/  IADD3 R0, R3, R0, RZ ;  /* 0x0000000003007210 */ /* 0x000fe40007ffe0ff */
[----:B------:R-:W-:Y:S02]  /*18d0*/  LEA.HI.X R195, R7, UR7, R11, 0x2, P0 ;  /* 0x0000000707c37c11 */ /* 0x000fe400080f140b */
[----:B------:R-:W-:Y:S01]  /*18e0*/  LEA.HI.X R7, R2, UR9, R0, 0x1, P1 ;  /* 0x0000000902077c11 */ /* 0x000fe200088f0c00 */
[----:B---3--:R-:W-:Y:S01]  /*18f0*/  IMAD.WIDE R2, R12, 0x4, R32 ;  /* 0x000000040c027825 */ /* 0x008fe200078e0220 */
[----:B------:R-:W-:-:S03]  /*1900*/  LEA.HI.SX32 R0, R38, 0xffffffff, 0x1a ;  /* 0xffffffff26007811 */ /* 0x000fc600078fd2ff */
[----:B----4-:R-:W-:Y:S01]  /*1910*/  IMAD.WIDE R32, R17, 0x4, R44 ;  /* 0x0000000411207825 */ /* 0x010fe200078e022c */
[----:B------:R-:W-:Y:S06]  /*1920*/  @!P2 BRA `(.L_x_6) ;  /* 0x0000004000b4a947 */ /* 0x000fec0003800000 */
[----:B------:R-:W2:Y:S01]  /*1930*/  LDL R35, [R1] ;  /* 0x0000000001237983 */ /* 0x000ea20000100800 */
[----:B------:R-:W-:Y:S01]  /*1940*/  IMAD.MOV.U32 R203, RZ, RZ, R0 ;  /* 0x000000ffffcb7224 */ /* 0x000fe200078e0000 */
[----:B------:R-:W-:Y:S01]  /*1950*/  SHF.R.S32.HI R17, RZ, 0x1f, R10 ;  /* 0x0000001fff117819 */ /* 0x000fe2000001140a */
[----:B------:R-:W-:Y:S01]  /*1960*/  VIADD R4, R236, 0x20 ;  /* 0x00000020ec047836 */ /* 0x000fe20000000000 */
[----:B------:R-:W-:Y:S01]  /*1970*/  SHF.R.S32.HI R12, RZ, 0x1f, R24 ;  /* 0x0000001fff0c7819 */ /* 0x000fe20000011418 */
[----:B------:R-:W-:Y:S01]  /*1980*/  IMAD R25, R203, -0x40, R25 ;  /* 0xffffffc0cb197824 */ /* 0x000fe200078e0219 */
[----:B------:R-:W-:Y:S01]  /*1990*/  LEA.HI R17, R17, R10, RZ, 0x2 ;  /* 0x0000000a11117211 */ /* 0x000fe200078f10ff */
[----:B------:R-:W-:Y:S01]  /*19a0*/  IMAD R0, R238, -0x40, R202 ;  /* 0xffffffc0ee007824 */ /* 0x000fe200078e02ca */
[----:B------:R-:W-:Y:S01]  /*19b0*/  LEA.HI R12, R12, R16, RZ, 0x2 ;  /* 0x000000100c0c7211 */ /* 0x000fe200078f10ff */
[----:B------:R-:W-:Y:S01]  /*19c0*/  IMAD.MOV.U32 R212, RZ, RZ, R2 ;  /* 0x000000ffffd47224 */ /* 0x000fe200078e0002 */
[C---:B------:R-:W-:Y:S01]  /*19d0*/  ISETP.GE.AND P2, PT, R4.reuse, R25, PT ;  /* 0x000000190400720c */ /* 0x040fe20003f46270 */
[----:B------:R-:W-:Y:S01]  /*19e0*/  IMAD.MOV.U32 R211, RZ, RZ, R3 ;  /* 0x000000ffffd37224 */ /* 0x000fe200078e0003 */
[----:B------:R-:W-:Y:S01]  /*19f0*/  ISETP.GE.AND P4, PT, R4, R0, PT ;  /* 0x000000000400720c */ /* 0x000fe20003f86270 */
[----:B------:R-:W-:Y:S01]  /*1a00*/  IMAD R10, R18, R20, RZ ;  /* 0x00000014120a7224 */ /* 0x000fe200078e02ff */
[----:B------:R-:W-:Y:S01]  /*1a10*/  ISETP.GE.AND P5, PT, R236, R0, PT ;  /* 0x00000000ec00720c */ /* 0x000fe20003fa6270 */
[C---:B------:R-:W-:Y:S01]  /*1a20*/  IMAD.WIDE.U32 R2, R28.reuse, R20, R246 ;  /* 0x000000141c027225 */ /* 0x040fe200078e00f6 */
[----:B------:R-:W-:Y:S01]  /*1a30*/  MOV R199, R9 ;  /* 0x0000000900c77202 */ /* 0x000fe20000000f00 */
[----:B------:R-:W-:Y:S01]  /*1a40*/  ULDC.64 UR8, c[0x0][0x268] ;  /* 0x00009a0000087ab9 */ /* 0x000fe20000000a00 */
[----:B------:R-:W-:Y:S01]  /*1a50*/  SHF.R.S32.HI R0, RZ, 0x2, R17 ;  /* 0x00000002ff007819 */ /* 0x000fe20000011411 */
[----:B------:R-:W-:Y:S01]  /*1a60*/  IMAD.WIDE.U32 R4, R28, R22, R246 ;  /* 0x000000161c047225 */ /* 0x000fe200078e00f6 */
[----:B------:R-:W-:Y:S01]  /*1a70*/  IADD3 R2, P1, R37, R2, RZ ;  /* 0x0000000225027210 */ /* 0x000fe20007f3e0ff */
[----:B------:R-:W-:Y:S01]  /*1a80*/  ULDC.64 UR6, c[0x0][0x260] ;  /* 0x0000980000067ab9 */ /* 0x000fe20000000a00 */
[----:B------:R-:W-:Y:S01]  /*1a90*/  @P3 BAR.SYNC.DEFER_BLOCKING 0x0 ;  /* 0x0000000000003b1d */ /* 0x000fe20000010000 */
[----:B------:R-:W-:Y:S01]  /*1aa0*/  IMAD R11, R18, R22, RZ ;  /* 0x00000016120b7224 */ /* 0x000fe200078e02ff */
[----:B------:R-:W-:Y:S01]  /*1ab0*/  IADD3 R4, P0, R34, R4, RZ ;  /* 0x0000000422047210 */ /* 0x000fe20007f1e0ff */
[----:B------:R-:W-:Y:S01]  /*1ac0*/  IMAD R13, R28, R21, R10 ;  /* 0x000000151c0d7224 */ /* 0x000fe200078e020a */
[----:B------:R-:W-:Y:S01]  /*1ad0*/  LOP3.LUT R10, R12, 0xfffffffc, RZ, 0xc0, !PT ;  /* 0xfffffffc0c0a7812 */ /* 0x000fe200078ec0ff */
[----:B------:R-:W-:-:S03]  /*1ae0*/  IMAD R11, R28, R23, R11 ;  /* 0x000000171c0b7224 */ /* 0x000fc600078e020b */
[----:B------:R-:W1:Y:S01]  /*1af0*/  @!P4 LDC.64 R30, c[0x0][0x220] ;  /* 0x00008800ff1ecb82 */ /* 0x000e620000000a00 */
[----:B------:R-:W-:Y:S01]  /*1b00*/  IMAD.MOV.U32 R198, RZ, RZ, R8 ;  /* 0x000000ffffc67224 */ /* 0x000fe200078e0008 */
[----:B------:R-:W-:Y:S01]  /*1b10*/  IADD3.X R3, R39, R3, R13, P1, !PT ;  /* 0x0000000327037210 */ /* 0x000fe20000ffe40d */
[----:B------:R-:W-:Y:S01]  /*1b20*/  IMAD.WIDE.U32 R12, R26, 0x40, RZ ;  /* 0x000000401a0c7825 */ /* 0x000fe200078e00ff */
[----:B------:R-:W-:-:S03]  /*1b30*/  IADD3.X R5, R36, R5, R11, P0, !PT ;  /* 0x0000000524057210 */ /* 0x000fc600007fe40b */
[----:B------:R-:W-:Y:S01]  /*1b40*/  IMAD.MOV.U32 R200, RZ, RZ, R6 ;  /* 0x000000ffffc87224 */ /* 0x000fe200078e0006 */
[----:B------:R-:W-:Y:S01]  /*1b50*/  LEA.HI R6, R203, R203, RZ, 0x1 ;  /* 0x000000cbcb067211 */ /* 0x000fe200078f08ff */
[----:B------:R-:W-:Y:S01]  /*1b60*/  IMAD.IADD R10, R16, 0x1, -R10 ;  /* 0x00000001100a7824 */ /* 0x000fe200078e0a0a */
[----:B------:R-:W-:Y:S01]  /*1b70*/  @!P2 IADD3 R16, P0, R198, R12, RZ ;  /* 0x0000000cc610a210 */ /* 0x000fe20007f1e0ff */
[----:B------:R-:W-:Y:S01]  /*1b80*/  IMAD.SHL.U32 R11, R15, 0x40, RZ ;  /* 0x000000400f0b7824 */ /* 0x000fe200078e00ff */
[----:B------:R-:W-:Y:S01]  /*1b90*/  LOP3.LUT R6, R6, 0xfffffffe, RZ, 0xc0, !PT ;  /* 0xfffffffe06067812 */ /* 0x000fe200078ec0ff */
[----:B------:R-:W-:Y:S02]  /*1ba0*/  IMAD.SHL.U32 R27, R27, 0x40, RZ ;  /* 0x000000401b1b7824 */ /* 0x000fe400078e00ff */
[----:B------:R-:W-:Y:S02]  /*1bb0*/  IMAD.MOV.U32 R201, RZ, RZ, R7 ;  /* 0x000000ffffc97224 */ /* 0x000fe400078e0007 */
[----:B------:R-:W-:Y:S01]  /*1bc0*/  IMAD.MOV.U32 R206, RZ, RZ, 0x7f800000 ;  /* 0x7f800000ffce7424 */ /* 0x000fe200078e00ff */
[----:B------:R-:W-:Y:S01]  /*1bd0*/  @!P2 IADD3.X R17, R199, R13, R27, P0, !PT ;  /* 0x0000000dc711a210 */ /* 0x000fe200007fe41b */
[----:B------:R-:W-:Y:S01]  /*1be0*/  IMAD.WIDE.U32 R14, R14, 0x40, RZ ;  /* 0x000000400e0e7825 */ /* 0x000fe200078e00ff */
[----:B------:R-:W3:Y:S01]  /*1bf0*/  @!P5 LDC.64 R26, c[0x0][0x220] ;  /* 0x00008800ff1adb82 */ /* 0x000ee20000000a00 */
[----:B------:R4:W-:Y:S02]  /*1c00*/  @P5 STS.128 [R204+0x10000], RZ ;  /* 0x010000ffcc005388 */ /* 0x0009e40000000c00 */
[----:B------:R-:W-:Y:S01]  /*1c10*/  IMAD.MOV.U32 R207, RZ, RZ, 0x7f800000 ;  /* 0x7f800000ffcf7424 */ /* 0x000fe200078e00ff */
[----:B------:R-:W-:Y:S01]  /*1c20*/  @!P2 IADD3 R14, P1, R200, R14, RZ ;  /* 0x0000000ec80ea210 */ /* 0x000fe20007f3e0ff */
[----:B------:R-:W-:Y:S01]  /*1c30*/  IMAD.IADD R7, R203, 0x1, -R6 ;  /* 0x00000001cb077824 */ /* 0x000fe200078e0a06 */
[----:B------:R4:W-:Y:S01]  /*1c40*/  @P5 STS.128 [R204+0x12000], RZ ;  /* 0x012000ffcc005388 */ /* 0x0009e20000000c00 */
[----:B------:R-:W-:Y:S01]  /*1c50*/  IMAD R6, R29, UR8, RZ ;  /* 0x000000081d067c24 */ /* 0x000fe2000f8e02ff */
[----:B------:R-:W-:Y:S01]  /*1c60*/  @!P2 IADD3.X R15, R201, R15, R11, P1, !PT ;  /* 0x0000000fc90fa210 */ /* 0x000fe20000ffe40b */
[----:B------:R-:W-:Y:S01]  /*1c70*/  IMAD.WIDE.U32 R2, R19, UR8, R2 ;  /* 0x0000000813027c25 */ /* 0x000fe2000f8e0002 */
[----:B------:R-:W-:Y:S01]  /*1c80*/  @!P4 IADD3 R8, P1, R236, 0x20, RZ ;  /* 0x00000020ec08c810 */ /* 0x000fe20007f3e0ff */
[----:B------:R-:W1:Y:S01]  /*1c90*/  LDC R251, c[0x0][0x270] ;  /* 0x00009c00fffb7b82 */ /* 0x000e620000000800 */
[----:B------:R-:W-:Y:S01]  /*1ca0*/  ISETP.NE.AND P0, PT, R7, 0x1, PT ;  /* 0x000000010700780c */ /* 0x000fe20003f05270 */
[----:B------:R-:W-:-:S02]  /*1cb0*/  IMAD R7, R29, UR6, RZ ;  /* 0x000000061d077c24 */ /* 0x000fc4000f8e02ff */
[----:B------:R-:W-:Y:S01]  /*1cc0*/  IMAD.MOV.U32 R172, RZ, RZ, 0x20 ;  /* 0x00000020ffac7424 */ /* 0x000fe200078e00ff */
[----:B------:R-:W-:Y:S01]  /*1cd0*/  LEA R181, R192, UR5, 0x1 ;  /* 0x00000005c0b57c11 */ /* 0x000fe2000f8e08ff */
[----:B------:R-:W-:Y:S02]  /*1ce0*/  IMAD R9, R19, UR9, R6 ;  /* 0x0000000913097c24 */ /* 0x000fe4000f8e0206 */
[C---:B------:R-:W-:Y:S02]  /*1cf0*/  IMAD.SHL.U32 R208, R231.reuse, 0x10, RZ ;  /* 0x00000010e7d07824 */ /* 0x040fe400078e00ff */
[----:B------:R-:W-:Y:S02]  /*1d00*/  IMAD.SHL.U32 R205, R231, 0x8, RZ ;  /* 0x00000008e7cd7824 */ /* 0x000fe400078e00ff */
[----:B------:R-:W-:Y:S01]  /*1d10*/  IMAD.MOV.U32 R185, RZ, RZ, 0x20 ;  /* 0x00000020ffb97424 */ /* 0x000fe200078e00ff */
[----:B------:R-:W-:Y:S01]  /*1d20*/  MOV R182, 0x40 ;  /* 0x0000004000b67802 */ /* 0x000fe20000000f00 */
[----:B------:R-:W-:Y:S01]  /*1d30*/  @!P4 IMAD.X R6, RZ, RZ, R40, P1 ;  /* 0x000000ffff06c224 */ /* 0x000fe200008e0628 */
[----:B------:R-:W-:Y:S01]  /*1d40*/  @!P4 IADD3 R18, P1, R236, 0x20, RZ ;  /* 0x00000020ec12c810 */ /* 0x000fe20007f3e0ff */
[----:B------:R-:W-:Y:S01]  /*1d50*/  IMAD R24, R19, UR7, R7 ;  /* 0x0000000713187c24 */ /* 0x000fe2000f8e0207 */
[----:B------:R-:W-:Y:S01]  /*1d60*/  MOV R210, R32 ;  /* 0x0000002000d27202 */ /* 0x000fe20000000f00 */
[-C--:B------:R-:W-:Y:S01]  /*1d70*/  @!P5 IMAD R7, R40, R20.reuse, RZ ;  /* 0x000000142807d224 */ /* 0x080fe200078e02ff */
[----:B------:R-:W-:Y:S01]  /*1d80*/  CS2R R94, SRZ ;  /* 0x00000000005e7805 */ /* 0x000fe2000001ff00 */
[-C--:B------:R-:W-:Y:S01]  /*1d90*/  @!P4 IMAD R6, R6, R20.reuse, RZ ;  /* 0x000000140606c224 */ /* 0x080fe200078e02ff */
[----:B------:R-:W-:Y:S01]  /*1da0*/  CS2R R92, SRZ ;  /* 0x00000000005c7805 */ /* 0x000fe2000001ff00 */
[----:B------:R-:W-:Y:S01]  /*1db0*/  IMAD.IADD R3, R3, 0x1, R9 ;  /* 0x0000000103037824 */ /* 0x000fe200078e0209 */
[----:B------:R-:W-:Y:S01]  /*1dc0*/  CS2R R98, SRZ ;  /* 0x0000000000627805 */ /* 0x000fe2000001ff00 */
[-C--:B------:R-:W-:Y:S01]  /*1dd0*/  @!P5 IMAD R12, R236, R21.reuse, R7 ;  /* 0x00000015ec0cd224 */ /* 0x080fe200078e0207 */
[----:B------:R-:W-:Y:S01]  /*1de0*/  CS2R R96, SRZ ;  /* 0x0000000000607805 */ /* 0x000fe2000001ff00 */
[----:B------:R-:W-:Y:S01]  /*1df0*/  @!P4 IMAD R21, R8, R21, R6 ;  /* 0x000000150815c224 */ /* 0x000fe200078e0206 */
[----:B------:R-:W-:Y:S01]  /*1e00*/  CS2R R90, SRZ ;  /* 0x00000000005a7805 */ /* 0x000fe2000001ff00 */
[----:B------:R-:W-:Y:S01]  /*1e10*/  IMAD R0, R10, 0x10, R0 ;  /* 0x000000100a007824 */ /* 0x000fe200078e0200 */
[----:B------:R-:W-:Y:S01]  /*1e20*/  CS2R R88, SRZ ;  /* 0x0000000000587805 */ /* 0x000fe2000001ff00 */
[----:B------:R-:W-:Y:S01]  /*1e30*/  @!P5 IMAD.WIDE.U32 R6, R236, R20, R2 ;  /* 0x00000014ec06d225 */ /* 0x000fe200078e0002 */
[----:B------:R-:W-:-:S02]  /*1e40*/  CS2R R86, SRZ ;  /* 0x0000000000567805 */ /* 0x000fc4000001ff00 */
[----:B------:R-:W-:Y:S02]  /*1e50*/  CS2R R84, SRZ ;  /* 0x0000000000547805 */ /* 0x000fe4000001ff00 */
[----:B------:R-:W-:Y:S01]  /*1e60*/  CS2R R78, SRZ ;  /* 0x00000000004e7805 */ /* 0x000fe2000001ff00 */
[----:B------:R-:W-:Y:S01]  /*1e70*/  @!P4 IMAD.MOV.U32 R10, RZ, RZ, R2 ;  /* 0x000000ffff0ac224 */ /* 0x000fe200078e0002 */
[----:B------:R-:W-:Y:S01]  /*1e80*/  CS2R R76, SRZ ;  /* 0x00000000004c7805 */ /* 0x000fe2000001ff00 */
[----:B------:R-:W-:Y:S01]  /*1e90*/  @!P4 IMAD.MOV.U32 R11, RZ, RZ, R3 ;  /* 0x000000ffff0bc224 */ /* 0x000fe200078e0003 */
[----:B------:R-:W-:Y:S01]  /*1ea0*/  CS2R R82, SRZ ;  /* 0x0000000000527805 */ /* 0x000fe2000001ff00 */
[----:B------:R-:W-:Y:S01]  /*1eb0*/  IMAD.WIDE.U32 R4, R19, UR6, R4 ;  /* 0x0000000613047c25 */ /* 0x000fe2000f8e0004 */
[----:B------:R-:W-:Y:S02]  /*1ec0*/  CS2R R80, SRZ ;  /* 0x0000000000507805 */ /* 0x000fe4000001ff00 */
[----:B------:R-:W-:-:S02]  /*1ed0*/  CS2R R74, SRZ ;  /* 0x00000000004a7805 */ /* 0x000fc4000001ff00 */
[----:B------:R-:W-:Y:S01]  /*1ee0*/  CS2R R72, SRZ ;  /* 0x0000000000487805 */ /* 0x000fe2000001ff00 */
[----:B------:R-:W-:Y:S01]  /*1ef0*/  @!P4 IMAD.X R9, RZ, RZ, R40, P1 ;  /* 0x000000ffff09c224 */ /* 0x000fe200008e0628 */
[----:B------:R-:W-:Y:S01]  /*1f00*/  IADD3 R3, R5, R24, RZ ;  /* 0x0000001805037210 */ /* 0x000fe20007ffe0ff */
[----:B------:R-:W-:Y:S01]  /*1f10*/  @!P5 IMAD R13, R40, R22, RZ ;  /* 0x00000016280dd224 */ /* 0x000fe200078e02ff */
[----:B------:R-:W-:Y:S01]  /*1f20*/  CS2R R70, SRZ ;  /* 0x0000000000467805 */ /* 0x000fe2000001ff00 */
[----:B------:R-:W-:Y:S01]  /*1f30*/  @!P5 IMAD.IADD R2, R7, 0x1, R12 ;  /* 0x000000010702d824 */ /* 0x000fe200078e020c */
[----:B---3--:R-:W-:Y:S01]  /*1f40*/  @!P5 LEA R12, P1, R6, R26, 0x1 ;  /* 0x0000001a060cd211 */ /* 0x008fe200078208ff */
[----:B------:R-:W-:Y:S01]  /*1f50*/  @!P4 IMAD.WIDE.U32 R10, R8, R20, R10 ;  /* 0x00000014080ac225 */ /* 0x000fe200078e000a */
[----:B------:R-:W-:Y:S02]  /*1f60*/  CS2R R68, SRZ ;  /* 0x0000000000447805 */ /* 0x000fe4000001ff00 */
[----:B------:R-:W-:-:S02]  /*1f70*/  CS2R R46, SRZ ;  /* 0x00000000002e7805 */ /* 0x000fc4000001ff00 */
[----:B------:R-:W-:Y:S01]  /*1f80*/  CS2R R44, SRZ ;  /* 0x00000000002c7805 */ /* 0x000fe2000001ff00 */
[----:B------:R-:W-:Y:S01]  /*1f90*/  @!P5 IMAD R19, R236, R23, R13 ;  /* 0x00000017ec13d224 */ /* 0x000fe200078e020d */
[----:B------:R-:W-:Y:S01]  /*1fa0*/  @!P5 LEA.HI.X R13, R6, R27, R2, 0x1, P1 ;  /* 0x0000001b060dd211 */ /* 0x000fe200008f0c02 */
[----:B------:R-:W-:Y:S01]  /*1fb0*/  @!P4 IMAD.IADD R5, R11, 0x1, R21 ;  /* 0x000000010b05c824 */ /* 0x000fe200078e0215 */
[C---:B-1----:R-:W-:Y:S01]  /*1fc0*/  @!P4 LEA R6, P1, R10.reuse, R30, 0x1 ;  /* 0x0000001e0a06c211 */ /* 0x042fe200078208ff */
[--C-:B------:R-:W-:Y:S01]  /*1fd0*/  @!P5 IMAD.MOV.U32 R2, RZ, RZ, R4.reuse ;  /* 0x000000ffff02d224 */ /* 0x100fe200078e0004 */
[----:B------:R-:W-:Y:S01]  /*1fe0*/  CS2R R50, SRZ ;  /* 0x0000000000327805 */ /* 0x000fe2000001ff00 */
[----:B------:R-:W-:Y:S01]  /*1ff0*/  @!P4 IMAD.MOV.U32 R8, RZ, RZ, R4 ;  /* 0x000000ffff08c224 */ /* 0x000fe200078e0004 */
[----:B------:R-:W-:Y:S01]  /*2000*/  @!P4 LEA.HI.X R7, R10, R31, R5, 0x1, P1 ;  /* 0x0000001f0a07c211 */ /* 0x000fe200008f0c05 */
[-C--:B------:R-:W-:Y:S01]  /*2010*/  @!P4 IMAD R9, R9, R22.reuse, RZ ;  /* 0x000000160909c224 */ /* 0x080fe200078e02ff */
[----:B------:R-:W1:Y:S01]  /*2020*/  @!P5 LDC.64 R4, c[0x0][0x218] ;  /* 0x00008600ff04db82 */ /* 0x000e620000000a00 */
[----:B------:R-:W-:Y:S01]  /*2030*/  ISETP.GE.AND P1, PT, R236, R25, PT ;  /* 0x00000019ec00720c */ /* 0x000fe20003f26270 */
[----:B------:R-:W-:Y:S01]  /*2040*/  @!PT LDS RZ, [RZ] ;  /* 0x00000000fffff984 */ /* 0x000fe20000000800 */
[----:B------:R-:W-:Y:S01]  /*2050*/  @!PT LDS RZ, [RZ] ;  /* 0x00000000fffff984 */ /* 0x000fe20000000800 */
[----:B------:R-:W-:Y:S01]  /*2060*/  @!PT LDS RZ, [RZ] ;  /* 0x00000000fffff984 */ /* 0x000fe20000000800 */
[----:B------:R-:W-:Y:S01]  /*2070*/  @!P5 LDGSTS.E.BYPASS.LTC128B.128 [R204+0x10000], desc[UR16][R12.64] ;  /* 0x100000000cccdfae */ /* 0x000fe2000b901d50 */
[----:B------:R-:W-:Y:S01]  /*2080*/  @!P4 IMAD R23, R18, R23, R9 ;  /* 0x000000171217c224 */ /* 0x000fe200078e0209 */
[----:B------:R-:W-:Y:S01]  /*2090*/  CS2R R48, SRZ ;  /* 0x0000000000307805 */ /* 0x000fe2000001ff00 */
[--C-:B------:R-:W-:Y:S01]  /*20a0*/  @!P4 IMAD.MOV.U32 R9, RZ, RZ, R3.reuse ;  /* 0x000000ffff09c224 */ /* 0x100fe200078e0003 */
[----:B------:R-:W-:Y:S01]  /*20b0*/  @!P5 LDGSTS.E.BYPASS.LTC128B.128 [R204+0x12000], desc[UR16][R12.64+0x80] ;  /* 0x120000800cccdfae */ /* 0x000fe2000b901d50 */
[-C--:B------:R-:W-:Y:S01]  /*20c0*/  @!P5 IMAD.WIDE.U32 R2, R236, R22.reuse, R2 ;  /* 0x00000016ec02d225 */ /* 0x080fe200078e0002 */
[----:B------:R-:W3:Y:S01]  /*20d0*/  @!P4 LDC.64 R10, c[0x0][0x218] ;  /* 0x00008600ff0acb82 */ /* 0x000ee20000000a00 */
[----:B------:R-:W-:Y:S01]  /*20e0*/  CS2R R38, SRZ ;  /* 0x0000000000267805 */ /* 0x000fe2000001ff00 */
[----:B------:R4:W-:Y:S01]  /*20f0*/  @P4 STS.128 [R204+0x11000], RZ ;  /* 0x011000ffcc004388 */ /* 0x0009e20000000c00 */
[----:B------:R-:W-:Y:S01]  /*2100*/  @!P5 IMAD.IADD R3, R3, 0x1, R19 ;  /* 0x000000010303d824 */ /* 0x000fe200078e0213 */
[----:B------:R-:W-:Y:S01]  /*2110*/  CS2R R36, SRZ ;  /* 0x0000000000247805 */ /* 0x000fe2000001ff00 */
[----:B------:R-:W-:Y:S01]  /*2120*/  @!P4 IMAD.WIDE.U32 R8, R18, R22, R8 ;  /* 0x000000161208c225 */ /* 0x000fe200078e0008 */
[----:B------:R4:W-:Y:S01]  /*2130*/  @P4 STS.128 [R204+0x13000], RZ ;  /* 0x013000ffcc004388 */ /* 0x0009e20000000c00 */
[----:B------:R-:W-:Y:S01]  /*2140*/  ULDC UR4, c[0x0][0x2dc] ;  /* 0x0000b70000047ab9 */ /* 0x000fe20000000800 */
[----:B------:R-:W-:Y:S01]  /*2150*/  ULDC UR6, c[0x0][0x2ec] ;  /* 0x0000bb0000067ab9 */ /* 0x000fe20000000800 */
[----:B------:R-:W-:Y:S01]  /*2160*/  IMAD.SHL.U32 R227, R0, 0x4, RZ ;  /* 0x0000000400e37824 */ /* 0x000fe200078e00ff */
[----:B------:R-:W-:Y:S01]  /*2170*/  @!PT LDS RZ, [RZ] ;  /* 0x00000000fffff984 */ /* 0x000fe20000000800 */
[----:B------:R-:W-:Y:S01]  /*2180*/  @!PT LDS RZ, [RZ] ;  /* 0x00000000fffff984 */ /* 0x000fe20000000800 */
[----:B------:R-:W-:Y:S01]  /*2190*/  @!PT LDS RZ, [RZ] ;  /* 0x00000000fffff984 */ /* 0x000fe20000000800 */
[----:B------:R-:W-:Y:S04]  /*21a0*/  @!P4 LDGSTS.E.BYPASS.LTC128B.128 [R204+0x11000], desc[UR16][R6.64] ;  /* 0x1100000006cccfae */ /* 0x000fe8000b901d50 */
[----:B------:R1:W-:Y:S04]  /*21b0*/  @!P4 LDGSTS.E.BYPASS.LTC128B.128 [R204+0x13000], desc[UR16][R6.64+0x80] ;  /* 0x1300008006cccfae */ /* 0x0003e8000b901d50 */
[----:B------:R-:W0:Y:S04]  /*21c0*/  LDGDEPBAR ;  /* 0x00000000000079af */ /* 0x000e280000000000 */
[----:B------:R4:W-:Y:S04]  /*21d0*/  @P1 STS.128 [R204+0x8000], RZ ;  /* 0x008000ffcc001388 */ /* 0x0009e80000000c00 */
[----:B------:R4:W-:Y:S04]  /*21e0*/  @P1 STS.128 [R204+0xa000], RZ ;  /* 0x00a000ffcc001388 */ /* 0x0009e80000000c00 */
[----:B------:R-:W-:Y:S01]  /*21f0*/  @!PT LDS RZ, [RZ] ;  /* 0x00000000fffff984 */ /* 0x000fe20000000800 */
[----:B------:R-:W-:Y:S01]  /*2200*/  @!PT LDS RZ, [RZ] ;  /* 0x00000000fffff984 */ /* 0x000fe20000000800 */
[----:B------:R-:W-:Y:S01]  /*2210*/  @!PT LDS RZ, [RZ] ;  /* 0x00000000fffff984 */ /* 0x000fe20000000800 */
[----:B------:R-:W-:Y:S04]  /*2220*/  @!P1 LDGSTS.E.BYPASS.LTC128B.128 [R204+0x8000], desc[UR16][R200.64] ;  /* 0x08000000c8cc9fae */ /* 0x000fe8000b901d50 */
[----:B------:R-:W-:Y:S04]  /*2230*/  @!P1 LDGSTS.E.BYPASS.LTC128B.128 [R204+0xa000], desc[UR16][R200.64+0x80] ;  /* 0x0a000080c8cc9fae */ /* 0x000fe8000b901d50 */
[----:B------:R4:W-:Y:S01]  /*2240*/  @P2 STS.128 [R204+0x9000], RZ ;  /* 0x009000ffcc002388 */ /* 0x0009e20000000c00 */
[----:B-1----:R-:W-:-:S03]  /*2250*/  @!P5 LEA R6, P3, R2, R4, 0x1 ;  /* 0x000000040206d211 */ /* 0x002fc600078608ff */
[----:B------:R4:W-:Y:S01]  /*2260*/  @P2 STS.128 [R204+0xb000], RZ ;  /* 0x00b000ffcc002388 */ /* 0x0009e20000000c00 */
[----:B------:R-:W-:-:S03]  /*2270*/  @!P5 LEA.HI.X R7, R2, R5, R3, 0x1, P3 ;  /* 0x000000050207d211 */ /* 0x000fc600018f0c03 */
[----:B------:R-:W-:Y:S01]  /*2280*/  @!PT LDS RZ, [RZ] ;  /* 0x00000000fffff984 */ /* 0x000fe20000000800 */
[----:B------:R-:W-:Y:S01]  /*2290*/  @!PT LDS RZ, [RZ] ;  /* 0x00000000fffff984 */ /* 0x000fe20000000800 */
[----:B------:R-:W-:Y:S01]  /*22a0*/  @!PT LDS RZ, [RZ] ;  /* 0x00000000fffff984 */ /* 0x000fe20000000800 */
[----:B------:R-:W-:Y:S01]  /*22b0*/  @!P2 LDGSTS.E.BYPASS.LTC128B.128 [R204+0x9000], desc[UR16][R14.64] ;  /* 0x090000000eccafae */ /* 0x000fe2000b901d50 */
[----:B------:R-:W-:Y:S01]  /*22c0*/  @!P4 IADD3 R5, R9, R23, RZ ;  /* 0x000000170905c210 */ /* 0x000fe20007ffe0ff */
[C---:B------:R-:W-:Y:S01]  /*22d0*/  VIADD R2, R0.reuse, 0x8 ;  /* 0x0000000800027836 */ /* 0x040fe20000000000 */
[----:B------:R-:W-:Y:S01]  /*22e0*/  SHF.R.S32.HI R3, RZ, 0x1f, R0 ;  /* 0x0000001fff037819 */ /* 0x000fe20000011400 */
[----:B------:R-:W-:Y:S01]  /*22f0*/  @!P2 LDGSTS.E.BYPASS.LTC128B.128 [R204+0xb000], desc[UR16][R14.64+0x80] ;  /* 0x0b0000800eccafae */ /* 0x000fe2000b901d50 */
[C---:B------:R-:W-:Y:S02]  /*2300*/  ISETP.GE.AND P3, PT, R0.reuse, R25, PT ;  /* 0x000000190000720c */ /* 0x040fe40003f66270 */
[----:B------:R-:W-:Y:S02]  /*2310*/  SHF.L.U64.HI R226, R0, 0x2, R3 ;  /* 0x0000000200e27819 */ /* 0x000fe40000010203 */
[----:B------:R-:W-:-:S04]  /*2320*/  LEA.HI R0, R42, R43, RZ, 0x4 ;  /* 0x0000002b2a007211 */ /* 0x000fc800078f20ff */
[----:B------:R-:W-:-:S05]  /*2330*/  LOP3.LUT R0, R0, 0xfffffff0, RZ, 0xc0, !PT ;  /* 0xfffffff000007812 */ /* 0x000fca00078ec0ff */
[----:B------:R-:W-:Y:S02]  /*2340*/  IMAD.IADD R0, R43, 0x1, -R0 ;  /* 0x000000012b007824 */ /* 0x000fe400078e0a00 */
[C---:B------:R-:W-:Y:S02]  /*2350*/  VIADD R240, R208.reuse, 0x60 ;  /* 0x00000060d0f07836 */ /* 0x040fe40000000000 */
[C---:B------:R-:W-:Y:S02]  /*2360*/  VIADD R241, R208.reuse, 0x40 ;  /* 0x00000040d0f17836 */ /* 0x040fe40000000000 */
[----:B------:R-:W-:Y:S02]  /*2370*/  VIADD R239, R208, 0x20 ;  /* 0x00000020d0ef7836 */ /* 0x000fe40000000000 */
[C---:B------:R-:W-:Y:S02]  /*2380*/  IMAD.IADD R249, R205.reuse, 0x1, R240 ;  /* 0x00000001cdf97824 */ /* 0x040fe400078e02f0 */
[----:B------:R-:W-:-:S02]  /*2390*/  IMAD.IADD R250, R205, 0x1, R241 ;  /* 0x00000001cdfa7824 */ /* 0x000fc400078e02f1 */
[----:B--2---:R-:W-:-:S05]  /*23a0*/  VIADD R193, R35, 0x2000 ;  /* 0x0000200023c17836 */ /* 0x004fca0000000000 */
[----:B------:R-:W-:-:S04]  /*23b0*/  SEL R193, R193, R35, !P0 ;  /* 0x00000023c1c17207 */ /* 0x000fc80004000000 */
[----:B------:R-:W-:-:S05]  /*23c0*/  LEA R193, R193, UR5, 0x1 ;  /* 0x00000005c1c17c11 */ /* 0x000fca000f8e08ff */
[----:B------:R4:W-:Y:S04]  /*23d0*/  @P1 STS [R193], RZ ;  /* 0x000000ffc1001388 */ /* 0x0009e80000000800 */
[----:B------:R4:W-:Y:S04]  /*23e0*/  @P1 STS [R193+0x4], RZ ;  /* 0x000004ffc1001388 */ /* 0x0009e80000000800 */
[----:B------:R4:W-:Y:S04]  /*23f0*/  @P1 STS [R193+0x8], RZ ;  /* 0x000008ffc1001388 */ /* 0x0009e80000000800 */
[----:B------:R4:W-:Y:S04]  /*2400*/  @P1 STS [R193+0xc], RZ ;  /* 0x00000cffc1001388 */ /* 0x0009e80000000800 */
[----:B------:R4:W-:Y:S04]  /*2410*/  @P1 STS [R193+0x2000], RZ ;  /* 0x002000ffc1001388 */ /* 0x0009e80000000800 */
[----:B------:R4:W-:Y:S04]  /*2420*/  @P1 STS [R193+0x2004], RZ ;  /* 0x002004ffc1001388 */ /* 0x0009e80000000800 */
[----:B------:R4:W-:Y:S04]  /*2430*/  @P1 STS [R193+0x2008], RZ ;  /* 0x002008ffc1001388 */ /* 0x0009e80000000800 */
[----:B------:R4:W-:Y:S04]  /*2440*/  @P1 STS [R193+0x200c], RZ ;  /* 0x00200cffc1001388 */ /* 0x0009e80000000800 */
[----:B------:R-:W-:Y:S01]  /*2450*/  @!PT LDS RZ, [RZ] ;  /* 0x00000000fffff984 */ /* 0x000fe20000000800 */
[----:B------:R-:W-:Y:S01]  /*2460*/  @!PT LDS RZ, [RZ] ;  /* 0x00000000fffff984 */ /* 0x000fe20000000800 */
[----:B------:R-:W-:Y:S01]  /*2470*/  @!PT LDS RZ, [RZ] ;  /* 0x00000000fffff984 */ /* 0x000fe20000000800 */
[----:B------:R-:W-:Y:S04]  /*2480*/  @!P1 LDGSTS.E.BYPASS.LTC128B.128 [R193], desc[UR16][R198.64] ;  /* 0x00000000c6c19fae */ /* 0x000fe8000b901d50 */
[----:B------:R-:W-:Y:S01]  /*2490*/  @!P1 LDGSTS.E.BYPASS.LTC128B.128 [R193+0x2000], desc[UR16][R198.64+0x80] ;  /* 0x02000080c6c19fae */ /* 0x000fe2000b901d50 */
[----:B---3--:R-:W-:-:S03]  /*24a0*/  @!P4 LEA R4, P1, R8, R10, 0x1 ;  /* 0x0000000a0804c211 */ /* 0x008fc600078208ff */
[----:B------:R4:W-:Y:S01]  /*24b0*/  @P2 STS [R193+0x1000], RZ ;  /* 0x001000ffc1002388 */ /* 0x0009e20000000800 */
[----:B------:R-:W-:-:S03]  /*24c0*/  @!P4 LEA.HI.X R5, R8, R11, R5, 0x1, P1 ;  /* 0x0000000b0805c211 */ /* 0x000fc600008f0c05 */
        /* <DEDUP_REMOVED lines=10> */
[----:B------:R-:W-:Y:S04]  /*2570*/  @!P2 LDGSTS.E.BYPASS.LTC128B.128 [R193+0x1000], desc[UR16][R16.64] ;  /* 0x0100000010c1afae */ /* 0x000fe8000b901d50 */
[----:B------:R-:W-:Y:S01]  /*2580*/  @!P2 LDGSTS.E.BYPASS.LTC128B.128 [R193+0x3000], desc[UR16][R16.64+0x80] ;  /* 0x0300008010c1afae */ /* 0x000fe2000b901d50 */
[----:B------:R-:W-:-:S02]  /*2590*/  ISETP.GE.AND P2, PT, R2, R25, PT ;  /* 0x000000190200720c */ /* 0x000fc40003f46270 */
[----:B------:R-:W-:Y:S01]  /*25a0*/  IADD3 R2, P1, R227, R212, RZ ;  /* 0x000000d4e3027210 */ /* 0x000fe20007f3e0ff */
[----:B------:R4:W-:Y:S04]  /*25b0*/  @P5 STS.128 [R204+0xc000], RZ ;  /* 0x00c000ffcc005388 */ /* 0x0009e80000000c00 */
[----:B------:R4:W-:Y:S01]  /*25c0*/  @P5 STS.128 [R204+0xe000], RZ ;  /* 0x00e000ffcc005388 */ /* 0x0009e20000000c00 */
[----:B------:R-:W-:-:S03]  /*25d0*/  IMAD.X R3, R226, 0x1, R211, P1 ;  /* 0x00000001e2037824 */ /* 0x000fc600008e06d3 */
[----:B------:R-:W-:Y:S01]  /*25e0*/  @!PT LDS RZ, [RZ] ;  /* 0x00000000fffff984 */ /* 0x000fe20000000800 */
[----:B------:R-:W-:Y:S01]  /*25f0*/  @!PT LDS RZ, [RZ] ;  /* 0x00000000fffff984 */ /* 0x000fe20000000800 */
[----:B------:R-:W-:Y:S01]  /*2600*/  @!PT LDS RZ, [RZ] ;  /* 0x00000000fffff984 */ /* 0x000fe20000000800 */
[----:B------:R-:W-:Y:S04]  /*2610*/  @!P5 LDGSTS.E.BYPASS.LTC128B.128 [R204+0xc000], desc[UR16][R6.64] ;  /* 0x0c00000006ccdfae */ /* 0x000fe8000b901d50 */
[----:B------:R-:W-:Y:S04]  /*2620*/  @!P5 LDGSTS.E.BYPASS.LTC128B.128 [R204+0xe000], desc[UR16][R6.64+0x80] ;  /* 0x0e00008006ccdfae */ /* 0x000fe8000b901d50 */
[----:B------:R4:W-:Y:S04]  /*2630*/  @P4 STS.128 [R204+0xd000], RZ ;  /* 0x00d000ffcc004388 */ /* 0x0009e80000000c00 */
[----:B------:R4:W-:Y:S04]  /*2640*/  @P4 STS.128 [R204+0xf000], RZ ;  /* 0x00f000ffcc004388 */ /* 0x0009e80000000c00 */
[----:B------:R-:W-:Y:S01]  /*2650*/  @!PT LDS RZ, [RZ] ;  /* 0x00000000fffff984 */ /* 0x000fe20000000800 */
[----:B------:R-:W-:Y:S01]  /*2660*/  @!PT LDS RZ, [RZ] ;  /* 0x00000000fffff984 */ /* 0x000fe20000000800 */
[----:B------:R-:W-:Y:S01]  /*2670*/  @!PT LDS RZ, [RZ] ;  /* 0x00000000fffff984 */ /* 0x000fe20000000800 */
[----:B------:R-:W-:Y:S04]  /*2680*/  @!P4 LDGSTS.E.BYPASS.LTC128B.128 [R204+0xd000], desc[UR16][R4.64] ;  /* 0x0d00000004cccfae */ /* 0x000fe8000b901d50 */
[----:B------:R1:W-:Y:S04]  /*2690*/  @!P4 LDGSTS.E.BYPASS.LTC128B.128 [R204+0xf000], desc[UR16][R4.64+0x80] ;  /* 0x0f00008004cccfae */ /* 0x0003e8000b901d50 */
[----:B------:R-:W0:Y:S04]  /*26a0*/  LDGDEPBAR ;  /* 0x00000000000079af */ /* 0x000e280000000000 */
[----:B------:R-:W5:Y:S04]  /*26b0*/  @!P3 LDG.E R206, desc[UR16][R2.64] ;  /* 0x0000001002ceb981 */ /* 0x000f68000c1e1900 */
[----:B------:R2:W5:Y:S01]  /*26c0*/  @!P2 LDG.E R207, desc[UR16][R2.64+0x20] ;  /* 0x0000201002cfa981 */ /* 0x000562000c1e1900 */
[C---:B------:R-:W-:Y:S01]  /*26d0*/  IMAD.IADD R248, R205.reuse, 0x1, R239 ;  /* 0x00000001cdf87824 */ /* 0x040fe200078e02ef */
[C---:B------:R-:W-:Y:S01]  /*26e0*/  IADD3 R225, R205.reuse, R249, RZ ;  /* 0x000000f9cde17210 */ /* 0x040fe20007ffe0ff */
[C---:B------:R-:W-:Y:S01]  /*26f0*/  IMAD.IADD R219, R205.reuse, 0x1, R250 ;  /* 0x00000001cddb7824 */ /* 0x040fe200078e02fa */
[----:B------:R-:W-:Y:S01]  /*2700*/  CS2R R40, SRZ ;  /* 0x0000000000287805 */ /* 0x000fe2000001ff00 */
[C---:B------:R-:W-:Y:S01]  /*2710*/  IMAD.IADD R222, R205.reuse, 0x1, R248 ;  /* 0x00000001cdde7824 */ /* 0x040fe200078e02f8 */
[----:B------:R-:W-:Y:S01]  /*2720*/  CS2R R30, SRZ ;  /* 0x00000000001e7805 */ /* 0x000fe2000001ff00 */
[C---:B------:R-:W-:Y:S01]  /*2730*/  IMAD.IADD R218, R205.reuse, 0x1, R219 ;  /* 0x00000001cdda7824 */ /* 0x040fe200078e02db */
[----:B------:R-:W-:Y:S01]  /*2740*/  CS2R R34, SRZ ;  /* 0x0000000000227805 */ /* 0x000fe2000001ff00 */
[C---:B------:R-:W-:Y:S01]  /*2750*/  IMAD.IADD R224, R205.reuse, 0x1, R225 ;  /* 0x00000001cde07824 */ /* 0x040fe200078e02e1 */
[----:B------:R-:W-:Y:S01]  /*2760*/  CS2R R26, SRZ ;  /* 0x00000000001a7805 */ /* 0x000fe2000001ff00 */
[C---:B------:R-:W-:Y:S01]  /*2770*/  IMAD.IADD R221, R205.reuse, 0x1, R222 ;  /* 0x00000001cddd7824 */ /* 0x040fe200078e02de */
[C---:B------:R-:W-:Y:S01]  /*2780*/  IADD3 R217, R205.reuse, R218, RZ ;  /* 0x000000dacdd97210 */ /* 0x040fe20007ffe0ff */
[----:B------:R-:W-:Y:S01]  /*2790*/  IMAD.IADD R223, R205, 0x1, R224 ;  /* 0x00000001cddf7824 */ /* 0x000fe200078e02e0 */
[----:B------:R-:W-:Y:S01]  /*27a0*/  CS2R R24, SRZ ;  /* 0x0000000000187805 */ /* 0x000fe2000001ff00 */
[----:B-1----:R-:W-:Y:S01]  /*27b0*/  VIADD R4, R28, 0x40 ;  /* 0x000000401c047836 */ /* 0x002fe20000000000 */
[----:B------:R-:W-:-:S04]  /*27c0*/  DEPBAR.LE SB0, 0x1 ;  /* 0x000080400000791a */ /* 0x000fc80000000000 */
[----:B------:R-:W-:Y:S01]  /*27d0*/  BAR.SYNC.DEFER_BLOCKING 0x0 ;  /* 0x0000000000007b1d */ /* 0x000fe20000010000 */
[----:B------:R-:W-:Y:S01]  /*27e0*/  ISETP.GE.AND P3, PT, R4, R202, PT ;  /* 0x000000ca0400720c */ /* 0x000fe20003f66270 */
[----:B------:R-:W-:Y:S01]  /*27f0*/  IMAD.IADD R220, R205, 0x1, R221 ;  /* 0x00000001cddc7824 */ /* 0x000fe200078e02dd */
[----:B------:R-:W-:Y:S01]  /*2800*/  CS2R R28, SRZ ;  /* 0x00000000001c7805 */ /* 0x000fe2000001ff00 */
[----:B------:R-:W-:Y:S01]  /*2810*/  IMAD.MOV.U32 R209, RZ, RZ, R33 ;  /* 0x000000ffffd17224 */ /* 0x000fe200078e0021 */
[----:B--2---:R-:W-:Y:S01]  /*2820*/  LEA.HI R2, R42, R43, RZ, 0x3 ;  /* 0x0000002b2a027211 */ /* 0x004fe200078f18ff */
[C---:B------:R-:W-:Y:S01]  /*2830*/  IMAD R235, R231.reuse, 0x18, RZ ;  /* 0x00000018e7eb7824 */ /* 0x040fe200078e02ff */
[----:B------:R-:W-:Y:S01]  /*2840*/  SHF.R.S32.HI R3, RZ, 0x1f, R0 ;  /* 0x0000001fff037819 */ /* 0x000fe20000011400 */
[C---:B------:R-:W-:Y:S01]  /*2850*/  IMAD.SHL.U32 R234, R231.reuse, 0x20, RZ ;  /* 0x00000020e7ea7824 */ /* 0x040fe200078e00ff */
[----:B------:R-:W-:Y:S01]  /*2860*/  LOP3.LUT R2, R2, 0xfffffff8, RZ, 0xc0, !PT ;  /* 0xfffffff802027812 */ /* 0x000fe200078ec0ff */
[----:B------:R-:W-:Y:S01]  /*2870*/  IMAD R233, R231, 0x28, RZ ;  /* 0x00000028e7e97824 */ /* 0x000fe200078e02ff */
[----:B------:R-:W-:Y:S01]  /*2880*/  LEA.HI R3, R3, R0, RZ, 0x3 ;  /* 0x0000000003037211 */ /* 0x000fe200078f18ff */
[----:B------:R-:W-:Y:S01]  /*2890*/  IMAD R232, R231, 0x30, RZ ;  /* 0x00000030e7e87824 */ /* 0x000fe200078e02ff */
[----:B------:R-:W-:Y:S01]  /*28a0*/  CS2R R32, SRZ ;  /* 0x0000000000207805 */ /* 0x000fe2000001ff00 */
[----:B------:R-:W-:Y:S01]  /*28b0*/  IMAD.IADD R2, R43, 0x1, -R2 ;  /* 0x000000012b027824 */ /* 0x000fe200078e0a02 */
[----:B------:R-:W-:Y:S01]  /*28c0*/  LOP3.LUT R3, R3, 0xfffffff8, RZ, 0xc0, !PT ;  /* 0xfffffff803037812 */ /* 0x000fe200078ec0ff */
[----:B------:R-:W-:Y:S01]  /*28d0*/  IMAD R231, R231, 0x38, RZ ;  /* 0x00000038e7e77824 */ /* 0x000fe200078e02ff */
[----:B------:R-:W-:-:S02]  /*28e0*/  CS2R R42, SRZ ;  /* 0x00000000002a7805 */ /* 0x000fc4000001ff00 */
[----:B------:R-:W-:Y:S02]  /*28f0*/  CS2R R22, SRZ ;  /* 0x0000000000167805 */ /* 0x000fe4000001ff00 */
[----:B------:R-:W-:Y:S01]  /*2900*/  LOP3.LUT P4, RZ, R2, 0x2, RZ, 0xc0, !PT ;  /* 0x0000000202ff7812 */ /* 0x000fe2000788c0ff */
[----:B------:R-:W-:Y:S01]  /*2910*/  IMAD.IADD R0, R0, 0x1, -R3 ;  /* 0x0000000100007824 */ /* 0x000fe200078e0a03 */
[----:B------:R-:W-:Y:S01]  /*2920*/  CS2R R20, SRZ ;  /* 0x0000000000147805 */ /* 0x000fe2000001ff00 */
[----:B------:R-:W-:Y:S01]  /*2930*/  VIADD R2, R190, 0x2000 ;  /* 0x00002000be027836 */ /* 0x000fe20000000000 */
[----:B------:R-:W-:Y:S01]  /*2940*/  SEL R172, R172, 0xffffffe0, !P4 ;  /* 0xffffffe0acac7807 */ /* 0x000fe20006000000 */
[----:B------:R4:W1:Y:S01]  /*2950*/  LDSM.16.M88.4 R112, [R181+0x10000] ;  /* 0x01000000b570783b */ /* 0x0008620000000200 */
[----:B------:R-:W-:Y:S01]  /*2960*/  R2P PR, R0, 0x6 ;  /* 0x0000000600007804 */ /* 0x000fe20000000000 */
[----:B------:R-:W-:Y:S01]  /*2970*/  VIADD R0, R191, 0x2000 ;  /* 0x00002000bf007836 */ /* 0x000fe20000000000 */
[----:B------:R-:W-:Y:S01]  /*2980*/  SEL R2, R2, R190, !P0 ;  /* 0x000000be02027207 */ /* 0x000fe20004000000 */
[----:B------:R-:W-:Y:S01]  /*2990*/  IMAD.IADD R172, R172, 0x1, R180 ;  /* 0x00000001acac7824 */ /* 0x000fe200078e02b4 */
[----:B------:R4:W2:Y:S01]  /*29a0*/  LDSM.16.M88.4 R116, [R181+0x10800] ;  /* 0x01080000b574783b */ /* 0x0008a20000000200 */
[----:B------:R-:W-:Y:S01]  /*29b0*/  SEL R185, R185, 0xffffffe0, !P1 ;  /* 0xffffffe0b9b97807 */ /* 0x000fe20004800000 */
[C---:B------:R-:W-:Y:S01]  /*29c0*/  IMAD.IADD R230, R205.reuse, 0x1, R223 ;  /* 0x00000001cde67824 */ /* 0x040fe200078e02df */
[----:B------:R-:W-:Y:S01]  /*29d0*/  SEL R182, R182, 0xffffffc0, !P2 ;  /* 0xffffffc0b6b67807 */ /* 0x000fe20005000000 */
[----:B------:R4:W3:Y:S01]  /*29e0*/  LDSM.16.M88.4 R136, [R172] ;  /* 0x00000000ac88783b */ /* 0x0008e20000000200 */
[----:B------:R-:W-:Y:S01]  /*29f0*/  SEL R0, R0, R191, !P0 ;  /* 0x000000bf00007207 */ /* 0x000fe20004000000 */
[----:B------:R-:W-:Y:S01]  /*2a00*/  IMAD.IADD R187, R186, 0x1, R185 ;  /* 0x00000001babb7824 */ /* 0x000fe200078e02b9 */
[----:B------:R-:W-:Y:S01]  /*2a10*/  LEA R179, R2, UR5, 0x1 ;  /* 0x0000000502b37c11 */ /* 0x000fe2000f8e08ff */
[----:B------:R4:W1:Y:S01]  /*2a20*/  LDSM.16.M88.4 R140, [R172+0x800] ;  /* 0x00080000ac8c783b */ /* 0x0008620000000200 */
[----:B------:R-:W-:Y:S01]  /*2a30*/  LEA R176, R0, UR5, 0x1 ;  /* 0x0000000500b07c11 */ /* 0x000fe2000f8e08ff */
[----:B------:R-:W-:-:S02]  /*2a40*/  IMAD.IADD R229, R205, 0x1, R220 ;  /* 0x00000001cde57824 */ /* 0x000fc400078e02dc */
[----:B------:R4:W1:Y:S01]  /*2a50*/  LDSM.16.M88.4 R168, [R172+0x2000] ;  /* 0x00200000aca8783b */ /* 0x0008620000000200 */
[----:B------:R-:W-:Y:S02]  /*2a60*/  IMAD.IADD R228, R205, 0x1, R217 ;  /* 0x00000001cde47824 */ /* 0x000fe400078e02d9 */
[----:B------:R-:W-:Y:S01]  /*2a70*/  IMAD.IADD R188, R186, 0x1, R182 ;  /* 0x00000001babc7824 */ /* 0x000fe200078e02b6 */
[----:B------:R-:W1:Y:S01]  /*2a80*/  LDSM.16.M88.4 R172, [R172+0x2800] ;  /* 0x00280000acac783b */ /* 0x000e620000000200 */
[----:B------:R-:W-:-:S03]  /*2a90*/  IMAD.IADD R189, R182, 0x1, R187 ;  /* 0x00000001b6bd7824 */ /* 0x000fc600078e02bb */
[----:B------:R4:W1:Y:S04]  /*2aa0*/  LDSM.16.M88.4 R120, [R183] ;  /* 0x00000000b778783b */ /* 0x0008680000000200 */
[----:B------:R4:W1:Y:S04]  /*2ab0*/  LDSM.16.M88.4 R124, [R183+0x800] ;  /* 0x00080000b77c783b */ /* 0x0008680000000200 */
[----:B------:R4:W1:Y:S04]  /*2ac0*/  LDSM.16.M88.4 R128, [R180] ;  /* 0x00000000b480783b */ /* 0x0008680000000200 */
[----:B------:R4:W1:Y:S04]  /*2ad0*/  LDSM.16.M88.4 R132, [R180+0x800] ;  /* 0x00080000b484783b */ /* 0x0008680000000200 */
[----:B------:R4:W1:Y:S04]  /*2ae0*/  LDSM.16.M88.4 R144, [R181+0x12000] ;  /* 0x01200000b590783b */ /* 0x0008680000000200 */
[----:B------:R4:W1:Y:S04]  /*2af0*/  LDSM.16.M88.4 R148, [R181+0x12800] ;  /* 0x01280000b594783b */ /* 0x0008680000000200 */
[----:B------:R4:W1:Y:S04]  /*2b00*/  LDSM.16.M88.4 R152, [R183+0x2000] ;  /* 0x00200000b798783b */ /* 0x0008680000000200 */
[----:B------:R4:W1:Y:S04]  /*2b10*/  LDSM.16.M88.4 R156, [R183+0x2800] ;  /* 0x00280000b79c783b */ /* 0x0008680000000200 */
[----:B------:R4:W1:Y:S04]  /*2b20*/  LDSM.16.M88.4 R160, [R180+0x2000] ;  /* 0x00200000b4a0783b */ /* 0x0008680000000200 */
[----:B--23--:R4:W1:Y:S02]  /*2b30*/  LDSM.16.M88.4 R164, [R180+0x2800] ;  /* 0x00280000b4a4783b */ /* 0x00c8640000000200 */
.L_x_9:
[----:B------:R-:W0:Y:S01]  /*2b40*/  LDGDEPBAR ;  /* 0x00000000000079af */ /* 0x000e220000000000 */
[C---:B------:R-:W-:Y:S02]  /*2b50*/  IADD3 R0, R179.reuse, R185, RZ ;  /* 0x000000b9b3007210 */ /* 0x040fe40007ffe0ff */
[----:B------:R-:W-:Y:S02]  /*2b60*/  IADD3 R2, R179, R182, RZ ;  /* 0x000000b6b3027210 */ /* 0x000fe40007ffe0ff */
[----:B-----5:R-:W-:Y:S01]  /*2b70*/  FSETP.NEU.FTZ.AND P0, PT, R206, -INF , PT ;  /* 0xff800000ce00780b */ /* 0x020fe20003f1d000 */
[----:B------:R-:W-:Y:S01]  /*2b80*/  IMAD.IADD R3, R0, 0x1, R182 ;  /* 0x0000000100037824 */ /* 0x000fe200078e02b6 */
[----:B------:R-:W-:Y:S01]  /*2b90*/  ISETP.GE.AND P5, PT, R203, 0x1, PT ;  /* 0x00000001cb00780c */ /* 0x000fe20003fa6270 */
[----:B------:R-:W-:Y:S04]  /*2ba0*/  DEPBAR.LE SB0, 0x0 ;  /* 0x000080000000791a */ /* 0x000fe80000000000 */
[----:B------:R-:W-:Y:S06]  /*2bb0*/  BAR.SYNC.DEFER_BLOCKING 0x0 ;  /* 0x0000000000007b1d */ /* 0x000fec0000010000 */
[----:B------:R-:W-:Y:S06]  /*2bc0*/  LDSM.16.M88.4 R16, [R179] ;  /* 0x00000000b310783b */ /* 0x000fec0000000200 */
[----:B------:R-:W2:Y:S06]  /*2bd0*/  LDSM.16.M88.4 R8, [R181+0xc000] ;  /* 0x00c00000b508783b */ /* 0x000eac0000000200 */
[----:B------:R-:W3:Y:S06]  /*2be0*/  LDSM.16.M88.4 R52, [R181+0xc800] ;  /* 0x00c80000b534783b */ /* 0x000eec0000000200 */
[----:B------:R-:W-:Y:S06]  /*2bf0*/  LDSM.16.M88.4 R56, [R0] ;  /* 0x000000000038783b */ /* 0x000fec0000000200 */
[----:B------:R-:W4:Y:S06]  /*2c00*/  LDSM.16.M88.4 R60, [R183+-0x4000] ;  /* 0xffc00000b73c783b */ /* 0x000f2c0000000200 */
[----:B------:R-:W1:Y:S06]  /*2c10*/  LDSM.16.M88.4 R64, [R183+-0x3800] ;  /* 0xffc80000b740783b */ /* 0x000e6c0000000200 */
[----:B------:R-:W-:Y:S06]  /*2c20*/  LDSM.16.M88.4 R100, [R2] ;  /* 0x000000000264783b */ /* 0x000fec0000000200 */
[----:B------:R-:W1:Y:S01]  /*2c30*/  LDSM.16.M88.4 R104, [R180+-0x4000] ;  /* 0xffc00000b468783b */ /* 0x000e620000000200 */
[C---:B--2---:R-:W-:Y:S05]  /*2c40*/  HMMA.16816.F32.BF16 R4, R16.reuse, R8, RZ ;  /* 0x000000081004723c */ /* 0x044fea00000418ff */
[----:B------:R-:W-:Y:S01]  /*2c50*/  LDSM.16.M88.4 R108, [R184] ;  /* 0x00000000b86c783b */ /* 0x000fe20000000200 */
[C---:B------:R-:W-:Y:S06]  /*2c60*/  HMMA.16816.F32.BF16 R8, R16.reuse, R10, RZ ;  /* 0x0000000a1008723c */ /* 0x040fec00000418ff */
[C---:B---3--:R-:W-:Y:S06]  /*2c70*/  HMMA.16816.F32.BF16 R12, R16.reuse, R52, RZ ;  /* 0x00000034100c723c */ /* 0x048fec00000418ff */
[----:B------:R-:W-:Y:S01]  /*2c80*/  HMMA.16816.F32.BF16 R16, R16, R54, RZ ;  /* 0x000000361010723c */ /* 0x000fe200000418ff */
[----:B------:R-:W2:Y:S05]  /*2c90*/  LDSM.16.M88.4 R52, [R180+-0x3800] ;  /* 0xffc80000b434783b */ /* 0x000eaa0000000200 */
[C---:B----4-:R-:W-:Y:S06]  /*2ca0*/  HMMA.16816.F32.BF16 R4, R56.reuse, R60, R4 ;  /* 0x0000003c3804723c */ /* 0x050fec0000041804 */
[C---:B------:R-:W-:Y:S01]  /*2cb0*/  HMMA.16816.F32.BF16 R8, R56.reuse, R62, R8 ;  /* 0x0000003e3808723c */ /* 0x040fe20000041808 */
[----:B------:R-:W3:Y:S05]  /*2cc0*/  LDSM.16.M88.4 R60, [R3] ;  /* 0x00000000033c783b */ /* 0x000eea0000000200 */
[C---:B-1----:R-:W-:Y:S06]  /*2cd0*/  HMMA.16816.F32.BF16 R12, R56.reuse, R64, R12 ;  /* 0x00000040380c723c */ /* 0x042fec000004180c */
[----:B------:R-:W-:Y:S01]  /*2ce0*/  HMMA.16816.F32.BF16 R16, R56, R66, R16 ;  /* 0x000000423810723c */ /* 0x000fe20000041810 */
[----:B------:R-:W1:Y:S05]  /*2cf0*/  LDSM.16.M88.4 R56, [R184+0x800] ;  /* 0x00080000b838783b */ /* 0x000e6a0000000200 */
[C---:B------:R-:W-:Y:S01]  /*2d00*/  HMMA.16816.F32.BF16 R4, R100.reuse, R104, R4 ;  /* 0x000000686404723c */ /* 0x040fe20000041804 */
[----:B------:R-:W-:Y:S05]  /*2d10*/  LDSM.16.M88.4 R64, [R179+0x2000] ;  /* 0x00200000b340783b */ /* 0x000fea0000000200 */
[C---:B------:R-:W-:Y:S01]  /*2d20*/  HMMA.16816.F32.BF16 R8, R100.reuse, R106, R8 ;  /* 0x0000006a6408723c */ /* 0x040fe20000041808 */
[----:B------:R-:W4:Y:S05]  /*2d30*/  LDSM.16.M88.4 R104, [R181+0xe000] ;  /* 0x00e00000b568783b */ /* 0x000f2a0000000200 */
[C---:B--2---:R-:W-:Y:S06]  /*2d40*/  HMMA.16816.F32.BF16 R12, R100.reuse, R52, R12 ;  /* 0x00000034640c723c */ /* 0x044fec000004180c */
[----:B------:R-:W-:Y:S01]  /*2d50*/  HMMA.16816.F32.BF16 R16, R100, R54, R16 ;  /* 0x000000366410723c */ /* 0x000fe20000041810 */
[----:B------:R-:W2:Y:S05]  /*2d60*/  LDSM.16.M88.4 R52, [R181+0xe800] ;  /* 0x00e80000b534783b */ /* 0x000eaa0000000200 */
[C---:B---3--:R-:W-:Y:S01]  /*2d70*/  HMMA.16816.F32.BF16 R4, R60.reuse, R108, R4 ;  /* 0x0000006c3c04723c */ /* 0x048fe20000041804 */
[----:B------:R-:W-:Y:S05]  /*2d80*/  LDSM.16.M88.4 R100, [R0+0x2000] ;  /* 0x002000000064783b */ /* 0x000fea0000000200 */
[C---:B------:R-:W-:Y:S01]  /*2d90*/  HMMA.16816.F32.BF16 R8, R60.reuse, R110, R8 ;  /* 0x0000006e3c08723c */ /* 0x040fe20000041808 */
[----:B------:R-:W3:Y:S05]  /*2da0*/  LDSM.16.M88.4 R108, [R183+-0x2000] ;  /* 0xffe00000b76c783b */ /* 0x000eea0000000200 */
[C---:B-1----:R-:W-:Y:S06]  /*2db0*/  HMMA.16816.F32.BF16 R12, R60.reuse, R56, R12 ;  /* 0x000000383c0c723c */ /* 0x042fec000004180c */
[----:B------:R-:W-:Y:S01]  /*2dc0*/  HMMA.16816.F32.BF16 R16, R60, R58, R16 ;  /* 0x0000003a3c10723c */ /* 0x000fe20000041810 */
[----:B------:R-:W1:Y:S05]  /*2dd0*/  LDSM.16.M88.4 R56, [R183+-0x1800] ;  /* 0xffe80000b738783b */ /* 0x000e6a0000000200 */
[C---:B----4-:R-:W-:Y:S01]  /*2de0*/  HMMA.16816.F32.BF16 R4, R64.reuse, R104, R4 ;  /* 0x000000684004723c */ /* 0x050fe20000041804 */
[----:B------:R4:W-:Y:S05]  /*2df0*/  LDSM.16.M88.4 R60, [R2+0x2000] ;  /* 0x00200000023c783b */ /* 0x0009ea0000000200 */
[C---:B------:R-:W-:Y:S01]  /*2e00*/  HMMA.16816.F32.BF16 R8, R64.reuse, R106, R8 ;  /* 0x0000006a4008723c */ /* 0x040fe20000041808 */
[----:B------:R-:W1:Y:S05]  /*2e10*/  LDSM.16.M88.4 R104, [R180+-0x2000] ;  /* 0xffe00000b468783b */ /* 0x000e6a0000000200 */
[C---:B--2---:R-:W-:Y:S06]  /*2e20*/  HMMA.16816.F32.BF16 R12, R64.reuse, R52, R12 ;  /* 0x00000034400c723c */ /* 0x044fec000004180c */
[----:B------:R-:W-:Y:S01]  /*2e30*/  HMMA.16816.F32.BF16 R16, R64, R54, R16 ;  /* 0x000000364010723c */ /* 0x000fe20000041810 */
[----:B------:R-:W2:Y:S05]  /*2e40*/  LDSM.16.M88.4 R52, [R180+-0x1800] ;  /* 0xffe80000b434783b */ /* 0x000eaa0000000200 */
[C---:B---3--:R-:W-:Y:S01]  /*2e50*/  HMMA.16816.F32.BF16 R4, R100.reuse, R108, R4 ;  /* 0x0000006c6404723c */ /* 0x048fe20000041804 */
[----:B------:R3:W-:Y:S04]  /*2e60*/  LDSM.16.M88.4 R64, [R3+0x2000] ;  /* 0x002000000340783b */ /* 0x0007e80000000200 */
[----:B----4-:R-:W-:Y:S01]  /*2e70*/  FMUL.FTZ R2, R206, 1.4426950216293334961 ;  /* 0x3fb8aa3bce027820 */ /* 0x010fe20000410000 */
[C---:B------:R-:W-:Y:S01]  /*2e80*/  HMMA.16816.F32.BF16 R8, R100.reuse, R110, R8 ;  /* 0x0000006e6408723c */ /* 0x040fe20000041808 */
[----:B------:R-:W4:Y:S04]  /*2e90*/  LDSM.16.M88.4 R108, [R184+0x2000] ;  /* 0x00200000b86c783b */ /* 0x000f280000000200 */
[----:B------:R-:W-:Y:S01]  /*2ea0*/  FSEL R2, R2, RZ, P0 ;  /* 0x000000ff02027208 */ /* 0x000fe20000000000 */
[C---:B-1----:R-:W-:Y:S03]  /*2eb0*/  HMMA.16816.F32.BF16 R12, R100.reuse, R56, R12 ;  /* 0x00000038640c723c */ /* 0x042fe6000004180c */
[----:B------:R-:W-:Y:S03]  /*2ec0*/  FSETP.NEU.FTZ.AND P0, PT, R207, -INF , PT ;  /* 0xff800000cf00780b */ /* 0x000fe60003f1d000 */
[----:B------:R-:W-:Y:S06]  /*2ed0*/  HMMA.16816.F32.BF16 R16, R100, R58, R16 ;  /* 0x0000003a6410723c */ /* 0x000fec0000041810 */
[C---:B------:R-:W-:Y:S05]  /*2ee0*/  HMMA.16816.F32.BF16 R4, R60.reuse, R104, R4 ;  /* 0x000000683c04723c */ /* 0x040fea0000041804 */
[----:B---3--:R-:W-:Y:S01]  /*2ef0*/  @P3 LEA R3, R238, R244, 0x6 ;  /* 0x000000f4ee033211 */ /* 0x008fe200078e30ff */
[C---:B------:R-:W-:Y:S03]  /*2f00*/  HMMA.16816.F32.BF16 R8, R60.reuse, R106, R8 ;  /* 0x0000006a3c08723c */ /* 0x040fe60000041808 */
[CC--:B------:R-:W-:Y:S02]  /*2f10*/  @P3 ISETP.GE.AND P1, PT, R3.reuse, R202.reuse, PT ;  /* 0x000000ca0300320c */ /* 0x0c0fe40003f26270 */
[----:B------:R-:W-:Y:S01]  /*2f20*/  @P3 IADD3 R0, R3, 0x1, RZ ;  /* 0x0000000103003810 */ /* 0x000fe20007ffe0ff */
[C---:B--2---:R-:W-:Y:S03]  /*2f30*/  HMMA.16816.F32.BF16 R12, R60.reuse, R52, R12 ;  /* 0x000000343c0c723c */ /* 0x044fe6000004180c */
[-C--:B------:R-:W-:Y:S02]  /*2f40*/  @P3 ISETP.GE.AND P2, PT, R0, R202.reuse, PT ;  /* 0x000000ca0000320c */ /* 0x080fe40003f46270 */
[----:B------:R-:W-:Y:S01]  /*2f50*/  FMUL.FTZ R0, R207, 1.4426950216293334961 ;  /* 0x3fb8aa3bcf007820 */ /* 0x000fe20000410000 */
[----:B------:R-:W-:Y:S01]  /*2f60*/  HMMA.16816.F32.BF16 R16, R60, R54, R16 ;  /* 0x000000363c10723c */ /* 0x000fe20000041810 */
[----:B------:R-:W1:Y:S04]  /*2f70*/  LDSM.16.M88.4 R52, [R184+0x2800] ;  /* 0x00280000b834783b */ /* 0x000e680000000200 */
[----:B------:R-:W-:Y:S01]  /*2f80*/  FSEL R0, R0, RZ, P0 ;  /* 0x000000ff00007208 */ /* 0x000fe20000000000 */
[C---:B----4-:R-:W-:Y:S06]  /*2f90*/  HMMA.16816.F32.BF16 R4, R64.reuse, R108, R4 ;  /* 0x0000006c4004723c */ /* 0x050fec0000041804 */
[C---:B------:R-:W-:Y:S11]  /*2fa0*/  HMMA.16816.F32.BF16 R8, R64.reuse, R110, R8 ;  /* 0x0000006e4008723c */ /* 0x040ff60000041808 */
[----:B------:R-:W-:Y:S07]  /*2fb0*/  @!UPT UIADD3 URZ, URZ, URZ, URZ ;  /* 0x0000003f3f3ff290 */ /* 0x000fee000fffe03f */
[----:B------:R-:W-:Y:S02]  /*2fc0*/  @P3 FSEL R4, R4, -INF , !P1 ;  /* 0xff80000004043808 */ /* 0x000fe40004800000 */
[----:B------:R-:W-:Y:S02]  /*2fd0*/  @P3 FSEL R5, R5, -INF , !P2 ;  /* 0xff80000005053808 */ /* 0x000fe40005000000 */
[----:B------:R-:W-:Y:S01]  /*2fe0*/  @P3 FSEL R6, R6, -INF , !P1 ;  /* 0xff80000006063808 */ /* 0x000fe20004800000 */
[--C-:B------:R-:W-:Y:S01]  /*2ff0*/  FFMA.FTZ R4, R4, UR6, -R2.reuse ;  /* 0x0000000604047c23 */ /* 0x100fe20008010802 */
[----:B------:R-:W-:Y:S01]  /*3000*/  @P3 FSEL R7, R7, -INF , !P2 ;  /* 0xff80000007073808 */ /* 0x000fe20005000000 */
[----:B------:R-:W-:Y:S02]  /*3010*/  FFMA.FTZ R5, R5, UR6, -R2 ;  /* 0x0000000605057c23 */ /* 0x000fe40008010802 */
[----:B------:R2:W-:Y:S01]  /*3020*/  MUFU.EX2 R106, R4 ;  /* 0x00000004006a7308 */ /* 0x0005e20000000800 */
[--C-:B------:R-:W-:Y:S01]  /*3030*/  FFMA.FTZ R6, R6, UR6, -R0.reuse ;  /* 0x0000000606067c23 */ /* 0x100fe20008010800 */
[C---:B-1----:R-:W-:Y:S03]  /*3040*/  HMMA.16816.F32.BF16 R12, R64.reuse, R52, R12 ;  /* 0x00000034400c723c */ /* 0x042fe6000004180c */
[--C-:B------:R-:W-:Y:S03]  /*3050*/  FFMA.FTZ R7, R7, UR6, -R0.reuse ;  /* 0x0000000607077c23 */ /* 0x100fe60008010800 */
[----:B------:R-:W-:Y:S02]  /*3060*/  HMMA.16816.F32.BF16 R16, R64, R54, R16 ;  /* 0x000000364010723c */ /* 0x000fe40000041810 */
[----:B------:R1:W3:Y:S10]  /*3070*/  MUFU.EX2 R105, R5 ;  /* 0x0000000500697308 */ /* 0x0002f40000000800 */
[----:B------:R-:W-:Y:S01]  /*3080*/  MUFU.EX2 R109, R6 ;  /* 0x00000006006d7308 */ /* 0x000fe20000000800 */
[C---:B--2---:R-:W-:Y:S05]  /*3090*/  @P3 VIADD R4, R3.reuse, 0x8 ;  /* 0x0000000803043836 */ /* 0x044fea0000000000 */
[-C--:B------:R-:W-:Y:S04]  /*30a0*/  @P3 ISETP.GE.AND P0, PT, R4, R202.reuse, PT ;  /* 0x000000ca0400320c */ /* 0x080fe80003f06270 */
[----:B------:R-:W2:Y:S01]  /*30b0*/  MUFU.EX2 R108, R7 ;  /* 0x00000007006c7308 */ /* 0x000ea20000000800 */
[C---:B------:R-:W-:Y:S02]  /*30c0*/  @P3 IADD3 R4, R3.reuse, 0x10, RZ ;  /* 0x0000001003043810 */ /* 0x040fe40007ffe0ff */
[C---:B-1----:R-:W-:Y:S02]  /*30d0*/  @P3 IADD3 R5, R3.reuse, 0x9, RZ ;  /* 0x0000000903053810 */ /* 0x042fe40007ffe0ff */
[----:B------:R-:W-:Y:S02]  /*30e0*/  @P3 FSEL R8, R8, -INF , !P0 ;  /* 0xff80000008083808 */ /* 0x000fe40004000000 */
[----:B------:R-:W-:Y:S02]  /*30f0*/  @P3 FSEL R10, R10, -INF , !P0 ;  /* 0xff8000000a0a3808 */ /* 0x000fe40004000000 */
[-C--:B------:R-:W-:Y:S01]  /*3100*/  @P3 ISETP.GE.AND P0, PT, R4, R202.reuse, PT ;  /* 0x000000ca0400320c */ /* 0x080fe20003f06270 */
[----:B------:R-:W-:Y:S01]  /*3110*/  @P3 VIADD R4, R3, 0x11 ;  /* 0x0000001103043836 */ /* 0x000fe20000000000 */
[-C--:B------:R-:W-:Y:S01]  /*3120*/  @P3 ISETP.GE.AND P1, PT, R5, R202.reuse, PT ;  /* 0x000000ca0500320c */ /* 0x080fe20003f26270 */
[----:B------:R-:W-:Y:S01]  /*3130*/  FFMA.FTZ R10, R10, UR6, -R0 ;  /* 0x000000060a0a7c23 */ /* 0x000fe20008010800 */
[----:B------:R-:W-:Y:S01]  /*3140*/  @P3 FSEL R12, R12, -INF , !P0 ;  /* 0xff8000000c0c3808 */ /* 0x000fe20004000000 */
[--C-:B------:R-:W-:Y:S01]  /*3150*/  FFMA.FTZ R8, R8, UR6, -R2.reuse ;  /* 0x0000000608087c23 */ /* 0x100fe20008010802 */
[----:B------:R-:W-:Y:S01]  /*3160*/  @P3 FSEL R9, R9, -INF , !P1 ;  /* 0xff80000009093808 */ /* 0x000fe20004800000 */
[----:B------:R-:W-:Y:S01]  /*3170*/  MUFU.EX2 R107, R10 ;  /* 0x0000000a006b7308 */ /* 0x000fe20000000800 */
[----:B------:R-:W-:Y:S01]  /*3180*/  @P3 FSEL R11, R11, -INF , !P1 ;  /* 0xff8000000b0b3808 */ /* 0x000fe20004800000 */
[--C-:B------:R-:W-:Y:S01]  /*3190*/  FFMA.FTZ R12, R12, UR6, -R2.reuse ;  /* 0x000000060c0c7c23 */ /* 0x100fe20008010802 */
[-C--:B------:R-:W-:Y:S01]  /*31a0*/  @P3 ISETP.GE.AND P1, PT, R4, R202.reuse, PT ;  /* 0x000000ca0400320c */ /* 0x080fe20003f26270 */
[----:B------:R-:W-:Y:S01]  /*31b0*/  FFMA.FTZ R9, R9, UR6, -R2 ;  /* 0x0000000609097c23 */ /* 0x000fe20008010802 */
[----:B------:R-:W-:Y:S01]  /*31c0*/  @P3 IADD3 R4, R3, 0x18, RZ ;  /* 0x0000001803043810 */ /* 0x000fe20007ffe0ff */
[--C-:B------:R-:W-:Y:S01]  /*31d0*/  FFMA.FTZ R11, R11, UR6, -R0.reuse ;  /* 0x000000060b0b7c23 */ /* 0x100fe20008010800 */
[----:B------:R-:W-:Y:S03]  /*31e0*/  @P3 IADD3 R3, R3, 0x19, RZ ;  /* 0x0000001903033810 */ /* 0x000fe60007ffe0ff */
[----:B------:R-:W-:Y:S01]  /*31f0*/  MUFU.EX2 R102, R8 ;  /* 0x0000000800667308 */ /* 0x000fe20000000800 */
[----:B------:R-:W-:Y:S02]  /*3200*/  @P3 FSEL R14, R14, -INF , !P0 ;  /* 0xff8000000e0e3808 */ /* 0x000fe40004000000 */
[-C--:B------:R-:W-:Y:S02]  /*3210*/  @P3 ISETP.GE.AND P0, PT, R4, R202.reuse, PT ;  /* 0x000000ca0400320c */ /* 0x080fe40003f06270 */
[----:B------:R-:W-:Y:S01]  /*3220*/  @P3 FSEL R13, R13, -INF , !P1 ;  /* 0xff8000000d0d3808 */ /* 0x000fe20004800000 */
[----:B------:R-:W-:Y:S01]  /*3230*/  FFMA.FTZ R14, R14, UR6, -R0 ;  /* 0x000000060e0e7c23 */ /* 0x000fe20008010800 */
[----:B------:R-:W-:Y:S03]  /*3240*/  @P3 FSEL R15, R15, -INF , !P1 ;  /* 0xff8000000f0f3808 */ /* 0x000fe60004800000 */
[----:B------:R-:W1:Y:S01]  /*3250*/  MUFU.EX2 R104, R11 ;  /* 0x0000000b00687308 */ /* 0x000e620000000800 */
[----:B------:R-:W-:Y:S01]  /*3260*/  @P3 ISETP.GE.AND P1, PT, R3, R202, PT ;  /* 0x000000ca0300320c */ /* 0x000fe20003f26270 */
[----:B------:R-:W-:Y:S01]  /*3270*/  FFMA.FTZ R13, R13, UR6, -R2 ;  /* 0x000000060d0d7c23 */ /* 0x000fe20008010802 */
[----:B------:R-:W-:Y:S01]  /*3280*/  @P3 FSEL R18, R18, -INF , !P0 ;  /* 0xff80000012123808 */ /* 0x000fe20004000000 */
[--C-:B------:R-:W-:Y:S01]  /*3290*/  FFMA.FTZ R15, R15, UR6, -R0.reuse ;  /* 0x000000060f0f7c23 */ /* 0x100fe20008010800 */
[----:B------:R-:W-:Y:S02]  /*32a0*/  @P3 FSEL R19, R19, -INF , !P1 ;  /* 0xff80000013133808 */ /* 0x000fe40004800000 */
[----:B---3--:R-:W-:Y:S01]  /*32b0*/  F2FP.BF16.F32.PACK_AB R4, R105, R106 ;  /* 0x0000006a6904723e */ /* 0x008fe200000010ff */
[--C-:B------:R-:W-:Y:S01]  /*32c0*/  FFMA.FTZ R18, R18, UR6, -R0.reuse ;  /* 0x0000000612127c23 */ /* 0x100fe20008010800 */
[----:B--2---:R-:W-:Y:S01]  /*32d0*/  F2FP.BF16.F32.PACK_AB R3, R108, R109 ;  /* 0x0000006d6c03723e */ /* 0x004fe200000010ff */
[----:B------:R-:W-:Y:S01]  /*32e0*/  FFMA.FTZ R0, R19, UR6, -R0 ;  /* 0x0000000613007c23 */ /* 0x000fe20008010800 */
[----:B------:R-:W-:Y:S01]  /*32f0*/  @P3 FSEL R16, R16, -INF , !P0 ;  /* 0xff80000010103808 */ /* 0x000fe20004000000 */
[----:B------:R-:W-:Y:S01]  /*3300*/  STS [R214+0x12000], R4 ;  /* 0x01200004d6007388 */ /* 0x000fe20000000800 */
[----:B------:R-:W-:Y:S01]  /*3310*/  @P3 FSEL R17, R17, -INF , !P1 ;  /* 0xff80000011113808 */ /* 0x000fe20004800000 */
[----:B------:R1:W-:Y:S04]  /*3320*/  MUFU.EX2 R66, R0 ;  /* 0x0000000000427308 */ /* 0x0003e80000000800 */
[----:B------:R-:W-:Y:S01]  /*3330*/  STS [R214+0x12400], R3 ;  /* 0x01240003d6007388 */ /* 0x000fe20000000800 */
[--C-:B------:R-:W-:Y:S01]  /*3340*/  FFMA.FTZ R16, R16, UR6, -R2.reuse ;  /* 0x0000000610107c23 */ /* 0x100fe20008010802 */
[----:B------:R-:W-:Y:S04]  /*3350*/  FFMA.FTZ R2, R17, UR6, -R2 ;  /* 0x0000000611027c23 */ /* 0x000fe80008010802 */
[----:B------:R-:W2:Y:S10]  /*3360*/  MUFU.EX2 R101, R9 ;  /* 0x0000000900657308 */ /* 0x000eb40000000800 */
[----:B------:R2:W-:Y:S01]  /*3370*/  MUFU.EX2 R62, R2 ;  /* 0x00000002003e7308 */ /* 0x0005e20000000800 */
[----:B-1----:R-:W-:Y:S05]  /*3380*/  F2FP.BF16.F32.PACK_AB R0, R104, R107 ;  /* 0x0000006b6800723e */ /* 0x002fea00000010ff */
[----:B------:R1:W-:Y:S04]  /*3390*/  STS [R216+0x12400], R0 ;  /* 0x01240000d8007388 */ /* 0x0003e80000000800 */
[----:B------:R-:W-:Y:S10]  /*33a0*/  MUFU.EX2 R103, R14 ;  /* 0x0000000e00677308 */ /* 0x000ff40000000800 */
[----:B------:R-:W1:Y:S01]  /*33b0*/  MUFU.EX2 R100, R15 ;  /* 0x0000000f00647308 */ /* 0x000e620000000800 */
[----:B--2---:R-:W-:Y:S05]  /*33c0*/  F2FP.BF16.F32.PACK_AB R2, R101, R102 ;  /* 0x000000666502723e */ /* 0x004fea00000010ff */
[----:B------:R2:W-:Y:S04]  /*33d0*/  STS [R216+0x12000], R2 ;  /* 0x01200002d8007388 */ /* 0x0005e80000000800 */
[----:B------:R-:W-:Y:S10]  /*33e0*/  MUFU.EX2 R65, R12 ;  /* 0x0000000c00417308 */ /* 0x000ff40000000800 */
[----:B------:R-:W3:Y:S01]  /*33f0*/  MUFU.EX2 R64, R13 ;  /* 0x0000000d00407308 */ /* 0x000ee20000000800 */
[----:B-1----:R-:W-:Y:S05]  /*3400*/  F2FP.BF16.F32.PACK_AB R0, R100, R103 ;  /* 0x000000676400723e */ /* 0x002fea00000010ff */
[----:B------:R1:W-:Y:S04]  /*3410*/  STS [R213+0x12400], R0 ;  /* 0x01240000d5007388 */ /* 0x0003e80000000800 */
[----:B------:R-:W4:Y:S01]  /*3420*/  MUFU.EX2 R63, R16 ;  /* 0x00000010003f7308 */ /* 0x000f220000000800 */
[----:B--2---:R-:W-:Y:S09]  /*3430*/  IADD3 R2, P0, R227, R210, RZ ;  /* 0x000000d2e3027210 */ /* 0x004ff20007f1e0ff */
[----:B------:R-:W2:Y:S01]  /*3440*/  MUFU.EX2 R67, R18 ;  /* 0x0000001200437308 */ /* 0x000ea20000000800 */
[----:B---3--:R-:W-:Y:S05]  /*3450*/  F2FP.BF16.F32.PACK_AB R3, R64, R65 ;  /* 0x000000414003723e */ /* 0x008fea00000010ff */
[----:B------:R3:W-:Y:S01]  /*3460*/  STS [R213+0x12000], R3 ;  /* 0x01200003d5007388 */ /* 0x0007e20000000800 */
[----:B----4-:R-:W-:Y:S05]  /*3470*/  F2FP.BF16.F32.PACK_AB R5, R62, R63 ;  /* 0x0000003f3e05723e */ /* 0x010fea00000010ff */
[----:B------:R-:W-:Y:S01]  /*3480*/  STS [R215+0x12000], R5 ;  /* 0x01200005d7007388 */ /* 0x000fe20000000800 */
[----:B-1----:R-:W-:Y:S02]  /*3490*/  LEA R0, R190, UR5, 0x1 ;  /* 0x00000005be007c11 */ /* 0x002fe4000f8e08ff */
[----:B--2---:R-:W-:Y:S02]  /*34a0*/  F2FP.BF16.F32.PACK_AB R4, R66, R67 ;  /* 0x000000434204723e */ /* 0x004fe400000010ff */
[-C--:B------:R-:W-:Y:S03]  /*34b0*/  IADD3 R56, R185, R0.reuse, RZ ;  /* 0x00000000b9387210 */ /* 0x080fe60007ffe0ff */
[----:B------:R-:W-:Y:S06]  /*34c0*/  STS [R215+0x12400], R4 ;  /* 0x01240004d7007388 */ /* 0x000fec0000000800 */
[----:B------:R-:W1:Y:S01]  /*34d0*/  LDSM.16.M88.4 R16, [R0+0x8000] ;  /* 0x008000000010783b */ /* 0x000e620000000200 */
[----:B---3--:R-:W-:Y:S05]  /*34e0*/  IMAD.X R3, R226, 0x1, R209, P0 ;  /* 0x00000001e2037824 */ /* 0x008fea00000e06d1 */
[----:B------:R-:W2:Y:S06]  /*34f0*/  LDSM.16.M88.4 R52, [R56+0x8000] ;  /* 0x008000003834783b */ /* 0x000eac0000000200 */
[----:B------:R-:W3:Y:S06]  /*3500*/  LDG.E R61, desc[UR16][R2.64] ;  /* 0x00000010023d7981 */ /* 0x000eec000c1e1900 */
[----:B------:R4:W3:Y:S01]  /*3510*/  LDG.E R60, desc[UR16][R2.64+0x20] ;  /* 0x00002010023c7981 */ /* 0x0008e2000c1e1900 */
[C---:B-1----:R-:W-:Y:S03]  /*3520*/  HMMA.16816.F32.BF16 R4, R16.reuse, R112, RZ ;  /* 0x000000701004723c */ /* 0x042fe600000418ff */
[C---:B----4-:R-:W-:Y:S02]  /*3530*/  IADD3 R3, R182.reuse, R0, RZ ;  /* 0x00000000b6037210 */ /* 0x050fe40007ffe0ff */
[----:B------:R-:W-:Y:S01]  /*3540*/  IADD3 R2, R182, R56, RZ ;  /* 0x00000038b6027210 */ /* 0x000fe20007ffe0ff */
[C---:B------:R-:W-:Y:S01]  /*3550*/  HMMA.16816.F32.BF16 R8, R16.reuse, R114, RZ ;  /* 0x000000721008723c */ /* 0x040fe200000418ff */
[----:B------:R-:W-:Y:S05]  /*3560*/  LDSM.16.M88.4 R56, [R56+0xa000] ;  /* 0x00a000003838783b */ /* 0x000fea0000000200 */
[C---:B------:R-:W-:Y:S06]  /*3570*/  HMMA.16816.F32.BF16 R12, R16.reuse, R116, RZ ;  /* 0x00000074100c723c */ /* 0x040fec00000418ff */
[----:B------:R-:W-:Y:S06]  /*3580*/  HMMA.16816.F32.BF16 R16, R16, R118, RZ ;  /* 0x000000761010723c */ /* 0x000fec00000418ff */
[C---:B--2---:R-:W-:Y:S06]  /*3590*/  HMMA.16816.F32.BF16 R4, R52.reuse, R120, R4 ;  /* 0x000000783404723c */ /* 0x044fec0000041804 */
[C---:B------:R-:W-:Y:S06]  /*35a0*/  HMMA.16816.F32.BF16 R8, R52.reuse, R122, R8 ;  /* 0x0000007a3408723c */ /* 0x040fec0000041808 */
[C---:B------:R-:W-:Y:S06]  /*35b0*/  HMMA.16816.F32.BF16 R12, R52.reuse, R124, R12 ;  /* 0x0000007c340c723c */ /* 0x040fec000004180c */
[----:B------:R-:W-:Y:S01]  /*35c0*/  HMMA.16816.F32.BF16 R16, R52, R126, R16 ;  /* 0x0000007e3410723c */ /* 0x000fe20000041810 */
[----:B------:R-:W1:Y:S05]  /*35d0*/  LDSM.16.M88.4 R52, [R3+0x8000] ;  /* 0x008000000334783b */ /* 0x000e6a0000000200 */
[C---:B-1----:R-:W-:Y:S06]  /*35e0*/  HMMA.16816.F32.BF16 R4, R52.reuse, R128, R4 ;  /* 0x000000803404723c */ /* 0x042fec0000041804 */
        /* <DEDUP_REMOVED lines=14> */
[C---:B------:R-:W-:Y:S06]  /*36d0*/  HMMA.16816.F32.BF16 R4, R56.reuse, R152, R4 ;  /* 0x000000983804723c */ /* 0x040fec0000041804 */
[C---:B------:R-:W-:Y:S06]  /*36e0*/  HMMA.16816.F32.BF16 R8, R56.reuse, R154, R8 ;  /* 0x0000009a3808723c */ /* 0x040fec0000041808 */
[C---:B------:R-:W-:Y:S06]  /*36f0*/  HMMA.16816.F32.BF16 R12, R56.reuse, R156, R12 ;  /* 0x0000009c380c723c */ /* 0x040fec000004180c */
[----:B------:R-:W-:Y:S01]  /*3700*/  HMMA.16816.F32.BF16 R16, R56, R158, R16 ;  /* 0x0000009e3810723c */ /* 0x000fe20000041810 */
[----:B------:R-:W2:Y:S05]  /*3710*/  LDSM.16.M88.4 R56, [R2+0xa000] ;  /* 0x00a000000238783b */ /* 0x000eaa0000000200 */
[C---:B-1----:R-:W-:Y:S06]  /*3720*/  HMMA.16816.F32.BF16 R4, R52.reuse, R160, R4 ;  /* 0x000000a03404723c */ /* 0x042fec0000041804 */
[C---:B------:R-:W-:Y:S06]  /*3730*/  HMMA.16816.F32.BF16 R8, R52.reuse, R162, R8 ;  /* 0x000000a23408723c */ /* 0x040fec0000041808 */
[C---:B------:R-:W-:Y:S06]  /*3740*/  HMMA.16816.F32.BF16 R12, R52.reuse, R164, R12 ;  /* 0x000000a4340c723c */ /* 0x040fec000004180c */
[----:B------:R-:W-:Y:S06]  /*3750*/  HMMA.16816.F32.BF16 R16, R52, R166, R16 ;  /* 0x000000a63410723c */ /* 0x000fec0000041810 */
[C---:B--2---:R-:W-:Y:S06]  /*3760*/  HMMA.16816.F32.BF16 R4, R56.reuse, R168, R4 ;  /* 0x000000a83804723c */ /* 0x044fec0000041804 */
[C---:B------:R-:W-:Y:S06]  /*3770*/  HMMA.16816.F32.BF16 R8, R56.reuse, R170, R8 ;  /* 0x000000aa3808723c */ /* 0x040fec0000041808 */
[C---:B------:R-:W-:Y:S06]  /*3780*/  HMMA.16816.F32.BF16 R12, R56.reuse, R172, R12 ;  /* 0x000000ac380c723c */ /* 0x040fec000004180c */
[----:B------:R-:W-:Y:S06]  /*3790*/  HMMA.16816.F32.BF16 R16, R56, R174, R16 ;  /* 0x000000ae3810723c */ /* 0x000fec0000041810 */
[C---:B---3--:R-:W-:Y:S01]  /*37a0*/  FADD.FTZ R2, -R61.reuse, R4 ;  /* 0x000000043d027221 */ /* 0x048fe20000010100 */
[C---:B------:R-:W-:Y:S01]  /*37b0*/  FADD.FTZ R0, -R61.reuse, R5 ;  /* 0x000000053d007221 */ /* 0x040fe20000010100 */
[----:B------:R-:W-:Y:S03]  /*37c0*/  FADD.FTZ R5, -R60, R7 ;  /* 0x000000073c057221 */ /* 0x000fe60000010100 */
[----:B------:R-:W-:Y:S01]  /*37d0*/  FMUL.FTZ R2, R106, R2 ;  /* 0x000000026a027220 */ /* 0x000fe20000410000 */
[C---:B------:R-:W-:Y:S01]  /*37e0*/  FADD.FTZ R3, -R61.reuse, R8 ;  /* 0x000000083d037221 */ /* 0x040fe20000010100 */
[----:B------:R-:W-:Y:S01]  /*37f0*/  FADD.FTZ R8, -R61, R9 ;  /* 0x000000093d087221 */ /* 0x000fe20000010100 */
[----:B------:R-:W-:Y:S01]  /*3800*/  FMUL.FTZ R0, R105, R0 ;  /* 0x0000000069007220 */ /* 0x000fe20000410000 */
[----:B------:R-:W-:Y:S01]  /*3810*/  FADD.FTZ R10, -R60, R10 ;  /* 0x0000000a3c0a7221 */ /* 0x000fe20000010100 */
[----:B------:R-:W-:Y:S01]  /*3820*/  FMUL.FTZ R3, R102, R3 ;  /* 0x0000000366037220 */ /* 0x000fe20000410000 */
[----:B------:R-:W-:Y:S01]  /*3830*/  FMUL.FTZ R8, R101, R8 ;  /* 0x0000000865087220 */ /* 0x000fe20000410000 */
[C---:B------:R-:W-:Y:S01]  /*3840*/  FADD.FTZ R4, -R61.reuse, R13 ;  /* 0x0000000d3d047221 */ /* 0x040fe20000010100 */
[----:B------:R-:W-:Y:S01]  /*3850*/  F2FP.BF16.F32.PACK_AB R9, R0, R2 ;  /* 0x000000020009723e */ /* 0x000fe200000010ff */
[C---:B------:R-:W-:Y:S01]  /*3860*/  FADD.FTZ R2, -R61.reuse, R12 ;  /* 0x0000000c3d027221 */ /* 0x040fe20000010100 */
[----:B------:R-:W-:Y:S01]  /*3870*/  FADD.FTZ R11, -R60, R11 ;  /* 0x0000000b3c0b7221 */ /* 0x000fe20000010100 */
[----:B------:R-:W-:Y:S01]  /*3880*/  F2FP.BF16.F32.PACK_AB R8, R8, R3 ;  /* 0x000000030808723e */ /* 0x000fe200000010ff */
[----:B------:R-:W-:Y:S01]  /*3890*/  FADD.FTZ R3, -R60, R6 ;  /* 0x000000063c037221 */ /* 0x000fe20000010100 */
[C---:B------:R-:W-:Y:S01]  /*38a0*/  FADD.FTZ R0, -R61.reuse, R16 ;  /* 0x000000103d007221 */ /* 0x040fe20000010100 */
[----:B------:R-:W-:Y:S01]  /*38b0*/  FADD.FTZ R17, -R61, R17 ;  /* 0x000000113d117221 */ /* 0x000fe20000010100 */
[----:B------:R-:W-:Y:S01]  /*38c0*/  FMUL.FTZ R2, R65, R2 ;  /* 0x0000000241027220 */ /* 0x000fe20000410000 */
[----:B------:R-:W-:Y:S01]  /*38d0*/  FMUL.FTZ R4, R64, R4 ;  /* 0x0000000440047220 */ /* 0x000fe20000410000 */
[----:B------:R-:W-:Y:S01]  /*38e0*/  FMUL.FTZ R0, R63, R0 ;  /* 0x000000003f007220 */ /* 0x000fe20000410000 */
[----:B------:R-:W-:Y:S01]  /*38f0*/  FMUL.FTZ R6, R62, R17 ;  /* 0x000000113e067220 */ /* 0x000fe20000410000 */
[----:B------:R-:W-:Y:S01]  /*3900*/  FMUL.FTZ R3, R109, R3 ;  /* 0x000000036d037220 */ /* 0x000fe20000410000 */
[----:B------:R-:W-:Y:S01]  /*3910*/  FMUL.FTZ R5, R108, R5 ;  /* 0x000000056c057220 */ /* 0x000fe20000410000 */
[----:B------:R-:W-:Y:S01]  /*3920*/  FMUL.FTZ R16, R107, R10 ;  /* 0x0000000a6b107220 */ /* 0x000fe20000410000 */
[----:B------:R-:W-:Y:S01]  /*3930*/  FMUL.FTZ R13, R104, R11 ;  /* 0x0000000b680d7220 */ /* 0x000fe20000410000 */
[C---:B------:R-:W-:Y:S01]  /*3940*/  FADD.FTZ R10, -R60.reuse, R14 ;  /* 0x0000000e3c0a7221 */ /* 0x040fe20000010100 */
[C---:B------:R-:W-:Y:S01]  /*3950*/  FADD.FTZ R7, -R60.reuse, R15 ;  /* 0x0000000f3c077221 */ /* 0x040fe20000010100 */
[----:B------:R-:W-:Y:S01]  /*3960*/  FADD.FTZ R12, -R60, R18 ;  /* 0x000000123c0c7221 */ /* 0x000fe20000010100 */
[----:B------:R-:W-:Y:S01]  /*3970*/  F2FP.BF16.F32.PACK_AB R4, R4, R2 ;  /* 0x000000020404723e */ /* 0x000fe200000010ff */
[----:B------:R-:W-:Y:S01]  /*3980*/  FADD.FTZ R11, -R60, R19 ;  /* 0x000000133c0b7221 */ /* 0x000fe20000010100 */
[----:B------:R-:W-:Y:S01]  /*3990*/  F2FP.BF16.F32.PACK_AB R6, R6, R0 ;  /* 0x000000000606723e */ /* 0x000fe200000010ff */
[----:B------:R-:W-:Y:S01]  /*39a0*/  FMUL.FTZ R10, R103, R10 ;  /* 0x0000000a670a7220 */ /* 0x000fe20000410000 */
[----:B------:R-:W-:Y:S01]  /*39b0*/  F2FP.BF16.F32.PACK_AB R5, R5, R3 ;  /* 0x000000030505723e */ /* 0x000fe200000010ff */
[----:B------:R-:W-:Y:S01]  /*39c0*/  FMUL.FTZ R7, R100, R7 ;  /* 0x0000000764077220 */ /* 0x000fe20000410000 */
[----:B------:R-:W-:Y:S01]  /*39d0*/  FMUL.FTZ R12, R67, R12 ;  /* 0x0000000c430c7220 */ /* 0x000fe20000410000 */
[----:B------:R-:W-:Y:S01]  /*39e0*/  FMUL.FTZ R11, R66, R11 ;  /* 0x0000000b420b7220 */ /* 0x000fe20000410000 */
[----:B------:R-:W-:Y:S06]  /*39f0*/  @!P5 BRA `(.L_x_7) ;  /* 0x00000000005cd947 */ /* 0x000fec0003800000 */
[----:B------:R-:W1:Y:S01]  /*3a00*/  LDC R14, c[0x0][0x240] ;  /* 0x00009000ff0e7b82 */ /* 0x000e620000000800 */
[----:B------:R-:W-:Y:S04]  /*3a10*/  LOP3.LUT R0, R203, 0x1, RZ, 0xc0, !PT ;  /* 0x00000001cb007812 */ /* 0x000fe800078ec0ff */
[----:B------:R-:W-:Y:S01]  /*3a20*/  ISETP.NE.U32.AND P1, PT, R0, 0x1, PT ;  /* 0x000000010000780c */ /* 0x000fe20003f25070 */
[----:B------:R-:W-:Y:S02]  /*3a30*/  IMAD.MOV.U32 R0, RZ, RZ, -0x4000 ;  /* 0xffffc000ff007424 */ /* 0x000fe400078e00ff */
[----:B------:R-:W2:Y:S03]  /*3a40*/  LDC R15, c[0x0][0x244] ;  /* 0x00009100ff0f7b82 */ /* 0x000ea60000000800 */
[----:B------:R-:W-:Y:S05]  /*3a50*/  SEL R0, R0, 0x4000, !P1 ;  /* 0x0000400000007807 */ /* 0x000fea0004800000 */
[--C-:B------:R-:W-:Y:S02]  /*3a60*/  IMAD.IADD R193, R193, 0x1, R0.reuse ;  /* 0x00000001c1c17824 */ /* 0x100fe400078e0200 */
[----:B------:R-:W-:Y:S02]  /*3a70*/  IMAD.IADD R179, R179, 0x1, R0 ;  /* 0x00000001b3b37824 */ /* 0x000fe400078e0200 */
[----:B-1----:R-:W-:Y:S05]  /*3a80*/  IMAD.U32 R2, R14, -0x40, RZ ;  /* 0xffffffc00e027824 */ /* 0x002fea00078e00ff */
[C---:B------:R-:W-:Y:S04]  /*3a90*/  LEA R3, P0, R2.reuse, R198, 0x1 ;  /* 0x000000c602037211 */ /* 0x040fe800078008ff */
[----:B------:R-:W-:Y:S01]  /*3aa0*/  LEA.HI.X.SX32 R2, R2, R199, 0x1, P0 ;  /* 0x000000c702027211 */ /* 0x000fe200000f0eff */
[----:B------:R-:W-:Y:S04]  /*3ab0*/  IMAD.MOV.U32 R198, RZ, RZ, R3 ;  /* 0x000000ffffc67224 */ /* 0x000fe800078e0003 */
[----:B------:R-:W-:Y:S01]  /*3ac0*/  IMAD.MOV.U32 R199, RZ, RZ, R2 ;  /* 0x000000ffffc77224 */ /* 0x000fe200078e0002 */
[C---:B------:R-:W-:Y:S04]  /*3ad0*/  LEA R2, P0, R14.reuse, R198, 0x6 ;  /* 0x000000c60e027211 */ /* 0x040fe800078030ff */
[----:B------:R-:W-:Y:S01]  /*3ae0*/  @!PT LDS RZ, [RZ] ;  /* 0x00000000fffff984 */ /* 0x000fe20000000800 */
[----:B------:R-:W-:Y:S01]  /*3af0*/  @!PT LDS RZ, [RZ] ;  /* 0x00000000fffff984 */ /* 0x000fe20000000800 */
[----:B------:R-:W-:Y:S01]  /*3b00*/  @!PT LDS RZ, [RZ] ;  /* 0x00000000fffff984 */ /* 0x000fe20000000800 */
[----:B------:R1:W-:Y:S01]  /*3b10*/  LDGSTS.E.BYPASS.LTC128B.128 [R193], desc[UR16][R198.64] ;  /* 0x00000000c6c17fae */ /* 0x0003e2000b901d50 */
[----:B--2---:R-:W-:Y:S03]  /*3b20*/  LEA.HI.X R3, R14, R199, R15, 0x6, P0 ;  /* 0x000000c70e037211 */ /* 0x004fe600000f340f */
[----:B------:R1:W-:Y:S04]  /*3b30*/  LDGSTS.E.BYPASS.LTC128B.128 [R193+0x2000], desc[UR16][R198.64+0x80] ;  /* 0x02000080c6c17fae */ /* 0x0003e8000b901d50 */
[----:B------:R1:W-:Y:S04]  /*3b40*/  LDGSTS.E.BYPASS.LTC128B.128 [R193+0x1000], desc[UR16][R2.64] ;  /* 0x0100000002c17fae */ /* 0x0003e8000b901d50 */
[----:B------:R1:W-:Y:S04]  /*3b50*/  LDGSTS.E.BYPASS.LTC128B.128 [R193+0x3000], desc[UR16][R2.64+0x80] ;  /* 0x0300008002c17fae */ /* 0x0003e8000b901d50 */
[----:B------:R-:W0:Y:S02]  /*3b60*/  LDGDEPBAR ;  /* 0x00000000000079af */ /* 0x000e240000000000 */
.L_x_7:
[----:B-1----:R-:W-:Y:S01]  /*3b70*/  F2FP.BF16.F32.PACK_AB R2, R13, R16 ;  /* 0x000000100d02723e */ /* 0x002fe200000010ff */
[----:B------:R-:W-:Y:S01]  /*3b80*/  STS [R214+0x10000], R9 ;  /* 0x01000009d6007388 */ /* 0x000fe20000000800 */
[----:B------:R-:W-:Y:S02]  /*3b90*/  F2FP.BF16.F32.PACK_AB R0, R7, R10 ;  /* 0x0000000a0700723e */ /* 0x000fe400000010ff */
[----:B------:R-:W-:Y:S01]  /*3ba0*/  F2FP.BF16.F32.PACK_AB R3, R11, R12 ;  /* 0x0000000c0b03723e */ /* 0x000fe200000010ff */
[----:B------:R-:W-:Y:S04]  /*3bb0*/  STS [R214+0x10400], R5 ;  /* 0x01040005d6007388 */ /* 0x000fe80000000800 */
[----:B------:R-:W-:Y:S04]  /*3bc0*/  STS [R216+0x10000], R8 ;  /* 0x01000008d8007388 */ /* 0x000fe80000000800 */
[----:B------:R1:W-:Y:S04]  /*3bd0*/  STS [R216+0x10400], R2 ;  /* 0x01040002d8007388 */ /* 0x0003e80000000800 */
[----:B------:R-:W-:Y:S04]  /*3be0*/  STS [R213+0x10000], R4 ;  /* 0x01000004d5007388 */ /* 0x000fe80000000800 */
[----:B------:R2:W-:Y:S04]  /*3bf0*/  STS [R213+0x10400], R0 ;  /* 0x01040000d5007388 */ /* 0x0005e80000000800 */
[----:B------:R-:W-:Y:S04]  /*3c00*/  STS [R215+0x10000], R6 ;  /* 0x01000006d7007388 */ /* 0x000fe80000000800 */
[----:B------:R-:W-:Y:S01]  /*3c10*/  STS [R215+0x10400], R3 ;  /* 0x01040003d7007388 */ /* 0x000fe20000000800 */
[----:B------:R-:W-:Y:S01]  /*3c20*/  BAR.SYNC.DEFER_BLOCKING 0x0 ;  /* 0x0000000000007b1d */ /* 0x000fe20000010000 */
[----:B-1----:R-:W-:Y:S04]  /*3c30*/  IMAD R2, R251, UR4, RZ ;  /* 0x00000004fb027c24 */ /* 0x002fe8000f8e02ff */
[----:B------:R-:W-:Y:S01]  /*3c40*/  IMAD.U32 R2, R2, -0x40, RZ ;  /* 0xffffffc002027824 */ /* 0x000fe200078e00ff */
[----:B--2---:R-:W-:Y:S04]  /*3c50*/  LEA R0, R191, UR5, 0x1 ;  /* 0x00000005bf007c11 */ /* 0x004fe8000f8e08ff */
[C---:B------:R-:W-:Y:S04]  /*3c60*/  LEA R194, P0, R2.reuse, R194, 0x2 ;  /* 0x000000c202c27211 */ /* 0x040fe800078010ff */
[----:B------:R-:W-:Y:S01]  /*3c70*/  LEA.HI.X.SX32 R195, R2, R195, 0x2, P0 ;  /* 0x000000c302c37211 */ /* 0x000fe200000f16ff */
[----:B------:R-:W-:Y:S04]  /*3c80*/  LDSM.16.MT88.4 R4, [R178+0x12000] ;  /* 0x01200000b204783b */ /* 0x000fe80000004200 */
[----:B------:R-:W1:Y:S04]  /*3c90*/  LDSM.16.MT88.4 R8, [R0+0x8000] ;  /* 0x008000000008783b */ /* 0x000e680000004200 */
[----:B------:R-:W2:Y:S04]  /*3ca0*/  LDSM.16.MT88.4 R12, [R177+0x12000] ;  /* 0x01200000b10c783b */ /* 0x000ea80000004200 */
[----:B------:R-:W3:Y:S04]  /*3cb0*/  LDSM.16.MT88.4 R16, [R0+0xa000] ;  /* 0x00a000000010783b */ /* 0x000ee80000004200 */
[----:B------:R-:W-:Y:S04]  /*3cc0*/  LDSM.16.MT88.4 R52, [R178+0x12800] ;  /* 0x01280000b234783b */ /* 0x000fe80000004200 */
[----:B------:R-:W4:Y:S04]  /*3cd0*/  LDSM.16.MT88.4 R56, [R0+0x8800] ;  /* 0x008800000038783b */ /* 0x000f280000004200 */
[----:B------:R-:W5:Y:S04]  /*3ce0*/  LDSM.16.MT88.4 R60, [R177+0x12800] ;  /* 0x01280000b13c783b */ /* 0x000f680000004200 */
[----:B------:R-:W5:Y:S01]  /*3cf0*/  LDSM.16.MT88.4 R64, [R0+0xa800] ;  /* 0x00a800000040783b */ /* 0x000f620000004200 */
[-C--:B-1----:R-:W-:Y:S06]  /*3d00*/  HMMA.16816.F32.BF16 R20, R4, R8.reuse, R20 ;  /* 0x000000080414723c */ /* 0x082fec0000041814 */
[C---:B--2---:R-:W-:Y:S06]  /*3d10*/  HMMA.16816.F32.BF16 R24, R12.reuse, R8, R24 ;  /* 0x000000080c18723c */ /* 0x044fec0000041818 */
[-C--:B------:R-:W-:Y:S06]  /*3d20*/  HMMA.16816.F32.BF16 R28, R12, R10.reuse, R28 ;  /* 0x0000000a0c1c723c */ /* 0x080fec000004181c */
[C---:B------:R-:W-:Y:S01]  /*3d30*/  HMMA.16816.F32.BF16 R32, R4.reuse, R10, R32 ;  /* 0x0000000a0420723c */ /* 0x040fe20000041820 */
[----:B------:R-:W-:Y:S05]  /*3d40*/  LDSM.16.MT88.4 R8, [R0+0x9000] ;  /* 0x009000000008783b */ /* 0x000fea0000004200 */
[-C--:B---3--:R-:W-:Y:S06]  /*3d50*/  HMMA.16816.F32.BF16 R36, R4, R16.reuse, R36 ;  /* 0x000000100424723c */ /* 0x088fec0000041824 */
[C---:B------:R-:W-:Y:S06]  /*3d60*/  HMMA.16816.F32.BF16 R40, R12.reuse, R16, R40 ;  /* 0x000000100c28723c */ /* 0x040fec0000041828 */
[-C--:B------:R-:W-:Y:S01]  /*3d70*/  HMMA.16816.F32.BF16 R44, R12, R18.reuse, R44 ;  /* 0x000000120c2c723c */ /* 0x080fe2000004182c */
[----:B------:R-:W-:Y:S05]  /*3d80*/  LDSM.16.MT88.4 R12, [R177+0x13000] ;  /* 0x01300000b10c783b */ /* 0x000fea0000004200 */
[----:B------:R-:W-:Y:S01]  /*3d90*/  HMMA.16816.F32.BF16 R48, R4, R18, R48 ;  /* 0x000000120430723c */ /* 0x000fe20000041830 */
[----:B------:R-:W1:Y:S04]  /*3da0*/  LDSM.16.MT88.4 R4, [R178+0x13000] ;  /* 0x01300000b204783b */ /* 0x000e680000004200 */
[----:B------:R-:W2:Y:S01]  /*3db0*/  LDSM.16.MT88.4 R16, [R0+0xb000] ;  /* 0x00b000000010783b */ /* 0x000ea20000004200 */
[-C--:B----4-:R-:W-:Y:S06]  /*3dc0*/  HMMA.16816.F32.BF16 R20, R52, R56.reuse, R20 ;  /* 0x000000383414723c */ /* 0x090fec0000041814 */
[C---:B-----5:R-:W-:Y:S06]  /*3dd0*/  HMMA.16816.F32.BF16 R24, R60.reuse, R56, R24 ;  /* 0x000000383c18723c */ /* 0x060fec0000041818 */
[-C--:B------:R-:W-:Y:S06]  /*3de0*/  HMMA.16816.F32.BF16 R28, R60, R58.reuse, R28 ;  /* 0x0000003a3c1c723c */ /* 0x080fec000004181c */
[C---:B------:R-:W-:Y:S01]  /*3df0*/  HMMA.16816.F32.BF16 R32, R52.reuse, R58, R32 ;  /* 0x0000003a3420723c */ /* 0x040fe20000041820 */
[----:B------:R-:W-:Y:S05]  /*3e00*/  LDSM.16.MT88.4 R56, [R0+0x9800] ;  /* 0x009800000038783b */ /* 0x000fea0000004200 */
[-C--:B------:R-:W-:Y:S06]  /*3e10*/  HMMA.16816.F32.BF16 R36, R52, R64.reuse, R36 ;  /* 0x000000403424723c */ /* 0x080fec0000041824 */
[C---:B------:R-:W-:Y:S06]  /*3e20*/  HMMA.16816.F32.BF16 R40, R60.reuse, R64, R40 ;  /* 0x000000403c28723c */ /* 0x040fec0000041828 */
[-C--:B------:R-:W-:Y:S01]  /*3e30*/  HMMA.16816.F32.BF16 R44, R60, R66.reuse, R44 ;  /* 0x000000423c2c723c */ /* 0x080fe2000004182c */
[----:B------:R-:W-:Y:S05]  /*3e40*/  LDSM.16.MT88.4 R60, [R177+0x13800] ;  /* 0x01380000b13c783b */ /* 0x000fea0000004200 */
[----:B------:R-:W-:Y:S01]  /*3e50*/  HMMA.16816.F32.BF16 R48, R52, R66, R48 ;  /* 0x000000423430723c */ /* 0x000fe20000041830 */
[----:B------:R-:W3:Y:S04]  /*3e60*/  LDSM.16.MT88.4 R52, [R178+0x13800] ;  /* 0x01380000b234783b */ /* 0x000ee80000004200 */
[----:B------:R-:W4:Y:S01]  /*3e70*/  LDSM.16.MT88.4 R64, [R0+0xb800] ;  /* 0x00b800000040783b */ /* 0x000f220000004200 */
[-C--:B-1----:R-:W-:Y:S01]  /*3e80*/  HMMA.16816.F32.BF16 R20, R4, R8.reuse, R20 ;  /* 0x000000080414723c */ /* 0x082fe20000041814 */
[----:B------:R-:W-:Y:S05]  /*3e90*/  BAR.SYNC.DEFER_BLOCKING 0x0 ;  /* 0x0000000000007b1d */ /* 0x000fea0000010000 */
[C---:B------:R-:W-:Y:S06]  /*3ea0*/  HMMA.16816.F32.BF16 R24, R12.reuse, R8, R24 ;  /* 0x000000080c18723c */ /* 0x040fec0000041818 */
[-C--:B------:R-:W-:Y:S06]  /*3eb0*/  HMMA.16816.F32.BF16 R28, R12, R10.reuse, R28 ;  /* 0x0000000a0c1c723c */ /* 0x080fec000004181c */
[C---:B------:R-:W-:Y:S06]  /*3ec0*/  HMMA.16816.F32.BF16 R32, R4.reuse, R10, R32 ;  /* 0x0000000a0420723c */ /* 0x040fec0000041820 */
[-C--:B--2---:R-:W-:Y:S06]  /*3ed0*/  HMMA.16816.F32.BF16 R36, R4, R16.reuse, R36 ;  /* 0x000000100424723c */ /* 0x084fec0000041824 */
[C---:B------:R-:W-:Y:S06]  /*3ee0*/  HMMA.16816.F32.BF16 R40, R12.reuse, R16, R40 ;  /* 0x000000100c28723c */ /* 0x040fec0000041828 */
[-C--:B------:R-:W-:Y:S06]  /*3ef0*/  HMMA.16816.F32.BF16 R44, R12, R18.reuse, R44 ;  /* 0x000000120c2c723c */ /* 0x080fec000004182c */
[----:B------:R-:W-:Y:S06]  /*3f00*/  HMMA.16816.F32.BF16 R48, R4, R18, R48 ;  /* 0x000000120430723c */ /* 0x000fec0000041830 */
[-C--:B---3--:R-:W-:Y:S06]  /*3f10*/  HMMA.16816.F32.BF16 R20, R52, R56.reuse, R20 ;  /* 0x000000383414723c */ /* 0x088fec0000041814 */
[C---:B------:R-:W-:Y:S06]  /*3f20*/  HMMA.16816.F32.BF16 R24, R60.reuse, R56, R24 ;  /* 0x000000383c18723c */ /* 0x040fec0000041818 */
[-C--:B------:R-:W-:Y:S06]  /*3f30*/  HMMA.16816.F32.BF16 R28, R60, R58.reuse, R28 ;  /* 0x0000003a3c1c723c */ /* 0x080fec000004181c */
[C---:B------:R-:W-:Y:S06]  /*3f40*/  HMMA.16816.F32.BF16 R32, R52.reuse, R58, R32 ;  /* 0x0000003a3420723c */ /* 0x040fec0000041820 */
[-C--:B----4-:R-:W-:Y:S06]  /*3f50*/  HMMA.16816.F32.BF16 R36, R52, R64.reuse, R36 ;  /* 0x000000403424723c */ /* 0x090fec0000041824 */
[C---:B------:R-:W-:Y:S06]  /*3f60*/  HMMA.16816.F32.BF16 R40, R60.reuse, R64, R40 ;  /* 0x000000403c28723c */ /* 0x040fec0000041828 */
[-C--:B------:R-:W-:Y:S06]  /*3f70*/  HMMA.16816.F32.BF16 R44, R60, R66.reuse, R44 ;  /* 0x000000423c2c723c */ /* 0x080fec000004182c */
[----:B------:R-:W-:Y:S01]  /*3f80*/  HMMA.16816.F32.BF16 R48, R52, R66, R48 ;  /* 0x000000423430723c */ /* 0x000fe20000041830 */
[----:B------:R-:W-:Y:S11]  /*3f90*/  @!UPT UIADD3 URZ, URZ, URZ, URZ ;  /* 0x0000003f3f3ff290 */ /* 0x000ff6000fffe03f */
[----:B------:R-:W-:Y:S01]  /*3fa0*/  @!UPT UIADD3 URZ, URZ, URZ, URZ ;  /* 0x0000003f3f3ff290 */ /* 0x000fe2000fffe03f */
[----:B------:R-:W-:Y:S11]  /*3fb0*/  @!P5 BRA `(.L_x_8) ;  /* 0x000000000044d947 */ /* 0x000ff60003800000 */
[----:B------:R-:W1:Y:S08]  /*3fc0*/  LDC R4, c[0x0][0x420] ;  /* 0x00010800ff047b82 */ /* 0x000e700000000800 */
[----:B------:R-:W2:Y:S01]  /*3fd0*/  LDC R5, c[0x0][0x424] ;  /* 0x00010900ff057b82 */ /* 0x000ea20000000800 */
        /* <DEDUP_REMOVED lines=9> */
[----:B------:R1:W-:Y:S01]  /*4070*/  LDGSTS.E.BYPASS.LTC128B.128 [R204+0x8000], desc[UR16][R200.64] ;  /* 0x08000000c8cc7fae */ /* 0x0003e2000b901d50 */
[----:B--2---:R-:W-:Y:S03]  /*4080*/  LEA.HI.X R3, R4, R201, R5, 0x6, P0 ;  /* 0x000000c904037211 */ /* 0x004fe600000f3405 */
[----:B------:R1:W-:Y:S04]  /*4090*/  LDGSTS.E.BYPASS.LTC128B.128 [R204+0xa000], desc[UR16][R200.64+0x80] ;  /* 0x0a000080c8cc7fae */ /* 0x0003e8000b901d50 */
[----:B------:R1:W-:Y:S04]  /*40a0*/  LDGSTS.E.BYPASS.LTC128B.128 [R204+0x9000], desc[UR16][R2.64] ;  /* 0x0900000002cc7fae */ /* 0x0003e8000b901d50 */
[----:B------:R1:W-:Y:S04]  /*40b0*/  LDGSTS.E.BYPASS.LTC128B.128 [R204+0xb000], desc[UR16][R2.64+0x80] ;  /* 0x0b00008002cc7fae */ /* 0x0003e8000b901d50 */
[----:B------:R-:W0:Y:S02]  /*40c0*/  LDGDEPBAR ;  /* 0x00000000000079af */ /* 0x000e240000000000 */
.L_x_8:
[----:B------:R-:W-:Y:S01]  /*40d0*/  LDSM.16.M88.4 R64, [R186] ;  /* 0x00000000ba40783b */ /* 0x000fe20000000200 */
[----:B------:R-:W-:Y:S02]  /*40e0*/  @P5 IADD3 R196, P0, R227, R212, RZ ;  /* 0x000000d4e3c45210 */ /* 0x000fe40007f1e0ff */
[CC--:B-1----:R-:W-:Y:S01]  /*40f0*/  LEA R2, P1, R205.reuse, R194.reuse, 0x2 ;  /* 0x000000c2cd027211 */ /* 0x0c2fe200078210ff */
[----:B------:R-:W1:Y:S02]  /*4100*/  LDSM.16.MT88.4 R16, [R0+0xc000] ;  /* 0x00c000000010783b */ /* 0x000e640000004200 */
[----:B------:R-:W-:Y:S01]  /*4110*/  @P5 IMAD.X R197, R226, 0x1, R211, P0 ;  /* 0x00000001e2c55824 */ /* 0x000fe200000e06d3 */
[-C--:B------:R-:W-:Y:S01]  /*4120*/  LEA.HI.X.SX32 R3, R205, R195.reuse, 0x2, P1 ;  /* 0x000000c3cd037211 */ /* 0x080fe200008f16ff */
[----:B------:R-:W2:Y:S04]  /*4130*/  LDSM.16.M88.4 R60, [R186+0x1000] ;  /* 0x00100000ba3c783b */ /* 0x000ea80000000200 */
[----:B------:R-:W3:Y:S04]  /*4140*/  LDSM.16.MT88.4 R100, [R0+0xe000] ;  /* 0x00e000000064783b */ /* 0x000ee80000004200 */
[----:B------:R-:W-:Y:S04]  /*4150*/  LDSM.16.M88.4 R104, [R187] ;  /* 0x00000000bb68783b */ /* 0x000fe80000000200 */
[----:B------:R-:W4:Y:S04]  /*4160*/  LDSM.16.MT88.4 R108, [R0+0xc800] ;  /* 0x00c80000006c783b */ /* 0x000f280000004200 */
[----:B------:R2:W5:Y:S04]  /*4170*/  @P5 LDG.E R206, desc[UR16][R196.64+-0x100] ;  /* 0xffff0010c4ce5981 */ /* 0x000568000c1e1900 */
[----:B------:R3:W5:Y:S01]  /*4180*/  @P5 LDG.E R207, desc[UR16][R196.64+-0xe0] ;  /* 0xffff2010c4cf5981 */ /* 0x000762000c1e1900 */
[-C--:B-1----:R-:W-:Y:S06]  /*4190*/  HMMA.16816.F32.BF16 R4, R64, R16.reuse, RZ ;  /* 0x000000104004723c */ /* 0x082fec00000418ff */
[C---:B--2---:R-:W-:Y:S06]  /*41a0*/  HMMA.16816.F32.BF16 R8, R60.reuse, R16, RZ ;  /* 0x000000103c08723c */ /* 0x044fec00000418ff */
[-C--:B------:R-:W-:Y:S06]  /*41b0*/  HMMA.16816.F32.BF16 R12, R60, R18.reuse, RZ ;  /* 0x000000123c0c723c */ /* 0x080fec00000418ff */
[C---:B------:R-:W-:Y:S06]  /*41c0*/  HMMA.16816.F32.BF16 R16, R64.reuse, R18, RZ ;  /* 0x000000124010723c */ /* 0x040fec00000418ff */
[-C--:B---3--:R-:W-:Y:S06]  /*41d0*/  HMMA.16816.F32.BF16 R52, R64, R100.reuse, RZ ;  /* 0x000000644034723c */ /* 0x088fec00000418ff */
[C---:B------:R-:W-:Y:S06]  /*41e0*/  HMMA.16816.F32.BF16 R56, R60.reuse, R100, RZ ;  /* 0x000000643c38723c */ /* 0x040fec00000418ff */
[-C--:B------:R-:W-:Y:S06]  /*41f0*/  HMMA.16816.F32.BF16 R60, R60, R102.reuse, RZ ;  /* 0x000000663c3c723c */ /* 0x080fec00000418ff */
[----:B------:R-:W-:Y:S01]  /*4200*/  HMMA.16816.F32.BF16 R64, R64, R102, RZ ;  /* 0x000000664040723c */ /* 0x000fe200000418ff */
[----:B------:R-:W1:Y:S05]  /*4210*/  LDSM.16.M88.4 R100, [R187+0x1000] ;  /* 0x00100000bb64783b */ /* 0x000e6a0000000200 */
[-C--:B----4-:R-:W-:Y:S06]  /*4220*/  HMMA.16816.F32.BF16 R4, R104, R108.reuse, R4 ;  /* 0x0000006c6804723c */ /* 0x090fec0000041804 */
[C---:B-1----:R-:W-:Y:S06]  /*4230*/  HMMA.16816.F32.BF16 R8, R100.reuse, R108, R8 ;  /* 0x0000006c6408723c */ /* 0x042fec0000041808 */
[-C--:B------:R-:W-:Y:S06]  /*4240*/  HMMA.16816.F32.BF16 R12, R100, R110.reuse, R12 ;  /* 0x0000006e640c723c */ /* 0x080fec000004180c */
[C---:B------:R-:W-:Y:S01]  /*4250*/  HMMA.16816.F32.BF16 R16, R104.reuse, R110, R16 ;  /* 0x0000006e6810723c */ /* 0x040fe20000041810 */
[----:B------:R-:W1:Y:S05]  /*4260*/  LDSM.16.MT88.4 R108, [R0+0xe800] ;  /* 0x00e80000006c783b */ /* 0x000e6a0000004200 */
[-C--:B-1----:R-:W-:Y:S06]  /*4270*/  HMMA.16816.F32.BF16 R52, R104, R108.reuse, R52 ;  /* 0x0000006c6834723c */ /* 0x082fec0000041834 */
[C---:B------:R-:W-:Y:S06]  /*4280*/  HMMA.16816.F32.BF16 R56, R100.reuse, R108, R56 ;  /* 0x0000006c6438723c */ /* 0x040fec0000041838 */
[-C--:B------:R-:W-:Y:S01]  /*4290*/  HMMA.16816.F32.BF16 R60, R100, R110.reuse, R60 ;  /* 0x0000006e643c723c */ /* 0x080fe2000004183c */
[----:B------:R-:W-:Y:S05]  /*42a0*/  LDSM.16.M88.4 R100, [R188] ;  /* 0x00000000bc64783b */ /* 0x000fea0000000200 */
[----:B------:R-:W-:Y:S01]  /*42b0*/  HMMA.16816.F32.BF16 R64, R104, R110, R64 ;  /* 0x0000006e6840723c */ /* 0x000fe20000041840 */
[----:B------:R-:W1:Y:S04]  /*42c0*/  LDSM.16.MT88.4 R104, [R0+0xd000] ;  /* 0x00d000000068783b */ /* 0x000e680000004200 */
[----:B------:R-:W2:Y:S01]  /*42d0*/  LDSM.16.M88.4 R108, [R188+0x1000] ;  /* 0x00100000bc6c783b */ /* 0x000ea20000000200 */
[-C--:B-1----:R-:W-:Y:S06]  /*42e0*/  HMMA.16816.F32.BF16 R4, R100, R104.reuse, R4 ;  /* 0x000000686404723c */ /* 0x082fec0000041804 */
[C---:B--2---:R-:W-:Y:S06]  /*42f0*/  HMMA.16816.F32.BF16 R8, R108.reuse, R104, R8 ;  /* 0x000000686c08723c */ /* 0x044fec0000041808 */
        /* <DEDUP_REMOVED lines=14> */
[----:B------:R1:W2:Y:S04]  /*43e0*/  LDSM.16.MT88.4 R100, [R0+0xf800] ;  /* 0x00f800000064783b */ /* 0x0002a80000004200 */
[----:B------:R3:W-:Y:S04]  /*43f0*/  REDG.E.ADD.F32.FTZ.RN.STRONG.GPU desc[UR16][R194.64], R4 ;  /* 0x00000004c20079a6 */ /* 0x0007e8000c10f390 */
[----:B------:R4:W-:Y:S02]  /*4400*/  REDG.E.ADD.F32.FTZ.RN.STRONG.GPU desc[UR16][R2.64], R5 ;  /* 0x00000005020079a6 */ /* 0x0009e4000c10f390 */
[----:B-1----:R-:W-:Y:S01]  /*4410*/  LOP3.LUT R0, R203, 0x1, RZ, 0xc0, !PT ;  /* 0x00000001cb007812 */ /* 0x002fe200078ec0ff */
[-C--:B--2---:R-:W-:Y:S06]  /*4420*/  HMMA.16816.F32.BF16 R52, R108, R100.reuse, R52 ;  /* 0x000000646c34723c */ /* 0x084fec0000041834 */
[C---:B------:R-:W-:Y:S06]  /*4430*/  HMMA.16816.F32.BF16 R56, R104.reuse, R100, R56 ;  /* 0x000000646838723c */ /* 0x040fec0000041838 */
[-C--:B------:R-:W-:Y:S05]  /*4440*/  HMMA.16816.F32.BF16 R60, R104, R102.reuse, R60 ;  /* 0x00000066683c723c */ /* 0x080fea000004183c */
[CC--:B------:R-:W-:Y:S01]  /*4450*/  LEA R100, P0, R208.reuse, R194.reuse, 0x2 ;  /* 0x000000c2d0647211 */ /* 0x0c0fe200078010ff */
[----:B------:R-:W-:Y:S05]  /*4460*/  HMMA.16816.F32.BF16 R64, R108, R102, R64 ;  /* 0x000000666c40723c */ /* 0x000fea0000041840 */
[-C--:B------:R-:W-:Y:S02]  /*4470*/  LEA.HI.X.SX32 R101, R208, R195.reuse, 0x2, P0 ;  /* 0x000000c3d0657211 */ /* 0x080fe400000f16ff */
[CC--:B------:R-:W-:Y:S03]  /*4480*/  LEA R104, P1, R235.reuse, R194.reuse, 0x2 ;  /* 0x000000c2eb687211 */ /* 0x0c0fe600078210ff */
[----:B------:R1:W-:Y:S01]  /*4490*/  REDG.E.ADD.F32.FTZ.RN.STRONG.GPU desc[UR16][R100.64], R6 ;  /* 0x00000006640079a6 */ /* 0x0003e2000c10f390 */
[CC--:B------:R-:W-:Y:S02]  /*44a0*/  LEA R102, P0, R234.reuse, R194.reuse, 0x2 ;  /* 0x000000c2ea667211 */ /* 0x0c0fe400078010ff */
[-C--:B------:R-:W-:Y:S02]  /*44b0*/  LEA.HI.X.SX32 R105, R235, R195.reuse, 0x2, P1 ;  /* 0x000000c3eb697211 */ /* 0x080fe400008f16ff */
[-C--:B------:R-:W-:Y:S02]  /*44c0*/  LEA.HI.X.SX32 R103, R234, R195.reuse, 0x2, P0 ;  /* 0x000000c3ea677211 */ /* 0x080fe400000f16ff */
[CC--:B---3--:R-:W-:Y:S01]  /*44d0*/  LEA R4, P1, R232.reuse, R194.reuse, 0x2 ;  /* 0x000000c2e8047211 */ /* 0x0c8fe200078210ff */
[----:B------:R2:W-:Y:S03]  /*44e0*/  REDG.E.ADD.F32.FTZ.RN.STRONG.GPU desc[UR16][R104.64], R7 ;  /* 0x00000007680079a6 */ /* 0x0005e6000c10f390 */
[-C--:B----4-:R-:W-:Y:S01]  /*44f0*/  LEA.HI.X.SX32 R5, R232, R195.reuse, 0x2, P1 ;  /* 0x000000c3e8057211 */ /* 0x090fe200008f16ff */
[----:B------:R3:W-:Y:S01]  /*4500*/  REDG.E.ADD.F32.FTZ.RN.STRONG.GPU desc[UR16][R102.64], R8 ;  /* 0x00000008660079a6 */ /* 0x0007e2000c10f390 */
[-C--:B-1----:R-:W-:Y:S02]  /*4510*/  LEA R100, P2, R233, R194.reuse, 0x2 ;  /* 0x000000c2e9647211 */ /* 0x082fe400078410ff */
[-C--:B------:R-:W-:Y:S02]  /*4520*/  LEA R6, P0, R231, R194.reuse, 0x2 ;  /* 0x000000c2e7067211 */ /* 0x080fe400078010ff */
[-C--:B------:R-:W-:Y:S02]  /*4530*/  LEA.HI.X.SX32 R101, R233, R195.reuse, 0x2, P2 ;  /* 0x000000c3e9657211 */ /* 0x080fe400010f16ff */
[-C--:B--2---:R-:W-:Y:S03]  /*4540*/  LEA.HI.X.SX32 R7, R231, R195.reuse, 0x2, P0 ;  /* 0x000000c3e7077211 */ /* 0x084fe600000f16ff */
[----:B------:R1:W-:Y:S01]  /*4550*/  REDG.E.ADD.F32.FTZ.RN.STRONG.GPU desc[UR16][R100.64], R9 ;  /* 0x00000009640079a6 */ /* 0x0003e2000c10f390 */
[CC--:B---3--:R-:W-:Y:S03]  /*4560*/  LEA R8, P2, R221.reuse, R194.reuse, 0x2 ;  /* 0x000000c2dd087211 */ /* 0x0c8fe600078410ff */
[----:B------:R2:W-:Y:S04]  /*4570*/  REDG.E.ADD.F32.FTZ.RN.STRONG.GPU desc[UR16][R4.64], R10 ;  /* 0x0000000a040079a6 */ /* 0x0005e8000c10f390 */
[----:B------:R3:W-:Y:S04]  /*4580*/  REDG.E.ADD.F32.FTZ.RN.STRONG.GPU desc[UR16][R6.64], R11 ;  /* 0x0000000b060079a6 */ /* 0x0007e8000c10f390 */
[----:B------:R-:W-:Y:S04]  /*4590*/  REDG.E.ADD.F32.FTZ.RN.STRONG.GPU desc[UR16][R194.64+0x80], R16 ;  /* 0x00008010c20079a6 */ /* 0x000fe8000c10f390 */
[----:B------:R-:W-:Y:S04]  /*45a0*/  REDG.E.ADD.F32.FTZ.RN.STRONG.GPU desc[UR16][R2.64+0x80], R17 ;  /* 0x00008011020079a6 */ /* 0x000fe8000c10f390 */
[----:B------:R-:W-:Y:S01]  /*45b0*/  LDSM.16.MT88.4 R100, [R176+0x2800] ;  /* 0x00280000b064783b */ /* 0x000fe20000004200 */
[-C--:B-1----:R-:W-:Y:S02]  /*45c0*/  LEA.HI.X.SX32 R9, R221, R195.reuse, 0x2, P2 ;  /* 0x000000c3dd097211 */ /* 0x082fe400010f16ff */
[CC--:B--2---:R-:W-:Y:S04]  /*45d0*/  LEA R4, P0, R239.reuse, R194.reuse, 0x2 ;  /* 0x000000c2ef047211 */ /* 0x0c4fe800078010ff */
[-C--:B------:R-:W-:Y:S02]  /*45e0*/  LEA.HI.X.SX32 R5, R239, R195.reuse, 0x2, P0 ;  /* 0x000000c3ef057211 */ /* 0x080fe400000f16ff */
[-C--:B---3--:R-:W-:Y:S02]  /*45f0*/  LEA R6, P1, R248, R194.reuse, 0x2 ;  /* 0x000000c2f8067211 */ /* 0x088fe400078210ff */
[-C--:B------:R-:W-:Y:S01]  /*4600*/  LEA R10, P0, R222, R194.reuse, 0x2 ;  /* 0x000000c2de0a7211 */ /* 0x080fe200078010ff */
[----:B------:R1:W-:Y:S01]  /*4610*/  REDG.E.ADD.F32.FTZ.RN.STRONG.GPU desc[UR16][R4.64], R18 ;  /* 0x00000012040079a6 */ /* 0x0003e2000c10f390 */
[-C--:B------:R-:W-:Y:S02]  /*4620*/  LEA.HI.X.SX32 R7, R248, R195.reuse, 0x2, P1 ;  /* 0x000000c3f8077211 */ /* 0x080fe400008f16ff */
[-C--:B------:R-:W-:Y:S03]  /*4630*/  LEA.HI.X.SX32 R11, R222, R195.reuse, 0x2, P0 ;  /* 0x000000c3de0b7211 */ /* 0x080fe600000f16ff */
[----:B------:R2:W-:Y:S04]  /*4640*/  REDG.E.ADD.F32.FTZ.RN.STRONG.GPU desc[UR16][R6.64], R19 ;  /* 0x00000013060079a6 */ /* 0x0005e8000c10f390 */
[----:B------:R-:W-:Y:S04]  /*4650*/  REDG.E.ADD.F32.FTZ.RN.STRONG.GPU desc[UR16][R10.64], R12 ;  /* 0x0000000c0a0079a6 */ /* 0x000fe8000c10f390 */
[----:B------:R3:W-:Y:S04]  /*4660*/  REDG.E.ADD.F32.FTZ.RN.STRONG.GPU desc[UR16][R8.64], R13 ;  /* 0x0000000d080079a6 */ /* 0x0007e8000c10f390 */
[----:B------:R-:W-:Y:S01]  /*4670*/  LDSM.16.MT88.4 R16, [R176+0x2000] ;  /* 0x00200000b010783b */ /* 0x000fe20000004200 */
[CC--:B-1----:R-:W-:Y:S04]  /*4680*/  LEA R4, P1, R220.reuse, R194.reuse, 0x2 ;  /* 0x000000c2dc047211 */ /* 0x0c2fe800078210ff */
[-C--:B------:R-:W-:Y:S02]  /*4690*/  LEA.HI.X.SX32 R5, R220, R195.reuse, 0x2, P1 ;  /* 0x000000c3dc057211 */ /* 0x080fe400008f16ff */
[CC--:B--2---:R-:W-:Y:S03]  /*46a0*/  LEA R6, P0, R229.reuse, R194.reuse, 0x2 ;  /* 0x000000c2e5067211 */ /* 0x0c4fe600078010ff */
[----:B------:R1:W-:Y:S01]  /*46b0*/  REDG.E.ADD.F32.FTZ.RN.STRONG.GPU desc[UR16][R4.64], R14 ;  /* 0x0000000e040079a6 */ /* 0x0003e2000c10f390 */
[-C--:B------:R-:W-:Y:S02]  /*46c0*/  LEA.HI.X.SX32 R7, R229, R195.reuse, 0x2, P0 ;  /* 0x000000c3e5077211 */ /* 0x080fe400000f16ff */
[CC--:B---3--:R-:W-:Y:S03]  /*46d0*/  LEA R8, P2, R218.reuse, R194.reuse, 0x2 ;  /* 0x000000c2da087211 */ /* 0x0c8fe600078410ff */
[----:B------:R2:W-:Y:S01]  /*46e0*/  REDG.E.ADD.F32.FTZ.RN.STRONG.GPU desc[UR16][R6.64], R15 ;  /* 0x0000000f060079a6 */ /* 0x0005e2000c10f390 */
[-C--:B------:R-:W-:Y:S03]  /*46f0*/  LEA.HI.X.SX32 R9, R218, R195.reuse, 0x2, P2 ;  /* 0x000000c3da097211 */ /* 0x080fe600010f16ff */
[----:B------:R-:W-:Y:S04]  /*4700*/  REDG.E.ADD.F32.FTZ.RN.STRONG.GPU desc[UR16][R194.64+0x100], R52 ;  /* 0x00010034c20079a6 */ /* 0x000fe8000c10f390 */
[----:B------:R-:W-:Y:S04]  /*4710*/  REDG.E.ADD.F32.FTZ.RN.STRONG.GPU desc[UR16][R2.64+0x100], R53 ;  /* 0x00010035020079a6 */ /* 0x000fe8000c10f390 */
[----:B------:R-:W-:Y:S01]  /*4720*/  LDSM.16.MT88.4 R12, [R177+0x10000] ;  /* 0x01000000b10c783b */ /* 0x000fe20000004200 */
[CC--:B-1----:R-:W-:Y:S04]  /*4730*/  LEA R4, P0, R241.reuse, R194.reuse, 0x2 ;  /* 0x000000c2f1047211 */ /* 0x0c2fe800078010ff */
[-C--:B------:R-:W-:Y:S02]  /*4740*/  LEA.HI.X.SX32 R5, R241, R195.reuse, 0x2, P0 ;  /* 0x000000c3f1057211 */ /* 0x080fe400000f16ff */
[CC--:B--2---:R-:W-:Y:S02]  /*4750*/  LEA R6, P1, R250.reuse, R194.reuse, 0x2 ;  /* 0x000000c2fa067211 */ /* 0x0c4fe400078210ff */
[CC--:B------:R-:W-:Y:S01]  /*4760*/  LEA R10, P0, R219.reuse, R194.reuse, 0x2 ;  /* 0x000000c2db0a7211 */ /* 0x0c0fe200078010ff */
[----:B------:R1:W-:Y:S01]  /*4770*/  REDG.E.ADD.F32.FTZ.RN.STRONG.GPU desc[UR16][R4.64], R54 ;  /* 0x00000036040079a6 */ /* 0x0003e2000c10f390 */
[-C--:B------:R-:W-:Y:S02]  /*4780*/  LEA.HI.X.SX32 R7, R250, R195.reuse, 0x2, P1 ;  /* 0x000000c3fa077211 */ /* 0x080fe400008f16ff */
[-C--:B------:R-:W-:Y:S03]  /*4790*/  LEA.HI.X.SX32 R11, R219, R195.reuse, 0x2, P0 ;  /* 0x000000c3db0b7211 */ /* 0x080fe600000f16ff */
[----:B------:R2:W-:Y:S04]  /*47a0*/  REDG.E.ADD.F32.FTZ.RN.STRONG.GPU desc[UR16][R6.64], R55 ;  /* 0x00000037060079a6 */ /* 0x0005e8000c10f390 */
[----:B------:R3:W-:Y:S04]  /*47b0*/  REDG.E.ADD.F32.FTZ.RN.STRONG.GPU desc[UR16][R10.64], R56 ;  /* 0x000000380a0079a6 */ /* 0x0007e8000c10f390 */
[----:B------:R4:W-:Y:S04]  /*47c0*/  REDG.E.ADD.F32.FTZ.RN.STRONG.GPU desc[UR16][R8.64], R57 ;  /* 0x00000039080079a6 */ /* 0x0009e8000c10f390 */
[----:B------:R-:W-:Y:S01]  /*47d0*/  LDSM.16.MT88.4 R52, [R178+0x10800] ;  /* 0x01080000b234783b */ /* 0x000fe20000004200 */
[CC--:B-1----:R-:W-:Y:S04]  /*47e0*/  LEA R4, P1, R217.reuse, R194.reuse, 0x2 ;  /* 0x000000c2d9047211 */ /* 0x0c2fe800078210ff */
[-C--:B------:R-:W-:Y:S02]  /*47f0*/  LEA.HI.X.SX32 R5, R217, R195.reuse, 0x2, P1 ;  /* 0x000000c3d9057211 */ /* 0x080fe400008f16ff */
[CC--:B--2---:R-:W-:Y:S03]  /*4800*/  LEA R6, P0, R228.reuse, R194.reuse, 0x2 ;  /* 0x000000c2e4067211 */ /* 0x0c4fe600078010ff */
[----:B------:R1:W-:Y:S01]  /*4810*/  REDG.E.ADD.F32.FTZ.RN.STRONG.GPU desc[UR16][R4.64], R58 ;  /* 0x0000003a040079a6 */ /* 0x0003e2000c10f390 */
[-C--:B------:R-:W-:Y:S02]  /*4820*/  LEA.HI.X.SX32 R7, R228, R195.reuse, 0x2, P0 ;  /* 0x000000c3e4077211 */ /* 0x080fe400000f16ff */
[-C--:B---3--:R-:W-:Y:S02]  /*4830*/  LEA R10, P0, R249, R194.reuse, 0x2 ;  /* 0x000000c2f90a7211 */ /* 0x088fe400078010ff */
[-C--:B----4-:R-:W-:Y:S01]  /*4840*/  LEA R8, P4, R225, R194.reuse, 0x2 ;  /* 0x000000c2e1087211 */ /* 0x090fe200078810ff */
[----:B------:R2:W-:Y:S01]  /*4850*/  REDG.E.ADD.F32.FTZ.RN.STRONG.GPU desc[UR16][R6.64], R59 ;  /* 0x0000003b060079a6 */ /* 0x0005e2000c10f390 */
[-C--:B------:R-:W-:Y:S02]  /*4860*/  LEA.HI.X.SX32 R11, R249, R195.reuse, 0x2, P0 ;  /* 0x000000c3f90b7211 */ /* 0x080fe400000f16ff */
[-C--:B------:R-:W-:Y:S01]  /*4870*/  LEA.HI.X.SX32 R9, R225, R195.reuse, 0x2, P4 ;  /* 0x000000c3e1097211 */ /* 0x080fe200020f16ff */
[----:B------:R-:W-:Y:S04]  /*4880*/  REDG.E.ADD.F32.FTZ.RN.STRONG.GPU desc[UR16][R194.64+0x180], R64 ;  /* 0x00018040c20079a6 */ /* 0x000fe8000c10f390 */
[----:B------:R3:W-:Y:S04]  /*4890*/  REDG.E.ADD.F32.FTZ.RN.STRONG.GPU desc[UR16][R2.64+0x180], R65 ;  /* 0x00018041020079a6 */ /* 0x0007e8000c10f390 */
[----:B------:R-:W-:Y:S01]  /*48a0*/  LDSM.16.MT88.4 R56, [R176+0x800] ;  /* 0x00080000b038783b */ /* 0x000fe20000004200 */
[CC--:B-1----:R-:W-:Y:S04]  /*48b0*/  LEA R4, P1, R240.reuse, R194.reuse, 0x2 ;  /* 0x000000c2f0047211 */ /* 0x0c2fe800078210ff */
[-C--:B------:R-:W-:Y:S02]  /*48c0*/  LEA.HI.X.SX32 R5, R240, R195.reuse, 0x2, P1 ;  /* 0x000000c3f0057211 */ /* 0x080fe400008f16ff */
[CC--:B--2---:R-:W-:Y:S03]  /*48d0*/  LEA R6, P2, R224.reuse, R194.reuse, 0x2 ;  /* 0x000000c2e0067211 */ /* 0x0c4fe600078410ff */
[----:B------:R1:W-:Y:S01]  /*48e0*/  REDG.E.ADD.F32.FTZ.RN.STRONG.GPU desc[UR16][R4.64], R66 ;  /* 0x00000042040079a6 */ /* 0x0003e2000c10f390 */
[-C--:B------:R-:W-:Y:S03]  /*48f0*/  LEA.HI.X.SX32 R7, R224, R195.reuse, 0x2, P2 ;  /* 0x000000c3e0077211 */ /* 0x080fe600010f16ff */
[----:B------:R-:W-:Y:S01]  /*4900*/  REDG.E.ADD.F32.FTZ.RN.STRONG.GPU desc[UR16][R10.64], R67 ;  /* 0x000000430a0079a6 */ /* 0x000fe2000c10f390 */
[CC--:B---3--:R-:W-:Y:S03]  /*4910*/  LEA R2, P0, R230.reuse, R194.reuse, 0x2 ;  /* 0x000000c2e6027211 */ /* 0x0c8fe600078010ff */
[----:B------:R-:W-:Y:S01]  /*4920*/  REDG.E.ADD.F32.FTZ.RN.STRONG.GPU desc[UR16][R8.64], R60 ;  /* 0x0000003c080079a6 */ /* 0x000fe2000c10f390 */
[-C--:B------:R-:W-:Y:S02]  /*4930*/  LEA.HI.X.SX32 R3, R230, R195.reuse, 0x2, P0 ;  /* 0x000000c3e6037211 */ /* 0x080fe400000f16ff */
[----:B------:R-:W-:Y:S01]  /*4940*/  ISETP.NE.U32.AND P0, PT, R0, 0x1, PT ;  /* 0x000000010000780c */ /* 0x000fe20003f05070 */
[----:B------:R-:W-:Y:S01]  /*4950*/  REDG.E.ADD.F32.FTZ.RN.STRONG.GPU desc[UR16][R6.64], R61 ;  /* 0x0000003d060079a6 */ /* 0x000fe2000c10f390 */
[----:B------:R-:W-:Y:S03]  /*4960*/  @P5 IADD3 R0, P2, R212, -0x100, RZ ;  /* 0xffffff00d4005810 */ /* 0x000fe60007f5e0ff */
[----:B------:R-:W-:Y:S02]  /*4970*/  LDSM.16.MT88.4 R8, [R176] ;  /* 0x00000000b008783b */ /* 0x000fe40000004200 */
[----:B------:R-:W-:Y:S02]  /*4980*/  @P5 IMAD.MOV.U32 R212, RZ, RZ, R0 ;  /* 0x000000ffffd45224 */ /* 0x000fe400078e0000 */
[----:B------:R-:W-:Y:S01]  /*4990*/  LDSM.16.MT88.4 R64, [R177+0x10800] ;  /* 0x01080000b140783b */ /* 0x000fe20000004200 */
[C---:B------:R-:W-:Y:S03]  /*49a0*/  VIADD R0, R176.reuse, 0xffffc000 ;  /* 0xffffc000b0007836 */ /* 0x040fe60000000000 */
[----:B------:R-:W-:Y:S01]  /*49b0*/  @P0 VIADD R0, R176, 0x4000 ;  /* 0x00004000b0000836 */ /* 0x000fe20000000000 */
[C---:B-1----:R-:W-:Y:S04]  /*49c0*/  LEA R4, P1, R223.reuse, R194, 0x2 ;  /* 0x000000c2df047211 */ /* 0x042fe800078210ff */
[----:B------:R-:W-:Y:S02]  /*49d0*/  LEA.HI.X.SX32 R5, R223, R195, 0x2, P1 ;  /* 0x000000c3df057211 */ /* 0x000fe400008f16ff */
[----:B------:R-:W-:Y:S03]  /*49e0*/  @P5 IADD3 R210, P1, R210, -0x100, RZ ;  /* 0xffffff00d2d25810 */ /* 0x000fe60007f3e0ff */
[----:B------:R-:W-:Y:S01]  /*49f0*/  REDG.E.ADD.F32.FTZ.RN.STRONG.GPU desc[UR16][R4.64], R62 ;  /* 0x0000003e040079a6 */ /* 0x000fe2000c10f390 */
[----:B------:R-:W-:Y:S03]  /*4a00*/  @P5 IADD3.X R209, R209, -0x1, RZ, P1, !PT ;  /* 0xffffffffd1d15810 */ /* 0x000fe60000ffe4ff */
[----:B------:R1:W-:Y:S04]  /*4a10*/  REDG.E.ADD.F32.FTZ.RN.STRONG.GPU desc[UR16][R2.64], R63 ;  /* 0x0000003f020079a6 */ /* 0x0003e8000c10f390 */
[----:B------:R-:W2:Y:S04]  /*4a20*/  LDSM.16.MT88.4 R4, [R178+0x10000] ;  /* 0x01000000b204783b */ /* 0x000ea80000004200 */
[----:B------:R-:W-:Y:S01]  /*4a30*/  LDSM.16.MT88.4 R60, [R177+0x11000] ;  /* 0x01100000b13c783b */ /* 0x000fe20000004200 */
[----:B-1----:R-:W-:Y:S01]  /*4a40*/  @P5 IADD3.X R2, R211, -0x1, RZ, P2, !PT ;  /* 0xffffffffd3025810 */ /* 0x002fe200017fe4ff */
[C---:B------:R-:W-:Y:S01]  /*4a50*/  VIADD R3, R203.reuse, 0xffffffff ;  /* 0xffffffffcb037836 */ /* 0x040fe20000000000 */
[----:B------:R-:W-:Y:S03]  /*4a60*/  ISETP.GT.AND P2, PT, R203, RZ, PT ;  /* 0x000000ffcb00720c */ /* 0x000fe60003f44270 */
[----:B------:R-:W-:Y:S02]  /*4a70*/  @P5 IMAD.MOV.U32 R211, RZ, RZ, R2 ;  /* 0x000000ffffd35224 */ /* 0x000fe400078e0002 */
[----:B------:R-:W-:Y:S01]  /*4a80*/  IMAD.MOV.U32 R203, RZ, RZ, R3 ;  /* 0x000000ffffcb7224 */ /* 0x000fe200078e0003 */
[-C--:B--2---:R-:W-:Y:S06]  /*4a90*/  HMMA.16816.F32.BF16 R68, R4, R8.reuse, R68 ;  /* 0x000000080444723c */ /* 0x084fec0000041844 */
[C---:B------:R-:W-:Y:S06]  /*4aa0*/  HMMA.16816.F32.BF16 R72, R12.reuse, R8, R72 ;  /* 0x000000080c48723c */ /* 0x040fec0000041848 */
[-C--:B------:R-:W-:Y:S06]  /*4ab0*/  HMMA.16816.F32.BF16 R76, R12, R10.reuse, R76 ;  /* 0x0000000a0c4c723c */ /* 0x080fec000004184c */
[C---:B------:R-:W-:Y:S01]  /*4ac0*/  HMMA.16816.F32.BF16 R80, R4.reuse, R10, R80 ;  /* 0x0000000a0450723c */ /* 0x040fe20000041850 */
[----:B------:R-:W-:Y:S05]  /*4ad0*/  LDSM.16.MT88.4 R8, [R178+0x11000] ;  /* 0x01100000b208783b */ /* 0x000fea0000004200 */
[-C--:B------:R-:W-:Y:S06]  /*4ae0*/  HMMA.16816.F32.BF16 R84, R4, R16.reuse, R84 ;  /* 0x000000100454723c */ /* 0x080fec0000041854 */
[C---:B------:R-:W-:Y:S06]  /*4af0*/  HMMA.16816.F32.BF16 R88, R12.reuse, R16, R88 ;  /* 0x000000100c58723c */ /* 0x040fec0000041858 */
[-C--:B------:R-:W-:Y:S01]  /*4b00*/  HMMA.16816.F32.BF16 R92, R12, R18.reuse, R92 ;  /* 0x000000120c5c723c */ /* 0x080fe2000004185c */
[----:B------:R-:W1:Y:S05]  /*4b10*/  LDSM.16.MT88.4 R12, [R176+0x1000] ;  /* 0x00100000b00c783b */ /* 0x000e6a0000004200 */
[----:B------:R-:W-:Y:S01]  /*4b20*/  HMMA.16816.F32.BF16 R96, R4, R18, R96 ;  /* 0x000000120460723c */ /* 0x000fe20000041860 */
[----:B------:R-:W2:Y:S04]  /*4b30*/  LDSM.16.MT88.4 R4, [R176+0x3000] ;  /* 0x00300000b004783b */ /* 0x000ea80000004200 */
[----:B------:R-:W-:Y:S01]  /*4b40*/  LDSM.16.MT88.4 R16, [R178+0x11800] ;  /* 0x01180000b210783b */ /* 0x000fe20000004200 */
[-C--:B------:R-:W-:Y:S06]  /*4b50*/  HMMA.16816.F32.BF16 R68, R52, R56.reuse, R68 ;  /* 0x000000383444723c */ /* 0x080fec0000041844 */
[C---:B------:R-:W-:Y:S06]  /*4b60*/  HMMA.16816.F32.BF16 R72, R64.reuse, R56, R72 ;  /* 0x000000384048723c */ /* 0x040fec0000041848 */
[-C--:B------:R-:W-:Y:S06]  /*4b70*/  HMMA.16816.F32.BF16 R76, R64, R58.reuse, R76 ;  /* 0x0000003a404c723c */ /* 0x080fec000004184c */
[C---:B------:R-:W-:Y:S01]  /*4b80*/  HMMA.16816.F32.BF16 R80, R52.reuse, R58, R80 ;  /* 0x0000003a3450723c */ /* 0x040fe20000041850 */
[----:B------:R-:W3:Y:S05]  /*4b90*/  LDSM.16.MT88.4 R56, [R176+0x1800] ;  /* 0x00180000b038783b */ /* 0x000eea0000004200 */
[-C--:B------:R-:W-:Y:S06]  /*4ba0*/  HMMA.16816.F32.BF16 R84, R52, R100.reuse, R84 ;  /* 0x000000643454723c */ /* 0x080fec0000041854 */
[C---:B------:R-:W-:Y:S06]  /*4bb0*/  HMMA.16816.F32.BF16 R88, R64.reuse, R100, R88 ;  /* 0x000000644058723c */ /* 0x040fec0000041858 */
[-C--:B------:R-:W-:Y:S01]  /*4bc0*/  HMMA.16816.F32.BF16 R92, R64, R102.reuse, R92 ;  /* 0x00000066405c723c */ /* 0x080fe2000004185c */
[----:B------:R-:W4:Y:S05]  /*4bd0*/  LDSM.16.MT88.4 R64, [R177+0x11800] ;  /* 0x01180000b140783b */ /* 0x000f2a0000004200 */
[----:B------:R-:W-:Y:S01]  /*4be0*/  HMMA.16816.F32.BF16 R96, R52, R102, R96 ;  /* 0x000000663460723c */ /* 0x000fe20000041860 */
[----:B------:R2:W4:Y:S05]  /*4bf0*/  LDSM.16.MT88.4 R52, [R176+0x3800] ;  /* 0x00380000b034783b */ /* 0x00052a0000004200 */
[-C--:B-1----:R-:W-:Y:S06]  /*4c00*/  HMMA.16816.F32.BF16 R68, R8, R12.reuse, R68 ;  /* 0x0000000c0844723c */ /* 0x082fec0000041844 */
[C---:B------:R-:W-:Y:S06]  /*4c10*/  HMMA.16816.F32.BF16 R72, R60.reuse, R12, R72 ;  /* 0x0000000c3c48723c */ /* 0x040fec0000041848 */
[-C--:B------:R-:W-:Y:S06]  /*4c20*/  HMMA.16816.F32.BF16 R76, R60, R14.reuse, R76 ;  /* 0x0000000e3c4c723c */ /* 0x080fec000004184c */
[C---:B------:R-:W-:Y:S05]  /*4c30*/  HMMA.16816.F32.BF16 R80, R8.reuse, R14, R80 ;  /* 0x0000000e0850723c */ /* 0x040fea0000041850 */
[----:B--2---:R-:W-:Y:S01]  /*4c40*/  IMAD.MOV.U32 R176, RZ, RZ, R0 ;  /* 0x000000ffffb07224 */ /* 0x004fe200078e0000 */
[-C--:B------:R-:W-:Y:S06]  /*4c50*/  HMMA.16816.F32.BF16 R84, R8, R4.reuse, R84 ;  /* 0x000000040854723c */ /* 0x080fec0000041854 */
[C---:B------:R-:W-:Y:S06]  /*4c60*/  HMMA.16816.F32.BF16 R88, R60.reuse, R4, R88 ;  /* 0x000000043c58723c */ /* 0x040fec0000041858 */
[-C--:B------:R-:W-:Y:S06]  /*4c70*/  HMMA.16816.F32.BF16 R92, R60, R6.reuse, R92 ;  /* 0x000000063c5c723c */ /* 0x080fec000004185c */
[----:B------:R-:W-:Y:S06]  /*4c80*/  HMMA.16816.F32.BF16 R96, R8, R6, R96 ;  /* 0x000000060860723c */ /* 0x000fec0000041860 */
[-C--:B---3--:R-:W-:Y:S06]  /*4c90*/  HMMA.16816.F32.BF16 R68, R16, R56.reuse, R68 ;  /* 0x000000381044723c */ /* 0x088fec0000041844 */
[C---:B----4-:R-:W-:Y:S06]  /*4ca0*/  HMMA.16816.F32.BF16 R72, R64.reuse, R56, R72 ;  /* 0x000000384048723c */ /* 0x050fec0000041848 */
[-C--:B------:R-:W-:Y:S06]  /*4cb0*/  HMMA.16816.F32.BF16 R76, R64, R58.reuse, R76 ;  /* 0x0000003a404c723c */ /* 0x080fec000004184c */
[C---:B------:R-:W-:Y:S06]  /*4cc0*/  HMMA.16816.F32.BF16 R80, R16.reuse, R58, R80 ;  /* 0x0000003a1050723c */ /* 0x040fec0000041850 */
[-C--:B------:R-:W-:Y:S06]  /*4cd0*/  HMMA.16816.F32.BF16 R84, R16, R52.reuse, R84 ;  /* 0x000000341054723c */ /* 0x080fec0000041854 */
[C---:B------:R-:W-:Y:S06]  /*4ce0*/  HMMA.16816.F32.BF16 R88, R64.reuse, R52, R88 ;  /* 0x000000344058723c */ /* 0x040fec0000041858 */
[-C--:B------:R-:W-:Y:S06]  /*4cf0*/  HMMA.16816.F32.BF16 R92, R64, R54.reuse, R92 ;  /* 0x00000036405c723c */ /* 0x080fec000004185c */
[----:B------:R-:W-:Y:S01]  /*4d00*/  HMMA.16816.F32.BF16 R96, R16, R54, R96 ;  /* 0x000000361060723c */ /* 0x000fe20000041860 */
[----:B------:R-:W-:Y:S11]  /*4d10*/  @!UPT UIADD3 URZ, URZ, URZ, URZ ;  /* 0x0000003f3f3ff290 */ /* 0x000ff6000fffe03f */
[----:B------:R-:W-:Y:S01]  /*4d20*/  @!UPT UIADD3 URZ, URZ, URZ, URZ ;  /* 0x0000003f3f3ff290 */ /* 0x000fe2000fffe03f */
[----:B------:R-:W-:Y:S11]  /*4d30*/  @P2 BRA `(.L_x_9) ;  /* 0xffffffdc00802947 */ /* 0x000ff6000383ffff */
[----:B------:R-:W-:Y:S01]  /*4d40*/  BAR.SYNC.DEFER_BLOCKING 0x0 ;  /* 0x0000000000007b1d */ /* 0x000fe20000010000 */
[----:B------:R-:W-:Y:S02]  /*4d50*/  ISETP.NE.AND P0, PT, R245, -0x1, PT ;  /* 0xfffffffff500780c */ /* 0x000fe40003f05270 */
[----:B------:R-:W-:Y:S02]  /*4d60*/  F2FP.BF16.F32.PACK_AB R20, R21, R20 ;  /* 0x000000141514723e */ /* 0x000fe400000010ff */
[----:B------:R-:W-:Y:S01]  /*4d70*/  F2FP.BF16.F32.PACK_AB R22, R23, R22 ;  /* 0x000000161716723e */ /* 0x000fe200000010ff */
[----:B------:R-:W-:Y:S01]  /*4d80*/  ULDC UR4, c[0x0][0x390] ;  /* 0x0000e40000047ab9 */ /* 0x000fe20000000800 */
[----:B------:R-:W-:Y:S01]  /*4d90*/  F2FP.BF16.F32.PACK_AB R32, R33, R32 ;  /* 0x000000202120723e */ /* 0x000fe200000010ff */
[----:B------:R-:W-:Y:S01]  /*4da0*/  FMUL.FTZ R68, R68, UR4 ;  /* 0x0000000444447c20 */ /* 0x000fe20008410000 */
        /* <DEDUP_REMOVED lines=23> */
[----:B------:R-:W-:Y:S01]  /*4f20*/  F2FP.BF16.F32.PACK_AB R15, R15, R68 ;  /* 0x000000440f0f723e */ /* 0x000fe200000010ff */
[----:B------:R-:W-:Y:S01]  /*4f30*/  FMUL.FTZ R88, R88, UR4 ;  /* 0x0000000458587c20 */ /* 0x000fe20008410000 */
[----:B------:R-:W-:Y:S01]  /*4f40*/  F2FP.BF16.F32.PACK_AB R14, R14, R70 ;  /* 0x000000460e0e723e */ /* 0x000fe200000010ff */
        /* <DEDUP_REMOVED lines=10> */
[----:B------:R-:W-:Y:S01]  /*4ff0*/  STS [R242], R15 ;  /* 0x0000000ff2007388 */ /* 0x000fe20000000800 */
[----:B------:R-:W-:-:S02]  /*5000*/  F2FP.BF16.F32.PACK_AB R12, R12, R74 ;  /* 0x0000004a0c0c723e */ /* 0x000fc400000010ff */
[----:B------:R-:W-:Y:S01]  /*5010*/  F2FP.BF16.F32.PACK_AB R9, R9, R76 ;  /* 0x0000004c0909723e */ /* 0x000fe200000010ff */
[----:B------:R1:W-:Y:S01]  /*5020*/  STS [R242+0x400], R14 ;  /* 0x0004000ef2007388 */ /* 0x0003e20000000800 */
[----:B------:R-:W-:Y:S02]  /*5030*/  F2FP.BF16.F32.PACK_AB R8, R8, R78 ;  /* 0x0000004e0808723e */ /* 0x000fe400000010ff */
[----:B------:R-:W-:Y:S01]  /*5040*/  F2FP.BF16.F32.PACK_AB R7, R7, R84 ;  /* 0x000000540707723e */ /* 0x000fe200000010ff */
[----:B------:R-:W-:Y:S01]  /*5050*/  STS [R243], R11 ;  /* 0x0000000bf3007388 */ /* 0x000fe20000000800 */
[----:B------:R-:W-:Y:S02]  /*5060*/  F2FP.BF16.F32.PACK_AB R6, R6, R86 ;  /* 0x000000560606723e */ /* 0x000fe400000010ff */
[----:B------:R-:W-:Y:S01]  /*5070*/  F2FP.BF16.F32.PACK_AB R3, R3, R96 ;  /* 0x000000600303723e */ /* 0x000fe200000010ff */
[----:B------:R2:W-:Y:S01]  /*5080*/  STS [R243+0x400], R10 ;  /* 0x0004000af3007388 */ /* 0x0005e20000000800 */
[----:B------:R-:W-:-:S02]  /*5090*/  F2FP.BF16.F32.PACK_AB R2, R2, R98 ;  /* 0x000000620202723e */ /* 0x000fc400000010ff */
[----:B------:R-:W-:Y:S01]  /*50a0*/  F2FP.BF16.F32.PACK_AB R5, R5, R88 ;  /* 0x000000580505723e */ /* 0x000fe200000010ff */
[----:B------:R-:W-:Y:S01]  /*50b0*/  STS [R242+0x1000], R13 ;  /* 0x0010000df2007388 */ /* 0x000fe20000000800 */
[----:B------:R-:W-:Y:S02]  /*50c0*/  F2FP.BF16.F32.PACK_AB R4, R4, R90 ;  /* 0x0000005a0404723e */ /* 0x000fe400000010ff */
[----:B------:R-:W-:Y:S01]  /*50d0*/  F2FP.BF16.F32.PACK_AB R0, R0, R92 ;  /* 0x0000005c0000723e */ /* 0x000fe200000010ff */
[----:B------:R-:W-:Y:S01]  /*50e0*/  STS [R242+0x1400], R12 ;  /* 0x0014000cf2007388 */ /* 0x000fe20000000800 */
[----:B------:R-:W-:Y:S02]  /*50f0*/  F2FP.BF16.F32.PACK_AB R16, R16, R94 ;  /* 0x0000005e1010723e */ /* 0x000fe400000010ff */
[----:B------:R-:W-:Y:S01]  /*5100*/  F2FP.BF16.F32.PACK_AB R34, R35, R34 ;  /* 0x000000222322723e */ /* 0x000fe200000010ff */
[----:B------:R-:W-:Y:S01]  /*5110*/  STS [R243+0x1000], R9 ;  /* 0x00100009f3007388 */ /* 0x000fe20000000800 */
[----:B------:R-:W-:-:S02]  /*5120*/  F2FP.BF16.F32.PACK_AB R24, R25, R24 ;  /* 0x000000181918723e */ /* 0x000fc400000010ff */
[----:B------:R-:W-:Y:S01]  /*5130*/  F2FP.BF16.F32.PACK_AB R26, R27, R26 ;  /* 0x0000001a1b1a723e */ /* 0x000fe200000010ff */
[----:B------:R-:W-:Y:S01]  /*5140*/  STS [R243+0x1400], R8 ;  /* 0x00140008f3007388 */ /* 0x000fe20000000800 */
[----:B-1----:R-:W1:Y:S01]  /*5150*/  @P0 LDC.64 R14, c[0x0][0x458] ;  /* 0x00011600ff0e0b82 */ /* 0x002e620000000a00 */
[----:B------:R-:W-:Y:S02]  /*5160*/  F2FP.BF16.F32.PACK_AB R28, R29, R28 ;  /* 0x0000001c1d1c723e */ /* 0x000fe400000010ff */
[----:B------:R3:W-:Y:S01]  /*5170*/  STS [R242+0x2000], R7 ;  /* 0x00200007f2007388 */ /* 0x0007e20000000800 */
[----:B------:R-:W-:Y:S02]  /*5180*/  F2FP.BF16.F32.PACK_AB R30, R31, R30 ;  /* 0x0000001e1f1e723e */ /* 0x000fe400000010ff */
[----:B------:R-:W-:Y:S01]  /*5190*/  F2FP.BF16.F32.PACK_AB R36, R37, R36 ;  /* 0x000000242524723e */ /* 0x000fe200000010ff */
[----:B------:R-:W-:Y:S01]  /*51a0*/  STS [R242+0x2400], R6 ;  /* 0x00240006f2007388 */ /* 0x000fe20000000800 */
[----:B--2---:R-:W2:Y:S01]  /*51b0*/  @P0 LDC.64 R10, c[0x0][0x450] ;  /* 0x00011400ff0a0b82 */ /* 0x004ea20000000a00 */
[----:B------:R-:W-:-:S02]  /*51c0*/  F2FP.BF16.F32.PACK_AB R38, R39, R38 ;  /* 0x000000262726723e */ /* 0x000fc400000010ff */
[----:B------:R-:W-:Y:S01]  /*51d0*/  STS [R243+0x2000], R3 ;  /* 0x00200003f3007388 */ /* 0x000fe20000000800 */
[----:B------:R-:W-:Y:S02]  /*51e0*/  F2FP.BF16.F32.PACK_AB R48, R49, R48 ;  /* 0x000000303130723e */ /* 0x000fe400000010ff */
[----:B------:R-:W-:Y:S01]  /*51f0*/  F2FP.BF16.F32.PACK_AB R50, R51, R50 ;  /* 0x000000323332723e */ /* 0x000fe200000010ff */
[----:B------:R4:W-:Y:S01]  /*5200*/  STS [R243+0x2400], R2 ;  /* 0x00240002f3007388 */ /* 0x0009e20000000800 */
[----:B------:R-:W-:Y:S02]  /*5210*/  F2FP.BF16.F32.PACK_AB R40, R41, R40 ;  /* 0x000000282928723e */ /* 0x000fe400000010ff */
[----:B------:R-:W-:Y:S01]  /*5220*/  F2FP.BF16.F32.PACK_AB R42, R43, R42 ;  /* 0x0000002a2b2a723e */ /* 0x000fe200000010ff */
[----:B------:R-:W-:Y:S01]  /*5230*/  STS [R242+0x3000], R5 ;  /* 0x00300005f2007388 */ /* 0x000fe20000000800 */
[----:B------:R-:W-:Y:S02]  /*5240*/  F2FP.BF16.F32.PACK_AB R44, R45, R44 ;  /* 0x0000002c2d2c723e */ /* 0x000fe400000010ff */
[----:B------:R-:W-:Y:S01]  /*5250*/  F2FP.BF16.F32.PACK_AB R46, R47, R46 ;  /* 0x0000002e2f2e723e */ /* 0x000fe200000010ff */
[----:B------:R-:W-:Y:S04]  /*5260*/  STS [R242+0x3400], R4 ;  /* 0x00340004f2007388 */ /* 0x000fe80000000800 */
[----:B------:R1:W-:Y:S01]  /*5270*/  STS [R243+0x3000], R0 ;  /* 0x00300000f3007388 */ /* 0x0003e20000000800 */
[----:B---3--:R-:W-:-:S03]  /*5280*/  SHF.R.S32.HI R7, RZ, 0x1f, R252 ;  /* 0x0000001fff077819 */ /* 0x008fc600000114fc */
[----:B------:R-:W-:Y:S04]  /*5290*/  STS [R243+0x3400], R16 ;  /* 0x00340010f3007388 */ /* 0x000fe80000000800 */
[----:B------:R-:W-:Y:S04]  /*52a0*/  STS [R242+0x4000], R20 ;  /* 0x00400014f2007388 */ /* 0x000fe80000000800 */
[----:B------:R-:W-:Y:S01]  /*52b0*/  STS [R242+0x4400], R22 ;  /* 0x00440016f2007388 */ /* 0x000fe20000000800 */
[----:B----4-:R-:W-:-:S03]  /*52c0*/  @P0 IADD3 R2, R237, R245, RZ ;  /* 0x000000f5ed020210 */ /* 0x010fc60007ffe0ff */
[----:B------:R3:W-:Y:S04]  /*52d0*/  STS [R243+0x4000], R32 ;  /* 0x00400020f3007388 */ /* 0x0007e80000000800 */
[----:B------:R4:W-:Y:S04]  /*52e0*/  STS [R243+0x4400], R34 ;  /* 0x00440022f3007388 */ /* 0x0009e80000000800 */
[----:B------:R4:W-:Y:S01]  /*52f0*/  STS [R242+0x5000], R24 ;  /* 0x00500018f2007388 */ /* 0x0009e20000000800 */
[----:B-1----:R-:W-:-:S03]  /*5300*/  @P0 IADD3 R0, R237, R245, RZ ;  /* 0x000000f5ed000210 */ /* 0x002fc60007ffe0ff */
[----:B------:R4:W-:Y:S02]  /*5310*/  STS [R242+0x5400], R26 ;  /* 0x0054001af2007388 */ /* 0x0009e40000000800 */
[C---:B--2---:R-:W-:Y:S02]  /*5320*/  @P0 IMAD R6, R0.reuse, R11, RZ ;  /* 0x0000000b00060224 */ /* 0x044fe400078e02ff */
[----:B------:R4:W-:Y:S01]  /*5330*/  STS [R243+0x5000], R28 ;  /* 0x0050001cf3007388 */ /* 0x0009e20000000800 */
[----:B------:R-:W-:-:S03]  /*5340*/  @P0 IMAD.WIDE.U32 R4, R0, R10, RZ ;  /* 0x0000000a00040225 */ /* 0x000fc600078e00ff */
[----:B------:R4:W-:Y:S01]  /*5350*/  STS [R243+0x5400], R30 ;  /* 0x0054001ef3007388 */ /* 0x0009e20000000800 */
[C---:B------:R-:W-:Y:S01]  /*5360*/  @P0 IMAD R0, R2.reuse, R15, RZ ;  /* 0x0000000f02000224 */ /* 0x040fe200078e02ff */
[----:B------:R-:W-:Y:S01]  /*5370*/  @P0 IADD3 R9, R5, R6, RZ ;  /* 0x0000000605090210 */ /* 0x000fe20007ffe0ff */
[----:B------:R-:W-:Y:S01]  /*5380*/  @P0 IMAD.WIDE.U32 R2, R2, R14, RZ ;  /* 0x0000000e02020225 */ /* 0x000fe200078e00ff */
[----:B------:R4:W-:Y:S03]  /*5390*/  STS [R242+0x6000], R36 ;  /* 0x00600024f2007388 */ /* 0x0009e60000000800 */
[----:B------:R-:W-:Y:S01]  /*53a0*/  @P0 IMAD.MOV.U32 R8, RZ, RZ, R4 ;  /* 0x000000ffff080224 */ /* 0x000fe200078e0004 */
[----:B------:R4:W-:Y:S01]  /*53b0*/  STS [R242+0x6400], R38 ;  /* 0x00640026f2007388 */ /* 0x0009e20000000800 */
[----:B------:R-:W-:Y:S01]  /*53c0*/  @P0 IADD3 R33, R3, R0, RZ ;  /* 0x0000000003210210 */ /* 0x000fe20007ffe0ff */
[----:B---3--:R-:W-:-:S02]  /*53d0*/  @P0 IMAD.MOV.U32 R32, RZ, RZ, R2 ;  /* 0x000000ffff200224 */ /* 0x008fc400078e0002 */
[----:B------:R4:W-:Y:S04]  /*53e0*/  STS [R243+0x6000], R48 ;  /* 0x00600030f3007388 */ /* 0x0009e80000000800 */
[----:B------:R4:W-:Y:S04]  /*53f0*/  STS [R243+0x6400], R50 ;  /* 0x00640032f3007388 */ /* 0x0009e80000000800 */
[----:B------:R4:W-:Y:S04]  /*5400*/  STS [R242+0x7000], R40 ;  /* 0x00700028f2007388 */ /* 0x0009e80000000800 */
[----:B------:R4:W-:Y:S01]  /*5410*/  STS [R242+0x7400], R42 ;  /* 0x0074002af2007388 */ /* 0x0009e20000000800 */
        /* <DEDUP_REMOVED lines=13> */
.L_x_10:
        /* <DEDUP_REMOVED lines=13> */
.L_x_11:
[----:B------:R1:W-:Y:S01]  /*55c0*/  STS [R243+0x7000], R44 ;  /* 0x0070002cf3007388 */ /* 0x0003e20000000800 */
[----:B------:R-:W-:Y:S01]  /*55d0*/  IMAD.SHL.U32 R0, R238, 0x40, RZ ;  /* 0x00000040ee007824 */ /* 0x000fe200078e00ff */
[--C-:B------:R-:W-:Y:S01]  /*55e0*/  SHF.R.S32.HI R3, RZ, 0x1f, R246.reuse ;  /* 0x0000001fff037819 */ /* 0x100fe200000114f6 */
[----:B------:R-:W-:Y:S01]  /*55f0*/  IMAD.MOV.U32 R2, RZ, RZ, R246 ;  /* 0x000000ffff027224 */ /* 0x000fe200078e00f6 */
[----:B------:R1:W-:Y:S01]  /*5600*/  STS [R243+0x7400], R46 ;  /* 0x0074002ef3007388 */ /* 0x0003e20000000800 */
[----:B------:R-:W-:Y:S01]  /*5610*/  ULDC.64 UR6, c[0x0][0x468] ;  /* 0x00011a0000067ab9 */ /* 0x000fe20000000a00 */
[----:B------:R-:W-:Y:S01]  /*5620*/  SHF.R.S32.HI R13, RZ, 0x1f, R0 ;  /* 0x0000001fff0d7819 */ /* 0x000fe20000011400 */
[-C--:B------:R-:W-:Y:S01]  /*5630*/  IMAD.WIDE.U32 R4, R0, R10.reuse, R2 ;  /* 0x0000000a00047225 */ /* 0x080fe200078e0002 */
[----:B------:R-:W-:Y:S01]  /*5640*/  BAR.SYNC.DEFER_BLOCKING 0x0 ;  /* 0x0000000000007b1d */ /* 0x000fe20000010000 */
[----:B----4-:R-:W-:Y:S02]  /*5650*/  SHF.R.S32.HI R34, RZ, 0x1f, R236 ;  /* 0x0000001fff227819 */ /* 0x010fe400000114ec */
[----:B------:R-:W-:Y:S01]  /*5660*/  IMAD R6, R13, R10, RZ ;  /* 0x0000000a0d067224 */ /* 0x000fe200078e02ff */
[----:B------:R-:W-:-:S02]  /*5670*/  IADD3 R4, P0, R8, R4, RZ ;  /* 0x0000000408047210 */ /* 0x000fc40007f1e0ff */
[----:B------:R-:W-:Y:S01]  /*5680*/  IADD3 R8, R236, 0x20, RZ ;  /* 0x00000020ec087810 */ /* 0x000fe20007ffe0ff */
[----:B------:R-:W-:Y:S01]  /*5690*/  IMAD R7, R0, R11, R6 ;  /* 0x0000000b00077224 */ /* 0x000fe200078e0206 */
[----:B------:R-:W2:Y:S01]  /*56a0*/  S2R R52, SR_CTAID.Z ;  /* 0x0000000000347919 */ /* 0x000ea20000002700 */
[----:B------:R-:W-:Y:S01]  /*56b0*/  IMAD R6, R238, -0x40, R202 ;  /* 0xffffffc0ee067824 */ /* 0x000fe200078e02ca */
[----:B------:R-:W-:Y:S02]  /*56c0*/  BSSY B0, `(.L_x_12) ;  /* 0x000001d000007945 */ /* 0x000fe40003800000 */
[----:B------:R-:W-:Y:S02]  /*56d0*/  IADD3.X R5, R9, R5, R7, P0, !PT ;  /* 0x0000000509057210 */ /* 0x000fe400007fe407 */
[-C--:B------:R-:W-:Y:S02]  /*56e0*/  ISETP.GE.AND P2, PT, R236, R6.reuse, PT ;  /* 0x00000006ec00720c */ /* 0x080fe40003f46270 */
[----:B------:R-:W-:Y:S01]  /*56f0*/  ISETP.GE.AND P1, PT, R8, R6, PT ;  /* 0x000000060800720c */ /* 0x000fe20003f26270 */
[----:B------:R1:W3:Y:S04]  /*5700*/  LDS.128 R28, [R204+0xd000] ;  /* 0x00d00000cc1c7984 */ /* 0x0002e80000000c00 */
[----:B------:R1:W4:Y:S04]  /*5710*/  LDS.128 R24, [R204+0xf000] ;  /* 0x00f00000cc187984 */ /* 0x0003280000000c00 */
[----:B------:R1:W1:Y:S04]  /*5720*/  LDS.128 R40, [R204+0x10000] ;  /* 0x01000000cc287984 */ /* 0x0002680000000c00 */
[----:B------:R1:W1:Y:S04]  /*5730*/  LDS.128 R48, [R204+0x11000] ;  /* 0x01100000cc307984 */ /* 0x0002680000000c00 */
[----:B------:R1:W1:Y:S01]  /*5740*/  LDS.128 R36, [R204+0x12000] ;  /* 0x01200000cc247984 */ /* 0x0002620000000c00 */
[----:B--2---:R-:W-:Y:S01]  /*5750*/  SHF.R.S32.HI R35, RZ, 0x1f, R52 ;  /* 0x0000001fff237819 */ /* 0x004fe20000011434 */
[----:B------:R-:W-:-:S02]  /*5760*/  IMAD.WIDE.U32 R4, R52, UR6, R4 ;  /* 0x0000000634047c25 */ /* 0x000fc4000f8e0004 */
[----:B------:R2:W1:Y:S02]  /*5770*/  LDS.128 R44, [R204+0x13000] ;  /* 0x01300000cc2c7984 */ /* 0x0004640000000c00 */
[----:B------:R-:W-:-:S04]  /*5780*/  IMAD R7, R35, UR6, RZ ;  /* 0x0000000623077c24 */ /* 0x000fc8000f8e02ff */
[----:B------:R-:W-:-:S05]  /*5790*/  IMAD R6, R52, UR7, R7 ;  /* 0x0000000734067c24 */ /* 0x000fca000f8e0207 */
[----:B------:R-:W-:Y:S01]  /*57a0*/  IADD3 R12, R5, R6, RZ ;  /* 0x00000006050c7210 */ /* 0x000fe20007ffe0ff */
[----:B------:R-:W-:Y:S06]  /*57b0*/  @P2 BRA `(.L_x_13) ;  /* 0x0000000000342947 */ /* 0x000fec0003800000 */
[----:B------:R-:W3:Y:S01]  /*57c0*/  LDS.128 R16, [R204+0xc000] ;  /* 0x00c00000cc107984 */ /* 0x000ee20000000c00 */
[----:B------:R-:W-:Y:S01]  /*57d0*/  MOV R6, R4 ;  /* 0x0000000400067202 */ /* 0x000fe20000000f00 */
[----:B------:R-:W-:Y:S01]  /*57e0*/  IMAD R8, R34, R10, RZ ;  /* 0x0000000a22087224 */ /* 0x000fe200078e02ff */
[----:B------:R-:W-:Y:S01]  /*57f0*/  MOV R7, R12 ;  /* 0x0000000c00077202 */ /* 0x000fe20000000f00 */
[----:B------:R-:W4:Y:S01]  /*5800*/  LDS.128 R20, [R204+0xe000] ;  /* 0x00e00000cc147984 */ /* 0x000f220000000c00 */
[----:B------:R-:W-:Y:S01]  /*5810*/  ULDC.64 UR6, c[0x0][0x3f0] ;  /* 0x0000fc0000067ab9 */ /* 0x000fe20000000a00 */
[C---:B------:R-:W-:Y:S02]  /*5820*/  IMAD R8, R236.reuse, R11, R8 ;  /* 0x0000000bec087224 */ /* 0x040fe400078e0208 */
[----:B------:R-:W-:-:S05]  /*5830*/  IMAD.WIDE.U32 R6, R236, R10, R6 ;  /* 0x0000000aec067225 */ /* 0x000fca00078e0006 */
[----:B------:R-:W-:Y:S02]  /*5840*/  IADD3 R7, R7, R8, RZ ;  /* 0x0000000807077210 */ /* 0x000fe40007ffe0ff */
[----:B------:R-:W-:-:S04]  /*5850*/  LEA R8, P0, R6, UR6, 0x1 ;  /* 0x0000000606087c11 */ /* 0x000fc8000f8008ff */
[----:B------:R-:W-:-:S05]  /*5860*/  LEA.HI.X R9, R6, UR7, R7, 0x1, P0 ;  /* 0x0000000706097c11 */ /* 0x000fca00080f0c07 */
[----:B---3--:R3:W-:Y:S04]  /*5870*/  STG.E.128 desc[UR16][R8.64], R16 ;  /* 0x0000001008007986 */ /* 0x0087e8000c101d10 */
[----:B----4-:R3:W-:Y:S02]  /*5880*/  STG.E.128 desc[UR16][R8.64+0x80], R20 ;  /* 0x0000801408007986 */ /* 0x0107e4000c101d10 */
.L_x_13:
[----:B------:R-:W-:Y:S05]  /*5890*/  BSYNC B0 ;  /* 0x0000000000007941 */ /* 0x000fea0003800000 */
.L_x_12:
[----:B------:R-:W-:Y:S04]  /*58a0*/  BSSY B0, `(.L_x_14) ;  /* 0x000000f000007945 */ /* 0x000fe80003800000 */
[----:B------:R-:W-:Y:S05]  /*58b0*/  @P1 BRA `(.L_x_15) ;  /* 0x0000000000341947 */ /* 0x000fea0003800000 */
[----:B------:R-:W-:Y:S01]  /*58c0*/  IADD3 R5, P0, R236, 0x20, RZ ;  /* 0x00000020ec057810 */ /* 0x000fe20007f1e0ff */
[----:B------:R-:W-:Y:S01]  /*58d0*/  ULDC.64 UR6, c[0x0][0x3f0] ;  /* 0x0000fc0000067ab9 */ /* 0x000fe20000000a00 */
[----:B------:R-:W-:-:S03]  /*58e0*/  MOV R7, R12 ;  /* 0x0000000c00077202 */ /* 0x000fc60000000f00 */
[----:B------:R-:W-:-:S04]  /*58f0*/  IMAD.X R6, RZ, RZ, R34, P0 ;  /* 0x000000ffff067224 */ /* 0x000fc800000e0622 */
[----:B---3--:R-:W-:Y:S02]  /*5900*/  IMAD R8, R6, R10, RZ ;  /* 0x0000000a06087224 */ /* 0x008fe400078e02ff */
[----:B------:R-:W-:-:S04]  /*5910*/  IMAD.MOV.U32 R6, RZ, RZ, R4 ;  /* 0x000000ffff067224 */ /* 0x000fc800078e0004 */
[----:B------:R-:W-:-:S04]  /*5920*/  IMAD.WIDE.U32 R6, R5, R10, R6 ;  /* 0x0000000a05067225 */ /* 0x000fc800078e0006 */
[----:B------:R-:W-:Y:S01]  /*5930*/  IMAD R5, R5, R11, R8 ;  /* 0x0000000b05057224 */ /* 0x000fe200078e0208 */
[----:B------:R-:W-:-:S04]  /*5940*/  LEA R4, P0, R6, UR6, 0x1 ;  /* 0x0000000606047c11 */ /* 0x000fc8000f8008ff */
[----:B------:R-:W-:-:S04]  /*5950*/  IADD3 R5, R7, R5, RZ ;  /* 0x0000000507057210 */ /* 0x000fc80007ffe0ff */
[----:B------:R-:W-:-:S05]  /*5960*/  LEA.HI.X R5, R6, UR7, R5, 0x1, P0 ;  /* 0x0000000706057c11 */ /* 0x000fca00080f0c05 */
[----:B------:R3:W-:Y:S04]  /*5970*/  STG.E.128 desc[UR16][R4.64], R28 ;  /* 0x0000001c04007986 */ /* 0x0007e8000c101d10 */
[----:B----4-:R3:W-:Y:S02]  /*5980*/  STG.E.128 desc[UR16][R4.64+0x80], R24 ;  /* 0x0000801804007986 */ /* 0x0107e4000c101d10 */
.L_x_15:
[----:B------:R-:W-:Y:S05]  /*5990*/  BSYNC B0 ;  /* 0x0000000000007941 */ /* 0x000fea0003800000 */
.L_x_14:
[-C--:B------:R-:W-:Y:S01]  /*59a0*/  IMAD.WIDE.U32 R2, R0, R14.reuse, R2 ;  /* 0x0000000e00027225 */ /* 0x080fe200078e0002 */
[----:B------:R-:W-:Y:S01]  /*59b0*/  ULDC.64 UR6, c[0x0][0x470] ;  /* 0x00011c0000067ab9 */ /* 0x000fe20000000a00 */
[----:B------:R-:W-:Y:S02]  /*59c0*/  BSSY B0, `(.L_x_16) ;  /* 0x0000015000007945 */ /* 0x000fe40003800000 */
[----:B---3--:R-:W-:Y:S01]  /*59d0*/  IMAD R4, R13, R14, RZ ;  /* 0x0000000e0d047224 */ /* 0x008fe200078e02ff */
[----:B------:R-:W-:-:S03]  /*59e0*/  IADD3 R2, P0, R32, R2, RZ ;  /* 0x0000000220027210 */ /* 0x000fc60007f1e0ff */
[----:B------:R-:W-:-:S05]  /*59f0*/  IMAD R0, R0, R15, R4 ;  /* 0x0000000f00007224 */ /* 0x000fca00078e0204 */
[----:B------:R-:W-:Y:S01]  /*5a00*/  IADD3.X R3, R33, R3, R0, P0, !PT ;  /* 0x0000000321037210 */ /* 0x000fe200007fe400 */
[----:B------:R-:W-:-:S04]  /*5a10*/  IMAD R0, R35, UR6, RZ ;  /* 0x0000000623007c24 */ /* 0x000fc8000f8e02ff */
[C---:B------:R-:W-:Y:S02]  /*5a20*/  IMAD R0, R52.reuse, UR7, R0 ;  /* 0x0000000734007c24 */ /* 0x040fe4000f8e0200 */
[----:B------:R-:W-:-:S05]  /*5a30*/  IMAD.WIDE.U32 R2, R52, UR6, R2 ;  /* 0x0000000634027c25 */ /* 0x000fca000f8e0002 */
[----:B------:R-:W-:Y:S01]  /*5a40*/  IADD3 R8, R3, R0, RZ ;  /* 0x0000000003087210 */ /* 0x000fe20007ffe0ff */
[----:B------:R-:W-:Y:S06]  /*5a50*/  @P2 BRA `(.L_x_17) ;  /* 0x00000000002c2947 */ /* 0x000fec0003800000 */
[----:B------:R-:W-:Y:S01]  /*5a60*/  MOV R4, R2 ;  /* 0x0000000200047202 */ /* 0x000fe20000000f00 */
[----:B------:R-:W-:Y:S01]  /*5a70*/  IMAD R0, R34, R14, RZ ;  /* 0x0000000e22007224 */ /* 0x000fe200078e02ff */
[----:B------:R-:W-:Y:S01]  /*5a80*/  MOV R5, R8 ;  /* 0x0000000800057202 */ /* 0x000fe20000000f00 */
[----:B------:R-:W-:Y:S02]  /*5a90*/  ULDC.64 UR6, c[0x0][0x3f8] ;  /* 0x0000fe0000067ab9 */ /* 0x000fe40000000a00 */
[C---:B------:R-:W-:Y:S02]  /*5aa0*/  IMAD R0, R236.reuse, R15, R0 ;  /* 0x0000000fec007224 */ /* 0x040fe400078e0200 */
[----:B------:R-:W-:-:S05]  /*5ab0*/  IMAD.WIDE.U32 R4, R236, R14, R4 ;  /* 0x0000000eec047225 */ /* 0x000fca00078e0004 */
[----:B------:R-:W-:Y:S02]  /*5ac0*/  IADD3 R0, R5, R0, RZ ;  /* 0x0000000005007210 */ /* 0x000fe40007ffe0ff */
[----:B------:R-:W-:-:S04]  /*5ad0*/  LEA R6, P0, R4, UR6, 0x1 ;  /* 0x0000000604067c11 */ /* 0x000fc8000f8008ff */
[----:B------:R-:W-:-:S05]  /*5ae0*/  LEA.HI.X R7, R4, UR7, R0, 0x1, P0 ;  /* 0x0000000704077c11 */ /* 0x000fca00080f0c00 */
[----:B-1----:R3:W-:Y:S04]  /*5af0*/  STG.E.128 desc[UR16][R6.64], R40 ;  /* 0x0000002806007986 */ /* 0x0027e8000c101d10 */
[----:B------:R3:W-:Y:S02]  /*5b00*/  STG.E.128 desc[UR16][R6.64+0x80], R36 ;  /* 0x0000802406007986 */ /* 0x0007e4000c101d10 */
.L_x_17:
[----:B------:R-:W-:Y:S05]  /*5b10*/  BSYNC B0 ;  /* 0x0000000000007941 */ /* 0x000fea0003800000 */
.L_x_16:
[----:B------:R-:W-:Y:S05]  /*5b20*/  @P1 BRA `(.L_x_18) ;  /* 0x0000000800301947 */ /* 0x000fea0003800000 */
[----:B------:R-:W-:Y:S01]  /*5b30*/  IADD3 R0, P0, R236, 0x20, RZ ;  /* 0x00000020ec007810 */ /* 0x000fe20007f1e0ff */
[----:B------:R-:W-:-:S03]  /*5b40*/  ULDC.64 UR6, c[0x0][0x3f8] ;  /* 0x0000fe0000067ab9 */ /* 0x000fc60000000a00 */
[----:B------:R-:W-:-:S05]  /*5b50*/  IADD3.X R3, RZ, R34, RZ, P0, !PT ;  /* 0x00000022ff037210 */ /* 0x000fca00007fe4ff */
[----:B---3--:R-:W-:Y:S01]  /*5b60*/  IMAD R6, R3, R14, RZ ;  /* 0x0000000e03067224 */ /* 0x008fe200078e02ff */
[----:B------:R-:W-:-:S03]  /*5b70*/  MOV R3, R8 ;  /* 0x0000000800037202 */ /* 0x000fc60000000f00 */
[----:B------:R-:W-:-:S04]  /*5b80*/  IMAD.WIDE.U32 R4, R0, R14, R2 ;  /* 0x0000000e00047225 */ /* 0x000fc800078e0002 */
[----:B------:R-:W-:Y:S01]  /*5b90*/  IMAD R0, R0, R15, R6 ;  /* 0x0000000f00007224 */ /* 0x000fe200078e0206 */
[----:B------:R-:W-:-:S04]  /*5ba0*/  LEA R2, P0, R4, UR6, 0x1 ;  /* 0x0000000604027c11 */ /* 0x000fc8000f8008ff */
[----:B------:R-:W-:-:S04]  /*5bb0*/  IADD3 R0, R5, R0, RZ ;  /* 0x0000000005007210 */ /* 0x000fc80007ffe0ff */
[----:B------:R-:W-:-:S05]  /*5bc0*/  LEA.HI.X R3, R4, UR7, R0, 0x1, P0 ;  /* 0x0000000704037c11 */ /* 0x000fca00080f0c00 */
[----:B-1----:R1:W-:Y:S04]  /*5bd0*/  STG.E.128 desc[UR16][R2.64], R48 ;  /* 0x0000003002007986 */ /* 0x0023e8000c101d10 */
[----:B------:R1:W-:Y:S01]  /*5be0*/  STG.E.128 desc[UR16][R2.64+0x80], R44 ;  /* 0x0000802c02007986 */ /* 0x0003e2000c101d10 */
[----:B------:R-:W-:Y:S05]  /*5bf0*/  BRA `(.L_x_18) ;  /* 0x0000000400fc7947 */ /* 0x000fea0003800000 */
.L_x_6:
[----:B------:R-:W-:Y:S01]  /*5c00*/  ISETP.NE.AND P0, PT, R245, -0x1, PT ;  /* 0xfffffffff500780c */ /* 0x000fe20003f05270 */
[----:B------:R-:W-:Y:S01]  /*5c10*/  IMAD.SHL.U32 R11, R238, 0x40, RZ ;  /* 0x00000040ee0b7824 */ /* 0x000fe200078e00ff */
[----:B------:R-:W-:-:S04]  /*5c20*/  SHF.R.S32.HI R10, RZ, 0x1f, R252 ;  /* 0x0000001fff0a7819 */ /* 0x000fc800000114fc */
[----:B------:R-:W-:-:S07]  /*5c30*/  SHF.R.S32.HI R16, RZ, 0x1f, R11 ;  /* 0x0000001fff107819 */ /* 0x000fce000001140b */
[----:B------:R-:W1:Y:S01]  /*5c40*/  @P0 LDC.64 R8, c[0x0][0x450] ;  /* 0x00011400ff080b82 */ /* 0x000e620000000a00 */
[CC--:B------:R-:W-:Y:S02]  /*5c50*/  @P0 IADD3 R0, R237.reuse, R245.reuse, RZ ;  /* 0x000000f5ed000210 */ /* 0x0c0fe40007ffe0ff */
[----:B------:R-:W-:-:S05]  /*5c60*/  @P0 IADD3 R2, R237, R245, RZ ;  /* 0x000000f5ed020210 */ /* 0x000fca0007ffe0ff */
[----:B------:R-:W2:Y:S01]  /*5c70*/  @P0 LDC.64 R12, c[0x0][0x458] ;  /* 0x00011600ff0c0b82 */ /* 0x000ea20000000a00 */
[C---:B-1----:R-:W-:Y:S02]  /*5c80*/  @P0 IMAD R6, R0.reuse, R9, RZ ;  /* 0x0000000900060224 */ /* 0x042fe400078e02ff */
[----:B------:R-:W-:-:S05]  /*5c90*/  @P0 IMAD.WIDE.U32 R4, R0, R8, RZ ;  /* 0x0000000800040225 */ /* 0x000fca00078e00ff */
[----:B------:R-:W-:Y:S01]  /*5ca0*/  @P0 IADD3 R7, R5, R6, RZ ;  /* 0x0000000605070210 */ /* 0x000fe20007ffe0ff */
[C---:B--2---:R-:W-:Y:S02]  /*5cb0*/  @P0 IMAD R0, R2.reuse, R13, RZ ;  /* 0x0000000d02000224 */ /* 0x044fe400078e02ff */
[----:B------:R-:W-:-:S04]  /*5cc0*/  @P0 IMAD.WIDE.U32 R2, R2, R12, RZ ;  /* 0x0000000c02020225 */ /* 0x000fc800078e00ff */
[----:B------:R-:W-:Y:S01]  /*5cd0*/  @P0 IMAD.MOV.U32 R6, RZ, RZ, R4 ;  /* 0x000000ffff060224 */ /* 0x000fe200078e0004 */
[----:B------:R-:W-:Y:S01]  /*5ce0*/  @P0 IADD3 R15, R3, R0, RZ ;  /* 0x00000000030f0210 */ /* 0x000fe20007ffe0ff */
[----:B------:R-:W-:Y:S01]  /*5cf0*/  @P0 IMAD.MOV.U32 R14, RZ, RZ, R2 ;  /* 0x000000ffff0e0224 */ /* 0x000fe200078e0002 */
[----:B------:R-:W-:Y:S06]  /*5d00*/  @P0 BRA `(.L_x_19) ;  /* 0x0000000000300947 */ /* 0x000fec0003800000 */
        /* <DEDUP_REMOVED lines=12> */
.L_x_19:
        /* <DEDUP_REMOVED lines=13> */
.L_x_20:
[----:B------:R-:W1:Y:S01]  /*5ea0*/  S2R R19, SR_CTAID.Z ;  /* 0x0000000000137919 */ /* 0x000e620000002700 */
[-C--:B------:R-:W-:Y:S01]  /*5eb0*/  IMAD R0, R16, R8.reuse, RZ ;  /* 0x0000000810007224 */ /* 0x080fe200078e02ff */
[----:B------:R-:W-:Y:S01]  /*5ec0*/  ULDC.64 UR6, c[0x0][0x468] ;  /* 0x00011a0000067ab9 */ /* 0x000fe20000000a00 */
[C---:B------:R-:W-:Y:S01]  /*5ed0*/  IMAD.WIDE.U32 R2, R11.reuse, R8, R246 ;  /* 0x000000080b027225 */ /* 0x040fe200078e00f6 */
[----:B------:R-:W-:Y:S01]  /*5ee0*/  IADD3 R5, R236, 0x20, RZ ;  /* 0x00000020ec057810 */ /* 0x000fe20007ffe0ff */
[----:B------:R-:W-:Y:S01]  /*5ef0*/  BSSY B0, `(.L_x_21) ;  /* 0x0000019000007945 */ /* 0x000fe20003800000 */
[----:B------:R-:W-:Y:S01]  /*5f00*/  SHF.R.S32.HI R17, RZ, 0x1f, R236 ;  /* 0x0000001fff117819 */ /* 0x000fe200000114ec */
[----:B------:R-:W-:Y:S01]  /*5f10*/  IMAD R4, R11, R9, R0 ;  /* 0x000000090b047224 */ /* 0x000fe200078e0200 */
[----:B------:R-:W-:Y:S01]  /*5f20*/  IADD3 R2, P0, R6, R2, RZ ;  /* 0x0000000206027210 */ /* 0x000fe20007f1e0ff */
[----:B------:R-:W-:-:S03]  /*5f30*/  IMAD R0, R238, -0x40, R202 ;  /* 0xffffffc0ee007824 */ /* 0x000fc600078e02ca */
[----:B------:R-:W-:Y:S02]  /*5f40*/  IADD3.X R3, R7, R3, R4, P0, !PT ;  /* 0x0000000307037210 */ /* 0x000fe400007fe404 */
[-C--:B------:R-:W-:Y:S02]  /*5f50*/  ISETP.GE.AND P2, PT, R236, R0.reuse, PT ;  /* 0x00000000ec00720c */ /* 0x080fe40003f46270 */
[----:B------:R-:W-:Y:S02]  /*5f60*/  ISETP.GE.AND P1, PT, R5, R0, PT ;  /* 0x000000000500720c */ /* 0x000fe40003f26270 */
[----:B-1----:R-:W-:Y:S01]  /*5f70*/  SHF.R.S32.HI R18, RZ, 0x1f, R19 ;  /* 0x0000001fff127819 */ /* 0x002fe20000011413 */
[----:B------:R-:W-:-:S04]  /*5f80*/  IMAD.WIDE.U32 R2, R19, UR6, R2 ;  /* 0x0000000613027c25 */ /* 0x000fc8000f8e0002 */
[----:B------:R-:W-:-:S04]  /*5f90*/  IMAD R10, R18, UR6, RZ ;  /* 0x00000006120a7c24 */ /* 0x000fc8000f8e02ff */
[----:B------:R-:W-:-:S05]  /*5fa0*/  IMAD R10, R19, UR7, R10 ;  /* 0x00000007130a7c24 */ /* 0x000fca000f8e020a */
        /* <DEDUP_REMOVED lines=11> */
[----:B------:R1:W-:Y:S04]  /*6060*/  STG.E.128 desc[UR16][R6.64], RZ ;  /* 0x000000ff06007986 */ /* 0x0003e8000c101d10 */
[----:B------:R1:W-:Y:S02]  /*6070*/  STG.E.128 desc[UR16][R6.64+0x80], RZ ;  /* 0x000080ff06007986 */ /* 0x0003e4000c101d10 */
.L_x_22:
[----:B------:R-:W-:Y:S05]  /*6080*/  BSYNC B0 ;  /* 0x0000000000007941 */ /* 0x000fea0003800000 */
.L_x_21:
[----:B------:R-:W-:Y:S04]  /*6090*/  BSSY B0, `(.L_x_23) ;  /* 0x000000f000007945 */ /* 0x000fe80003800000 */
[----:B------:R-:W-:Y:S05]  /*60a0*/  @P1 BRA `(.L_x_24) ;  /* 0x0000000000341947 */ /* 0x000fea0003800000 */
[----:B------:R-:W-:Y:S01]  /*60b0*/  IADD3 R0, P0, R236, 0x20, RZ ;  /* 0x00000020ec007810 */ /* 0x000fe20007f1e0ff */
[----:B------:R-:W-:Y:S01]  /*60c0*/  IMAD.MOV.U32 R4, RZ, RZ, R2 ;  /* 0x000000ffff047224 */ /* 0x000fe200078e0002 */
[----:B------:R-:W-:Y:S01]  /*60d0*/  MOV R5, R10 ;  /* 0x0000000a00057202 */ /* 0x000fe20000000f00 */
[----:B------:R-:W-:Y:S02]  /*60e0*/  ULDC.64 UR6, c[0x0][0x3f0] ;  /* 0x0000fc0000067ab9 */ /* 0x000fe40000000a00 */
[----:B------:R-:W-:Y:S02]  /*60f0*/  IMAD.X R3, RZ, RZ, R17, P0 ;  /* 0x000000ffff037224 */ /* 0x000fe400000e0611 */
[----:B------:R-:W-:-:S04]  /*6100*/  IMAD.WIDE.U32 R4, R0, R8, R4 ;  /* 0x0000000800047225 */ /* 0x000fc800078e0004 */
[----:B------:R-:W-:Y:S01]  /*6110*/  IMAD R3, R3, R8, RZ ;  /* 0x0000000803037224 */ /* 0x000fe200078e02ff */
[----:B------:R-:W-:-:S03]  /*6120*/  LEA R2, P0, R4, UR6, 0x1 ;  /* 0x0000000604027c11 */ /* 0x000fc6000f8008ff */
[----:B------:R-:W-:-:S05]  /*6130*/  IMAD R0, R0, R9, R3 ;  /* 0x0000000900007224 */ /* 0x000fca00078e0203 */
[----:B------:R-:W-:-:S04]  /*6140*/  IADD3 R0, R0, R5, RZ ;  /* 0x0000000500007210 */ /* 0x000fc80007ffe0ff */
[----:B------:R-:W-:-:S05]  /*6150*/  LEA.HI.X R3, R4, UR7, R0, 0x1, P0 ;  /* 0x0000000704037c11 */ /* 0x000fca00080f0c00 */
[----:B------:R2:W-:Y:S04]  /*6160*/  STG.E.128 desc[UR16][R2.64], RZ ;  /* 0x000000ff02007986 */ /* 0x0005e8000c101d10 */
[----:B------:R2:W-:Y:S02]  /*6170*/  STG.E.128 desc[UR16][R2.64+0x80], RZ ;  /* 0x000080ff02007986 */ /* 0x0005e4000c101d10 */
.L_x_24:
[----:B------:R-:W-:Y:S05]  /*6180*/  BSYNC B0 ;  /* 0x0000000000007941 */ /* 0x000fea0003800000 */
.L_x_23:
[CC--:B--2---:R-:W-:Y:S01]  /*6190*/  IMAD.WIDE.U32 R2, R11.reuse, R12.reuse, R246 ;  /* 0x0000000c0b027225 */ /* 0x0c4fe200078e00f6 */
[----:B------:R-:W-:Y:S01]  /*61a0*/  ULDC.64 UR6, c[0x0][0x470] ;  /* 0x00011c0000067ab9 */ /* 0x000fe20000000a00 */
[----:B------:R-:W-:Y:S02]  /*61b0*/  BSSY B0, `(.L_x_25) ;  /* 0x0000015000007945 */ /* 0x000fe40003800000 */
[----:B------:R-:W-:Y:S01]  /*61c0*/  IMAD R0, R16, R12, RZ ;  /* 0x0000000c10007224 */ /* 0x000fe200078e02ff */
[----:B------:R-:W-:Y:S01]  /*61d0*/  IADD3 R2, P0, R14, R2, RZ ;  /* 0x000000020e027210 */ /* 0x000fe20007f1e0ff */
[----:B------:R-:W-:Y:S02]  /*61e0*/  IMAD R8, R18, UR6, RZ ;  /* 0x0000000612087c24 */ /* 0x000fe4000f8e02ff */
[----:B------:R-:W-:Y:S02]  /*61f0*/  IMAD R0, R11, R13, R0 ;  /* 0x0000000d0b007224 */ /* 0x000fe400078e0200 */
[----:B------:R-:W-:-:S03]  /*6200*/  IMAD R8, R19, UR7, R8 ;  /* 0x0000000713087c24 */ /* 0x000fc6000f8e0208 */
[----:B------:R-:W-:-:S03]  /*6210*/  IADD3.X R3, R15, R3, R0, P0, !PT ;  /* 0x000000030f037210 */ /* 0x000fc600007fe400 */
        /* <DEDUP_REMOVED lines=10> */
[----:B-1----:R-:W-:-:S04]  /*62c0*/  LEA R6, P0, R4, UR6, 0x1 ;  /* 0x0000000604067c11 */ /* 0x002fc8000f8008ff */
[----:B------:R-:W-:-:S05]  /*62d0*/  LEA.HI.X R7, R4, UR7, R0, 0x1, P0 ;  /* 0x0000000704077c11 */ /* 0x000fca00080f0c00 */
[----:B------:R2:W-:Y:S04]  /*62e0*/  STG.E.128 desc[UR16][R6.64], RZ ;  /* 0x000000ff06007986 */ /* 0x0005e8000c101d10 */
[----:B------:R2:W-:Y:S02]  /*62f0*/  STG.E.128 desc[UR16][R6.64+0x80], RZ ;  /* 0x000080ff06007986 */ /* 0x0005e4000c101d10 */
.L_x_26:
[----:B------:R-:W-:Y:S05]  /*6300*/  BSYNC B0 ;  /* 0x0000000000007941 */ /* 0x000fea0003800000 */
.L_x_25:
        /* <DEDUP_REMOVED lines=14> */
.L_x_18:
[----:B------:R-:W-:Y:S05]  /*63f0*/  BSYNC B1 ;  /* 0x0000000000017941 */ /* 0x000fea0003800000 */
.L_x_1:
[----:B------:R-:W4:Y:S02]  /*6400*/  LDC R0, c[0x0][0xc] ;  /* 0x00000300ff007b82 */ /* 0x000f240000000800 */
[----:B----4-:R-:W-:-:S04]  /*6410*/  IADD3 R238, R0, R238, RZ ;  /* 0x000000ee00ee7210 */ /* 0x010fc80007ffe0ff */
[----:B------:R-:W-:-:S13]  /*6420*/  ISETP.GE.AND P0, PT, R238, UR14, PT ;  /* 0x0000000eee007c0c */ /* 0x000fda000bf06270 */
[----:B------:R-:W-:Y:S05]  /*6430*/  @P0 BRA `(.L_x_27) ;  /* 0x0000000000040947 */ /* 0x000fea0003800000 */
[----:B------:R-:W-:Y:S05]  /*6440*/  BRA `(.L_x_28) ;  /* 0xffffffa4000c7947 */ /* 0x000fea000383ffff */
.L_x_27:
[----:B------:R-:W-:Y:S05]  /*6450*/  EXIT ;  /* 0x000000000000794d */ /* 0x000fea0003800000 */
.L_x_29:
[----:B------:R-:W-:-:S00]  /*6460*/  BRA `(.L_x_29) ;  /* 0xfffffffc00fc7947 */ /* 0x000fc0000383ffff */
[----:B------:R-:W-:-:S00]  /*6470*/  NOP ;  /* 0x0000000000007918 */ /* 0x000fc00000000000 */
        /* <DEDUP_REMOVED lines=8> */
.L_x_2050:


//--------------------- .text._ZN5flash44flash_bwd_dq_dk_dv_loop_seqk_parallel_kernelI23Flash_bwd_kernel_traitsILi128ELi64ELi64ELi8ELi4ELi2ELi2ELb1ELb0EN7cutlass10bfloat16_tE19Flash_kernel_traitsILi128ELi64ELi64ELi8ES3_EELb0ELb0ELb0ELb0ELb0ELb0ELb0EEEvNS_16Flash_bwd_paramsE --------------------------
	.section	.text._ZN5flash44flash_bwd_dq_dk_dv_loop_seqk_parallel_kernelI23Flash_bwd_kernel_traitsILi128ELi64ELi64ELi8ELi4ELi2ELi2ELb1ELb0EN7cutlass10bfloat16_tE19Flash_kernel_traitsILi128ELi64ELi64ELi8ES3_EELb0ELb0ELb0ELb0ELb0ELb0ELb0EEEvNS_16Flash_bwd_paramsE,"ax",@progbits
	.align	128
        .global         _ZN5flash44flash_bwd_dq_dk_dv_loop_seqk_parallel_kernelI23Flash_bwd_kernel_traitsILi128ELi64ELi64ELi8ELi4ELi2ELi2ELb1ELb0EN7cutlass10bfloat16_tE19Flash_kernel_traitsILi128ELi64ELi64ELi8ES3_EELb0ELb0ELb0ELb0ELb0ELb0ELb0EEEvNS_16Flash_bwd_paramsE
        .type           _ZN5flash44flash_bwd_dq_dk_dv_loop_seqk_parallel_kernelI23Flash_bwd_kernel_traitsILi128ELi64ELi64ELi8ELi4ELi2ELi2ELb1ELb0EN7cutlass10bfloat16_tE19Flash_kernel_traitsILi128ELi64ELi64ELi8ES3_EELb0ELb0ELb0ELb0ELb0ELb0ELb0EEEvNS_16Flash_bwd_paramsE,@function
        .size           _ZN5flash44flash_bwd_dq_dk_dv_loop_seqk_parallel_kernelI23Flash_bwd_kernel_traitsILi128ELi64ELi64ELi8ELi4ELi2ELi2ELb1ELb0EN7cutlass10bfloat16_tE19Flash_kernel_traitsILi128ELi64ELi64ELi8ES3_EELb0ELb0ELb0ELb0ELb0ELb0ELb0EEEvNS_16Flash_bwd_paramsE,(.L_x_2051 - _ZN5flash44flash_bwd_dq_dk_dv_loop_seqk_parallel_kernelI23Flash_bwd_kernel_traitsILi128ELi64ELi64ELi8ELi4ELi2ELi2ELb1ELb0EN7cutlass10bfloat16_tE19Flash_kernel_traitsILi128ELi64ELi64ELi8ES3_EELb0ELb0ELb0ELb0ELb0ELb0ELb0EEEvNS_16Flash_bwd_paramsE)
        .other          _ZN5flash44flash_bwd_dq_dk_dv_loop_seqk_parallel_kernelI23Flash_bwd_kernel_traitsILi128ELi64ELi64ELi8ELi4ELi2ELi2ELb1ELb0EN7cutlass10bfloat16_tE19Flash_kernel_traitsILi128ELi64ELi64ELi8ES3_EELb0ELb0ELb0ELb0ELb0ELb0ELb0EEEvNS_16Flash_bwd_paramsE,@"STO_CUDA_ENTRY STV_DEFAULT"
_ZN5flash44flash_bwd_dq_dk_dv_loop_seqk_parallel_kernelI23Flash_bwd_kernel_traitsILi128ELi64ELi64ELi8ELi4ELi2ELi2ELb1ELb0EN7cutlass10bfloat16_tE19Flash_kernel_traitsILi128ELi64ELi64ELi8ES3_EELb0ELb0ELb0ELb0ELb0ELb0ELb0EEEvNS_16Flash_bwd_paramsE:
.text._ZN5flash44flash_bwd_dq_dk_dv_loop_seqk_parallel_kernelI23Flash_bwd_kernel_traitsILi128ELi64ELi64ELi8ELi4ELi2ELi2ELb1ELb0EN7cutlass10bfloat16_tE19Flash_kernel_traitsILi128ELi64ELi64ELi8ES3_EELb0ELb0ELb0ELb0ELb0ELb0ELb0EEEvNS_16Flash_bwd_paramsE:
        /* <DEDUP_REMOVED lines=14> */
[----:B------:R-:W-:Y:S01]  /*00e0*/  ULDC.64 UR16, c[0x0][0x208] ;  /* 0x0000820000107ab9 */ /* 0x000fe20000000a00 */
[----:B------:R-:W-:Y:S01]  /*00f0*/  IMAD.MOV.U32 R216, RZ, RZ, -0x10 ;  /* 0xfffffff0ffd87424 */ /* 0x000fe200078e00ff */
[----:B------:R-:W-:Y:S01]  /*0100*/  ULDC.64 UR12, c[0x0][0x300] ;  /* 0x0000c000000c7ab9 */ /* 0x000fe20000000a00 */
[----:B--2---:R-:W-:-:S04]  /*0110*/  ULEA UR5, UR5, UR4, 0x18 ;  /* 0x0000000405057291 */ /* 0x004fc8000f8ec03f */
[----:B------:R-:W-:Y:S02]  /*0120*/  UIADD3 UR4, UR5, 0x10000, URZ ;  /* 0x0001000005047890 */ /* 0x000fe4000fffe03f */
[----:B------:R-:W-:Y:S01]  /*0130*/  UIADD3 UR6, UR5, 0xc000, URZ ;  /* 0x0000c00005067890 */ /* 0x000fe2000fffe03f */
[----:B-1----:R-:W-:Y:S01]  /*0140*/  SHF.R.S32.HI R16, RZ, 0x1f, R15 ;  /* 0x0000001fff107819 */ /* 0x002fe2000001140f */
[----:B------:R-:W-:-:S03]  /*0150*/  IMAD.SHL.U32 R245, R15, 0x2, RZ ;  /* 0x000000020ff57824 */ /* 0x000fc600078e00ff */
[CC--:B------:R-:W-:Y:S02]  /*0160*/  LEA.HI R13, R16.reuse, R15.reuse, RZ, 0x3 ;  /* 0x0000000f100d7211 */ /* 0x0c0fe400078f18ff */
[-C--:B------:R-:W-:Y:S02]  /*0170*/  LEA.HI R6, R16, R15.reuse, RZ, 0x4 ;  /* 0x0000000f10067211 */ /* 0x080fe400078f20ff */
[----:B------:R-:W-:Y:S02]  /*0180*/  SHF.R.S32.HI R0, RZ, 0x3, R13 ;  /* 0x00000003ff007819 */ /* 0x000fe4000001140d */
[----:B------:R-:W-:Y:S02]  /*0190*/  SHF.R.S32.HI R7, RZ, 0x4, R6 ;  /* 0x00000004ff077819 */ /* 0x000fe40000011406 */
[----:B------:R-:W-:Y:S01]  /*01a0*/  LOP3.LUT R3, R13, 0xfffffff8, RZ, 0xc0, !PT ;  /* 0xfffffff80d037812 */ /* 0x000fe200078ec0ff */
[----:B------:R-:W-:Y:S01]  /*01b0*/  IMAD.SHL.U32 R2, R0, 0x40, RZ ;  /* 0x0000004000027824 */ /* 0x000fe200078e00ff */
[----:B------:R-:W-:-:S02]  /*01c0*/  LEA.HI R18, R16, R15, RZ, 0x2 ;  /* 0x0000000f10127211 */ /* 0x000fc400078f10ff */
[----:B------:R-:W-:Y:S01]  /*01d0*/  LEA.HI R4, R6, R7, RZ, 0x1 ;  /* 0x0000000706047211 */ /* 0x000fe200078f08ff */
[----:B------:R-:W-:Y:S01]  /*01e0*/  IMAD.IADD R0, R15, 0x1, -R3 ;  /* 0x000000010f007824 */ /* 0x000fe200078e0a03 */
[--C-:B------:R-:W-:Y:S02]  /*01f0*/  SHF.R.S32.HI R10, RZ, 0x2, R18.reuse ;  /* 0x00000002ff0a7819 */ /* 0x100fe40000011412 */
[----:B------:R-:W-:Y:S01]  /*0200*/  SHF.R.S32.HI R5, RZ, 0x1f, R18 ;  /* 0x0000001fff057819 */ /* 0x000fe20000011412 */
[----:B------:R-:W-:Y:S01]  /*0210*/  IMAD.SHL.U32 R206, R0, 0x8, RZ ;  /* 0x0000000800ce7824 */ /* 0x000fe200078e00ff */
[----:B------:R-:W-:Y:S02]  /*0220*/  LEA.HI R17, R16, R15, RZ, 0x5 ;  /* 0x0000000f10117211 */ /* 0x000fe400078f28ff */
[----:B------:R-:W-:Y:S01]  /*0230*/  LOP3.LUT R4, R4, 0xfffffffe, RZ, 0xc0, !PT ;  /* 0xfffffffe04047812 */ /* 0x000fe200078ec0ff */
[----:B------:R-:W-:Y:S01]  /*0240*/  VIADD R218, R206, 0x40 ;  /* 0x00000040ceda7836 */ /* 0x000fe20000000000 */
[----:B------:R-:W-:-:S02]  /*0250*/  LEA.HI R3, R5, R10, RZ, 0x3 ;  /* 0x0000000a05037211 */ /* 0x000fc400078f18ff */
[----:B------:R-:W-:Y:S01]  /*0260*/  LOP3.LUT R2, R2, 0x1c0, RZ, 0xc0, !PT ;  /* 0x000001c002027812 */ /* 0x000fe200078ec0ff */
[----:B------:R-:W-:Y:S01]  /*0270*/  IMAD.IADD R11, R7, 0x1, -R4 ;  /* 0x00000001070b7824 */ /* 0x000fe200078e0a04 */
[----:B------:R-:W-:Y:S02]  /*0280*/  SHF.R.S32.HI R20, RZ, 0x5, R17 ;  /* 0x00000005ff147819 */ /* 0x000fe40000011411 */
[----:B------:R-:W-:Y:S02]  /*0290*/  LOP3.LUT R4, R3, 0xfffffff8, RZ, 0xc0, !PT ;  /* 0xfffffff803047812 */ /* 0x000fe400078ec0ff */
[----:B------:R-:W-:Y:S02]  /*02a0*/  LOP3.LUT R5, R2, 0x38, R206, 0xf8, !PT ;  /* 0x0000003802057812 */ /* 0x000fe400078ef8ce */
[----:B------:R-:W-:Y:S01]  /*02b0*/  SHF.R.U32.HI R2, RZ, 0x3, R2 ;  /* 0x00000003ff027819 */ /* 0x000fe20000011602 */
[----:B------:R-:W-:Y:S01]  /*02c0*/  IMAD.IADD R10, R10, 0x1, -R4 ;  /* 0x000000010a0a7824 */ /* 0x000fe200078e0a04 */
[----:B------:R-:W-:-:S02]  /*02d0*/  LOP3.LUT R3, R6, 0xfffffff0, RZ, 0xc0, !PT ;  /* 0xfffffff006037812 */ /* 0x000fc400078ec0ff */
[----:B------:R-:W-:Y:S02]  /*02e0*/  LEA.HI R6, R17, R20, RZ, 0x1 ;  /* 0x0000001411067211 */ /* 0x000fe400078f08ff */
[----:B------:R-:W-:Y:S01]  /*02f0*/  LOP3.LUT R14, R5, R2, RZ, 0x3c, !PT ;  /* 0x00000002050e7212 */ /* 0x000fe200078e3cff */
[----:B------:R-:W-:Y:S01]  /*0300*/  IMAD.IADD R3, R15, 0x1, -R3 ;  /* 0x000000010f037824 */ /* 0x000fe200078e0a03 */
[----:B------:R-:W-:Y:S02]  /*0310*/  LOP3.LUT R2, R6, 0xfffffffe, RZ, 0xc0, !PT ;  /* 0xfffffffe06027812 */ /* 0x000fe400078ec0ff */
[C---:B------:R-:W-:Y:S02]  /*0320*/  LOP3.LUT P4, RZ, R0.reuse, 0x2, RZ, 0xc0, !PT ;  /* 0x0000000200ff7812 */ /* 0x040fe4000788c0ff */
[C---:B------:R-:W-:Y:S01]  /*0330*/  LOP3.LUT P3, RZ, R0.reuse, 0x4, RZ, 0xc0, !PT ;  /* 0x0000000400ff7812 */ /* 0x040fe2000786c0ff */
[----:B------:R-:W-:Y:S01]  /*0340*/  IMAD.SHL.U32 R0, R0, 0x40, RZ ;  /* 0x0000004000007824 */ /* 0x000fe200078e00ff */
[----:B------:R-:W-:Y:S01]  /*0350*/  SHF.R.S32.HI R5, RZ, 0x1f, R3 ;  /* 0x0000001fff057819 */ /* 0x000fe20000011403 */
[----:B------:R-:W-:Y:S01]  /*0360*/  IMAD.IADD R186, R20, 0x1, -R2 ;  /* 0x0000000114ba7824 */ /* 0x000fe200078e0a02 */
[----:B------:R-:W-:-:S02]  /*0370*/  LEA.HI R4, R16, R15, RZ, 0x7 ;  /* 0x0000000f10047211 */ /* 0x000fc400078f38ff */
[----:B------:R-:W-:Y:S01]  /*0380*/  LOP3.LUT R0, R0, 0x1c0, RZ, 0xc0, !PT ;  /* 0x000001c000007812 */ /* 0x000fe200078ec0ff */
[----:B------:R-:W-:Y:S01]  /*0390*/  IMAD.SHL.U32 R2, R186, 0x10, RZ ;  /* 0x00000010ba027824 */ /* 0x000fe200078e00ff */
[----:B------:R-:W-:Y:S02]  /*03a0*/  LEA.HI R12, R5, R3, RZ, 0x3 ;  /* 0x00000003050c7211 */ /* 0x000fe400078f18ff */
[----:B------:R-:W-:Y:S01]  /*03b0*/  SHF.R.S32.HI R9, RZ, 0x7, R4 ;  /* 0x00000007ff097819 */ /* 0x000fe20000011404 */
[----:B------:R-:W-:Y:S01]  /*03c0*/  IMAD.SHL.U32 R4, R11, 0x200, RZ ;  /* 0x000002000b047824 */ /* 0x000fe200078e00ff */
[C---:B------:R-:W-:Y:S02]  /*03d0*/  LOP3.LUT R5, R0.reuse, 0x8, R13, 0xf8, !PT ;  /* 0x0000000800057812 */ /* 0x040fe400078ef80d */
[----:B------:R-:W-:Y:S02]  /*03e0*/  SHF.R.U32.HI R178, RZ, 0x3, R0 ;  /* 0x00000003ffb27819 */ /* 0x000fe40000011600 */
[----:B------:R-:W-:Y:S01]  /*03f0*/  LOP3.LUT R6, R0, 0x10, R2, 0xf8, !PT ;  /* 0x0000001000067812 */ /* 0x000fe200078ef802 */
[----:B------:R-:W-:Y:S01]  /*0400*/  IMAD R2, R9, 0x800, R4 ;  /* 0x0000080009027824 */ /* 0x000fe200078e0204 */
[----:B------:R-:W-:-:S02]  /*0410*/  LOP3.LUT R0, R5, R178, RZ, 0x3c, !PT ;  /* 0x000000b205007212 */ /* 0x000fc400078e3cff */
[----:B------:R-:W-:Y:S01]  /*0420*/  LOP3.LUT R5, R6, 0x8, R13, 0xf8, !PT ;  /* 0x0000000806057812 */ /* 0x000fe200078ef80d */
[----:B------:R-:W-:Y:S01]  /*0430*/  IMAD.SHL.U32 R6, R11, 0x20, RZ ;  /* 0x000000200b067824 */ /* 0x000fe200078e00ff */
[----:B------:R-:W-:Y:S01]  /*0440*/  LOP3.LUT R8, R12, 0xfffffff8, RZ, 0xc0, !PT ;  /* 0xfffffff80c087812 */ /* 0x000fe200078ec0ff */
[----:B------:R-:W-:Y:S01]  /*0450*/  IMAD.IADD R191, R2, 0x1, R0 ;  /* 0x0000000102bf7824 */ /* 0x000fe200078e0200 */
[----:B------:R-:W-:Y:S02]  /*0460*/  LEA.HI R0, R16, R15, RZ, 0x6 ;  /* 0x0000000f10007211 */ /* 0x000fe400078f30ff */
[----:B------:R-:W-:Y:S01]  /*0470*/  LOP3.LUT R2, R18, 0x7ffffffc, RZ, 0xc0, !PT ;  /* 0x7ffffffc12027812 */ /* 0x000fe200078ec0ff */
[----:B------:R-:W-:Y:S01]  /*0480*/  IMAD.IADD R13, R3, 0x1, -R8 ;  /* 0x00000001030d7824 */ /* 0x000fe200078e0a08 */
[----:B------:R-:W-:Y:S02]  /*0490*/  SHF.R.S32.HI R0, RZ, 0x6, R0 ;  /* 0x00000006ff007819 */ /* 0x000fe40000011400 */
[----:B------:R-:W-:Y:S01]  /*04a0*/  LOP3.LUT R178, R4, R5, R178, 0xf6, !PT ;  /* 0x0000000504b27212 */ /* 0x000fe200078ef6b2 */
[----:B------:R-:W-:Y:S01]  /*04b0*/  IMAD.IADD R5, R15, 0x1, -R2 ;  /* 0x000000010f057824 */ /* 0x000fe200078e0a02 */
[----:B------:R-:W-:Y:S01]  /*04c0*/  LOP3.LUT R4, R17, 0xffffffe0, RZ, 0xc0, !PT ;  /* 0xffffffe011047812 */ /* 0x000fe200078ec0ff */
[C---:B------:R-:W-:Y:S01]  /*04d0*/  IMAD R251, R0.reuse, 0x200, R14 ;  /* 0x0000020000fb7824 */ /* 0x040fe200078e020e */
[----:B------:R-:W-:Y:S01]  /*04e0*/  SHF.R.S32.HI R3, RZ, 0x1f, R17 ;  /* 0x0000001fff037819 */ /* 0x000fe20000011411 */
[----:B------:R-:W-:Y:S01]  /*04f0*/  IMAD.SHL.U32 R2, R0, 0x8, RZ ;  /* 0x0000000800027824 */ /* 0x000fe200078e00ff */
[C---:B------:R-:W-:Y:S01]  /*0500*/  LOP3.LUT R7, R10.reuse, 0x1, RZ, 0xc0, !PT ;  /* 0x000000010a077812 */ /* 0x040fe200078ec0ff */
[----:B------:R-:W-:Y:S01]  /*0510*/  IMAD.SHL.U32 R0, R10, 0x40, RZ ;  /* 0x000000400a007824 */ /* 0x000fe200078e00ff */
[----:B------:R-:W-:Y:S01]  /*0520*/  SEL R177, R177, 0xffffffc0, !P3 ;  /* 0xffffffc0b1b17807 */ /* 0x000fe20005800000 */
[----:B------:R-:W-:Y:S01]  /*0530*/  IMAD.IADD R19, R15, 0x1, -R4 ;  /* 0x000000010f137824 */ /* 0x000fe200078e0a04 */
[----:B------:R-:W-:Y:S01]  /*0540*/  LEA.HI R4, R3, R20, RZ, 0x2 ;  /* 0x0000001403047211 */ /* 0x000fe200078f10ff */
[----:B------:R-:W-:Y:S01]  /*0550*/  IMAD.SHL.U32 R3, R9, 0x20, RZ ;  /* 0x0000002009037824 */ /* 0x000fe200078e00ff */
[----:B------:R-:W-:Y:S01]  /*0560*/  LOP3.LUT R0, R0, 0x1c0, RZ, 0xc0, !PT ;  /* 0x000001c000007812 */ /* 0x000fe200078ec0ff */
[----:B------:R-:W-:Y:S01]  /*0570*/  IMAD.SHL.U32 R9, R5, 0x2, RZ ;  /* 0x0000000205097824 */ /* 0x000fe200078e00ff */
[----:B------:R-:W-:Y:S01]  /*0580*/  LOP3.LUT R4, R4, 0xfffffffc, RZ, 0xc0, !PT ;  /* 0xfffffffc04047812 */ /* 0x000fe200078ec0ff */
[----:B------:R1:W-:Y:S01]  /*0590*/  STL [R1], R19 ;  /* 0x0000001301007387 */ /* 0x0003e20000100800 */
[----:B------:R-:W-:Y:S01]  /*05a0*/  ISETP.NE.U32.AND P0, PT, R7, 0x1, PT ;  /* 0x000000010700780c */ /* 0x000fe20003f05070 */
[----:B------:R-:W-:Y:S01]  /*05b0*/  IMAD.SHL.U32 R7, R13, 0x40, RZ ;  /* 0x000000400d077824 */ /* 0x000fe200078e00ff */
[----:B------:R-:W-:Y:S01]  /*05c0*/  LOP3.LUT R245, R3, 0x6, R245, 0xf8, !PT ;  /* 0x0000000603f57812 */ /* 0x000fe200078ef8f5 */
[----:B------:R-:W-:Y:S01]  /*05d0*/  IMAD.IADD R4, R20, 0x1, -R4 ;  /* 0x0000000114047824 */ /* 0x000fe200078e0a04 */
[----:B------:R-:W-:-:S02]  /*05e0*/  LOP3.LUT R5, R0, 0x20, R3, 0xf8, !PT ;  /* 0x0000002000057812 */ /* 0x000fc400078ef803 */
[----:B------:R-:W-:Y:S01]  /*05f0*/  LOP3.LUT R2, R2, 0x18, RZ, 0xc0, !PT ;  /* 0x0000001802027812 */ /* 0x000fe200078ec0ff */
[----:B------:R-:W-:Y:S01]  /*0600*/  IMAD R8, R4, 0x400, R9 ;  /* 0x0000040004087824 */ /* 0x000fe200078e0209 */
[----:B------:R-:W-:Y:S02]  /*0610*/  SHF.R.U32.HI R3, RZ, 0x3, R0 ;  /* 0x00000003ff037819 */ /* 0x000fe40000011600 */
[----:B------:R-:W-:Y:S02]  /*0620*/  R2P PR, R10, 0x6 ;  /* 0x000000060a007804 */ /* 0x000fe40000000000 */
[----:B------:R-:W-:Y:S02]  /*0630*/  LOP3.LUT R5, R5, R3, RZ, 0x3c, !PT ;  /* 0x0000000305057212 */ /* 0x000fe400078e3cff */
[----:B------:R-:W-:Y:S01]  /*0640*/  LOP3.LUT R10, R3, R0, R2, 0x1e, !PT ;  /* 0x00000000030a7212 */ /* 0x000fe200078e1e02 */
[----:B------:R-:W-:Y:S01]  /*0650*/  IMAD.SHL.U32 R0, R11, 0x8, RZ ;  /* 0x000000080b007824 */ /* 0x000fe200078e00ff */
[----:B------:R-:W-:Y:S01]  /*0660*/  LOP3.LUT R3, R7, 0x1c0, RZ, 0xc0, !PT ;  /* 0x000001c007037812 */ /* 0x000fe200078ec0ff */
[----:B------:R-:W-:Y:S01]  /*0670*/  IMAD.IADD R215, R8, 0x1, R5 ;  /* 0x0000000108d77824 */ /* 0x000fe200078e0205 */
[----:B------:R-:W-:-:S02]  /*0680*/  SHF.R.S32.HI R7, RZ, 0x1f, R19 ;  /* 0x0000001fff077819 */ /* 0x000fc40000011413 */
[----:B------:R-:W-:Y:S02]  /*0690*/  LOP3.LUT R6, R2, 0x20, R6, 0xf8, !PT ;  /* 0x0000002002067812 */ /* 0x000fe400078ef806 */
[--C-:B------:R-:W-:Y:S02]  /*06a0*/  SHF.R.U32.HI R2, RZ, 0x3, R3.reuse ;  /* 0x00000003ff027819 */ /* 0x100fe40000011603 */
[----:B------:R-:W-:Y:S01]  /*06b0*/  LEA.HI R5, R7, R19, RZ, 0x2 ;  /* 0x0000001307057211 */ /* 0x000fe200078f10ff */
[----:B------:R-:W-:Y:S01]  /*06c0*/  IMAD.SHL.U32 R7, R12, 0x40, RZ ;  /* 0x000000400c077824 */ /* 0x000fe200078e00ff */
[----:B------:R-:W-:Y:S02]  /*06d0*/  LOP3.LUT R8, R3, 0x8, R0, 0xf8, !PT ;  /* 0x0000000803087812 */ /* 0x000fe400078ef800 */
[----:B------:R-:W-:Y:S02]  /*06e0*/  LOP3.LUT R3, R2, R6, R3, 0x1e, !PT ;  /* 0x0000000602037212 */ /* 0x000fe400078e1e03 */
[----:B------:R-:W-:Y:S01]  /*06f0*/  SHF.R.S32.HI R6, RZ, 0x2, R5 ;  /* 0x00000002ff067819 */ /* 0x000fe20000011405 */
[----:B------:R-:W-:Y:S01]  /*0700*/  IMAD R5, R186, 0x400, R9 ;  /* 0x00000400ba057824 */ /* 0x000fe200078e0209 */
[----:B------:R-:W-:-:S02]  /*0710*/  LOP3.LUT R0, R7, 0xfffffe00, RZ, 0xc0, !PT ;  /* 0xfffffe0007007812 */ /* 0x000fc400078ec0ff */
[----:B------:R-:W-:Y:S01]  /*0720*/  LOP3.LUT R2, R8, R2, RZ, 0x3c, !PT ;  /* 0x0000000208027212 */ /* 0x000fe200078e3cff */
[C---:B------:R-:W-:Y:S01]  /*0730*/  IMAD R247, R4.reuse, 0x10, R6 ;  /* 0x0000001004f77824 */ /* 0x040fe200078e0206 */
[----:B------:R-:W-:Y:S01]  /*0740*/  LOP3.LUT R190, R3, R0, RZ, 0xfc, !PT ;  /* 0x0000000003be7212 */ /* 0x000fe200078efcff */
[--C-:B------:R-:W-:Y:S01]  /*0750*/  IMAD R4, R4, 0x400, R0.reuse ;  /* 0x0000040004047824 */ /* 0x100fe200078e0200 */
[----:B------:R-:W-:Y:S01]  /*0760*/  LEA R215, R215, UR5, 0x1 ;  /* 0x00000005d7d77c11 */ /* 0x000fe2000f8e08ff */
[----:B------:R-:W-:Y:S01]  /*0770*/  IMAD R186, R186, 0x400, R0 ;  /* 0x00000400baba7824 */ /* 0x000fe200078e0200 */
[----:B------:R-:W-:Y:S01]  /*0780*/  LEA R0, R191, UR4, 0x1 ;  /* 0x00000004bf007c11 */ /* 0x000fe2000f8e08ff */
[----:B------:R-:W-:Y:S01]  /*0790*/  IMAD.IADD R189, R4, 0x1, R2 ;  /* 0x0000000104bd7824 */ /* 0x000fe200078e0202 */
[----:B------:R-:W-:Y:S01]  /*07a0*/  SEL R216, R216, 0x10, !P0 ;  /* 0x00000010d8d87807 */ /* 0x000fe20004000000 */
[----:B------:R-:W-:Y:S01]  /*07b0*/  IMAD.IADD R186, R2, 0x1, R186 ;  /* 0x0000000102ba7824 */ /* 0x000fe200078e02ba */
[----:B------:R-:W-:Y:S01]  /*07c0*/  LEA R178, R178, UR5, 0x1 ;  /* 0x00000005b2b27c11 */ /* 0x000fe2000f8e08ff */
[----:B------:R-:W-:-:S02]  /*07d0*/  IMAD.MOV.U32 R2, RZ, RZ, 0x20 ;  /* 0x00000020ff027424 */ /* 0x000fc400078e00ff */
[----:B------:R-:W-:Y:S01]  /*07e0*/  IMAD.IADD R5, R5, 0x1, R10 ;  /* 0x0000000105057824 */ /* 0x000fe200078e020a */
[----:B------:R-:W-:Y:S01]  /*07f0*/  LEA R186, R186, UR4, 0x1 ;  /* 0x00000004baba7c11 */ /* 0x000fe2000f8e08ff */
[C---:B------:R-:W-:Y:S01]  /*0800*/  VIADD R214, R215.reuse, 0x20 ;  /* 0x00000020d7d67836 */ /* 0x040fe20000000000 */
[----:B------:R-:W-:Y:S01]  /*0810*/  SEL R2, R2, 0xffffffe0, !P4 ;  /* 0xffffffe002027807 */ /* 0x000fe20006000000 */
[----:B------:R-:W-:Y:S01]  /*0820*/  @P1 VIADD R214, R215, 0xffffffe0 ;  /* 0xffffffe0d7d61836 */ /* 0x000fe20000000000 */
[----:B------:R-:W-:Y:S01]  /*0830*/  LEA R243, R5, UR6, 0x1 ;  /* 0x0000000605f37c11 */ /* 0x000fe2000f8e08ff */
[----:B------:R-:W-:Y:S01]  /*0840*/  IMAD.IADD R180, R0, 0x1, R177 ;  /* 0x0000000100b47824 */ /* 0x000fe200078e02b1 */
[----:B------:R-:W-:Y:S01]  /*0850*/  IADD3 R183, R2, -0x4000, R0 ;  /* 0xffffc00002b77810 */ /* 0x000fe20007ffe000 */
[----:B------:R-:W-:Y:S02]  /*0860*/  IMAD.IADD R217, R215, 0x1, R216 ;  /* 0x00000001d7d97824 */ /* 0x000fe400078e02d8 */
[----:B------:R-:W-:-:S02]  /*0870*/  VIADD R244, R243, 0x40 ;  /* 0x00000040f3f47836 */ /* 0x000fc40000000000 */
[C---:B------:R-:W-:Y:S02]  /*0880*/  IMAD.IADD R183, R177.reuse, 0x1, R183 ;  /* 0x00000001b1b77824 */ /* 0x040fe400078e02b7 */
[----:B------:R-:W-:Y:S02]  /*0890*/  IMAD.IADD R182, R0, 0x1, R2 ;  /* 0x0000000100b67824 */ /* 0x000fe400078e0202 */
[----:B------:R-:W-:Y:S02]  /*08a0*/  IMAD.IADD R177, R177, 0x1, R178 ;  /* 0x00000001b1b17824 */ /* 0x000fe400078e02b2 */
[----:B------:R-:W-:Y:S02]  /*08b0*/  @P2 VIADD R244, R243, 0xffffffc0 ;  /* 0xffffffc0f3f42836 */ /* 0x000fe40000000000 */
[----:B-1----:R-:W-:-:S07]  /*08c0*/  IMAD.IADD R216, R216, 0x1, R214 ;  /* 0x00000001d8d87824 */ /* 0x002fce00078e02d6 */
.L_x_76:
[----:B-12---:R-:W1:Y:S01]  /*08d0*/  S2R R46, SR_CTAID.Y ;  /* 0x00000000002e7919 */ /* 0x006e620000002600 */
[----:B------:R-:W2:Y:S01]  /*08e0*/  LDC.64 R2, c[0x0][0x2f0] ;  /* 0x0000bc00ff027b82 */ /* 0x000ea20000000a00 */
[----:B------:R-:W-:Y:S01]  /*08f0*/  IMAD.MOV.U32 R0, RZ, RZ, -0x1 ;  /* 0xffffffffff007424 */ /* 0x000fe200078e00ff */
[----:B------:R-:W-:-:S04]  /*0900*/  ISETP.NE.U32.AND P3, PT, RZ, UR12, PT ;  /* 0x0000000cff007c0c */ /* 0x000fc8000bf65070 */
[----:B------:R-:W-:Y:S02]  /*0910*/  ISETP.NE.AND.EX P3, PT, RZ, UR13, PT, P3 ;  /* 0x0000000dff007c0c */ /* 0x000fe4000bf65330 */
[----:B------:R-:W3:Y:S08]  /*0920*/  LDC.64 R8, c[0x0][0x308] ;  /* 0x0000c200ff087b82 */ /* 0x000ef00000000a00 */
[----:B----4-:R-:W4:Y:S01]  /*0930*/  LDC.U8 R13, c[0x0][0x3c2] ;  /* 0x0000f080ff0d7b82 */ /* 0x010f220000000000 */
[----:B--2---:R-:W-:-:S07]  /*0940*/  ISETP.NE.U32.AND P5, PT, R2, RZ, PT ;  /* 0x000000ff0200720c */ /* 0x004fce0003fa5070 */
[----:B------:R-:W2:Y:S01]  /*0950*/  LDC.64 R4, c[0x0][0x2f8] ;  /* 0x0000be00ff047b82 */ /* 0x000ea20000000a00 */
[----:B------:R-:W-:Y:S01]  /*0960*/  ISETP.NE.AND.EX P5, PT, R3, RZ, PT, P5 ;  /* 0x000000ff0300720c */ /* 0x000fe20003fa5350 */
[----:B-1----:R-:W-:Y:S01]  /*0970*/  IMAD.SHL.U32 R12, R46, 0x4, RZ ;  /* 0x000000042e0c7824 */ /* 0x002fe200078e00ff */
[----:B------:R-:W-:Y:S02]  /*0980*/  SHF.R.S32.HI R30, RZ, 0x1f, R46 ;  /* 0x0000001fff1e7819 */ /* 0x000fe4000001142e */
[----:B---3--:R-:W-:Y:S02]  /*0990*/  ISETP.NE.U32.AND P2, PT, R8, RZ, PT ;  /* 0x000000ff0800720c */ /* 0x008fe40003f45070 */
[----:B------:R-:W-:Y:S02]  /*09a0*/  SHF.L.U64.HI R11, R46, 0x2, R30 ;  /* 0x000000022e0b7819 */ /* 0x000fe4000001021e */
[----:B------:R-:W-:Y:S02]  /*09b0*/  IADD3 R2, P0, R12, R2, RZ ;  /* 0x000000020c027210 */ /* 0x000fe40007f1e0ff */
[----:B------:R-:W-:-:S03]  /*09c0*/  ISETP.NE.AND.EX P2, PT, R9, RZ, PT, P2 ;  /* 0x000000ff0900720c */ /* 0x000fc60003f45320 */
[----:B------:R-:W-:-:S05]  /*09d0*/  IMAD.X R3, R11, 0x1, R3, P0 ;  /* 0x000000010b037824 */ /* 0x000fca00000e0603 */
[----:B------:R-:W3:Y:S04]  /*09e0*/  @P5 LDG.E R0, desc[UR16][R2.64] ;  /* 0x0000001002005981 */ /* 0x000ee8000c1e1900 */
[----:B------:R1:W3:Y:S01]  /*09f0*/  @P5 LDG.E R10, desc[UR16][R2.64+0x4] ;  /* 0x00000410020a5981 */ /* 0x0002e2000c1e1900 */
[----:B------:R-:W-:Y:S01]  /*0a00*/  @P3 IADD3 R6, P1, R12, UR12, RZ ;  /* 0x0000000c0c063c10 */ /* 0x000fe2000ff3e0ff */
[----:B------:R-:W-:-:S03]  /*0a10*/  IMAD.MOV.U32 R238, RZ, RZ, RZ ;  /* 0x000000ffffee7224 */ /* 0x000fc600078e00ff */
[----:B------:R-:W-:-:S05]  /*0a20*/  @P3 IADD3.X R7, R11, UR13, RZ, P1, !PT ;  /* 0x0000000d0b073c10 */ /* 0x000fca0008ffe4ff */
[----:B------:R2:W3:Y:S01]  /*0a30*/  @P3 LDG.E R238, desc[UR16][R6.64] ;  /* 0x0000001006ee3981 */ /* 0x0004e2000c1e1900 */
[----:B-1----:R-:W-:-:S05]  /*0a40*/  @P2 IADD3 R2, P0, R12, R8, RZ ;  /* 0x000000080c022210 */ /* 0x002fca0007f1e0ff */
[----:B------:R-:W-:Y:S01]  /*0a50*/  @P2 IMAD.X R3, R11, 0x1, R9, P0 ;  /* 0x000000010b032824 */ /* 0x000fe200000e0609 */
[----:B----4-:R-:W-:Y:S01]  /*0a60*/  ISETP.NE.AND P3, PT, R13, RZ, PT ;  /* 0x000000ff0d00720c */ /* 0x010fe20003f65270 */
[----:B------:R-:W-:Y:S01]  /*0a70*/  IMAD.MOV.U32 R246, RZ, RZ, -0x1 ;  /* 0xfffffffffff67424 */ /* 0x000fe200078e00ff */
[----:B--2---:R-:W-:Y:S01]  /*0a80*/  ISETP.EQ.U32.AND P1, PT, R4, RZ, PT ;  /* 0x000000ff0400720c */ /* 0x004fe20003f22070 */
[----:B------:R-:W1:Y:S01]  /*0a90*/  @!P2 LDC R9, c[0x0][0x2cc] ;  /* 0x0000b300ff09ab82 */ /* 0x000e620000000800 */
[----:B------:R2:W4:Y:S02]  /*0aa0*/  @P2 LDG.E R8, desc[UR16][R2.64] ;  /* 0x0000001002082981 */ /* 0x000524000c1e1900 */
[----:B------:R-:W-:-:S05]  /*0ab0*/  ISETP.EQ.OR.EX P1, PT, R5, RZ, !P3, P1 ;  /* 0x000000ff0500720c */ /* 0x000fca0005f22710 */
[----:B------:R-:W1:Y:S01]  /*0ac0*/  @!P2 LDC.64 R6, c[0x0][0x318] ;  /* 0x0000c600ff06ab82 */ /* 0x000e620000000a00 */
[----:B--2---:R-:W-:-:S05]  /*0ad0*/  IADD3 R2, P0, R12, R4, RZ ;  /* 0x000000040c027210 */ /* 0x004fca0007f1e0ff */
        /* <DEDUP_REMOVED lines=8> */
[----:B---3--:R-:W-:-:S06]  /*0b60*/  @P5 IMAD.IADD R31, R10, 0x1, -R0 ;  /* 0x000000010a1f5824 */ /* 0x008fcc00078e0a00 */
[----:B------:R-:W1:Y:S01]  /*0b70*/  @!P5 LDC R31, c[0x0][0x2c4] ;  /* 0x0000b100ff1fdb82 */ /* 0x000e620000000800 */
[----:B----4-:R-:W-:Y:S01]  /*0b80*/  @P2 IMAD.IADD R196, R8, 0x1, -R238 ;  /* 0x0000000108c42824 */ /* 0x010fe200078e0aee */
[----:B--2---:R-:W-:Y:S06]  /*0b90*/  @!P1 BRA `(.L_x_30) ;  /* 0x00000000000c9947 */ /* 0x004fec0003800000 */
[----:B------:R-:W2:Y:S02]  /*0ba0*/  @P3 LDG.E R4, desc[UR16][R2.64+0x4] ;  /* 0x0000041002043981 */ /* 0x000ea4000c1e1900 */
[----:B--2--5:R-:W-:-:S06]  /*0bb0*/  @P3 IADD3 R4, R4, -R246, RZ ;  /* 0x800000f604043210 */ /* 0x024fcc0007ffe0ff */
[----:B------:R2:W5:Y:S02]  /*0bc0*/  @!P3 LDG.E R4, desc[UR16][R2.64] ;  /* 0x000000100204b981 */ /* 0x000564000c1e1900 */
.L_x_30:
        /* <DEDUP_REMOVED lines=76> */
[----:B------:R-:W-:Y:S01]  /*1090*/  IMAD.SHL.U32 R10, R46, 0x80, RZ ;  /* 0x000000802e0a7824 */ /* 0x000fe200078e00ff */
[----:B------:R-:W-:Y:S01]  /*10a0*/  SEL R25, R2, R6, !P1 ;  /* 0x0000000602197207 */ /* 0x000fe20004800000 */
[C---:B-----5:R-:W-:Y:S01]  /*10b0*/  @P0 IMAD R8, R4.reuse, R27, RZ ;  /* 0x0000001b04080224 */ /* 0x060fe200078e02ff */
[----:B------:R-:W-:Y:S01]  /*10c0*/  IADD3 R18, R3, R9, RZ ;  /* 0x0000000903127210 */ /* 0x000fe20007ffe0ff */
[----:B------:R-:W-:Y:S01]  /*10d0*/  @P0 IMAD.WIDE.U32 R2, R4, R26, RZ ;  /* 0x0000001a04020225 */ /* 0x000fe200078e00ff */
[----:B------:R-:W-:Y:S02]  /*10e0*/  @!P4 LOP3.LUT R24, RZ, R14, RZ, 0x33, !PT ;  /* 0x0000000eff18c212 */ /* 0x000fe400078e33ff */
[----:B------:R-:W-:Y:S01]  /*10f0*/  SHF.L.U64.HI R14, R46, 0x7, R30 ;  /* 0x000000072e0e7819 */ /* 0x000fe2000001021e */
[----:B------:R-:W-:Y:S01]  /*1100*/  @P0 IMAD.IADD R41, R3, 0x1, R8 ;  /* 0x0000000103290824 */ /* 0x000fe200078e0208 */
[----:B------:R-:W-:-:S02]  /*1110*/  LOP3.LUT R6, R39, 0xffffffc0, RZ, 0xc0, !PT ;  /* 0xffffffc027067812 */ /* 0x000fc400078ec0ff */
[----:B------:R-:W-:Y:S02]  /*1120*/  @P1 IADD3 R18, R7, R5, RZ ;  /* 0x0000000507121210 */ /* 0x000fe40007ffe0ff */
        /* <DEDUP_REMOVED lines=17> */
.L_x_32:
        /* <DEDUP_REMOVED lines=13> */
.L_x_33:
[----:B----4-:R-:W-:Y:S01]  /*1310*/  @!P1 IMAD R3, R30, R12, RZ ;  /* 0x0000000c1e039224 */ /* 0x010fe200078e02ff */
[----:B------:R-:W-:Y:S01]  /*1320*/  IADD3 R2, P0, R6, R10, RZ ;  /* 0x0000000a06027210 */ /* 0x000fe20007f1e0ff */
[----:B------:R-:W-:Y:S01]  /*1330*/  @!P1 IMAD.WIDE.U32 R4, R46, R12, RZ ;  /* 0x0000000c2e049225 */ /* 0x000fe200078e00ff */
[----:B------:R-:W-:-:S03]  /*1340*/  SHF.R.S32.HI R10, RZ, 0x1f, R6 ;  /* 0x0000001fff0a7819 */ /* 0x000fc60000011406 */
[C---:B------:R-:W-:Y:S02]  /*1350*/  @!P1 IMAD R11, R46.reuse, R13, R3 ;  /* 0x0000000d2e0b9224 */ /* 0x040fe400078e0203 */
[----:B------:R-:W-:Y:S02]  /*1360*/  @P2 IMAD R3, R46, R43, RZ ;  /* 0x0000002b2e032224 */ /* 0x000fe400078e02ff */
[C---:B------:R-:W-:Y:S01]  /*1370*/  @P1 IMAD.WIDE.U32 R8, R0.reuse, R16, RZ ;  /* 0x0000001000081225 */ /* 0x040fe200078e00ff */
[----:B------:R-:W-:Y:S02]  /*1380*/  @!P1 MOV R8, R4 ;  /* 0x0000000400089202 */ /* 0x000fe40000000f00 */
[----:B------:R-:W-:Y:S01]  /*1390*/  @P2 SEL R12, R3, R0, !P1 ;  /* 0x00000000030c2207 */ /* 0x000fe20004800000 */
[----:B------:R-:W-:Y:S01]  /*13a0*/  @P1 IMAD R7, R0, R17, R9 ;  /* 0x0000001100071224 */ /* 0x000fe200078e0209 */
[----:B------:R-:W-:Y:S01]  /*13b0*/  IADD3.X R9, R10, R14, RZ, P0, !PT ;  /* 0x0000000e0a097210 */ /* 0x000fe200007fe4ff */
[----:B------:R-:W-:Y:S01]  /*13c0*/  IMAD R13, R21, R2, RZ ;  /* 0x00000002150d7224 */ /* 0x000fe200078e02ff */
[----:B------:R-:W-:Y:S01]  /*13d0*/  @!P1 IADD3 R7, R5, R11, RZ ;  /* 0x0000000b05079210 */ /* 0x000fe20007ffe0ff */
[----:B------:R-:W-:Y:S01]  /*13e0*/  @P2 IMAD R12, R48, R15, R12 ;  /* 0x0000000f300c2224 */ /* 0x000fe200078e020c */
[----:B------:R-:W-:Y:S01]  /*13f0*/  ISETP.NE.AND P0, PT, R45, RZ, PT ;  /* 0x000000ff2d00720c */ /* 0x000fe20003f05270 */
[----:B------:R-:W-:-:S04]  /*1400*/  IMAD.WIDE.U32 R14, R38, R34, RZ ;  /* 0x00000022260e7225 */ /* 0x000fc800078e00ff */
[----:B------:R-:W-:Y:S02]  /*1410*/  IMAD R9, R20, R9, R13 ;  /* 0x0000000914097224 */ /* 0x000fe400078e020d */
[--C-:B------:R-:W-:Y:S02]  /*1420*/  @!P2 IMAD R5, R46, R233, R48.reuse ;  /* 0x000000e92e05a224 */ /* 0x100fe400078e0230 */
[----:B------:R-:W-:Y:S01]  /*1430*/  IMAD R4, R38, R35, R15 ;  /* 0x0000002326047224 */ /* 0x000fe200078e020f */
[----:B------:R-:W-:Y:S01]  /*1440*/  SHF.R.S32.HI R35, RZ, 0x1f, R29 ;  /* 0x0000001fff237819 */ /* 0x000fe2000001141d */
[----:B------:R-:W-:Y:S01]  /*1450*/  IMAD.WIDE.U32 R2, R20, R2, RZ ;  /* 0x0000000214027225 */ /* 0x000fe200078e00ff */
[----:B------:R-:W-:Y:S02]  /*1460*/  SHF.R.S32.HI R15, RZ, 0x1f, R48 ;  /* 0x0000001fff0f7819 */ /* 0x000fe40000011430 */
[----:B------:R-:W-:Y:S01]  /*1470*/  SEL R11, R4, RZ, P0 ;  /* 0x000000ff040b7207 */ /* 0x000fe20000000000 */
[----:B------:R-:W-:Y:S01]  /*1480*/  IMAD R13, R48, R42, RZ ;  /* 0x0000002a300d7224 */ /* 0x000fe200078e02ff */
[----:B------:R-:W-:Y:S01]  /*1490*/  IADD3 R4, R3, R9, RZ ;  /* 0x0000000903047210 */ /* 0x000fe20007ffe0ff */
[----:B------:R-:W-:Y:S01]  /*14a0*/  @!P2 IMAD R12, R5, R43, RZ ;  /* 0x0000002b050ca224 */ /* 0x000fe200078e02ff */
[----:B------:R-:W-:-:S02]  /*14b0*/  SEL R5, R14, RZ, P0 ;  /* 0x000000ff0e057207 */ /* 0x000fc40000000000 */
[----:B------:R-:W-:Y:S02]  /*14c0*/  SHF.R.S32.HI R14, RZ, 0x1f, R13 ;  /* 0x0000001fff0e7819 */ /* 0x000fe4000001140d */
        /* <DEDUP_REMOVED lines=9> */
.L_x_34:
[----:B------:R-:W-:-:S04]  /*1560*/  IMAD R0, R46, R233, R48 ;  /* 0x000000e92e007224 */ /* 0x000fc800078e0230 */
[----:B------:R-:W-:-:S07]  /*1570*/  IMAD R0, R0, R44, RZ ;  /* 0x0000002c00007224 */ /* 0x000fce00078e02ff */
.L_x_35:
[----:B------:R-:W2:Y:S01]  /*1580*/  LDL R30, [R1] ;  /* 0x00000000011e7983 */ /* 0x000ea20000100800 */
[----:B------:R-:W1:Y:S01]  /*1590*/  LDC.64 R16, c[0x0][0x420] ;  /* 0x00010800ff107b82 */ /* 0x000e620000000a00 */
[----:B------:R-:W-:Y:S01]  /*15a0*/  IMAD R233, R42, R233, RZ ;  /* 0x000000e92ae97224 */ /* 0x000fe200078e02ff */
[----:B------:R-:W-:Y:S01]  /*15b0*/  SHF.R.S32.HI R207, RZ, 0x1f, R206 ;  /* 0x0000001fffcf7819 */ /* 0x000fe200000114ce */
[----:B------:R-:W3:Y:S01]  /*15c0*/  S2R R44, SR_TID.X ;  /* 0x00000000002c7919 */ /* 0x000ee20000002100 */
[----:B------:R-:W-:Y:S01]  /*15d0*/  ULDC.64 UR6, c[0x0][0x428] ;  /* 0x00010a0000067ab9 */ /* 0x000fe20000000a00 */
[----:B------:R-:W-:Y:S01]  /*15e0*/  IMAD.SHL.U32 R3, R233, 0x40, RZ ;  /* 0x00000040e9037824 */ /* 0x000fe200078e00ff */
[----:B------:R-:W-:Y:S01]  /*15f0*/  IADD3 R12, R6, R12, RZ ;  /* 0x0000000c060c7210 */ /* 0x000fe20007ffe0ff */
[----:B------:R-:W4:Y:S01]  /*1600*/  S2R R20, SR_TID.X ;  /* 0x0000000000147919 */ /* 0x000f220000002100 */
[----:B------:R-:W5:Y:S01]  /*1610*/  LDC.64 R46, c[0x0][0x478] ;  /* 0x00011e00ff2e7b82 */ /* 0x000f620000000a00 */
[----:B------:R-:W-:Y:S01]  /*1620*/  ULDC.64 UR8, c[0x0][0x258] ;  /* 0x0000960000087ab9 */ /* 0x000fe20000000a00 */
[----:B------:R-:W-:Y:S01]  /*1630*/  IADD3 R2, P2, P1, R2, R3, R13 ;  /* 0x0000000302027210 */ /* 0x000fe2000795e00d */
[----:B------:R-:W4:Y:S01]  /*1640*/  S2R R21, SR_TID.X ;  /* 0x0000000000157919 */ /* 0x000f220000002100 */
[----:B------:R-:W-:Y:S01]  /*1650*/  SHF.R.S32.HI R3, RZ, 0x1f, R3 ;  /* 0x0000001fff037819 */ /* 0x000fe20000011403 */
[----:B------:R-:W-:Y:S01]  /*1660*/  ULDC.64 UR10, c[0x0][0x210] ;  /* 0x00008400000a7ab9 */ /* 0x000fe20000000a00 */
[----:B------:R-:W-:Y:S02]  /*1670*/  BSSY B1, `(.L_x_31) ;  /* 0x00005b7000017945 */ /* 0x000fe40003800000 */
[----:B------:R-:W-:-:S02]  /*1680*/  IADD3.X R3, R4, R3, R14, P2, P1 ;  /* 0x0000000304037210 */ /* 0x000fc400017e240e */
[----:B------:R-:W-:Y:S02]  /*1690*/  IADD3 R9, P2, P1, R5, R2, R25 ;  /* 0x0000000205097210 */ /* 0x000fe4000795e019 */
[----:B------:R-:W-:Y:S01]  /*16a0*/  IADD3 R2, P3, R206, R8, RZ ;  /* 0x00000008ce027210 */ /* 0x000fe20007f7e0ff */
[----:B------:R-:W-:Y:S01]  /*16b0*/  IMAD R8, R15, UR6, RZ ;  /* 0x000000060f087c24 */ /* 0x000fe2000f8e02ff */
[----:B------:R-:W-:Y:S01]  /*16c0*/  IADD3.X R11, R11, R3, R18, P2, P1 ;  /* 0x000000030b0b7210 */ /* 0x000fe200017e2412 */
[----:B------:R-:W-:Y:S02]  /*16d0*/  IMAD.IADD R18, R6, 0x1, R0 ;  /* 0x0000000106127824 */ /* 0x000fe400078e0200 */
[----:B------:R-:W-:Y:S01]  /*16e0*/  IMAD.X R3, R207, 0x1, R7, P3 ;  /* 0x00000001cf037824 */ /* 0x000fe200018e0607 */
[----:B------:R-:W-:Y:S01]  /*16f0*/  ISETP.GE.AND P3, PT, R31, 0x1, PT ;  /* 0x000000011f00780c */ /* 0x000fe20003f66270 */
[-C--:B-1----:R-:W-:Y:S02]  /*1700*/  IMAD R4, R10, R16.reuse, RZ ;  /* 0x000000100a047224 */ /* 0x082fe400078e02ff */
[----:B------:R-:W-:-:S04]  /*1710*/  IMAD.WIDE.U32 R2, R6, R16, R2 ;  /* 0x0000001006027225 */ /* 0x000fc800078e0002 */
[----:B------:R-:W-:Y:S01]  /*1720*/  IMAD R5, R6, R17, R4 ;  /* 0x0000001106057224 */ /* 0x000fe200078e0204 */
[----:B---3--:R-:W-:-:S03]  /*1730*/  SHF.R.S32.HI R43, RZ, 0x1f, R44 ;  /* 0x0000001fff2b7819 */ /* 0x008fc6000001142c */
[----:B------:R-:W-:Y:S01]  /*1740*/  IMAD.IADD R3, R3, 0x1, R5 ;  /* 0x0000000103037824 */ /* 0x000fe200078e0205 */
[----:B----4-:R-:W-:Y:S02]  /*1750*/  SHF.R.S32.HI R20, RZ, 0x1f, R20 ;  /* 0x0000001fff147819 */ /* 0x010fe40000011414 */
[----:B------:R-:W-:Y:S01]  /*1760*/  LEA.HI R34, R43, R44, RZ, 0x3 ;  /* 0x0000002c2b227211 */ /* 0x000fe200078f18ff */
[----:B------:R-:W-:Y:S01]  /*1770*/  IMAD.WIDE.U32 R2, R48, UR6, R2 ;  /* 0x0000000630027c25 */ /* 0x000fe2000f8e0002 */
[----:B------:R-:W-:Y:S02]  /*1780*/  LEA.HI R20, R20, R21, RZ, 0x5 ;  /* 0x0000001514147211 */ /* 0x000fe400078f28ff */
[----:B------:R-:W-:Y:S02]  /*1790*/  SHF.R.S32.HI R25, RZ, 0x3, R34 ;  /* 0x00000003ff197819 */ /* 0x000fe40000011422 */
[----:B------:R-:W-:Y:S02]  /*17a0*/  SHF.R.S32.HI R20, RZ, 0x5, R20 ;  /* 0x00000005ff147819 */ /* 0x000fe40000011414 */
[----:B------:R-:W-:-:S02]  /*17b0*/  IADD3 R7, P2, R25, R6, RZ ;  /* 0x0000000619077210 */ /* 0x000fc40007f5e0ff */
[----:B------:R-:W-:-:S05]  /*17c0*/  SHF.R.S32.HI R42, RZ, 0x1f, R25 ;  /* 0x0000001fff2a7819 */ /* 0x000fca0000011419 */
[----:B------:R-:W-:-:S04]  /*17d0*/  IMAD.X R5, R42, 0x1, R10, P2 ;  /* 0x000000012a057824 */ /* 0x000fc800010e060a */
[----:B------:R-:W-:Y:S02]  /*17e0*/  IMAD R5, R5, R32, RZ ;  /* 0x0000002005057224 */ /* 0x000fe400078e02ff */
[----:B--2---:R-:W-:Y:S02]  /*17f0*/  IMAD R0, R20, R233, R30 ;  /* 0x000000e914007224 */ /* 0x004fe400078e021e */
[----:B------:R-:W1:Y:S03]  /*1800*/  LDC.64 R20, c[0x0][0x2b0] ;  /* 0x0000ac00ff147b82 */ /* 0x000e660000000a00 */
[----:B------:R-:W-:-:S04]  /*1810*/  IADD3 R4, P1, R0, R9, RZ ;  /* 0x0000000900047210 */ /* 0x000fc80007f3e0ff */
[----:B------:R-:W-:Y:S01]  /*1820*/  LEA.HI.X.SX32 R11, R0, R11, 0x1, P1 ;  /* 0x0000000b000b7211 */ /* 0x000fe200008f0eff */
[----:B------:R-:W-:Y:S01]  /*1830*/  IMAD R0, R48, UR7, R8 ;  /* 0x0000000730007c24 */ /* 0x000fe2000f8e0208 */
[----:B------:R-:W-:Y:S01]  /*1840*/  ULDC.64 UR6, c[0x0][0x400] ;  /* 0x0001000000067ab9 */ /* 0x000fe20000000a00 */
[C---:B------:R-:W-:Y:S01]  /*1850*/  IMAD R8, R7.reuse, R33, R5 ;  /* 0x0000002107087224 */ /* 0x040fe200078e0205 */
[----:B------:R-:W-:Y:S01]  /*1860*/  LEA R192, P1, R4, UR6, 0x2 ;  /* 0x0000000604c07c11 */ /* 0x000fe2000f8210ff */
[----:B------:R-:W-:-:S03]  /*1870*/  IMAD.WIDE.U32 R6, R7, R32, R206 ;  /* 0x0000002007067225 */ /* 0x000fc600078e00ce */
[----:B------:R-:W-:Y:S01]  /*1880*/  LEA.HI.X R193, R4, UR7, R11, 0x2, P1 ;  /* 0x0000000704c17c11 */ /* 0x000fe200088f140b */
[----:B------:R-:W-:Y:S01]  /*1890*/  IMAD.IADD R5, R3, 0x1, R0 ;  /* 0x0000000103057824 */ /* 0x000fe200078e0200 */
[----:B------:R-:W-:Y:S01]  /*18a0*/  IADD3 R6, P2, R28, R6, RZ ;  /* 0x000000061c067210 */ /* 0x000fe20007f5e0ff */
[----:B------:R-:W-:Y:S02]  /*18b0*/  IMAD R3, R15, UR8, RZ ;  /* 0x000000080f037c24 */ /* 0x000fe4000f8e02ff */
[----:B------:R-:W-:Y:S01]  /*18c0*/  IMAD R0, R42, R16, RZ ;  /* 0x000000102a007224 */ /* 0x000fe200078e02ff */
[----:B------:R-:W-:Y:S01]  /*18d0*/  IADD3.X R7, R19, R7, R8, P2, !PT ;  /* 0x0000000713077210 */ /* 0x000fe200017fe408 */
[----:B------:R-:W-:Y:S02]  /*18e0*/  IMAD.MOV.U32 R4, RZ, RZ, R2 ;  /* 0x000000ffff047224 */ /* 0x000fe400078e0002 */
[----:B------:R-:W-:Y:S02]  /*18f0*/  IMAD R2, R48, UR9, R3 ;  /* 0x0000000930027c24 */ /* 0x000fe4000f8e0203 */
[----:B------:R-:W-:-:S02]  /*1900*/  IMAD R0, R25, R17, R0 ;  /* 0x0000001119007224 */ /* 0x000fc400078e0200 */
[----:B------:R-:W-:-:S04]  /*1910*/  IMAD.WIDE.U32 R4, R25, R16, R4 ;  /* 0x0000001019047225 */ /* 0x000fc800078e0004 */
[----:B------:R-:W-:Y:S01]  /*1920*/  IMAD.WIDE.U32 R10, R48, UR8, R6 ;  /* 0x00000008300a7c25 */ /* 0x000fe2000f8e0006 */
[----:B------:R-:W-:Y:S01]  /*1930*/  ULDC.64 UR8, c[0x0][0x3e0] ;  /* 0x0000f80000087ab9 */ /* 0x000fe20000000a00 */
[----:B------:R-:W-:Y:S02]  /*1940*/  IADD3 R28, R5, R0, RZ ;  /* 0x00000000051c7210 */ /* 0x000fe40007ffe0ff */
[----:B------:R-:W-:Y:S01]  /*1950*/  IMAD.IADD R30, R11, 0x1, R2 ;  /* 0x000000010b1e7824 */ /* 0x000fe200078e0202 */
[----:B------:R-:W-:Y:S01]  /*1960*/  LEA R14, P1, R4, UR8, 0x1 ;  /* 0x00000008040e7c11 */ /* 0x000fe2000f8208ff */
[----:B-1----:R-:W-:Y:S01]  /*1970*/  IMAD.WIDE R20, R12, 0x4, R20 ;  /* 0x000000040c147825 */ /* 0x002fe200078e0214 */
[----:B------:R-:W-:Y:S02]  /*1980*/  LEA R200, P2, R10, UR10, 0x1 ;  /* 0x0000000a0ac87c11 */ /* 0x000fe4000f8408ff */
[----:B------:R-:W-:Y:S01]  /*1990*/  LEA.HI.X R15, R4, UR9, R28, 0x1, P1 ;  /* 0x00000009040f7c11 */ /* 0x000fe200088f0c1c */
[----:B-----5:R-:W-:Y:S01]  /*19a0*/  IMAD.WIDE R18, R18, 0x4, R46 ;  /* 0x0000000412127825 */ /* 0x020fe200078e022e */
[----:B------:R-:W-:-:S02]  /*19b0*/  LEA.HI.X R201, R10, UR11, R30, 0x1, P2 ;  /* 0x0000000b0ac97c11 */ /* 0x000fc400090f0c1e */
[----:B------:R-:W-:Y:S01]  /*19c0*/  LEA.HI.SX32 R6, R39, 0xffffffff, 0x1a ;  /* 0xffffffff27067811 */ /* 0x000fe200078fd2ff */
[----:B------:R-:W-:Y:S06]  /*19d0*/  @!P3 BRA `(.L_x_36) ;  /* 0x0000004c00c0b947 */ /* 0x000fec0003800000 */
[----:B------:R-:W-:Y:S01]  /*19e0*/  @P0 BAR.SYNC.DEFER_BLOCKING 0x0 ;  /* 0x0000000000000b1d */ /* 0x000fe20000010000 */
[----:B------:R-:W-:Y:S01]  /*19f0*/  IMAD R0, R239, -0x40, R196 ;  /* 0xffffffc0ef007824 */ /* 0x000fe200078e02c4 */
[----:B------:R-:W-:Y:S01]  /*1a00*/  LEA R195, R251, UR5, 0x1 ;  /* 0x00000005fbc37c11 */ /* 0x000fe2000f8e08ff */
[----:B------:R-:W-:Y:S01]  /*1a10*/  IMAD.WIDE.U32 R2, R29, R22, R206 ;  /* 0x000000161d027225 */ /* 0x000fe200078e00ce */
[C---:B------:R-:W-:Y:S02]  /*1a20*/  IADD3 R8, R25.reuse, 0x20, RZ ;  /* 0x0000002019087810 */ /* 0x040fe40007ffe0ff */
[----:B------:R-:W-:Y:S01]  /*1a30*/  ISETP.GE.AND P6, PT, R25, R0, PT ;  /* 0x000000001900720c */ /* 0x000fe20003fc6270 */
[----:B------:R-:W-:Y:S01]  /*1a40*/  IMAD R7, R35, R22, RZ ;  /* 0x0000001623077224 */ /* 0x000fe200078e02ff */
[----:B------:R-:W-:Y:S01]  /*1a50*/  ULDC.64 UR6, c[0x0][0x268] ;  /* 0x00009a0000067ab9 */ /* 0x000fe20000000a00 */
[----:B------:R-:W-:Y:S01]  /*1a60*/  IMAD.MOV.U32 R198, RZ, RZ, R6 ;  /* 0x000000ffffc67224 */ /* 0x000fe200078e0006 */
[----:B------:R-:W-:Y:S01]  /*1a70*/  IADD3 R6, P1, R36, R2, RZ ;  /* 0x0000000224067210 */ /* 0x000fe20007f3e0ff */
[----:B------:R-:W-:Y:S01]  /*1a80*/  IMAD R2, R29, R23, R7 ;  /* 0x000000171d027224 */ /* 0x000fe200078e0207 */
[----:B------:R-:W-:Y:S01]  /*1a90*/  ISETP.GE.AND P5, PT, R8, R0, PT ;  /* 0x000000000800720c */ /* 0x000fe20003fa6270 */
[----:B------:R-:W-:Y:S01]  /*1aa0*/  IMAD R0, R38, UR6, RZ ;  /* 0x0000000626007c24 */ /* 0x000fe2000f8e02ff */
[----:B------:R-:W-:Y:S01]  /*1ab0*/  BSSY B0, `(.L_x_37) ;  /* 0x0000027000007945 */ /* 0x000fe20003800000 */
[----:B------:R-:W-:Y:S01]  /*1ac0*/  IMAD R13, R198, -0x40, R31 ;  /* 0xffffffc0c60d7824 */ /* 0x000fe200078e021f */
[----:B------:R-:W-:Y:S01]  /*1ad0*/  IADD3.X R7, R37, R3, R2, P1, !PT ;  /* 0x0000000325077210 */ /* 0x000fe20000ffe402 */
[----:B------:R-:W-:Y:S01]  /*1ae0*/  IMAD R0, R24, UR7, R0 ;  /* 0x0000000718007c24 */ /* 0x000fe2000f8e0200 */
[----:B------:R-:W-:-:S02]  /*1af0*/  LEA.HI R2, R198, R198, RZ, 0x1 ;  /* 0x000000c6c6027211 */ /* 0x000fc400078f08ff */
[-C--:B------:R-:W-:Y:S01]  /*1b00*/  ISETP.GE.AND P3, PT, R8, R13.reuse, PT ;  /* 0x0000000d0800720c */ /* 0x080fe20003f66270 */
[----:B------:R-:W-:Y:S01]  /*1b10*/  IMAD.WIDE.U32 R6, R24, UR6, R6 ;  /* 0x0000000618067c25 */ /* 0x000fe2000f8e0006 */
[----:B------:R-:W-:Y:S01]  /*1b20*/  ISETP.GE.AND P4, PT, R25, R13, PT ;  /* 0x0000000d1900720c */ /* 0x000fe20003f86270 */
[----:B------:R1:W-:Y:S01]  /*1b30*/  @P6 STS.128 [R195+0x10000], RZ ;  /* 0x010000ffc3006388 */ /* 0x0003e20000000c00 */
[----:B------:R-:W-:Y:S01]  /*1b40*/  LOP3.LUT R31, R2, 0xfffffffe, RZ, 0xc0, !PT ;  /* 0xfffffffe021f7812 */ /* 0x000fe200078ec0ff */
[----:B------:R-:W-:Y:S02]  /*1b50*/  IMAD.IADD R12, R7, 0x1, R0 ;  /* 0x00000001070c7824 */ /* 0x000fe400078e0200 */
[----:B------:R1:W-:Y:S01]  /*1b60*/  @P6 STS.128 [R195+0x12000], RZ ;  /* 0x012000ffc3006388 */ /* 0x0003e20000000c00 */
[----:B------:R-:W-:Y:S07]  /*1b70*/  @P6 BRA `(.L_x_38) ;  /* 0x0000000000686947 */ /* 0x000fee0003800000 */
[----:B------:R-:W-:Y:S01]  /*1b80*/  ULDC UR4, c[0x0][0x2d0] ;  /* 0x0000b40000047ab9 */ /* 0x000fe20000000800 */
[----:B------:R-:W-:Y:S01]  /*1b90*/  MOV R3, R12 ;  /* 0x0000000c00037202 */ /* 0x000fe20000000f00 */
[-C--:B------:R-:W-:Y:S01]  /*1ba0*/  IMAD R0, R42, R22.reuse, RZ ;  /* 0x000000162a007224 */ /* 0x080fe200078e02ff */
[----:B------:R-:W-:Y:S01]  /*1bb0*/  ISETP.GE.AND P2, PT, R206, UR4, PT ;  /* 0x00000004ce007c0c */ /* 0x000fe2000bf46270 */
[----:B------:R-:W-:Y:S01]  /*1bc0*/  IMAD.MOV.U32 R2, RZ, RZ, R6 ;  /* 0x000000ffff027224 */ /* 0x000fe200078e0006 */
[----:B------:R-:W-:Y:S01]  /*1bd0*/  ISETP.GE.AND P1, PT, R218, UR4, PT ;  /* 0x00000004da007c0c */ /* 0x000fe2000bf26270 */
[C---:B------:R-:W-:Y:S02]  /*1be0*/  IMAD R0, R25.reuse, R23, R0 ;  /* 0x0000001719007224 */ /* 0x040fe400078e0200 */
[----:B------:R-:W-:-:S04]  /*1bf0*/  IMAD.WIDE.U32 R2, R25, R22, R2 ;  /* 0x0000001619027225 */ /* 0x000fc800078e0002 */
[----:B------:R-:W-:-:S04]  /*1c00*/  IMAD.IADD R0, R3, 0x1, R0 ;  /* 0x0000000103007824 */ /* 0x000fc800078e0200 */
[----:B------:R-:W2:Y:S01]  /*1c10*/  @!P2 LDC.64 R8, c[0x0][0x220] ;  /* 0x00008800ff08ab82 */ /* 0x000ea20000000a00 */
[----:B------:R3:W-:Y:S01]  /*1c20*/  @P2 STS.128 [R195+0x10000], RZ ;  /* 0x010000ffc3002388 */ /* 0x0007e20000000c00 */
[----:B--2---:R-:W-:-:S04]  /*1c30*/  @!P2 LEA R8, P0, R2, R8, 0x1 ;  /* 0x000000080208a211 */ /* 0x004fc800078008ff */
[----:B------:R-:W-:-:S05]  /*1c40*/  @!P2 LEA.HI.X R9, R2, R9, R0, 0x1, P0 ;  /* 0x000000090209a211 */ /* 0x000fca00000f0c00 */
[----:B------:R-:W-:Y:S01]  /*1c50*/  @!PT LDS RZ, [RZ] ;  /* 0x00000000fffff984 */ /* 0x000fe20000000800 */
[----:B------:R-:W-:Y:S01]  /*1c60*/  @!PT LDS RZ, [RZ] ;  /* 0x00000000fffff984 */ /* 0x000fe20000000800 */
[----:B------:R-:W-:Y:S01]  /*1c70*/  @!PT LDS RZ, [RZ] ;  /* 0x00000000fffff984 */ /* 0x000fe20000000800 */
[----:B------:R3:W-:Y:S04]  /*1c80*/  @!P2 LDGSTS.E.BYPASS.LTC128B.128 [R195+0x10000], desc[UR16][R8.64] ;  /* 0x1000000008c3afae */ /* 0x0007e8000b901d50 */
[----:B------:R3:W-:Y:S01]  /*1c90*/  @P1 STS.128 [R195+0x12000], RZ ;  /* 0x012000ffc3001388 */ /* 0x0007e20000000c00 */
[----:B------:R-:W-:Y:S05]  /*1ca0*/  @P1 BRA `(.L_x_38) ;  /* 0x00000000001c1947 */ /* 0x000fea0003800000 */
[----:B------:R-:W-:Y:S02]  /*1cb0*/  ULDC.64 UR6, c[0x0][0x220] ;  /* 0x0000880000067ab9 */ /* 0x000fe40000000a00 */
[----:B---3--:R-:W-:-:S04]  /*1cc0*/  LEA R8, P0, R2, UR6, 0x1 ;  /* 0x0000000602087c11 */ /* 0x008fc8000f8008ff */
[----:B------:R-:W-:-:S05]  /*1cd0*/  LEA.HI.X R9, R2, UR7, R0, 0x1, P0 ;  /* 0x0000000702097c11 */ /* 0x000fca00080f0c00 */
[----:B------:R-:W-:Y:S01]  /*1ce0*/  @!PT LDS RZ, [RZ] ;  /* 0x00000000fffff984 */ /* 0x000fe20000000800 */
[----:B------:R-:W-:Y:S01]  /*1cf0*/  @!PT LDS RZ, [RZ] ;  /* 0x00000000fffff984 */ /* 0x000fe20000000800 */
[----:B------:R-:W-:Y:S01]  /*1d00*/  @!PT LDS RZ, [RZ] ;  /* 0x00000000fffff984 */ /* 0x000fe20000000800 */
[----:B------:R2:W-:Y:S04]  /*1d10*/  LDGSTS.E.BYPASS.LTC128B.128 [R195+0x12000], desc[UR16][R8.64+0x80] ;  /* 0x1200008008c37fae */ /* 0x0005e8000b901d50 */
.L_x_38:
[----:B------:R-:W-:Y:S05]  /*1d20*/  BSYNC B0 ;  /* 0x0000000000007941 */ /* 0x000fea0003800000 */
.L_x_37:
[----:B------:R4:W-:Y:S01]  /*1d30*/  @P5 STS.128 [R195+0x11000], RZ ;  /* 0x011000ffc3005388 */ /* 0x0009e20000000c00 */
[----:B------:R-:W-:Y:S03]  /*1d40*/  BSSY B0, `(.L_x_39) ;  /* 0x000001e000007945 */ /* 0x000fe60003800000 */
[----:B------:R4:W-:Y:S01]  /*1d50*/  @P5 STS.128 [R195+0x13000], RZ ;  /* 0x013000ffc3005388 */ /* 0x0009e20000000c00 */
[----:B------:R-:W-:Y:S05]  /*1d60*/  @P5 BRA `(.L_x_40) ;  /* 0x00000000006c5947 */ /* 0x000fea0003800000 */
[----:B------:R-:W-:Y:S01]  /*1d70*/  ULDC UR4, c[0x0][0x2d0] ;  /* 0x0000b40000047ab9 */ /* 0x000fe20000000800 */
[----:B------:R-:W-:Y:S02]  /*1d80*/  IADD3 R0, P0, R25, 0x20, RZ ;  /* 0x0000002019007810 */ /* 0x000fe40007f1e0ff */
[----:B------:R-:W-:Y:S02]  /*1d90*/  ISETP.GE.AND P1, PT, R206, UR4, PT ;  /* 0x00000004ce007c0c */ /* 0x000fe4000bf26270 */
[----:B------:R-:W-:Y:S01]  /*1da0*/  MOV R7, R12 ;  /* 0x0000000c00077202 */ /* 0x000fe20000000f00 */
[----:B------:R-:W-:Y:S01]  /*1db0*/  IMAD.X R2, RZ, RZ, R42, P0 ;  /* 0x000000ffff027224 */ /* 0x000fe200000e062a */
[----:B------:R-:W-:-:S03]  /*1dc0*/  ISETP.GE.AND P0, PT, R218, UR4, PT ;  /* 0x00000004da007c0c */ /* 0x000fc6000bf06270 */
[-C--:B------:R-:W-:Y:S02]  /*1dd0*/  IMAD R2, R2, R22.reuse, RZ ;  /* 0x0000001602027224 */ /* 0x080fe400078e02ff */
[----:B------:R-:W-:-:S04]  /*1de0*/  IMAD.WIDE.U32 R6, R0, R22, R6 ;  /* 0x0000001600067225 */ /* 0x000fc800078e0006 */
[----:B--23--:R-:W2:Y:S01]  /*1df0*/  @!P1 LDC.64 R8, c[0x0][0x220] ;  /* 0x00008800ff089b82 */ /* 0x00cea20000000a00 */
[----:B------:R-:W-:Y:S01]  /*1e00*/  IMAD R0, R0, R23, R2 ;  /* 0x0000001700007224 */ /* 0x000fe200078e0202 */
[----:B------:R3:W-:Y:S03]  /*1e10*/  @P1 STS.128 [R195+0x11000], RZ ;  /* 0x011000ffc3001388 */ /* 0x0007e60000000c00 */
[----:B------:R-:W-:Y:S01]  /*1e20*/  IMAD.IADD R0, R7, 0x1, R0 ;  /* 0x0000000107007824 */ /* 0x000fe200078e0200 */
        /* <DEDUP_REMOVED lines=15> */
.L_x_40:
[----:B------:R-:W-:Y:S05]  /*1f20*/  BSYNC B0 ;  /* 0x0000000000007941 */ /* 0x000fea0003800000 */
.L_x_39:
[----:B------:R-:W0:Y:S01]  /*1f30*/  LDGDEPBAR ;  /* 0x00000000000079af */ /* 0x000e220000000000 */
[----:B------:R-:W-:Y:S01]  /*1f40*/  BSSY B0, `(.L_x_41) ;  /* 0x0000015000007945 */ /* 0x000fe20003800000 */
[----:B------:R-:W-:Y:S02]  /*1f50*/  MOV R202, R14 ;  /* 0x0000000e00ca7202 */ /* 0x000fe40000000f00 */
[----:B------:R1:W-:Y:S01]  /*1f60*/  @P4 STS.128 [R195+0x8000], RZ ;  /* 0x008000ffc3004388 */ /* 0x0003e20000000c00 */
[----:B------:R-:W-:Y:S02]  /*1f70*/  MOV R203, R15 ;  /* 0x0000000f00cb7202 */ /* 0x000fe40000000f00 */
[----:B------:R-:W-:Y:S01]  /*1f80*/  IADD3 R0, R198, -R31, RZ ;  /* 0x8000001fc6007210 */ /* 0x000fe20007ffe0ff */
[----:B------:R1:W-:Y:S01]  /*1f90*/  @P4 STS.128 [R195+0xa000], RZ ;  /* 0x00a000ffc3004388 */ /* 0x0003e20000000c00 */
[----:B------:R-:W-:Y:S05]  /*1fa0*/  @P4 BRA `(.L_x_42) ;  /* 0x0000000000384947 */ /* 0x000fea0003800000 */
[----:B------:R-:W-:Y:S02]  /*1fb0*/  ULDC UR4, c[0x0][0x2d0] ;  /* 0x0000b40000047ab9 */ /* 0x000fe40000000800 */
[----:B------:R-:W-:Y:S02]  /*1fc0*/  ISETP.GE.AND P1, PT, R206, UR4, PT ;  /* 0x00000004ce007c0c */ /* 0x000fe4000bf26270 */
[----:B------:R-:W-:-:S11]  /*1fd0*/  ISETP.GE.AND P0, PT, R218, UR4, PT ;  /* 0x00000004da007c0c */ /* 0x000fd6000bf06270 */
[----:B------:R1:W-:Y:S04]  /*1fe0*/  @P1 STS.128 [R195+0x8000], RZ ;  /* 0x008000ffc3001388 */ /* 0x0003e80000000c00 */
[----:B------:R-:W-:Y:S01]  /*1ff0*/  @!PT LDS RZ, [RZ] ;  /* 0x00000000fffff984 */ /* 0x000fe20000000800 */
[----:B------:R-:W-:Y:S01]  /*2000*/  @!PT LDS RZ, [RZ] ;  /* 0x00000000fffff984 */ /* 0x000fe20000000800 */
[----:B------:R-:W-:Y:S01]  /*2010*/  @!PT LDS RZ, [RZ] ;  /* 0x00000000fffff984 */ /* 0x000fe20000000800 */
[----:B------:R1:W-:Y:S04]  /*2020*/  @!P1 LDGSTS.E.BYPASS.LTC128B.128 [R195+0x8000], desc[UR16][R202.64] ;  /* 0x08000000cac39fae */ /* 0x0003e8000b901d50 */
[----:B------:R1:W-:Y:S01]  /*2030*/  @P0 STS.128 [R195+0xa000], RZ ;  /* 0x00a000ffc3000388 */ /* 0x0003e20000000c00 */
[----:B------:R-:W-:Y:S05]  /*2040*/  @P0 BRA `(.L_x_42) ;  /* 0x0000000000100947 */ /* 0x000fea0003800000 */
[----:B------:R-:W-:Y:S01]  /*2050*/  @!PT LDS RZ, [RZ] ;  /* 0x00000000fffff984 */ /* 0x000fe20000000800 */
[----:B------:R-:W-:Y:S01]  /*2060*/  @!PT LDS RZ, [RZ] ;  /* 0x00000000fffff984 */ /* 0x000fe20000000800 */
[----:B------:R-:W-:Y:S01]  /*2070*/  @!PT LDS RZ, [RZ] ;  /* 0x00000000fffff984 */ /* 0x000fe20000000800 */
[----:B------:R1:W-:Y:S02]  /*2080*/  LDGSTS.E.BYPASS.LTC128B.128 [R195+0xa000], desc[UR16][R202.64+0x80] ;  /* 0x0a000080cac37fae */ /* 0x0003e4000b901d50 */
.L_x_42:
[----:B------:R-:W-:Y:S05]  /*2090*/  BSYNC B0 ;  /* 0x0000000000007941 */ /* 0x000fea0003800000 */
.L_x_41:
[----:B------:R1:W-:Y:S01]  /*20a0*/  @P3 STS.128 [R195+0x9000], RZ ;  /* 0x009000ffc3003388 */ /* 0x0003e20000000c00 */
[----:B------:R-:W-:Y:S01]  /*20b0*/  ISETP.NE.AND P0, PT, R0, 0x1, PT ;  /* 0x000000010000780c */ /* 0x000fe20003f05270 */
[----:B------:R-:W-:Y:S01]  /*20c0*/  BSSY B0, `(.L_x_43) ;  /* 0x000001d000007945 */ /* 0x000fe20003800000 */
[----:B------:R-:W-:Y:S01]  /*20d0*/  IADD3 R0, R251, 0x2000, RZ ;  /* 0x00002000fb007810 */ /* 0x000fe20007ffe0ff */
[----:B------:R1:W-:Y:S01]  /*20e0*/  @P3 STS.128 [R195+0xb000], RZ ;  /* 0x00b000ffc3003388 */ /* 0x0003e20000000c00 */
[----:B------:R-:W-:Y:S01]  /*20f0*/  IMAD.MOV.U32 R211, RZ, RZ, R20 ;  /* 0x000000ffffd37224 */ /* 0x000fe200078e0014 */
[----:B------:R-:W-:Y:S01]  /*2100*/  MOV R213, R18 ;  /* 0x0000001200d57202 */ /* 0x000fe20000000f00 */
[----:B------:R-:W-:Y:S01]  /*2110*/  IMAD.MOV.U32 R210, RZ, RZ, R21 ;  /* 0x000000ffffd27224 */ /* 0x000fe200078e0015 */
[----:B------:R-:W-:Y:S01]  /*2120*/  SEL R194, R0, R251, !P0 ;  /* 0x000000fb00c27207 */ /* 0x000fe20004000000 */
[----:B------:R-:W-:Y:S01]  /*2130*/  IMAD.MOV.U32 R212, RZ, RZ, R19 ;  /* 0x000000ffffd47224 */ /* 0x000fe200078e0013 */
[----:B------:R-:W-:Y:S05]  /*2140*/  @P3 BRA `(.L_x_44) ;  /* 0x0000000000503947 */ /* 0x000fea0003800000 */
[----:B------:R-:W-:Y:S02]  /*2150*/  ULDC UR4, c[0x0][0x2d0] ;  /* 0x0000b40000047ab9 */ /* 0x000fe40000000800 */
[----:B------:R-:W-:-:S13]  /*2160*/  ISETP.GE.AND P2, PT, R206, UR4, PT ;  /* 0x00000004ce007c0c */ /* 0x000fda000bf46270 */
[C---:B--23--:R-:W-:Y:S01]  /*2170*/  @!P2 LEA R2, P1, R16.reuse, R202, 0x6 ;  /* 0x000000ca1002a211 */ /* 0x04cfe200078230ff */
[----:B------:R2:W-:Y:S03]  /*2180*/  @P2 STS.128 [R195+0x9000], RZ ;  /* 0x009000ffc3002388 */ /* 0x0005e60000000c00 */
[----:B------:R-:W-:Y:S02]  /*2190*/  @!P2 LEA.HI.X R3, R16, R203, R17, 0x6, P1 ;  /* 0x000000cb1003a211 */ /* 0x000fe400008f3411 */
[----:B------:R-:W-:-:S03]  /*21a0*/  ISETP.GE.AND P1, PT, R218, UR4, PT ;  /* 0x00000004da007c0c */ /* 0x000fc6000bf26270 */
[----:B------:R-:W-:Y:S01]  /*21b0*/  @!PT LDS RZ, [RZ] ;  /* 0x00000000fffff984 */ /* 0x000fe20000000800 */
[----:B------:R-:W-:Y:S01]  /*21c0*/  @!PT LDS RZ, [RZ] ;  /* 0x00000000fffff984 */ /* 0x000fe20000000800 */
[----:B------:R-:W-:Y:S01]  /*21d0*/  @!PT LDS RZ, [RZ] ;  /* 0x00000000fffff984 */ /* 0x000fe20000000800 */
[----:B------:R2:W-:Y:S10]  /*21e0*/  @!P2 LDGSTS.E.BYPASS.LTC128B.128 [R195+0x9000], desc[UR16][R2.64] ;  /* 0x0900000002c3afae */ /* 0x0005f4000b901d50 */
[----:B------:R2:W-:Y:S01]  /*21f0*/  @P1 STS.128 [R195+0xb000], RZ ;  /* 0x00b000ffc3001388 */ /* 0x0005e20000000c00 */
[----:B------:R-:W-:Y:S05]  /*2200*/  @P1 BRA `(.L_x_44) ;  /* 0x0000000000201947 */ /* 0x000fea0003800000 */
[----:B------:R-:W-:-:S04]  /*2210*/  LEA R4, P1, R16, R4, 0x5 ;  /* 0x0000000410047211 */ /* 0x000fc800078228ff */
[----:B------:R-:W-:Y:S02]  /*2220*/  LEA.HI.X R0, R16, R28, R17, 0x5, P1 ;  /* 0x0000001c10007211 */ /* 0x000fe400008f2c11 */
[----:B--2---:R-:W-:-:S04]  /*2230*/  LEA R2, P1, R4, UR8, 0x1 ;  /* 0x0000000804027c11 */ /* 0x004fc8000f8208ff */
[----:B------:R-:W-:-:S05]  /*2240*/  LEA.HI.X R3, R4, UR9, R0, 0x1, P1 ;  /* 0x0000000904037c11 */ /* 0x000fca00088f0c00 */
[----:B------:R-:W-:Y:S01]  /*2250*/  @!PT LDS RZ, [RZ] ;  /* 0x00000000fffff984 */ /* 0x000fe20000000800 */
[----:B------:R-:W-:Y:S01]  /*2260*/  @!PT LDS RZ, [RZ] ;  /* 0x00000000fffff984 */ /* 0x000fe20000000800 */
[----:B------:R-:W-:Y:S01]  /*2270*/  @!PT LDS RZ, [RZ] ;  /* 0x00000000fffff984 */ /* 0x000fe20000000800 */
[----:B------:R2:W-:Y:S04]  /*2280*/  LDGSTS.E.BYPASS.LTC128B.128 [R195+0xb000], desc[UR16][R2.64+0x80] ;  /* 0x0b00008002c37fae */ /* 0x0005e8000b901d50 */
.L_x_44:
[----:B------:R-:W-:Y:S05]  /*2290*/  BSYNC B0 ;  /* 0x0000000000007941 */ /* 0x000fea0003800000 */
.L_x_43:
[----:B------:R-:W-:Y:S01]  /*22a0*/  BSSY B0, `(.L_x_45) ;  /* 0x0000020000007945 */ /* 0x000fe20003800000 */
[----:B------:R-:W-:-:S03]  /*22b0*/  LEA R194, R194, UR5, 0x1 ;  /* 0x00000005c2c27c11 */ /* 0x000fc6000f8e08ff */
[----:B------:R-:W-:Y:S05]  /*22c0*/  @!P4 BRA `(.L_x_46) ;  /* 0x000000000024c947 */ /* 0x000fea0003800000 */
[----:B------:R1:W-:Y:S04]  /*22d0*/  STS [R194], RZ ;  /* 0x000000ffc2007388 */ /* 0x0003e80000000800 */
[----:B------:R1:W-:Y:S04]  /*22e0*/  STS [R194+0x4], RZ ;  /* 0x000004ffc2007388 */ /* 0x0003e80000000800 */
[----:B------:R1:W-:Y:S04]  /*22f0*/  STS [R194+0x8], RZ ;  /* 0x000008ffc2007388 */ /* 0x0003e80000000800 */
[----:B------:R1:W-:Y:S04]  /*2300*/  STS [R194+0xc], RZ ;  /* 0x00000cffc2007388 */ /* 0x0003e80000000800 */
[----:B------:R1:W-:Y:S04]  /*2310*/  STS [R194+0x2000], RZ ;  /* 0x002000ffc2007388 */ /* 0x0003e80000000800 */
[----:B------:R1:W-:Y:S04]  /*2320*/  STS [R194+0x2004], RZ ;  /* 0x002004ffc2007388 */ /* 0x0003e80000000800 */
[----:B------:R1:W-:Y:S04]  /*2330*/  STS [R194+0x2008], RZ ;  /* 0x002008ffc2007388 */ /* 0x0003e80000000800 */
[----:B------:R1:W-:Y:S01]  /*2340*/  STS [R194+0x200c], RZ ;  /* 0x00200cffc2007388 */ /* 0x0003e20000000800 */
[----:B------:R-:W-:Y:S05]  /*2350*/  BRA `(.L_x_47) ;  /* 0x0000000000507947 */ /* 0x000fea0003800000 */
.L_x_46:
[----:B------:R-:W-:Y:S02]  /*2360*/  ULDC UR4, c[0x0][0x2d0] ;  /* 0x0000b40000047ab9 */ /* 0x000fe40000000800 */
[----:B------:R-:W-:Y:S02]  /*2370*/  ISETP.GE.AND P2, PT, R206, UR4, PT ;  /* 0x00000004ce007c0c */ /* 0x000fe4000bf46270 */
[----:B------:R-:W-:-:S11]  /*2380*/  ISETP.GE.AND P1, PT, R218, UR4, PT ;  /* 0x00000004da007c0c */ /* 0x000fd6000bf26270 */
[----:B------:R1:W-:Y:S04]  /*2390*/  @P2 STS [R194], RZ ;  /* 0x000000ffc2002388 */ /* 0x0003e80000000800 */
[----:B------:R1:W-:Y:S04]  /*23a0*/  @P2 STS [R194+0x4], RZ ;  /* 0x000004ffc2002388 */ /* 0x0003e80000000800 */
[----:B------:R1:W-:Y:S04]  /*23b0*/  @P2 STS [R194+0x8], RZ ;  /* 0x000008ffc2002388 */ /* 0x0003e80000000800 */
[----:B------:R1:W-:Y:S04]  /*23c0*/  @P2 STS [R194+0xc], RZ ;  /* 0x00000cffc2002388 */ /* 0x0003e80000000800 */
[----:B------:R-:W-:Y:S01]  /*23d0*/  @!PT LDS RZ, [RZ] ;  /* 0x00000000fffff984 */ /* 0x000fe20000000800 */
[----:B------:R-:W-:Y:S01]  /*23e0*/  @!PT LDS RZ, [RZ] ;  /* 0x00000000fffff984 */ /* 0x000fe20000000800 */
[----:B------:R-:W-:Y:S01]  /*23f0*/  @!PT LDS RZ, [RZ] ;  /* 0x00000000fffff984 */ /* 0x000fe20000000800 */
[----:B------:R1:W-:Y:S04]  /*2400*/  @!P2 LDGSTS.E.BYPASS.LTC128B.128 [R194], desc[UR16][R200.64] ;  /* 0x00000000c8c2afae */ /* 0x0003e8000b901d50 */
[----:B------:R1:W-:Y:S04]  /*2410*/  @P1 STS [R194+0x2000], RZ ;  /* 0x002000ffc2001388 */ /* 0x0003e80000000800 */
[----:B------:R1:W-:Y:S04]  /*2420*/  @P1 STS [R194+0x2004], RZ ;  /* 0x002004ffc2001388 */ /* 0x0003e80000000800 */
[----:B------:R1:W-:Y:S04]  /*2430*/  @P1 STS [R194+0x2008], RZ ;  /* 0x002008ffc2001388 */ /* 0x0003e80000000800 */
[----:B------:R1:W-:Y:S01]  /*2440*/  @P1 STS [R194+0x200c], RZ ;  /* 0x00200cffc2001388 */ /* 0x0003e20000000800 */
[----:B------:R-:W-:Y:S05]  /*2450*/  @P1 BRA `(.L_x_47) ;  /* 0x0000000000101947 */ /* 0x000fea0003800000 */
[----:B------:R-:W-:Y:S01]  /*2460*/  @!PT LDS RZ, [RZ] ;  /* 0x00000000fffff984 */ /* 0x000fe20000000800 */
[----:B------:R-:W-:Y:S01]  /*2470*/  @!PT LDS RZ, [RZ] ;  /* 0x00000000fffff984 */ /* 0x000fe20000000800 */
[----:B------:R-:W-:Y:S01]  /*2480*/  @!PT LDS RZ, [RZ] ;  /* 0x00000000fffff984 */ /* 0x000fe20000000800 */
[----:B------:R1:W-:Y:S02]  /*2490*/  LDGSTS.E.BYPASS.LTC128B.128 [R194+0x2000], desc[UR16][R200.64+0x80] ;  /* 0x02000080c8c27fae */ /* 0x0003e4000b901d50 */
.L_x_47:
[----:B------:R-:W-:Y:S05]  /*24a0*/  BSYNC B0 ;  /* 0x0000000000007941 */ /* 0x000fea0003800000 */
.L_x_45:
[----:B------:R-:W-:Y:S01]  /*24b0*/  BSSY B0, `(.L_x_48) ;  /* 0x0000027000007945 */ /* 0x000fe20003800000 */
[----:B------:R-:W-:Y:S01]  /*24c0*/  SHF.L.U32 R6, R33, 0x5, RZ ;  /* 0x0000000521067819 */ /* 0x000fe200000006ff */
[----:B------:R-:W-:Y:S02]  /*24d0*/  IMAD.WIDE.U32 R4, R32, 0x20, RZ ;  /* 0x0000002020047825 */ /* 0x000fe400078e00ff */
[----:B------:R-:W-:Y:S05]  /*24e0*/  @!P3 BRA `(.L_x_49) ;  /* 0x000000000024b947 */ /* 0x000fea0003800000 */
[----:B------:R1:W-:Y:S04]  /*24f0*/  STS [R194+0x1000], RZ ;  /* 0x001000ffc2007388 */ /* 0x0003e80000000800 */
        /* <DEDUP_REMOVED lines=8> */
.L_x_49:
[----:B------:R-:W-:Y:S02]  /*2580*/  ULDC UR4, c[0x0][0x2d0] ;  /* 0x0000b40000047ab9 */ /* 0x000fe40000000800 */
[----:B------:R-:W-:Y:S02]  /*2590*/  ISETP.GE.AND P2, PT, R206, UR4, PT ;  /* 0x00000004ce007c0c */ /* 0x000fe4000bf46270 */
[----:B------:R-:W-:-:S11]  /*25a0*/  ISETP.GE.AND P1, PT, R218, UR4, PT ;  /* 0x00000004da007c0c */ /* 0x000fd6000bf26270 */
[C---:B--23--:R-:W-:Y:S01]  /*25b0*/  @!P2 LEA R2, P3, R32.reuse, R200, 0x6 ;  /* 0x000000c82002a211 */ /* 0x04cfe200078630ff */
[----:B------:R2:W-:Y:S03]  /*25c0*/  @P2 STS [R194+0x1000], RZ ;  /* 0x001000ffc2002388 */ /* 0x0005e60000000800 */
[----:B------:R-:W-:Y:S01]  /*25d0*/  @!P2 LEA.HI.X R3, R32, R201, R33, 0x6, P3 ;  /* 0x000000c92003a211 */ /* 0x000fe200018f3421 */
[----:B------:R2:W-:Y:S04]  /*25e0*/  @P2 STS [R194+0x1004], RZ ;  /* 0x001004ffc2002388 */ /* 0x0005e80000000800 */
[----:B------:R2:W-:Y:S04]  /*25f0*/  @P2 STS [R194+0x1008], RZ ;  /* 0x001008ffc2002388 */ /* 0x0005e80000000800 */
[----:B------:R2:W-:Y:S04]  /*2600*/  @P2 STS [R194+0x100c], RZ ;  /* 0x00100cffc2002388 */ /* 0x0005e80000000800 */
[----:B------:R-:W-:Y:S01]  /*2610*/  @!PT LDS RZ, [RZ] ;  /* 0x00000000fffff984 */ /* 0x000fe20000000800 */
[----:B------:R-:W-:Y:S01]  /*2620*/  @!PT LDS RZ, [RZ] ;  /* 0x00000000fffff984 */ /* 0x000fe20000000800 */
[----:B------:R-:W-:Y:S01]  /*2630*/  @!PT LDS RZ, [RZ] ;  /* 0x00000000fffff984 */ /* 0x000fe20000000800 */
[----:B------:R3:W-:Y:S01]  /*2640*/  @!P2 LDGSTS.E.BYPASS.LTC128B.128 [R194+0x1000], desc[UR16][R2.64] ;  /* 0x0100000002c2afae */ /* 0x0007e2000b901d50 */
[----:B------:R-:W-:-:S03]  /*2650*/  IADD3 R0, P2, R10, R4, RZ ;  /* 0x000000040a007210 */ /* 0x000fc60007f5e0ff */
[----:B------:R2:W-:Y:S04]  /*2660*/  @P1 STS [R194+0x3000], RZ ;  /* 0x003000ffc2001388 */ /* 0x0005e80000000800 */
[----:B------:R2:W-:Y:S04]  /*2670*/  @P1 STS [R194+0x3004], RZ ;  /* 0x003004ffc2001388 */ /* 0x0005e80000000800 */
[----:B------:R2:W-:Y:S04]  /*2680*/  @P1 STS [R194+0x3008], RZ ;  /* 0x003008ffc2001388 */ /* 0x0005e80000000800 */
[----:B------:R2:W-:Y:S01]  /*2690*/  @P1 STS [R194+0x300c], RZ ;  /* 0x00300cffc2001388 */ /* 0x0005e20000000800 */
[----:B---3--:R-:W-:Y:S01]  /*26a0*/  IADD3.X R3, R30, R5, R6, P2, !PT ;  /* 0x000000051e037210 */ /* 0x008fe200017fe406 */
[----:B------:R-:W-:Y:S06]  /*26b0*/  @P1 BRA `(.L_x_50) ;  /* 0x0000000000181947 */ /* 0x000fec0003800000 */
[----:B------:R-:W-:-:S04]  /*26c0*/  LEA R2, P1, R0, UR10, 0x1 ;  /* 0x0000000a00027c11 */ /* 0x000fc8000f8208ff */
[----:B------:R-:W-:-:S05]  /*26d0*/  LEA.HI.X R3, R0, UR11, R3, 0x1, P1 ;  /* 0x0000000b00037c11 */ /* 0x000fca00088f0c03 */
[----:B------:R-:W-:Y:S01]  /*26e0*/  @!PT LDS RZ, [RZ] ;  /* 0x00000000fffff984 */ /* 0x000fe20000000800 */
[----:B------:R-:W-:Y:S01]  /*26f0*/  @!PT LDS RZ, [RZ] ;  /* 0x00000000fffff984 */ /* 0x000fe20000000800 */
[----:B------:R-:W-:Y:S01]  /*2700*/  @!PT LDS RZ, [RZ] ;  /* 0x00000000fffff984 */ /* 0x000fe20000000800 */
[----:B------:R3:W-:Y:S04]  /*2710*/  LDGSTS.E.BYPASS.LTC128B.128 [R194+0x3000], desc[UR16][R2.64+0x80] ;  /* 0x0300008002c27fae */ /* 0x0007e8000b901d50 */
.L_x_50:
[----:B------:R-:W-:Y:S05]  /*2720*/  BSYNC B0 ;  /* 0x0000000000007941 */ /* 0x000fea0003800000 */
.L_x_48:
[----:B------:R1:W-:Y:S01]  /*2730*/  @P6 STS.128 [R195+0xc000], RZ ;  /* 0x00c000ffc3006388 */ /* 0x0003e20000000c00 */
[-C--:B--23--:R-:W-:Y:S01]  /*2740*/  IMAD.WIDE.U32 R2, R29, R26.reuse, R206 ;  /* 0x0000001a1d027225 */ /* 0x08cfe200078e00ce */
[----:B------:R-:W-:Y:S01]  /*2750*/  ULDC.64 UR6, c[0x0][0x260] ;  /* 0x0000980000067ab9 */ /* 0x000fe20000000a00 */
[----:B------:R-:W-:Y:S01]  /*2760*/  SHF.R.S32.HI R231, RZ, 0x1f, R247 ;  /* 0x0000001fffe77819 */ /* 0x000fe200000114f7 */
[----:B------:R1:W-:Y:S01]  /*2770*/  @P6 STS.128 [R195+0xe000], RZ ;  /* 0x00e000ffc3006388 */ /* 0x0003e20000000c00 */
[----:B------:R-:W-:Y:S01]  /*2780*/  IMAD R0, R35, R26, RZ ;  /* 0x0000001a23007224 */ /* 0x000fe200078e02ff */
[----:B------:R-:W-:Y:S01]  /*2790*/  IADD3 R4, P1, R40, R2, RZ ;  /* 0x0000000228047210 */ /* 0x000fe20007f3e0ff */
[----:B------:R-:W-:Y:S01]  /*27a0*/  IMAD.SHL.U32 R6, R247, 0x4, RZ ;  /* 0x00000004f7067824 */ /* 0x000fe200078e00ff */
[----:B------:R-:W-:Y:S01]  /*27b0*/  BSSY B0, `(.L_x_51) ;  /* 0x000002a000007945 */ /* 0x000fe20003800000 */
[----:B------:R-:W-:Y:S01]  /*27c0*/  IMAD R0, R29, R27, R0 ;  /* 0x0000001b1d007224 */ /* 0x000fe200078e0200 */
[C---:B------:R-:W-:Y:S01]  /*27d0*/  ISETP.GE.AND P2, PT, R247.reuse, R13, PT ;  /* 0x0000000df700720c */ /* 0x040fe20003f46270 */
[----:B------:R-:W-:Y:S01]  /*27e0*/  VIADD R2, R247, 0x8 ;  /* 0x00000008f7027836 */ /* 0x000fe20000000000 */
[----:B------:R-:W-:Y:S01]  /*27f0*/  IADD3 R6, P3, R6, R211, RZ ;  /* 0x000000d306067210 */ /* 0x000fe20007f7e0ff */
[----:B------:R-:W-:Y:S01]  /*2800*/  IMAD.MOV.U32 R208, RZ, RZ, 0x7f800000 ;  /* 0x7f800000ffd07424 */ /* 0x000fe200078e00ff */
[----:B------:R-:W-:Y:S01]  /*2810*/  IADD3.X R5, R41, R3, R0, P1, !PT ;  /* 0x0000000329057210 */ /* 0x000fe20000ffe400 */
[----:B------:R-:W-:Y:S01]  /*2820*/  IMAD R0, R38, UR6, RZ ;  /* 0x0000000626007c24 */ /* 0x000fe2000f8e02ff */
[----:B------:R-:W-:-:S02]  /*2830*/  ISETP.GE.AND P1, PT, R2, R13, PT ;  /* 0x0000000d0200720c */ /* 0x000fc40003f26270 */
[----:B------:R-:W-:Y:S01]  /*2840*/  MOV R205, 0x7f800000 ;  /* 0x7f80000000cd7802 */ /* 0x000fe20000000f00 */
[C---:B------:R-:W-:Y:S01]  /*2850*/  IMAD R10, R24.reuse, UR7, R0 ;  /* 0x00000007180a7c24 */ /* 0x040fe2000f8e0200 */
[----:B------:R-:W-:Y:S01]  /*2860*/  SHF.L.U64.HI R0, R247, 0x2, R231 ;  /* 0x00000002f7007819 */ /* 0x000fe200000102e7 */
[----:B------:R-:W-:-:S03]  /*2870*/  IMAD.WIDE.U32 R4, R24, UR6, R4 ;  /* 0x0000000618047c25 */ /* 0x000fc6000f8e0004 */
[----:B------:R-:W-:Y:S02]  /*2880*/  IADD3.X R7, R0, R210, RZ, P3, !PT ;  /* 0x000000d200077210 */ /* 0x000fe40001ffe4ff */
[----:B------:R-:W-:Y:S01]  /*2890*/  IADD3 R10, R5, R10, RZ ;  /* 0x0000000a050a7210 */ /* 0x000fe20007ffe0ff */
[----:B-1----:R-:W-:Y:S06]  /*28a0*/  @P6 BRA `(.L_x_52) ;  /* 0x0000000000686947 */ /* 0x002fec0003800000 */
        /* <DEDUP_REMOVED lines=9> */
[----:B------:R-:W1:Y:S01]  /*2940*/  @!P4 LDC.64 R8, c[0x0][0x218] ;  /* 0x00008600ff08cb82 */ /* 0x000e620000000a00 */
[----:B------:R2:W-:Y:S01]  /*2950*/  @P4 STS.128 [R195+0xc000], RZ ;  /* 0x00c000ffc3004388 */ /* 0x0005e20000000c00 */
[----:B-1----:R-:W-:-:S04]  /*2960*/  @!P4 LEA R8, P6, R2, R8, 0x1 ;  /* 0x000000080208c211 */ /* 0x002fc800078c08ff */
        /* <DEDUP_REMOVED lines=8> */
[----:B--2---:R-:W-:-:S04]  /*29f0*/  LEA R8, P3, R2, UR6, 0x1 ;  /* 0x0000000602087c11 */ /* 0x004fc8000f8608ff */
[----:B------:R-:W-:-:S05]  /*2a00*/  LEA.HI.X R9, R2, UR7, R0, 0x1, P3 ;  /* 0x0000000702097c11 */ /* 0x000fca00098f0c00 */
[----:B------:R-:W-:Y:S01]  /*2a10*/  @!PT LDS RZ, [RZ] ;  /* 0x00000000fffff984 */ /* 0x000fe20000000800 */
[----:B------:R-:W-:Y:S01]  /*2a20*/  @!PT LDS RZ, [RZ] ;  /* 0x00000000fffff984 */ /* 0x000fe20000000800 */
[----:B------:R-:W-:Y:S01]  /*2a30*/  @!PT LDS RZ, [RZ] ;  /* 0x00000000fffff984 */ /* 0x000fe20000000800 */
[----:B------:R1:W-:Y:S04]  /*2a40*/  LDGSTS.E.BYPASS.LTC128B.128 [R195+0xe000], desc[UR16][R8.64+0x80] ;  /* 0x0e00008008c37fae */ /* 0x0003e8000b901d50 */
.L_x_52:
[----:B------:R-:W-:Y:S05]  /*2a50*/  BSYNC B0 ;  /* 0x0000000000007941 */ /* 0x000fea0003800000 */
.L_x_51:
        /* <DEDUP_REMOVED lines=12> */
[----:B-12---:R-:W1:Y:S01]  /*2b20*/  @!P4 LDC.64 R8, c[0x0][0x218] ;  /* 0x00008600ff08cb82 */ /* 0x006e620000000a00 */
[----:B------:R-:W-:Y:S01]  /*2b30*/  IMAD R0, R0, R27, R2 ;  /* 0x0000001b00007224 */ /* 0x000fe200078e0202 */
[----:B------:R2:W-:Y:S03]  /*2b40*/  @P4 STS.128 [R195+0xd000], RZ ;  /* 0x00d000ffc3004388 */ /* 0x0005e60000000c00 */
[----:B------:R-:W-:Y:S01]  /*2b50*/  IMAD.IADD R0, R5, 0x1, R0 ;  /* 0x0000000105007824 */ /* 0x000fe200078e0200 */
        /* <DEDUP_REMOVED lines=15> */
.L_x_54:
[----:B------:R-:W-:Y:S05]  /*2c50*/  BSYNC B0 ;  /* 0x0000000000007941 */ /* 0x000fea0003800000 */
.L_x_53:
[----:B-12---:R-:W-:Y:S01]  /*2c60*/  LOP3.LUT R3, R34, 0xfffffff8, RZ, 0xc0, !PT ;  /* 0xfffffff822037812 */ /* 0x006fe200078ec0ff */
[----:B------:R-:W-:Y:S01]  /*2c70*/  IMAD.MOV.U32 R172, RZ, RZ, 0x20 ;  /* 0x00000020ffac7424 */ /* 0x000fe200078e00ff */
[----:B------:R-:W-:Y:S01]  /*2c80*/  LEA.HI R0, R43, R44, RZ, 0x4 ;  /* 0x0000002c2b007211 */ /* 0x000fe200078f20ff */
[----:B------:R-:W-:Y:S01]  /*2c90*/  IMAD.SHL.U32 R209, R233, 0x10, RZ ;  /* 0x00000010e9d17824 */ /* 0x000fe200078e00ff */
[----:B------:R-:W-:Y:S01]  /*2ca0*/  LEA R148, R191, UR5, 0x1 ;  /* 0x00000005bf947c11 */ /* 0x000fe2000f8e08ff */
[----:B------:R-:W-:Y:S01]  /*2cb0*/  IMAD.IADD R3, R44, 0x1, -R3 ;  /* 0x000000012c037824 */ /* 0x000fe200078e0a03 */
[----:B------:R-:W1:Y:S01]  /*2cc0*/  LDC R252, c[0x0][0x270] ;  /* 0x00009c00fffc7b82 */ /* 0x000e620000000800 */
[----:B------:R-:W-:Y:S01]  /*2cd0*/  VIADD R4, R29, 0x40 ;  /* 0x000000401d047836 */ /* 0x000fe20000000000 */
[----:B------:R-:W-:Y:S01]  /*2ce0*/  ULDC UR4, c[0x0][0x2d0] ;  /* 0x0000b40000047ab9 */ /* 0x000fe20000000800 */
[----:B------:R-:W-:Y:S01]  /*2cf0*/  IMAD.SHL.U32 R199, R233, 0x8, RZ ;  /* 0x00000008e9c77824 */ /* 0x000fe200078e00ff */
[----:B------:R-:W-:Y:S01]  /*2d00*/  LOP3.LUT P4, RZ, R3, 0x2, RZ, 0xc0, !PT ;  /* 0x0000000203ff7812 */ /* 0x000fe2000788c0ff */
[----:B------:R-:W-:Y:S01]  /*2d10*/  IMAD.MOV.U32 R184, RZ, RZ, 0x20 ;  /* 0x00000020ffb87424 */ /* 0x000fe200078e00ff */
[----:B------:R-:W0:Y:S04]  /*2d20*/  LDGDEPBAR ;  /* 0x00000000000079af */ /* 0x000e280000000000 */
[----:B------:R2:W5:Y:S04]  /*2d30*/  @!P2 LDG.E R205, desc[UR16][R6.64] ;  /* 0x0000001006cda981 */ /* 0x000568000c1e1900 */
[----:B------:R2:W5:Y:S01]  /*2d40*/  @!P1 LDG.E R208, desc[UR16][R6.64+0x20] ;  /* 0x0000201006d09981 */ /* 0x000562000c1e1900 */
[----:B------:R-:W-:Y:S01]  /*2d50*/  SEL R172, R172, 0xffffffe0, !P4 ;  /* 0xffffffe0acac7807 */ /* 0x000fe20006000000 */
[C---:B------:R-:W-:Y:S01]  /*2d60*/  VIADD R241, R209.reuse, 0x60 ;  /* 0x00000060d1f17836 */ /* 0x040fe20000000000 */
[----:B------:R-:W-:Y:S01]  /*2d70*/  LOP3.LUT R0, R0, 0xfffffff0, RZ, 0xc0, !PT ;  /* 0xfffffff000007812 */ /* 0x000fe200078ec0ff */
[C---:B------:R-:W-:Y:S01]  /*2d80*/  VIADD R240, R209.reuse, 0x20 ;  /* 0x00000020d1f07836 */ /* 0x040fe20000000000 */
[----:B------:R-:W-:Y:S01]  /*2d90*/  ISETP.GE.AND P3, PT, R4, R196, PT ;  /* 0x000000c40400720c */ /* 0x000fe20003f66270 */
[----:B------:R-:W-:Y:S01]  /*2da0*/  IMAD.IADD R172, R172, 0x1, R180 ;  /* 0x00000001acac7824 */ /* 0x000fe200078e02b4 */
[----:B------:R-:W-:Y:S01]  /*2db0*/  CS2R R94, SRZ ;  /* 0x00000000005e7805 */ /* 0x000fe2000001ff00 */
[----:B------:R-:W-:Y:S01]  /*2dc0*/  IMAD.IADD R0, R44, 0x1, -R0 ;  /* 0x000000012c007824 */ /* 0x000fe200078e0a00 */
[----:B------:R-:W-:Y:S01]  /*2dd0*/  CS2R R92, SRZ ;  /* 0x00000000005c7805 */ /* 0x000fe2000001ff00 */
[----:B------:R-:W-:Y:S01]  /*2de0*/  VIADD R242, R209, 0x40 ;  /* 0x00000040d1f27836 */ /* 0x000fe20000000000 */
[----:B------:R-:W-:Y:S01]  /*2df0*/  CS2R R98, SRZ ;  /* 0x0000000000627805 */ /* 0x000fe2000001ff00 */
[C---:B------:R-:W-:Y:S01]  /*2e00*/  IMAD.IADD R250, R199.reuse, 0x1, R241 ;  /* 0x00000001c7fa7824 */ /* 0x040fe200078e02f1 */
[----:B------:R-:W-:Y:S01]  /*2e10*/  SHF.R.S32.HI R2, RZ, 0x1f, R0 ;  /* 0x0000001fff027819 */ /* 0x000fe20000011400 */
[----:B------:R-:W-:Y:S01]  /*2e20*/  IMAD.IADD R249, R199, 0x1, R240 ;  /* 0x00000001c7f97824 */ /* 0x000fe200078e02f0 */
[----:B------:R-:W-:Y:S01]  /*2e30*/  CS2R R96, SRZ ;  /* 0x0000000000607805 */ /* 0x000fe2000001ff00 */
[----:B------:R-:W-:-:S04]  /*2e40*/  DEPBAR.LE SB0, 0x1 ;  /* 0x000080400000791a */ /* 0x000fc80000000000 */
[----:B------:R-:W-:Y:S01]  /*2e50*/  BAR.SYNC.DEFER_BLOCKING 0x0 ;  /* 0x0000000000007b1d */ /* 0x000fe20000010000 */
[----:B------:R-:W-:Y:S01]  /*2e60*/  LEA.HI R2, R2, R0, RZ, 0x3 ;  /* 0x0000000002027211 */ /* 0x000fe200078f18ff */
[C---:B------:R-:W-:Y:S01]  /*2e70*/  IMAD.IADD R248, R199.reuse, 0x1, R242 ;  /* 0x00000001c7f87824 */ /* 0x040fe200078e02f2 */
[----:B------:R-:W-:Y:S01]  /*2e80*/  CS2R R90, SRZ ;  /* 0x00000000005a7805 */ /* 0x000fe2000001ff00 */
[C---:B------:R-:W-:Y:S01]  /*2e90*/  IMAD.IADD R227, R199.reuse, 0x1, R250 ;  /* 0x00000001c7e37824 */ /* 0x040fe200078e02fa */
[----:B------:R-:W-:Y:S01]  /*2ea0*/  LOP3.LUT R2, R2, 0xfffffff8, RZ, 0xc0, !PT ;  /* 0xfffffff802027812 */ /* 0x000fe200078ec0ff */
[C---:B------:R-:W-:Y:S01]  /*2eb0*/  IMAD.IADD R224, R199.reuse, 0x1, R249 ;  /* 0x00000001c7e07824 */ /* 0x040fe200078e02f9 */
[----:B------:R-:W-:Y:S01]  /*2ec0*/  CS2R R88, SRZ ;  /* 0x0000000000587805 */ /* 0x000fe2000001ff00 */
[----:B------:R-:W-:Y:S01]  /*2ed0*/  IMAD.IADD R221, R199, 0x1, R248 ;  /* 0x00000001c7dd7824 */ /* 0x000fe200078e02f8 */
[----:B------:R-:W-:Y:S01]  /*2ee0*/  CS2R R86, SRZ ;  /* 0x0000000000567805 */ /* 0x000fe2000001ff00 */
[----:B------:R-:W-:Y:S01]  /*2ef0*/  IMAD.IADD R0, R0, 0x1, -R2 ;  /* 0x0000000100007824 */ /* 0x000fe200078e0a02 */
[----:B------:R-:W-:Y:S01]  /*2f00*/  CS2R R84, SRZ ;  /* 0x0000000000547805 */ /* 0x000fe2000001ff00 */
[----:B------:R-:W-:Y:S01]  /*2f10*/  IMAD.MOV.U32 R181, RZ, RZ, 0x40 ;  /* 0x00000040ffb57424 */ /* 0x000fe200078e00ff */
[----:B------:R-:W-:Y:S01]  /*2f20*/  CS2R R78, SRZ ;  /* 0x00000000004e7805 */ /* 0x000fe2000001ff00 */
[----:B------:R-:W-:Y:S01]  /*2f30*/  VIADD R2, R189, 0x2000 ;  /* 0x00002000bd027836 */ /* 0x000fe20000000000 */
[----:B------:R-:W-:Y:S01]  /*2f40*/  R2P PR, R0, 0x6 ;  /* 0x0000000600007804 */ /* 0x000fe20000000000 */
[----:B------:R-:W-:Y:S01]  /*2f50*/  VIADD R0, R190, 0x2000 ;  /* 0x00002000be007836 */ /* 0x000fe20000000000 */
[----:B------:R-:W-:Y:S01]  /*2f60*/  CS2R R76, SRZ ;  /* 0x00000000004c7805 */ /* 0x000fe2000001ff00 */
[C---:B------:R-:W-:Y:S01]  /*2f70*/  IMAD.IADD R226, R199.reuse, 0x1, R227 ;  /* 0x00000001c7e27824 */ /* 0x040fe200078e02e3 */
[----:B------:R-:W-:Y:S01]  /*2f80*/  SEL R2, R2, R189, !P0 ;  /* 0x000000bd02027207 */ /* 0x000fe20004000000 */
[C---:B------:R-:W-:Y:S01]  /*2f90*/  IMAD.IADD R223, R199.reuse, 0x1, R224 ;  /* 0x00000001c7df7824 */ /* 0x040fe200078e02e0 */
[----:B------:R-:W-:Y:S01]  /*2fa0*/  SEL R184, R184, 0xffffffe0, !P1 ;  /* 0xffffffe0b8b87807 */ /* 0x000fe20004800000 */
[----:B------:R-:W-:Y:S01]  /*2fb0*/  IMAD.IADD R220, R199, 0x1, R221 ;  /* 0x00000001c7dc7824 */ /* 0x000fe200078e02dd */
[----:B------:R-:W-:Y:S01]  /*2fc0*/  SEL R181, R181, 0xffffffc0, !P2 ;  /* 0xffffffc0b5b57807 */ /* 0x000fe20005000000 */
[----:B------:R2:W1:Y:S01]  /*2fd0*/  LDSM.16.M88.4 R112, [R148+0x10000] ;  /* 0x010000009470783b */ /* 0x0004620000000200 */
[----:B------:R-:W-:Y:S01]  /*2fe0*/  SEL R0, R0, R190, !P0 ;  /* 0x000000be00007207 */ /* 0x000fe20004000000 */
[C---:B------:R-:W-:Y:S01]  /*2ff0*/  IMAD.IADD R225, R199.reuse, 0x1, R226 ;  /* 0x00000001c7e17824 */ /* 0x040fe200078e02e2 */
[----:B------:R-:W-:Y:S01]  /*3000*/  CS2R R82, SRZ ;  /* 0x0000000000527805 */ /* 0x000fe2000001ff00 */
[----:B------:R2:W1:Y:S01]  /*3010*/  LDSM.16.M88.4 R116, [R148+0x10800] ;  /* 0x010800009474783b */ /* 0x0004620000000200 */
[C---:B------:R-:W-:Y:S01]  /*3020*/  IMAD.IADD R222, R199.reuse, 0x1, R223 ;  /* 0x00000001c7de7824 */ /* 0x040fe200078e02df */
[----:B------:R-:W-:Y:S01]  /*3030*/  CS2R R80, SRZ ;  /* 0x0000000000507805 */ /* 0x000fe2000001ff00 */
[----:B------:R-:W-:Y:S01]  /*3040*/  IMAD.IADD R219, R199, 0x1, R220 ;  /* 0x00000001c7db7824 */ /* 0x000fe200078e02dc */
[----:B------:R2:W1:Y:S01]  /*3050*/  LDSM.16.M88.4 R144, [R148+0x12000] ;  /* 0x012000009490783b */ /* 0x0004620000000200 */
[----:B------:R-:W-:Y:S01]  /*3060*/  IMAD.IADD R185, R186, 0x1, R184 ;  /* 0x00000001bab97824 */ /* 0x000fe200078e02b8 */
[----:B------:R-:W-:Y:S01]  /*3070*/  CS2R R74, SRZ ;  /* 0x00000000004a7805 */ /* 0x000fe2000001ff00 */
[C---:B------:R-:W-:Y:S01]  /*3080*/  IMAD R237, R233.reuse, 0x18, RZ ;  /* 0x00000018e9ed7824 */ /* 0x040fe200078e02ff */
[----:B------:R2:W1:Y:S01]  /*3090*/  LDSM.16.M88.4 R136, [R172] ;  /* 0x00000000ac88783b */ /* 0x0004620000000200 */
[C---:B------:R-:W-:Y:S01]  /*30a0*/  IMAD.SHL.U32 R236, R233.reuse, 0x20, RZ ;  /* 0x00000020e9ec7824 */ /* 0x040fe200078e00ff */
[----:B------:R-:W-:Y:S01]  /*30b0*/  CS2R R72, SRZ ;  /* 0x0000000000487805 */ /* 0x000fe2000001ff00 */
[C---:B------:R-:W-:Y:S01]  /*30c0*/  IMAD R235, R233.reuse, 0x28, RZ ;  /* 0x00000028e9eb7824 */ /* 0x040fe200078e02ff */
[----:B------:R2:W1:Y:S01]  /*30d0*/  LDSM.16.M88.4 R140, [R172+0x800] ;  /* 0x00080000ac8c783b */ /* 0x0004620000000200 */
[C---:B------:R-:W-:Y:S01]  /*30e0*/  IMAD R234, R233.reuse, 0x30, RZ ;  /* 0x00000030e9ea7824 */ /* 0x040fe200078e02ff */
[----:B------:R-:W-:Y:S01]  /*30f0*/  CS2R R70, SRZ ;  /* 0x0000000000467805 */ /* 0x000fe2000001ff00 */
[----:B------:R-:W-:Y:S01]  /*3100*/  IMAD R233, R233, 0x38, RZ ;  /* 0x00000038e9e97824 */ /* 0x000fe200078e02ff */
[----:B------:R2:W1:Y:S01]  /*3110*/  LDSM.16.M88.4 R168, [R172+0x2000] ;  /* 0x00200000aca8783b */ /* 0x0004620000000200 */
[----:B------:R-:W-:Y:S01]  /*3120*/  IMAD.MOV.U32 R197, RZ, RZ, R194 ;  /* 0x000000ffffc57224 */ /* 0x000fe200078e00c2 */
[----:B------:R-:W-:Y:S01]  /*3130*/  CS2R R68, SRZ ;  /* 0x0000000000447805 */ /* 0x000fe2000001ff00 */
[----:B------:R-:W-:Y:S01]  /*3140*/  IMAD.SHL.U32 R232, R247, 0x4, RZ ;  /* 0x00000004f7e87824 */ /* 0x000fe200078e00ff */
[----:B------:R-:W1:Y:S01]  /*3150*/  LDSM.16.M88.4 R148, [R148+0x12800] ;  /* 0x012800009494783b */ /* 0x000e620000000200 */
[----:B------:R-:W-:-:S02]  /*3160*/  CS2R R46, SRZ ;  /* 0x00000000002e7805 */ /* 0x000fc4000001ff00 */
[----:B------:R-:W-:Y:S02]  /*3170*/  CS2R R44, SRZ ;  /* 0x00000000002c7805 */ /* 0x000fe4000001ff00 */
[----:B------:R-:W-:Y:S01]  /*3180*/  CS2R R50, SRZ ;  /* 0x0000000000327805 */ /* 0x000fe2000001ff00 */
[----:B------:R-:W1:Y:S01]  /*3190*/  LDSM.16.M88.4 R172, [R172+0x2800] ;  /* 0x00280000acac783b */ /* 0x000e620000000200 */
[----:B------:R-:W-:Y:S02]  /*31a0*/  CS2R R48, SRZ ;  /* 0x0000000000307805 */ /* 0x000fe4000001ff00 */
[----:B------:R-:W-:Y:S02]  /*31b0*/  CS2R R42, SRZ ;  /* 0x00000000002a7805 */ /* 0x000fe4000001ff00 */
[----:B------:R-:W-:Y:S01]  /*31c0*/  CS2R R40, SRZ ;  /* 0x0000000000287805 */ /* 0x000fe2000001ff00 */
[----:B------:R2:W1:Y:S01]  /*31d0*/  LDSM.16.M88.4 R120, [R182] ;  /* 0x00000000b678783b */ /* 0x0004620000000200 */
[----:B------:R-:W-:-:S02]  /*31e0*/  CS2R R38, SRZ ;  /* 0x0000000000267805 */ /* 0x000fc4000001ff00 */
[----:B------:R-:W-:Y:S02]  /*31f0*/  CS2R R36, SRZ ;  /* 0x0000000000247805 */ /* 0x000fe4000001ff00 */
[----:B------:R-:W-:Y:S01]  /*3200*/  CS2R R30, SRZ ;  /* 0x00000000001e7805 */ /* 0x000fe2000001ff00 */
[----:B------:R2:W1:Y:S01]  /*3210*/  LDSM.16.M88.4 R124, [R182+0x800] ;  /* 0x00080000b67c783b */ /* 0x0004620000000200 */
        /* <DEDUP_REMOVED lines=9> */
[----:B------:R-:W-:Y:S01]  /*32b0*/  SHF.L.U64.HI R231, R247, 0x2, R231 ;  /* 0x00000002f7e77819 */ /* 0x000fe200000102e7 */
[C---:B------:R-:W-:Y:S01]  /*32c0*/  IMAD.IADD R230, R199.reuse, 0x1, R225 ;  /* 0x00000001c7e67824 */ /* 0x040fe200078e02e1 */
[----:B------:R2:W1:Y:S01]  /*32d0*/  LDSM.16.M88.4 R152, [R182+0x2000] ;  /* 0x00200000b698783b */ /* 0x0004620000000200 */
[----:B------:R-:W-:Y:S01]  /*32e0*/  LEA R179, R2, UR5, 0x1 ;  /* 0x0000000502b37c11 */ /* 0x000fe2000f8e08ff */
[C---:B------:R-:W-:Y:S01]  /*32f0*/  IMAD.IADD R229, R199.reuse, 0x1, R222 ;  /* 0x00000001c7e57824 */ /* 0x040fe200078e02de */
[----:B------:R-:W-:Y:S01]  /*3300*/  LEA R176, R0, UR5, 0x1 ;  /* 0x0000000500b07c11 */ /* 0x000fe2000f8e08ff */
[----:B------:R2:W1:Y:S01]  /*3310*/  LDSM.16.M88.4 R156, [R182+0x2800] ;  /* 0x00280000b69c783b */ /* 0x0004620000000200 */
[----:B------:R-:W-:Y:S01]  /*3320*/  IMAD.IADD R228, R199, 0x1, R219 ;  /* 0x00000001c7e47824 */ /* 0x000fe200078e02db */
[----:B------:R-:W-:Y:S01]  /*3330*/  ULDC UR6, c[0x0][0x2dc] ;  /* 0x0000b70000067ab9 */ /* 0x000fe20000000800 */
[----:B------:R-:W-:Y:S01]  /*3340*/  IMAD.IADD R187, R186, 0x1, R181 ;  /* 0x00000001babb7824 */ /* 0x000fe200078e02b5 */
[----:B------:R2:W1:Y:S01]  /*3350*/  LDSM.16.M88.4 R160, [R180+0x2000] ;  /* 0x00200000b4a0783b */ /* 0x0004620000000200 */
[----:B------:R-:W-:Y:S01]  /*3360*/  IMAD.IADD R188, R181, 0x1, R185 ;  /* 0x00000001b5bc7824 */ /* 0x000fe200078e02b9 */
[----:B------:R-:W-:-:S02]  /*3370*/  ULDC UR7, c[0x0][0x2ec] ;  /* 0x0000bb0000077ab9 */ /* 0x000fc40000000800 */
[----:B------:R2:W1:Y:S04]  /*3380*/  LDSM.16.M88.4 R164, [R180+0x2800] ;  /* 0x00280000b4a4783b */ /* 0x0004680000000200 */
.L_x_57:
[----:B------:R-:W0:Y:S01]  /*3390*/  LDGDEPBAR ;  /* 0x00000000000079af */ /* 0x000e220000000000 */
[----:B------:R-:W-:Y:S02]  /*33a0*/  LEA R0, R191, UR5, 0x1 ;  /* 0x00000005bf007c11 */ /* 0x000fe4000f8e08ff */
[C---:B------:R-:W-:Y:S02]  /*33b0*/  IADD3 R2, R179.reuse, R184, RZ ;  /* 0x000000b8b3027210 */ /* 0x040fe40007ffe0ff */
[----:B------:R-:W-:Y:S02]  /*33c0*/  IADD3 R108, R179, R181, RZ ;  /* 0x000000b5b36c7210 */ /* 0x000fe40007ffe0ff */
[C---:B-----5:R-:W-:Y:S01]  /*33d0*/  FSETP.NEU.FTZ.AND P0, PT, R205.reuse, -INF , PT ;  /* 0xff800000cd00780b */ /* 0x060fe20003f1d000 */
        /* <DEDUP_REMOVED lines=10> */
[----:B------:R-:W-:Y:S06]  /*3480*/  LDSM.16.M88.4 R100, [R180+-0x4000] ;  /* 0xffc00000b464783b */ /* 0x000fec0000000200 */
[----:B------:R-:W-:Y:S01]  /*3490*/  LDSM.16.M88.4 R104, [R180+-0x3800] ;  /* 0xffc80000b468783b */ /* 0x000fe20000000200 */
[C---:B--2---:R-:W-:Y:S06]  /*34a0*/  HMMA.16816.F32.BF16 R4, R16.reuse, R8, RZ ;  /* 0x000000081004723c */ /* 0x044fec00000418ff */
[C---:B------:R-:W-:Y:S06]  /*34b0*/  HMMA.16816.F32.BF16 R8, R16.reuse, R10, RZ ;  /* 0x0000000a1008723c */ /* 0x040fec00000418ff */
[C---:B---3--:R-:W-:Y:S06]  /*34c0*/  HMMA.16816.F32.BF16 R12, R16.reuse, R52, RZ ;  /* 0x00000034100c723c */ /* 0x048fec00000418ff */
[----:B------:R-:W-:Y:S01]  /*34d0*/  HMMA.16816.F32.BF16 R16, R16, R54, RZ ;  /* 0x000000361010723c */ /* 0x000fe200000418ff */
[----:B------:R-:W2:Y:S05]  /*34e0*/  LDSM.16.M88.4 R52, [R108] ;  /* 0x000000006c34783b */ /* 0x000eaa0000000200 */
[C---:B----4-:R-:W-:Y:S06]  /*34f0*/  HMMA.16816.F32.BF16 R4, R56.reuse, R60, R4 ;  /* 0x0000003c3804723c */ /* 0x050fec0000041804 */
[C---:B------:R-:W-:Y:S01]  /*3500*/  HMMA.16816.F32.BF16 R8, R56.reuse, R62, R8 ;  /* 0x0000003e3808723c */ /* 0x040fe20000041808 */
[----:B------:R-:W-:Y:S05]  /*3510*/  LDSM.16.M88.4 R60, [R183] ;  /* 0x00000000b73c783b */ /* 0x000fea0000000200 */
[C---:B-1----:R-:W-:Y:S06]  /*3520*/  HMMA.16816.F32.BF16 R12, R56.reuse, R64, R12 ;  /* 0x00000040380c723c */ /* 0x042fec000004180c */
[----:B------:R-:W-:Y:S01]  /*3530*/  HMMA.16816.F32.BF16 R16, R56, R66, R16 ;  /* 0x000000423810723c */ /* 0x000fe20000041810 */
[----:B------:R-:W1:Y:S06]  /*3540*/  LDSM.16.M88.4 R56, [R3] ;  /* 0x000000000338783b */ /* 0x000e6c0000000200 */
[----:B------:R-:W3:Y:S01]  /*3550*/  LDSM.16.M88.4 R64, [R183+0x800] ;  /* 0x00080000b740783b */ /* 0x000ee20000000200 */
[C---:B--2---:R-:W-:Y:S06]  /*3560*/  HMMA.16816.F32.BF16 R4, R52.reuse, R100, R4 ;  /* 0x000000643404723c */ /* 0x044fec0000041804 */
[C---:B------:R-:W-:Y:S01]  /*3570*/  HMMA.16816.F32.BF16 R8, R52.reuse, R102, R8 ;  /* 0x000000663408723c */ /* 0x040fe20000041808 */
[----:B------:R-:W-:Y:S05]  /*3580*/  LDSM.16.M88.4 R100, [R0+0xe000] ;  /* 0x00e000000064783b */ /* 0x000fea0000000200 */
[C---:B------:R-:W-:Y:S06]  /*3590*/  HMMA.16816.F32.BF16 R12, R52.reuse, R104, R12 ;  /* 0x00000068340c723c */ /* 0x040fec000004180c */
[----:B------:R-:W-:Y:S01]  /*35a0*/  HMMA.16816.F32.BF16 R16, R52, R106, R16 ;  /* 0x0000006a3410723c */ /* 0x000fe20000041810 */
[----:B------:R-:W2:Y:S05]  /*35b0*/  LDSM.16.M88.4 R52, [R179+0x2000] ;  /* 0x00200000b334783b */ /* 0x000eaa0000000200 */
[C---:B-1----:R-:W-:Y:S01]  /*35c0*/  HMMA.16816.F32.BF16 R4, R56.reuse, R60, R4 ;  /* 0x0000003c3804723c */ /* 0x042fe20000041804 */
[----:B------:R-:W1:Y:S05]  /*35d0*/  LDSM.16.M88.4 R104, [R0+0xe800] ;  /* 0x00e800000068783b */ /* 0x000e6a0000000200 */
[C---:B------:R-:W-:Y:S01]  /*35e0*/  HMMA.16816.F32.BF16 R8, R56.reuse, R62, R8 ;  /* 0x0000003e3808723c */ /* 0x040fe20000041808 */
[----:B------:R-:W-:Y:S05]  /*35f0*/  LDSM.16.M88.4 R60, [R182+-0x2000] ;  /* 0xffe00000b63c783b */ /* 0x000fea0000000200 */
[C---:B---3--:R-:W-:Y:S06]  /*3600*/  HMMA.16816.F32.BF16 R12, R56.reuse, R64, R12 ;  /* 0x00000040380c723c */ /* 0x048fec000004180c */
[----:B------:R-:W-:Y:S01]  /*3610*/  HMMA.16816.F32.BF16 R16, R56, R66, R16 ;  /* 0x000000423810723c */ /* 0x000fe20000041810 */
[----:B------:R3:W4:Y:S06]  /*3620*/  LDSM.16.M88.4 R56, [R2+0x2000] ;  /* 0x002000000238783b */ /* 0x00072c0000000200 */
[----:B------:R-:W4:Y:S01]  /*3630*/  LDSM.16.M88.4 R64, [R182+-0x1800] ;  /* 0xffe80000b640783b */ /* 0x000f220000000200 */
[C---:B--2---:R-:W-:Y:S06]  /*3640*/  HMMA.16816.F32.BF16 R4, R52.reuse, R100, R4 ;  /* 0x000000643404723c */ /* 0x044fec0000041804 */
[C---:B------:R-:W-:Y:S01]  /*3650*/  HMMA.16816.F32.BF16 R8, R52.reuse, R102, R8 ;  /* 0x000000663408723c */ /* 0x040fe20000041808 */
[----:B------:R-:W-:Y:S04]  /*3660*/  LDSM.16.M88.4 R100, [R180+-0x2000] ;  /* 0xffe00000b464783b */ /* 0x000fe80000000200 */
[----:B---3--:R-:W-:Y:S01]  /*3670*/  FMUL.FTZ R2, R205, 1.4426950216293334961 ;  /* 0x3fb8aa3bcd027820 */ /* 0x008fe20000410000 */
[C---:B-1----:R-:W-:Y:S05]  /*3680*/  HMMA.16816.F32.BF16 R12, R52.reuse, R104, R12 ;  /* 0x00000068340c723c */ /* 0x042fea000004180c */
[----:B------:R-:W-:Y:S01]  /*3690*/  FSEL R2, R2, RZ, P0 ;  /* 0x000000ff02027208 */ /* 0x000fe20000000000 */
[----:B------:R-:W-:Y:S01]  /*36a0*/  HMMA.16816.F32.BF16 R16, R52, R106, R16 ;  /* 0x0000006a3410723c */ /* 0x000fe20000041810 */
[----:B------:R-:W1:Y:S02]  /*36b0*/  LDSM.16.M88.4 R52, [R108+0x2000] ;  /* 0x002000006c34783b */ /* 0x000e640000000200 */
[----:B------:R-:W-:Y:S03]  /*36c0*/  FSETP.NEU.FTZ.AND P0, PT, R208, -INF , PT ;  /* 0xff800000d000780b */ /* 0x000fe60003f1d000 */
[C---:B----4-:R-:W-:Y:S01]  /*36d0*/  HMMA.16816.F32.BF16 R4, R56.reuse, R60, R4 ;  /* 0x0000003c3804723c */ /* 0x050fe20000041804 */
[----:B------:R2:W-:Y:S05]  /*36e0*/  LDSM.16.M88.4 R104, [R3+0x2000] ;  /* 0x002000000368783b */ /* 0x0005ea0000000200 */
[C---:B------:R-:W-:Y:S01]  /*36f0*/  HMMA.16816.F32.BF16 R8, R56.reuse, R62, R8 ;  /* 0x0000003e3808723c */ /* 0x040fe20000041808 */
[----:B------:R-:W3:Y:S05]  /*3700*/  LDSM.16.M88.4 R60, [R180+-0x1800] ;  /* 0xffe80000b43c783b */ /* 0x000eea0000000200 */
[C---:B------:R-:W-:Y:S01]  /*3710*/  HMMA.16816.F32.BF16 R12, R56.reuse, R64, R12 ;  /* 0x00000040380c723c */ /* 0x040fe2000004180c */
[----:B------:R-:W4:Y:S05]  /*3720*/  LDSM.16.M88.4 R108, [R183+0x2000] ;  /* 0x00200000b76c783b */ /* 0x000f2a0000000200 */
[----:B------:R-:W-:Y:S05]  /*3730*/  HMMA.16816.F32.BF16 R16, R56, R66, R16 ;  /* 0x000000423810723c */ /* 0x000fea0000041810 */
[----:B--2---:R-:W-:Y:S04]  /*3740*/  @P3 LEA R3, R239, R245, 0x6 ;  /* 0x000000f5ef033211 */ /* 0x004fe800078e30ff */
[CC--:B------:R-:W-:Y:S02]  /*3750*/  @P3 ISETP.GE.AND P1, PT, R3.reuse, R196.reuse, PT ;  /* 0x000000c40300320c */ /* 0x0c0fe40003f26270 */
[----:B------:R-:W-:Y:S05]  /*3760*/  @P3 VIADD R0, R3, 0x1 ;  /* 0x0000000103003836 */ /* 0x000fea0000000000 */
[-C--:B------:R-:W-:Y:S01]  /*3770*/  @P3 ISETP.GE.AND P2, PT, R0, R196.reuse, PT ;  /* 0x000000c40000320c */ /* 0x080fe20003f46270 */
[C---:B-1----:R-:W-:Y:S05]  /*3780*/  HMMA.16816.F32.BF16 R4, R52.reuse, R100, R4 ;  /* 0x000000643404723c */ /* 0x042fea0000041804 */
[----:B------:R-:W-:Y:S01]  /*3790*/  FMUL.FTZ R0, R208, 1.4426950216293334961 ;  /* 0x3fb8aa3bd0007820 */ /* 0x000fe20000410000 */
[C---:B------:R-:W-:Y:S05]  /*37a0*/  HMMA.16816.F32.BF16 R8, R52.reuse, R102, R8 ;  /* 0x000000663408723c */ /* 0x040fea0000041808 */
[----:B------:R-:W-:Y:S01]  /*37b0*/  FSEL R0, R0, RZ, P0 ;  /* 0x000000ff00007208 */ /* 0x000fe20000000000 */
[C---:B---3--:R-:W-:Y:S06]  /*37c0*/  HMMA.16816.F32.BF16 R12, R52.reuse, R60, R12 ;  /* 0x0000003c340c723c */ /* 0x048fec000004180c */
[----:B------:R-:W-:Y:S01]  /*37d0*/  HMMA.16816.F32.BF16 R16, R52, R62, R16 ;  /* 0x0000003e3410723c */ /* 0x000fe20000041810 */
[----:B------:R-:W1:Y:S05]  /*37e0*/  LDSM.16.M88.4 R52, [R183+0x2800] ;  /* 0x00280000b734783b */ /* 0x000e6a0000000200 */
        /* <DEDUP_REMOVED lines=12> */
[----:B------:R-:W-:Y:S03]  /*38b0*/  FFMA.FTZ R7, R7, UR7, -R0 ;  /* 0x0000000707077c23 */ /* 0x000fe60008010800 */
[----:B------:R-:W-:Y:S02]  /*38c0*/  HMMA.16816.F32.BF16 R16, R104, R54, R16 ;  /* 0x000000366810723c */ /* 0x000fe40000041810 */
[----:B------:R1:W3:Y:S10]  /*38d0*/  MUFU.EX2 R108, R5 ;  /* 0x00000005006c7308 */ /* 0x0002f40000000800 */
[----:B------:R-:W-:Y:S01]  /*38e0*/  MUFU.EX2 R204, R6 ;  /* 0x0000000600cc7308 */ /* 0x000fe20000000800 */
[C---:B--2---:R-:W-:Y:S04]  /*38f0*/  @P3 IADD3 R4, R3.reuse, 0x8, RZ ;  /* 0x0000000803043810 */ /* 0x044fe80007ffe0ff */
[-C--:B------:R-:W-:Y:S02]  /*3900*/  @P3 ISETP.GE.AND P0, PT, R4, R196.reuse, PT ;  /* 0x000000c40400320c */ /* 0x080fe40003f06270 */
[C---:B------:R-:W-:Y:S01]  /*3910*/  @P3 IADD3 R4, R3.reuse, 0x10, RZ ;  /* 0x0000001003043810 */ /* 0x040fe20007ffe0ff */
[----:B-1----:R-:W-:Y:S01]  /*3920*/  @P3 VIADD R5, R3, 0x9 ;  /* 0x0000000903053836 */ /* 0x002fe20000000000 */
[----:B------:R-:W-:Y:S01]  /*3930*/  @P3 FSEL R8, R8, -INF , !P0 ;  /* 0xff80000008083808 */ /* 0x000fe20004000000 */
[----:B------:R-:W1:Y:S01]  /*3940*/  MUFU.EX2 R111, R7 ;  /* 0x00000007006f7308 */ /* 0x000e620000000800 */
[----:B------:R-:W-:Y:S02]  /*3950*/  @P3 FSEL R10, R10, -INF , !P0 ;  /* 0xff8000000a0a3808 */ /* 0x000fe40004000000 */
[-C--:B------:R-:W-:Y:S01]  /*3960*/  @P3 ISETP.GE.AND P1, PT, R5, R196.reuse, PT ;  /* 0x000000c40500320c */ /* 0x080fe20003f26270 */
[----:B------:R-:W-:Y:S01]  /*3970*/  FFMA.FTZ R8, R8, UR7, -R2 ;  /* 0x0000000708087c23 */ /* 0x000fe20008010802 */
[-C--:B------:R-:W-:Y:S01]  /*3980*/  @P3 ISETP.GE.AND P0, PT, R4, R196.reuse, PT ;  /* 0x000000c40400320c */ /* 0x080fe20003f06270 */
[----:B------:R-:W-:Y:S01]  /*3990*/  FFMA.FTZ R10, R10, UR7, -R0 ;  /* 0x000000070a0a7c23 */ /* 0x000fe20008010800 */
[----:B------:R-:W-:Y:S03]  /*39a0*/  @P3 IADD3 R4, R3, 0x11, RZ ;  /* 0x0000001103043810 */ /* 0x000fe60007ffe0ff */
[----:B------:R-:W-:Y:S01]  /*39b0*/  MUFU.EX2 R102, R8 ;  /* 0x0000000800667308 */ /* 0x000fe20000000800 */
[----:B------:R-:W-:Y:S02]  /*39c0*/  @P3 FSEL R9, R9, -INF , !P1 ;  /* 0xff80000009093808 */ /* 0x000fe40004800000 */
[----:B------:R-:W-:Y:S02]  /*39d0*/  @P3 FSEL R11, R11, -INF , !P1 ;  /* 0xff8000000b0b3808 */ /* 0x000fe40004800000 */
[-C--:B------:R-:W-:Y:S01]  /*39e0*/  @P3 ISETP.GE.AND P1, PT, R4, R196.reuse, PT ;  /* 0x000000c40400320c */ /* 0x080fe20003f26270 */
[C---:B------:R-:W-:Y:S01]  /*39f0*/  @P3 VIADD R4, R3.reuse, 0x18 ;  /* 0x0000001803043836 */ /* 0x040fe20000000000 */
[----:B------:R-:W-:Y:S01]  /*3a00*/  @P3 IADD3 R3, R3, 0x19, RZ ;  /* 0x0000001903033810 */ /* 0x000fe20007ffe0ff */
[----:B------:R-:W-:Y:S01]  /*3a10*/  FFMA.FTZ R9, R9, UR7, -R2 ;  /* 0x0000000709097c23 */ /* 0x000fe20008010802 */
[----:B------:R-:W-:Y:S01]  /*3a20*/  @P3 FSEL R12, R12, -INF , !P0 ;  /* 0xff8000000c0c3808 */ /* 0x000fe20004000000 */
[----:B------:R-:W-:Y:S01]  /*3a30*/  FFMA.FTZ R11, R11, UR7, -R0 ;  /* 0x000000070b0b7c23 */ /* 0x000fe20008010800 */
[----:B------:R-:W-:Y:S01]  /*3a40*/  @P3 FSEL R14, R14, -INF , !P0 ;  /* 0xff8000000e0e3808 */ /* 0x000fe20004000000 */
[----:B------:R-:W2:Y:S01]  /*3a50*/  MUFU.EX2 R101, R9 ;  /* 0x0000000900657308 */ /* 0x000ea20000000800 */
[-C--:B------:R-:W-:Y:S01]  /*3a60*/  @P3 ISETP.GE.AND P0, PT, R4, R196.reuse, PT ;  /* 0x000000c40400320c */ /* 0x080fe20003f06270 */
[----:B------:R-:W-:Y:S01]  /*3a70*/  FFMA.FTZ R12, R12, UR7, -R2 ;  /* 0x000000070c0c7c23 */ /* 0x000fe20008010802 */
[----:B------:R-:W-:Y:S01]  /*3a80*/  @P3 FSEL R13, R13, -INF , !P1 ;  /* 0xff8000000d0d3808 */ /* 0x000fe20004800000 */
[----:B------:R-:W-:Y:S01]  /*3a90*/  FFMA.FTZ R14, R14, UR7, -R0 ;  /* 0x000000070e0e7c23 */ /* 0x000fe20008010800 */
[----:B------:R-:W-:Y:S02]  /*3aa0*/  @P3 FSEL R15, R15, -INF , !P1 ;  /* 0xff8000000f0f3808 */ /* 0x000fe40004800000 */
[----:B------:R-:W-:Y:S01]  /*3ab0*/  @P3 ISETP.GE.AND P1, PT, R3, R196, PT ;  /* 0x000000c40300320c */ /* 0x000fe20003f26270 */
[----:B------:R-:W-:Y:S01]  /*3ac0*/  FFMA.FTZ R13, R13, UR7, -R2 ;  /* 0x000000070d0d7c23 */ /* 0x000fe20008010802 */
[----:B------:R-:W-:Y:S01]  /*3ad0*/  @P3 FSEL R16, R16, -INF , !P0 ;  /* 0xff80000010103808 */ /* 0x000fe20004000000 */
[----:B------:R-:W-:Y:S01]  /*3ae0*/  FFMA.FTZ R15, R15, UR7, -R0 ;  /* 0x000000070f0f7c23 */ /* 0x000fe20008010800 */
[----:B------:R-:W-:Y:S01]  /*3af0*/  @P3 FSEL R17, R17, -INF , !P1 ;  /* 0xff80000011113808 */ /* 0x000fe20004800000 */
[----:B------:R-:W-:Y:S01]  /*3b00*/  MUFU.EX2 R110, R10 ;  /* 0x0000000a006e7308 */ /* 0x000fe20000000800 */
[----:B------:R-:W-:Y:S01]  /*3b10*/  @P3 FSEL R18, R18, -INF , !P0 ;  /* 0xff80000012123808 */ /* 0x000fe20004000000 */
[--C-:B------:R-:W-:Y:S01]  /*3b20*/  FFMA.FTZ R16, R16, UR7, -R2.reuse ;  /* 0x0000000710107c23 */ /* 0x100fe20008010802 */
[----:B------:R-:W-:Y:S01]  /*3b30*/  @P3 FSEL R19, R19, -INF , !P1 ;  /* 0xff80000013133808 */ /* 0x000fe20004800000 */
[----:B------:R-:W-:Y:S01]  /*3b40*/  FFMA.FTZ R2, R17, UR7, -R2 ;  /* 0x0000000711027c23 */ /* 0x000fe20008010802 */
[----:B---3--:R-:W-:Y:S01]  /*3b50*/  F2FP.BF16.F32.PACK_AB R4, R108, R109 ;  /* 0x0000006d6c04723e */ /* 0x008fe200000010ff */
[--C-:B------:R-:W-:Y:S01]  /*3b60*/  FFMA.FTZ R18, R18, UR7, -R0.reuse ;  /* 0x0000000712127c23 */ /* 0x100fe20008010800 */
[----:B-1----:R-:W-:Y:S03]  /*3b70*/  F2FP.BF16.F32.PACK_AB R3, R111, R204 ;  /* 0x000000cc6f03723e */ /* 0x002fe600000010ff */
[----:B------:R2:W-:Y:S01]  /*3b80*/  MUFU.EX2 R62, R2 ;  /* 0x00000002003e7308 */ /* 0x0005e20000000800 */
[----:B------:R-:W-:Y:S01]  /*3b90*/  FFMA.FTZ R0, R19, UR7, -R0 ;  /* 0x0000000713007c23 */ /* 0x000fe20008010800 */
[----:B------:R-:W-:Y:S01]  /*3ba0*/  STS [R215+0x12000], R4 ;  /* 0x01200004d7007388 */ /* 0x000fe20000000800 */
[----:B------:R-:W-:Y:S05]  /*3bb0*/  IADD3 R58, P0, R232, R213, RZ ;  /* 0x000000d5e83a7210 */ /* 0x000fea0007f1e0ff */
[----:B------:R-:W-:Y:S01]  /*3bc0*/  STS [R215+0x12400], R3 ;  /* 0x01240003d7007388 */ /* 0x000fe20000000800 */
[----:B------:R-:W-:Y:S01]  /*3bd0*/  IADD3.X R59, R231, R212, RZ, P0, !PT ;  /* 0x000000d4e73b7210 */ /* 0x000fe200007fe4ff */
[----:B------:R-:W1:Y:S04]  /*3be0*/  MUFU.EX2 R104, R11 ;  /* 0x0000000b00687308 */ /* 0x000e680000000800 */
[----:B------:R-:W3:Y:S06]  /*3bf0*/  LDG.E R61, desc[UR16][R58.64] ;  /* 0x000000103a3d7981 */ /* 0x000eec000c1e1900 */
[----:B------:R1:W-:Y:S01]  /*3c00*/  MUFU.EX2 R66, R0 ;  /* 0x0000000000427308 */ /* 0x0003e20000000800 */
[----:B--2---:R-:W-:Y:S01]  /*3c10*/  F2FP.BF16.F32.PACK_AB R2, R101, R102 ;  /* 0x000000666502723e */ /* 0x004fe200000010ff */
[----:B------:R2:W4:Y:S06]  /*3c20*/  LDG.E R60, desc[UR16][R58.64+0x20] ;  /* 0x000020103a3c7981 */ /* 0x00052c000c1e1900 */
[----:B------:R-:W-:Y:S02]  /*3c30*/  STS [R217+0x12000], R2 ;  /* 0x01200002d9007388 */ /* 0x000fe40000000800 */
[----:B------:R-:W-:Y:S10]  /*3c40*/  MUFU.EX2 R65, R12 ;  /* 0x0000000c00417308 */ /* 0x000ff40000000800 */
[----:B------:R-:W2:Y:S01]  /*3c50*/  MUFU.EX2 R64, R13 ;  /* 0x0000000d00407308 */ /* 0x000ea20000000800 */
[----:B-1----:R-:W-:Y:S05]  /*3c60*/  F2FP.BF16.F32.PACK_AB R0, R104, R110 ;  /* 0x0000006e6800723e */ /* 0x002fea00000010ff */
[----:B------:R1:W-:Y:S04]  /*3c70*/  STS [R217+0x12400], R0 ;  /* 0x01240000d9007388 */ /* 0x0003e80000000800 */
[----:B------:R-:W-:Y:S10]  /*3c80*/  MUFU.EX2 R103, R14 ;  /* 0x0000000e00677308 */ /* 0x000ff40000000800 */
[----:B------:R-:W1:Y:S01]  /*3c90*/  MUFU.EX2 R100, R15 ;  /* 0x0000000f00647308 */ /* 0x000e620000000800 */
[----:B--2---:R-:W-:Y:S05]  /*3ca0*/  F2FP.BF16.F32.PACK_AB R5, R64, R65 ;  /* 0x000000414005723e */ /* 0x004fea00000010ff */
[----:B------:R-:W-:Y:S04]  /*3cb0*/  STS [R214+0x12000], R5 ;  /* 0x01200005d6007388 */ /* 0x000fe80000000800 */
[----:B------:R-:W2:Y:S01]  /*3cc0*/  MUFU.EX2 R67, R18 ;  /* 0x0000001200437308 */ /* 0x000ea20000000800 */
[----:B-1----:R-:W-:Y:S09]  /*3cd0*/  LEA R0, R189, UR5, 0x1 ;  /* 0x00000005bd007c11 */ /* 0x002ff2000f8e08ff */
[----:B------:R-:W1:Y:S01]  /*3ce0*/  MUFU.EX2 R63, R16 ;  /* 0x00000010003f7308 */ /* 0x000e620000000800 */
[----:B------:R-:W-:Y:S05]  /*3cf0*/  F2FP.BF16.F32.PACK_AB R4, R100, R103 ;  /* 0x000000676404723e */ /* 0x000fea00000010ff */
[----:B------:R-:W-:Y:S01]  /*3d00*/  STS [R214+0x12400], R4 ;  /* 0x01240004d6007388 */ /* 0x000fe20000000800 */
[----:B--2---:R-:W-:Y:S05]  /*3d10*/  F2FP.BF16.F32.PACK_AB R2, R66, R67 ;  /* 0x000000434202723e */ /* 0x004fea00000010ff */
[----:B------:R2:W-:Y:S01]  /*3d20*/  STS [R216+0x12400], R2 ;  /* 0x01240002d8007388 */ /* 0x0005e20000000800 */
[----:B-1----:R-:W-:Y:S05]  /*3d30*/  F2FP.BF16.F32.PACK_AB R3, R62, R63 ;  /* 0x0000003f3e03723e */ /* 0x002fea00000010ff */
[----:B------:R1:W-:Y:S06]  /*3d40*/  STS [R216+0x12000], R3 ;  /* 0x01200003d8007388 */ /* 0x0003ec0000000800 */
[----:B------:R-:W1:Y:S01]  /*3d50*/  LDSM.16.M88.4 R16, [R0+0x8000] ;  /* 0x008000000010783b */ /* 0x000e620000000200 */
[----:B--2---:R-:W-:Y:S04]  /*3d60*/  IADD3 R2, R184, R0, RZ ;  /* 0x00000000b8027210 */ /* 0x004fe80007ffe0ff */
[C---:B------:R-:W-:Y:S01]  /*3d70*/  IADD3 R56, R181.reuse, R2, RZ ;  /* 0x00000002b5387210 */ /* 0x040fe20007ffe0ff */
[----:B------:R-:W2:Y:S01]  /*3d80*/  LDSM.16.M88.4 R52, [R2+0x8000] ;  /* 0x008000000234783b */ /* 0x000ea20000000200 */
[----:B-1----:R-:W-:Y:S01]  /*3d90*/  IMAD.IADD R3, R181, 0x1, R0 ;  /* 0x00000001b5037824 */ /* 0x002fe200078e0200 */
[C---:B------:R-:W-:Y:S06]  /*3da0*/  HMMA.16816.F32.BF16 R4, R16.reuse, R112, RZ ;  /* 0x000000701004723c */ /* 0x040fec00000418ff */
[C---:B------:R-:W-:Y:S06]  /*3db0*/  HMMA.16816.F32.BF16 R8, R16.reuse, R114, RZ ;  /* 0x000000721008723c */ /* 0x040fec00000418ff */
        /* <DEDUP_REMOVED lines=11> */
[----:B------:R-:W1:Y:S06]  /*3e70*/  LDSM.16.M88.4 R52, [R56+0x8000] ;  /* 0x008000003834783b */ /* 0x000e6c0000000200 */
[----:B------:R-:W-:Y:S01]  /*3e80*/  LDSM.16.M88.4 R56, [R56+0xa000] ;  /* 0x00a000003838783b */ /* 0x000fe20000000200 */
        /* <DEDUP_REMOVED lines=18> */
[----:B------:R-:W-:Y:S06]  /*3fb0*/  HMMA.16816.F32.BF16 R16, R52, R166, R16 ;  /* 0x000000a63410723c */ /* 0x000fec0000041810 */
[C---:B------:R-:W-:Y:S06]  /*3fc0*/  HMMA.16816.F32.BF16 R4, R56.reuse, R168, R4 ;  /* 0x000000a83804723c */ /* 0x040fec0000041804 */
[C---:B------:R-:W-:Y:S06]  /*3fd0*/  HMMA.16816.F32.BF16 R8, R56.reuse, R170, R8 ;  /* 0x000000aa3808723c */ /* 0x040fec0000041808 */
[C---:B------:R-:W-:Y:S06]  /*3fe0*/  HMMA.16816.F32.BF16 R12, R56.reuse, R172, R12 ;  /* 0x000000ac380c723c */ /* 0x040fec000004180c */
[----:B------:R-:W-:Y:S06]  /*3ff0*/  HMMA.16816.F32.BF16 R16, R56, R174, R16 ;  /* 0x000000ae3810723c */ /* 0x000fec0000041810 */
[C---:B---3--:R-:W-:Y:S01]  /*4000*/  FADD.FTZ R0, -R61.reuse, R4 ;  /* 0x000000043d007221 */ /* 0x048fe20000010100 */
[----:B------:R-:W-:Y:S01]  /*4010*/  FADD.FTZ R5, -R61, R5 ;  /* 0x000000053d057221 */ /* 0x000fe20000010100 */
[----:B----4-:R-:W-:Y:S03]  /*4020*/  FADD.FTZ R7, -R60, R7 ;  /* 0x000000073c077221 */ /* 0x010fe60000010100 */
        /* <DEDUP_REMOVED lines=9> */
[----:B------:R-:W-:Y:S01]  /*40c0*/  FADD.FTZ R8, -R61, R13 ;  /* 0x0000000d3d087221 */ /* 0x000fe20000010100 */
[----:B------:R-:W-:Y:S01]  /*40d0*/  FMUL.FTZ R9, R111, R7 ;  /* 0x000000076f097220 */ /* 0x000fe20000410000 */
        /* <DEDUP_REMOVED lines=12> */
[C---:B------:R-:W-:Y:S01]  /*41a0*/  FADD.FTZ R17, -R60.reuse, R10 ;  /* 0x0000000a3c117221 */ /* 0x040fe20000010100 */
[C---:B------:R-:W-:Y:S01]  /*41b0*/  FADD.FTZ R15, -R60.reuse, R18 ;  /* 0x000000123c0f7221 */ /* 0x040fe20000010100 */
[----:B------:R-:W-:Y:S01]  /*41c0*/  FADD.FTZ R14, -R60, R19 ;  /* 0x000000133c0e7221 */ /* 0x000fe20000010100 */
[----:B------:R-:W-:Y:S01]  /*41d0*/  F2FP.BF16.F32.PACK_AB R8, R8, R3 ;  /* 0x000000030808723e */ /* 0x000fe200000010ff */
[----:B------:R-:W-:Y:S01]  /*41e0*/  FMUL.FTZ R17, R110, R17 ;  /* 0x000000116e117220 */ /* 0x000fe20000410000 */
        /* <DEDUP_REMOVED lines=8> */
[----:B------:R-:W-:Y:S02]  /*4270*/  ISETP.GE.AND P2, PT, R206, UR4, PT ;  /* 0x00000004ce007c0c */ /* 0x000fe4000bf46270 */
[----:B------:R-:W-:Y:S02]  /*4280*/  ISETP.GE.AND P1, PT, R218, UR4, PT ;  /* 0x00000004da007c0c */ /* 0x000fe4000bf26270 */
[----:B------:R-:W-:Y:S03]  /*4290*/  LOP3.LUT R0, R198, 0x1, RZ, 0xc0, !PT ;  /* 0x00000001c6007812 */ /* 0x000fe600078ec0ff */
[----:B------:R-:W2:Y:S01]  /*42a0*/  LDC R18, c[0x0][0x244] ;  /* 0x00009100ff127b82 */ /* 0x000ea20000000800 */
[----:B------:R-:W-:Y:S01]  /*42b0*/  ISETP.NE.U32.AND P0, PT, R0, 0x1, PT ;  /* 0x000000010000780c */ /* 0x000fe20003f05070 */
[----:B------:R-:W-:Y:S05]  /*42c0*/  IMAD.MOV.U32 R0, RZ, RZ, -0x4000 ;  /* 0xffffc000ff007424 */ /* 0x000fea00078e00ff */
[----:B------:R-:W-:Y:S05]  /*42d0*/  SEL R0, R0, 0x4000, !P0 ;  /* 0x0000400000007807 */ /* 0x000fea0004000000 */
[--C-:B------:R-:W-:Y:S02]  /*42e0*/  IMAD.IADD R194, R194, 0x1, R0.reuse ;  /* 0x00000001c2c27824 */ /* 0x100fe400078e0200 */
[--C-:B------:R-:W-:Y:S02]  /*42f0*/  IMAD.IADD R197, R197, 0x1, R0.reuse ;  /* 0x00000001c5c57824 */ /* 0x100fe400078e0200 */
[----:B------:R-:W-:Y:S01]  /*4300*/  IMAD.IADD R179, R179, 0x1, R0 ;  /* 0x00000001b3b37824 */ /* 0x000fe200078e0200 */
[----:B------:R3:W-:Y:S04]  /*4310*/  @P2 STS [R194], RZ ;  /* 0x000000ffc2002388 */ /* 0x0007e80000000800 */
[----:B------:R3:W-:Y:S04]  /*4320*/  @P2 STS [R194+0x4], RZ ;  /* 0x000004ffc2002388 */ /* 0x0007e80000000800 */
[----:B------:R3:W-:Y:S01]  /*4330*/  @P2 STS [R194+0x8], RZ ;  /* 0x000008ffc2002388 */ /* 0x0007e20000000800 */
[----:B-1----:R-:W-:Y:S03]  /*4340*/  IMAD.U32 R3, R7, -0x40, RZ ;  /* 0xffffffc007037824 */ /* 0x002fe600078e00ff */
[----:B------:R3:W-:Y:S02]  /*4350*/  @P2 STS [R194+0xc], RZ ;  /* 0x00000cffc2002388 */ /* 0x0007e40000000800 */
[-C--:B------:R-:W-:Y:S02]  /*4360*/  LEA R2, P0, R3, R200.reuse, 0x1 ;  /* 0x000000c803027211 */ /* 0x080fe400078008ff */
[----:B------:R-:W-:Y:S02]  /*4370*/  LEA R5, P5, R7, R3, 0x5 ;  /* 0x0000000307057211 */ /* 0x000fe400078a28ff */
[----:B------:R-:W-:Y:S02]  /*4380*/  SHF.R.S32.HI R6, RZ, 0x1f, R3 ;  /* 0x0000001fff067819 */ /* 0x000fe40000011403 */
[-C--:B------:R-:W-:Y:S02]  /*4390*/  LEA.HI.X.SX32 R3, R3, R201.reuse, 0x1, P0 ;  /* 0x000000c903037211 */ /* 0x080fe400000f0eff */
[----:B------:R-:W-:Y:S01]  /*43a0*/  @!P1 LEA R4, P4, R5, R200, 0x1 ;  /* 0x000000c805049211 */ /* 0x000fe200078808ff */
[----:B------:R-:W-:Y:S01]  /*43b0*/  IMAD.MOV.U32 R200, RZ, RZ, R2 ;  /* 0x000000ffffc87224 */ /* 0x000fe200078e0002 */
[----:B--2---:R-:W-:Y:S01]  /*43c0*/  LEA.HI.X R6, R7, R6, R18, 0x5, P5 ;  /* 0x0000000607067211 */ /* 0x004fe200028f2c12 */
[----:B------:R-:W-:Y:S01]  /*43d0*/  @!PT LDS RZ, [RZ] ;  /* 0x00000000fffff984 */ /* 0x000fe20000000800 */
[----:B------:R-:W-:Y:S01]  /*43e0*/  @!PT LDS RZ, [RZ] ;  /* 0x00000000fffff984 */ /* 0x000fe20000000800 */
[----:B------:R-:W-:Y:S01]  /*43f0*/  @!PT LDS RZ, [RZ] ;  /* 0x00000000fffff984 */ /* 0x000fe20000000800 */
[----:B------:R3:W-:Y:S03]  /*4400*/  @!P2 LDGSTS.E.BYPASS.LTC128B.128 [R197], desc[UR16][R2.64] ;  /* 0x0000000002c5afae */ /* 0x0007e6000b901d50 */
[----:B------:R-:W-:Y:S01]  /*4410*/  @!P1 LEA.HI.X R5, R5, R201, R6, 0x1, P4 ;  /* 0x000000c905059211 */ /* 0x000fe200020f0c06 */
[----:B------:R3:W-:Y:S01]  /*4420*/  @P1 STS [R194+0x2000], RZ ;  /* 0x002000ffc2001388 */ /* 0x0007e20000000800 */
[C---:B------:R-:W-:Y:S01]  /*4430*/  @!P2 LEA R6, P0, R7.reuse, R2, 0x6 ;  /* 0x000000020706a211 */ /* 0x040fe200078030ff */
[----:B------:R-:W-:Y:S02]  /*4440*/  IMAD.MOV.U32 R201, RZ, RZ, R3 ;  /* 0x000000ffffc97224 */ /* 0x000fe400078e0003 */
[----:B------:R3:W-:Y:S01]  /*4450*/  @P1 STS [R194+0x2004], RZ ;  /* 0x002004ffc2001388 */ /* 0x0007e20000000800 */
[----:B------:R-:W-:Y:S03]  /*4460*/  @!P2 LEA.HI.X R7, R7, R3, R18, 0x6, P0 ;  /* 0x000000030707a211 */ /* 0x000fe600000f3412 */
[----:B------:R3:W-:Y:S04]  /*4470*/  @P1 STS [R194+0x2008], RZ ;  /* 0x002008ffc2001388 */ /* 0x0007e80000000800 */
[----:B------:R3:W-:Y:S04]  /*4480*/  @P1 STS [R194+0x200c], RZ ;  /* 0x00200cffc2001388 */ /* 0x0007e80000000800 */
[----:B------:R-:W-:Y:S01]  /*4490*/  @!PT LDS RZ, [RZ] ;  /* 0x00000000fffff984 */ /* 0x000fe20000000800 */
[----:B------:R-:W-:Y:S01]  /*44a0*/  @!PT LDS RZ, [RZ] ;  /* 0x00000000fffff984 */ /* 0x000fe20000000800 */
[----:B------:R-:W-:Y:S01]  /*44b0*/  @!PT LDS RZ, [RZ] ;  /* 0x00000000fffff984 */ /* 0x000fe20000000800 */
[----:B------:R3:W-:Y:S04]  /*44c0*/  @!P1 LDGSTS.E.BYPASS.LTC128B.128 [R197+0x2000], desc[UR16][R2.64+0x80] ;  /* 0x0200008002c59fae */ /* 0x0007e8000b901d50 */
[----:B------:R3:W-:Y:S04]  /*44d0*/  @P2 STS [R194+0x1000], RZ ;  /* 0x001000ffc2002388 */ /* 0x0007e80000000800 */
[----:B------:R3:W-:Y:S04]  /*44e0*/  @P2 STS [R194+0x1004], RZ ;  /* 0x001004ffc2002388 */ /* 0x0007e80000000800 */
        /* <DEDUP_REMOVED lines=14> */
[----:B------:R-:W0:Y:S02]  /*45d0*/  LDGDEPBAR ;  /* 0x00000000000079af */ /* 0x000e240000000000 */
.L_x_55:
[----:B---3--:R-:W-:Y:S01]  /*45e0*/  F2FP.BF16.F32.PACK_AB R2, R16, R17 ;  /* 0x000000111002723e */ /* 0x008fe200000010ff */
        /* <DEDUP_REMOVED lines=68> */
[----:B------:R-:W1:Y:S01]  /*4a30*/  LDC R9, c[0x0][0x420] ;  /* 0x00010800ff097b82 */ /* 0x000e620000000800 */
[----:B------:R-:W-:Y:S02]  /*4a40*/  ISETP.GE.AND P1, PT, R218, UR4, PT ;  /* 0x00000004da007c0c */ /* 0x000fe4000bf26270 */
[----:B------:R-:W-:Y:S11]  /*4a50*/  ISETP.GE.AND P2, PT, R206, UR4, PT ;  /* 0x00000004ce007c0c */ /* 0x000ff6000bf46270 */
[----:B------:R-:W2:Y:S02]  /*4a60*/  @!P1 LDC R7, c[0x0][0x424] ;  /* 0x00010900ff079b82 */ /* 0x000ea40000000800 */
[----:B------:R3:W-:Y:S06]  /*4a70*/  @P2 STS.128 [R195+0x8000], RZ ;  /* 0x008000ffc3002388 */ /* 0x0007ec0000000c00 */
[----:B------:R-:W4:Y:S01]  /*4a80*/  @!P2 LDC R8, c[0x0][0x424] ;  /* 0x00010900ff08ab82 */ /* 0x000f220000000800 */
[----:B-1----:R-:W-:Y:S05]  /*4a90*/  IMAD.U32 R3, R9, -0x40, RZ ;  /* 0xffffffc009037824 */ /* 0x002fea00078e00ff */
[----:B------:R-:W-:Y:S02]  /*4aa0*/  LEA R2, P0, R3, R202, 0x1 ;  /* 0x000000ca03027211 */ /* 0x000fe400078008ff */
[----:B------:R-:W-:Y:S02]  /*4ab0*/  SHF.R.S32.HI R4, RZ, 0x1f, R3 ;  /* 0x0000001fff047819 */ /* 0x000fe40000011403 */
[----:B------:R-:W-:Y:S02]  /*4ac0*/  @!P1 LEA R5, P4, R9, R3, 0x5 ;  /* 0x0000000309059211 */ /* 0x000fe400078828ff */
[-C--:B------:R-:W-:Y:S02]  /*4ad0*/  LEA.HI.X.SX32 R3, R3, R203.reuse, 0x1, P0 ;  /* 0x000000cb03037211 */ /* 0x080fe400000f0eff */
[----:B--2---:R-:W-:Y:S03]  /*4ae0*/  @!P1 LEA.HI.X R7, R9, R4, R7, 0x5, P4 ;  /* 0x0000000409079211 */ /* 0x004fe600020f2c07 */
[----:B------:R-:W-:Y:S01]  /*4af0*/  @!PT LDS RZ, [RZ] ;  /* 0x00000000fffff984 */ /* 0x000fe20000000800 */
[----:B------:R-:W-:Y:S01]  /*4b00*/  @!PT LDS RZ, [RZ] ;  /* 0x00000000fffff984 */ /* 0x000fe20000000800 */
[----:B------:R-:W-:Y:S01]  /*4b10*/  @!PT LDS RZ, [RZ] ;  /* 0x00000000fffff984 */ /* 0x000fe20000000800 */
[----:B------:R3:W-:Y:S01]  /*4b20*/  @!P2 LDGSTS.E.BYPASS.LTC128B.128 [R195+0x8000], desc[UR16][R2.64] ;  /* 0x0800000002c3afae */ /* 0x0007e2000b901d50 */
[----:B------:R-:W-:Y:S01]  /*4b30*/  @!P1 LEA R4, P0, R5, R202, 0x1 ;  /* 0x000000ca05049211 */ /* 0x000fe200078008ff */
[----:B------:R-:W-:Y:S01]  /*4b40*/  IMAD.MOV.U32 R202, RZ, RZ, R2 ;  /* 0x000000ffffca7224 */ /* 0x000fe200078e0002 */
[----:B------:R-:W-:Y:S01]  /*4b50*/  @!P2 LEA R6, P4, R9, R2, 0x6 ;  /* 0x000000020906a211 */ /* 0x000fe200078830ff */
[----:B------:R3:W-:Y:S01]  /*4b60*/  @P1 STS.128 [R195+0xa000], RZ ;  /* 0x00a000ffc3001388 */ /* 0x0007e20000000c00 */
[----:B------:R-:W-:Y:S01]  /*4b70*/  @!P1 LEA.HI.X R5, R5, R203, R7, 0x1, P0 ;  /* 0x000000cb05059211 */ /* 0x000fe200000f0c07 */
[----:B------:R-:W-:Y:S01]  /*4b80*/  IMAD.MOV.U32 R203, RZ, RZ, R3 ;  /* 0x000000ffffcb7224 */ /* 0x000fe200078e0003 */
[----:B----4-:R-:W-:Y:S01]  /*4b90*/  @!P2 LEA.HI.X R7, R9, R3, R8, 0x6, P4 ;  /* 0x000000030907a211 */ /* 0x010fe200020f3408 */
[----:B------:R-:W-:Y:S01]  /*4ba0*/  @!PT LDS RZ, [RZ] ;  /* 0x00000000fffff984 */ /* 0x000fe20000000800 */
[----:B------:R-:W-:Y:S01]  /*4bb0*/  @!PT LDS RZ, [RZ] ;  /* 0x00000000fffff984 */ /* 0x000fe20000000800 */
[----:B------:R-:W-:Y:S01]  /*4bc0*/  @!PT LDS RZ, [RZ] ;  /* 0x00000000fffff984 */ /* 0x000fe20000000800 */
[----:B------:R3:W-:Y:S04]  /*4bd0*/  @!P1 LDGSTS.E.BYPASS.LTC128B.128 [R195+0xa000], desc[UR16][R2.64+0x80] ;  /* 0x0a00008002c39fae */ /* 0x0007e8000b901d50 */
[----:B------:R3:W-:Y:S04]  /*4be0*/  @P2 STS.128 [R195+0x9000], RZ ;  /* 0x009000ffc3002388 */ /* 0x0007e80000000c00 */
        /* <DEDUP_REMOVED lines=9> */
[----:B------:R-:W0:Y:S02]  /*4c80*/  LDGDEPBAR ;  /* 0x00000000000079af */ /* 0x000e240000000000 */
.L_x_56:
[----:B------:R-:W-:Y:S01]  /*4c90*/  LDSM.16.M88.4 R64, [R186] ;  /* 0x00000000ba40783b */ /* 0x000fe20000000200 */
[CC--:B---3--:R-:W-:Y:S03]  /*4ca0*/  LEA R2, P1, R199.reuse, R192.reuse, 0x2 ;  /* 0x000000c0c7027211 */ /* 0x0c8fe600078210ff */
[----:B------:R-:W1:Y:S01]  /*4cb0*/  LDSM.16.MT88.4 R16, [R0+0xc000] ;  /* 0x00c000000010783b */ /* 0x000e620000004200 */
[----:B------:R-:W-:Y:S03]  /*4cc0*/  LEA.HI.X.SX32 R3, R199, R193, 0x2, P1 ;  /* 0x000000c1c7037211 */ /* 0x000fe600008f16ff */
[----:B------:R-:W2:Y:S04]  /*4cd0*/  LDSM.16.M88.4 R60, [R186+0x1000] ;  /* 0x00100000ba3c783b */ /* 0x000ea80000000200 */
[----:B------:R-:W3:Y:S04]  /*4ce0*/  LDSM.16.MT88.4 R100, [R0+0xe000] ;  /* 0x00e000000064783b */ /* 0x000ee80000004200 */
[----:B------:R-:W-:Y:S04]  /*4cf0*/  LDSM.16.M88.4 R104, [R185] ;  /* 0x00000000b968783b */ /* 0x000fe80000000200 */
[----:B------:R-:W-:Y:S01]  /*4d00*/  LDSM.16.M88.4 R108, [R185+0x1000] ;  /* 0x00100000b96c783b */ /* 0x000fe20000000200 */
        /* <DEDUP_REMOVED lines=8> */
[----:B------:R-:W1:Y:S05]  /*4d90*/  LDSM.16.MT88.4 R100, [R0+0xc800] ;  /* 0x00c800000064783b */ /* 0x000e6a0000004200 */
[-C--:B-1----:R-:W-:Y:S06]  /*4da0*/  HMMA.16816.F32.BF16 R4, R104, R100.reuse, R4 ;  /* 0x000000646804723c */ /* 0x082fec0000041804 */
[C---:B------:R-:W-:Y:S06]  /*4db0*/  HMMA.16816.F32.BF16 R8, R108.reuse, R100, R8 ;  /* 0x000000646c08723c */ /* 0x040fec0000041808 */
[-C--:B------:R-:W-:Y:S06]  /*4dc0*/  HMMA.16816.F32.BF16 R12, R108, R102.reuse, R12 ;  /* 0x000000666c0c723c */ /* 0x080fec000004180c */
[C---:B------:R-:W-:Y:S01]  /*4dd0*/  HMMA.16816.F32.BF16 R16, R104.reuse, R102, R16 ;  /* 0x000000666810723c */ /* 0x040fe20000041810 */
[----:B------:R-:W1:Y:S05]  /*4de0*/  LDSM.16.MT88.4 R100, [R0+0xe800] ;  /* 0x00e800000064783b */ /* 0x000e6a0000004200 */
[-C--:B-1----:R-:W-:Y:S06]  /*4df0*/  HMMA.16816.F32.BF16 R52, R104, R100.reuse, R52 ;  /* 0x000000646834723c */ /* 0x082fec0000041834 */
[C---:B------:R-:W-:Y:S06]  /*4e00*/  HMMA.16816.F32.BF16 R56, R108.reuse, R100, R56 ;  /* 0x000000646c38723c */ /* 0x040fec0000041838 */
[-C--:B------:R-:W-:Y:S01]  /*4e10*/  HMMA.16816.F32.BF16 R60, R108, R102.reuse, R60 ;  /* 0x000000666c3c723c */ /* 0x080fe2000004183c */
[----:B------:R-:W-:Y:S05]  /*4e20*/  LDSM.16.M88.4 R108, [R187+0x1000] ;  /* 0x00100000bb6c783b */ /* 0x000fea0000000200 */
[----:B------:R-:W-:Y:S01]  /*4e30*/  HMMA.16816.F32.BF16 R64, R104, R102, R64 ;  /* 0x000000666840723c */ /* 0x000fe20000041840 */
[----:B------:R-:W-:Y:S04]  /*4e40*/  LDSM.16.M88.4 R100, [R187] ;  /* 0x00000000bb64783b */ /* 0x000fe80000000200 */
[----:B------:R-:W1:Y:S02]  /*4e50*/  LDSM.16.MT88.4 R104, [R0+0xd000] ;  /* 0x00d000000068783b */ /* 0x000e640000004200 */
        /* <DEDUP_REMOVED lines=16> */
[----:B------:R1:W2:Y:S04]  /*4f60*/  LDSM.16.MT88.4 R104, [R0+0xf800] ;  /* 0x00f800000068783b */ /* 0x0002a80000004200 */
[----:B-1----:R-:W-:Y:S01]  /*4f70*/  LOP3.LUT R0, R198, 0x1, RZ, 0xc0, !PT ;  /* 0x00000001c6007812 */ /* 0x002fe200078ec0ff */
[-C--:B--2---:R-:W-:Y:S06]  /*4f80*/  HMMA.16816.F32.BF16 R52, R100, R104.reuse, R52 ;  /* 0x000000686434723c */ /* 0x084fec0000041834 */
[C---:B------:R-:W-:Y:S06]  /*4f90*/  HMMA.16816.F32.BF16 R56, R108.reuse, R104, R56 ;  /* 0x000000686c38723c */ /* 0x040fec0000041838 */
[-C--:B------:R-:W-:Y:S05]  /*4fa0*/  HMMA.16816.F32.BF16 R60, R108, R106.reuse, R60 ;  /* 0x0000006a6c3c723c */ /* 0x080fea000004183c */
[----:B------:R-:W-:Y:S01]  /*4fb0*/  @P6 IADD3 R104, P0, R232, R211, RZ ;  /* 0x000000d3e8686210 */ /* 0x000fe20007f1e0ff */
[----:B------:R-:W-:Y:S05]  /*4fc0*/  HMMA.16816.F32.BF16 R64, R100, R106, R64 ;  /* 0x0000006a6440723c */ /* 0x000fea0000041840 */
[----:B------:R-:W-:Y:S01]  /*4fd0*/  @P6 IMAD.X R105, R231, 0x1, R210, P0 ;  /* 0x00000001e7696824 */ /* 0x000fe200000e06d2 */
[-C--:B------:R-:W-:Y:S02]  /*4fe0*/  LEA R108, P0, R209, R192.reuse, 0x2 ;  /* 0x000000c0d16c7211 */ /* 0x080fe400078010ff */
[-C--:B------:R-:W-:Y:S02]  /*4ff0*/  LEA R100, P2, R235, R192.reuse, 0x2 ;  /* 0x000000c0eb647211 */ /* 0x080fe400078410ff */
[----:B------:R-:W5:Y:S01]  /*5000*/  @P6 LDG.E R205, desc[UR16][R104.64+-0x100] ;  /* 0xffff001068cd6981 */ /* 0x000f62000c1e1900 */
[-C--:B------:R-:W-:Y:S02]  /*5010*/  LEA.HI.X.SX32 R109, R209, R193.reuse, 0x2, P0 ;  /* 0x000000c1d16d7211 */ /* 0x080fe400000f16ff */
[CC--:B------:R-:W-:Y:S01]  /*5020*/  LEA R102, P0, R236.reuse, R192.reuse, 0x2 ;  /* 0x000000c0ec667211 */ /* 0x0c0fe200078010ff */
[----:B------:R1:W5:Y:S01]  /*5030*/  @P6 LDG.E R208, desc[UR16][R104.64+-0xe0] ;  /* 0xffff201068d06981 */ /* 0x000362000c1e1900 */
[-C--:B------:R-:W-:Y:S02]  /*5040*/  LEA.HI.X.SX32 R101, R235, R193.reuse, 0x2, P2 ;  /* 0x000000c1eb657211 */ /* 0x080fe400010f16ff */
[-C--:B------:R-:W-:Y:S01]  /*5050*/  LEA.HI.X.SX32 R103, R236, R193.reuse, 0x2, P0 ;  /* 0x000000c1ec677211 */ /* 0x080fe200000f16ff */
[----:B------:R2:W-:Y:S04]  /*5060*/  REDG.E.ADD.F32.FTZ.RN.STRONG.GPU desc[UR16][R192.64], R4 ;  /* 0x00000004c00079a6 */ /* 0x0005e8000c10f390 */
[----:B------:R3:W-:Y:S04]  /*5070*/  REDG.E.ADD.F32.FTZ.RN.STRONG.GPU desc[UR16][R2.64], R5 ;  /* 0x00000005020079a6 */ /* 0x0007e8000c10f390 */
[----:B------:R4:W-:Y:S01]  /*5080*/  REDG.E.ADD.F32.FTZ.RN.STRONG.GPU desc[UR16][R108.64], R6 ;  /* 0x000000066c0079a6 */ /* 0x0009e2000c10f390 */
[CC--:B-1----:R-:W-:Y:S04]  /*5090*/  LEA R104, P1, R237.reuse, R192.reuse, 0x2 ;  /* 0x000000c0ed687211 */ /* 0x0c2fe800078210ff */
[-C--:B------:R-:W-:Y:S02]  /*50a0*/  LEA.HI.X.SX32 R105, R237, R193.reuse, 0x2, P1 ;  /* 0x000000c1ed697211 */ /* 0x080fe400008f16ff */
[CC--:B--2---:R-:W-:Y:S03]  /*50b0*/  LEA R4, P1, R234.reuse, R192.reuse, 0x2 ;  /* 0x000000c0ea047211 */ /* 0x0c4fe600078210ff */
[----:B------:R1:W-:Y:S01]  /*50c0*/  REDG.E.ADD.F32.FTZ.RN.STRONG.GPU desc[UR16][R104.64], R7 ;  /* 0x00000007680079a6 */ /* 0x0003e2000c10f390 */
[-C--:B---3--:R-:W-:Y:S03]  /*50d0*/  LEA.HI.X.SX32 R5, R234, R193.reuse, 0x2, P1 ;  /* 0x000000c1ea057211 */ /* 0x088fe600008f16ff */
[----:B------:R2:W-:Y:S01]  /*50e0*/  REDG.E.ADD.F32.FTZ.RN.STRONG.GPU desc[UR16][R102.64], R8 ;  /* 0x00000008660079a6 */ /* 0x0005e2000c10f390 */
[CC--:B----4-:R-:W-:Y:S03]  /*50f0*/  LEA R6, P0, R233.reuse, R192.reuse, 0x2 ;  /* 0x000000c0e9067211 */ /* 0x0d0fe600078010ff */
[----:B------:R3:W-:Y:S04]  /*5100*/  REDG.E.ADD.F32.FTZ.RN.STRONG.GPU desc[UR16][R100.64], R9 ;  /* 0x00000009640079a6 */ /* 0x0007e8000c10f390 */
[----:B------:R4:W-:Y:S04]  /*5110*/  REDG.E.ADD.F32.FTZ.RN.STRONG.GPU desc[UR16][R4.64], R10 ;  /* 0x0000000a040079a6 */ /* 0x0009e8000c10f390 */
[----:B------:R-:W-:Y:S01]  /*5120*/  LDSM.16.MT88.4 R100, [R176+0x2800] ;  /* 0x00280000b064783b */ /* 0x000fe20000004200 */
[-C--:B-1----:R-:W-:Y:S02]  /*5130*/  LEA.HI.X.SX32 R7, R233, R193.reuse, 0x2, P0 ;  /* 0x000000c1e9077211 */ /* 0x082fe400000f16ff */
[CC--:B--2---:R-:W-:Y:S03]  /*5140*/  LEA R8, P2, R223.reuse, R192.reuse, 0x2 ;  /* 0x000000c0df087211 */ /* 0x0c4fe600078410ff */
[----:B------:R1:W-:Y:S01]  /*5150*/  REDG.E.ADD.F32.FTZ.RN.STRONG.GPU desc[UR16][R6.64], R11 ;  /* 0x0000000b060079a6 */ /* 0x0003e2000c10f390 */
[-C--:B---3--:R-:W-:Y:S03]  /*5160*/  LEA.HI.X.SX32 R9, R223, R193.reuse, 0x2, P2 ;  /* 0x000000c1df097211 */ /* 0x088fe600010f16ff */
[----:B------:R-:W-:Y:S01]  /*5170*/  REDG.E.ADD.F32.FTZ.RN.STRONG.GPU desc[UR16][R192.64+0x80], R16 ;  /* 0x00008010c00079a6 */ /* 0x000fe2000c10f390 */
[CC--:B----4-:R-:W-:Y:S03]  /*5180*/  LEA R4, P0, R240.reuse, R192.reuse, 0x2 ;  /* 0x000000c0f0047211 */ /* 0x0d0fe600078010ff */
[----:B------:R-:W-:Y:S01]  /*5190*/  REDG.E.ADD.F32.FTZ.RN.STRONG.GPU desc[UR16][R2.64+0x80], R17 ;  /* 0x00008011020079a6 */ /* 0x000fe2000c10f390 */
[-C--:B------:R-:W-:Y:S02]  /*51a0*/  LEA.HI.X.SX32 R5, R240, R193.reuse, 0x2, P0 ;  /* 0x000000c1f0057211 */ /* 0x080fe400000f16ff */
[CC--:B------:R-:W-:Y:S03]  /*51b0*/  LEA R10, P0, R224.reuse, R192.reuse, 0x2 ;  /* 0x000000c0e00a7211 */ /* 0x0c0fe600078010ff */
[----:B------:R2:W-:Y:S01]  /*51c0*/  REDG.E.ADD.F32.FTZ.RN.STRONG.GPU desc[UR16][R4.64], R18 ;  /* 0x00000012040079a6 */ /* 0x0005e2000c10f390 */
[CC--:B-1----:R-:W-:Y:S02]  /*51d0*/  LEA R6, P1, R249.reuse, R192.reuse, 0x2 ;  /* 0x000000c0f9067211 */ /* 0x0c2fe400078210ff */
[-C--:B------:R-:W-:Y:S02]  /*51e0*/  LEA.HI.X.SX32 R11, R224, R193.reuse, 0x2, P0 ;  /* 0x000000c1e00b7211 */ /* 0x080fe400000f16ff */
[-C--:B------:R-:W-:Y:S05]  /*51f0*/  LEA.HI.X.SX32 R7, R249, R193.reuse, 0x2, P1 ;  /* 0x000000c1f9077211 */ /* 0x080fea00008f16ff */
[----:B------:R1:W-:Y:S04]  /*5200*/  REDG.E.ADD.F32.FTZ.RN.STRONG.GPU desc[UR16][R6.64], R19 ;  /* 0x00000013060079a6 */ /* 0x0003e8000c10f390 */
[----:B------:R-:W-:Y:S01]  /*5210*/  REDG.E.ADD.F32.FTZ.RN.STRONG.GPU desc[UR16][R10.64], R12 ;  /* 0x0000000c0a0079a6 */ /* 0x000fe2000c10f390 */
[CC--:B--2---:R-:W-:Y:S03]  /*5220*/  LEA R4, P1, R222.reuse, R192.reuse, 0x2 ;  /* 0x000000c0de047211 */ /* 0x0c4fe600078210ff */
[----:B------:R2:W-:Y:S01]  /*5230*/  REDG.E.ADD.F32.FTZ.RN.STRONG.GPU desc[UR16][R8.64], R13 ;  /* 0x0000000d080079a6 */ /* 0x0005e2000c10f390 */
[-C--:B------:R-:W-:Y:S03]  /*5240*/  LEA.HI.X.SX32 R5, R222, R193.reuse, 0x2, P1 ;  /* 0x000000c1de057211 */ /* 0x080fe600008f16ff */
[----:B------:R-:W-:Y:S04]  /*5250*/  LDSM.16.MT88.4 R16, [R176+0x2000] ;  /* 0x00200000b010783b */ /* 0x000fe80000004200 */
[----:B------:R3:W-:Y:S01]  /*5260*/  REDG.E.ADD.F32.FTZ.RN.STRONG.GPU desc[UR16][R4.64], R14 ;  /* 0x0000000e040079a6 */ /* 0x0007e2000c10f390 */
        /* <DEDUP_REMOVED lines=8> */
[-C--:B------:R-:W-:Y:S03]  /*52f0*/  LEA.HI.X.SX32 R5, R242, R193.reuse, 0x2, P0 ;  /* 0x000000c1f2057211 */ /* 0x080fe600000f16ff */
[----:B------:R-:W-:Y:S01]  /*5300*/  LDSM.16.MT88.4 R12, [R177+0x10000] ;  /* 0x01000000b10c783b */ /* 0x000fe20000004200 */
[CC--:B------:R-:W-:Y:S03]  /*5310*/  LEA R10, P0, R221.reuse, R192.reuse, 0x2 ;  /* 0x000000c0dd0a7211 */ /* 0x0c0fe600078010ff */
[----:B------:R2:W-:Y:S01]  /*5320*/  REDG.E.ADD.F32.FTZ.RN.STRONG.GPU desc[UR16][R4.64], R54 ;  /* 0x00000036040079a6 */ /* 0x0005e2000c10f390 */
[-C--:B------:R-:W-:Y:S02]  /*5330*/  LEA.HI.X.SX32 R11, R221, R193.reuse, 0x2, P0 ;  /* 0x000000c1dd0b7211 */ /* 0x080fe400000f16ff */
[CC--:B-1----:R-:W-:Y:S04]  /*5340*/  LEA R6, P1, R248.reuse, R192.reuse, 0x2 ;  /* 0x000000c0f8067211 */ /* 0x0c2fe800078210ff */
[-C--:B------:R-:W-:Y:S05]  /*5350*/  LEA.HI.X.SX32 R7, R248, R193.reuse, 0x2, P1 ;  /* 0x000000c1f8077211 */ /* 0x080fea00008f16ff */
[----:B------:R1:W-:Y:S04]  /*5360*/  REDG.E.ADD.F32.FTZ.RN.STRONG.GPU desc[UR16][R6.64], R55 ;  /* 0x00000037060079a6 */ /* 0x0003e8000c10f390 */
[----:B------:R3:W-:Y:S01]  /*5370*/  REDG.E.ADD.F32.FTZ.RN.STRONG.GPU desc[UR16][R10.64], R56 ;  /* 0x000000380a0079a6 */ /* 0x0007e2000c10f390 */
[CC--:B--2---:R-:W-:Y:S03]  /*5380*/  LEA R4, P1, R219.reuse, R192.reuse, 0x2 ;  /* 0x000000c0db047211 */ /* 0x0c4fe600078210ff */
[----:B------:R2:W-:Y:S01]  /*5390*/  REDG.E.ADD.F32.FTZ.RN.STRONG.GPU desc[UR16][R8.64], R57 ;  /* 0x00000039080079a6 */ /* 0x0005e2000c10f390 */
[-C--:B------:R-:W-:Y:S03]  /*53a0*/  LEA.HI.X.SX32 R5, R219, R193.reuse, 0x2, P1 ;  /* 0x000000c1db057211 */ /* 0x080fe600008f16ff */
[----:B------:R-:W-:Y:S04]  /*53b0*/  LDSM.16.MT88.4 R52, [R178+0x10800] ;  /* 0x01080000b234783b */ /* 0x000fe80000004200 */
[----:B------:R4:W-:Y:S01]  /*53c0*/  REDG.E.ADD.F32.FTZ.RN.STRONG.GPU desc[UR16][R4.64], R58 ;  /* 0x0000003a040079a6 */ /* 0x0009e2000c10f390 */
[CC--:B-1----:R-:W-:Y:S04]  /*53d0*/  LEA R6, P0, R228.reuse, R192.reuse, 0x2 ;  /* 0x000000c0e4067211 */ /* 0x0c2fe800078010ff */
[-C--:B------:R-:W-:Y:S02]  /*53e0*/  LEA.HI.X.SX32 R7, R228, R193.reuse, 0x2, P0 ;  /* 0x000000c1e4077211 */ /* 0x080fe400000f16ff */
[CC--:B---3--:R-:W-:Y:S02]  /*53f0*/  LEA R10, P0, R250.reuse, R192.reuse, 0x2 ;  /* 0x000000c0fa0a7211 */ /* 0x0c8fe400078010ff */
[CC--:B--2---:R-:W-:Y:S01]  /*5400*/  LEA R8, P4, R227.reuse, R192.reuse, 0x2 ;  /* 0x000000c0e3087211 */ /* 0x0c4fe200078810ff */
[----:B------:R1:W-:Y:S01]  /*5410*/  REDG.E.ADD.F32.FTZ.RN.STRONG.GPU desc[UR16][R6.64], R59 ;  /* 0x0000003b060079a6 */ /* 0x0003e2000c10f390 */
[-C--:B------:R-:W-:Y:S02]  /*5420*/  LEA.HI.X.SX32 R11, R250, R193.reuse, 0x2, P0 ;  /* 0x000000c1fa0b7211 */ /* 0x080fe400000f16ff */
[-C--:B------:R-:W-:Y:S01]  /*5430*/  LEA.HI.X.SX32 R9, R227, R193.reuse, 0x2, P4 ;  /* 0x000000c1e3097211 */ /* 0x080fe200020f16ff */
[----:B------:R-:W-:Y:S01]  /*5440*/  REDG.E.ADD.F32.FTZ.RN.STRONG.GPU desc[UR16][R192.64+0x180], R64 ;  /* 0x00018040c00079a6 */ /* 0x000fe2000c10f390 */
[CC--:B----4-:R-:W-:Y:S03]  /*5450*/  LEA R4, P1, R241.reuse, R192.reuse, 0x2 ;  /* 0x000000c0f1047211 */ /* 0x0d0fe600078210ff */
[----:B------:R2:W-:Y:S01]  /*5460*/  REDG.E.ADD.F32.FTZ.RN.STRONG.GPU desc[UR16][R2.64+0x180], R65 ;  /* 0x00018041020079a6 */ /* 0x0005e2000c10f390 */
[-C--:B------:R-:W-:Y:S03]  /*5470*/  LEA.HI.X.SX32 R5, R241, R193.reuse, 0x2, P1 ;  /* 0x000000c1f1057211 */ /* 0x080fe600008f16ff */
[----:B------:R-:W-:Y:S04]  /*5480*/  LDSM.16.MT88.4 R56, [R176+0x800] ;  /* 0x00080000b038783b */ /* 0x000fe80000004200 */
[----:B------:R3:W-:Y:S04]  /*5490*/  REDG.E.ADD.F32.FTZ.RN.STRONG.GPU desc[UR16][R4.64], R66 ;  /* 0x00000042040079a6 */ /* 0x0007e8000c10f390 */
[----:B------:R-:W-:Y:S04]  /*54a0*/  REDG.E.ADD.F32.FTZ.RN.STRONG.GPU desc[UR16][R10.64], R67 ;  /* 0x000000430a0079a6 */ /* 0x000fe8000c10f390 */
[----:B------:R-:W-:Y:S01]  /*54b0*/  REDG.E.ADD.F32.FTZ.RN.STRONG.GPU desc[UR16][R8.64], R60 ;  /* 0x0000003c080079a6 */ /* 0x000fe2000c10f390 */
[CC--:B-1----:R-:W-:Y:S03]  /*54c0*/  LEA R6, P2, R226.reuse, R192.reuse, 0x2 ;  /* 0x000000c0e2067211 */ /* 0x0c2fe600078410ff */
[----:B------:R-:W-:Y:S01]  /*54d0*/  LDSM.16.MT88.4 R8, [R176] ;  /* 0x00000000b008783b */ /* 0x000fe20000004200 */
[-C--:B------:R-:W-:Y:S03]  /*54e0*/  LEA.HI.X.SX32 R7, R226, R193.reuse, 0x2, P2 ;  /* 0x000000c1e2077211 */ /* 0x080fe600010f16ff */
[----:B------:R-:W-:Y:S01]  /*54f0*/  LDSM.16.MT88.4 R64, [R177+0x10800] ;  /* 0x01080000b140783b */ /* 0x000fe20000004200 */
[CC--:B--2---:R-:W-:Y:S03]  /*5500*/  LEA R2, P0, R230.reuse, R192.reuse, 0x2 ;  /* 0x000000c0e6027211 */ /* 0x0c4fe600078010ff */
[----:B------:R-:W-:Y:S01]  /*5510*/  REDG.E.ADD.F32.FTZ.RN.STRONG.GPU desc[UR16][R6.64], R61 ;  /* 0x0000003d060079a6 */ /* 0x000fe2000c10f390 */
[-C--:B------:R-:W-:Y:S02]  /*5520*/  LEA.HI.X.SX32 R3, R230, R193.reuse, 0x2, P0 ;  /* 0x000000c1e6037211 */ /* 0x080fe400000f16ff */
[----:B------:R-:W-:Y:S02]  /*5530*/  ISETP.NE.U32.AND P0, PT, R0, 0x1, PT ;  /* 0x000000010000780c */ /* 0x000fe40003f05070 */
[----:B---3--:R-:W-:Y:S02]  /*5540*/  LEA R4, P1, R225, R192, 0x2 ;  /* 0x000000c0e1047211 */ /* 0x008fe400078210ff */
[----:B------:R-:W-:Y:S02]  /*5550*/  @P6 IADD3 R0, P2, R211, -0x100, RZ ;  /* 0xffffff00d3006810 */ /* 0x000fe40007f5e0ff */
[----:B------:R-:W-:Y:S02]  /*5560*/  LEA.HI.X.SX32 R5, R225, R193, 0x2, P1 ;  /* 0x000000c1e1057211 */ /* 0x000fe400008f16ff */
[----:B------:R-:W-:Y:S01]  /*5570*/  @P6 IADD3 R213, P1, R213, -0x100, RZ ;  /* 0xffffff00d5d56810 */ /* 0x000fe20007f3e0ff */
[----:B------:R-:W-:Y:S02]  /*5580*/  @P6 IMAD.MOV.U32 R211, RZ, RZ, R0 ;  /* 0x000000ffffd36224 */ /* 0x000fe400078e0000 */
[----:B------:R-:W-:Y:S01]  /*5590*/  REDG.E.ADD.F32.FTZ.RN.STRONG.GPU desc[UR16][R4.64], R62 ;  /* 0x0000003e040079a6 */ /* 0x000fe2000c10f390 */
[----:B------:R-:W-:Y:S01]  /*55a0*/  VIADD R0, R176, 0xffffc000 ;  /* 0xffffc000b0007836 */ /* 0x000fe20000000000 */
[----:B------:R-:W-:Y:S01]  /*55b0*/  @P6 IADD3.X R212, R212, -0x1, RZ, P1, !PT ;  /* 0xffffffffd4d46810 */ /* 0x000fe20000ffe4ff */
[----:B------:R-:W-:Y:S01]  /*55c0*/  @P0 VIADD R0, R176, 0x4000 ;  /* 0x00004000b0000836 */ /* 0x000fe20000000000 */
        /* <DEDUP_REMOVED lines=91> */
[----:B------:R-:W-:Y:S01]  /*5b80*/  F2FP.BF16.F32.PACK_AB R14, R14, R72 ;  /* 0x000000480e0e723e */ /* 0x000fe200000010ff */
[----:B------:R1:W-:Y:S01]  /*5b90*/  STS [R243], R16 ;  /* 0x00000010f3007388 */ /* 0x0003e20000000800 */
[----:B------:R-:W-:Y:S01]  /*5ba0*/  F2FP.BF16.F32.PACK_AB R13, R13, R74 ;  /* 0x0000004a0d0d723e */ /* 0x000fe200000010ff */
[----:B------:R-:W-:Y:S01]  /*5bb0*/  FMUL.FTZ R94, R94, UR4 ;  /* 0x000000045e5e7c20 */ /* 0x000fe20008410000 */
[----:B------:R-:W-:Y:S01]  /*5bc0*/  F2FP.BF16.F32.PACK_AB R10, R10, R76 ;  /* 0x0000004c0a0a723e */ /* 0x000fe200000010ff */
[----:B------:R-:W-:Y:S01]  /*5bd0*/  STS [R243+0x400], R15 ;  /* 0x0004000ff3007388 */ /* 0x000fe20000000800 */
[----:B------:R-:W-:Y:S01]  /*5be0*/  F2FP.BF16.F32.PACK_AB R9, R9, R78 ;  /* 0x0000004e0909723e */ /* 0x000fe200000010ff */
[----:B------:R-:W-:Y:S01]  /*5bf0*/  FMUL.FTZ R0, R95, UR4 ;  /* 0x000000045f007c20 */ /* 0x000fe20008410000 */
[----:B------:R-:W-:Y:S01]  /*5c00*/  F2FP.BF16.F32.PACK_AB R8, R8, R84 ;  /* 0x000000540808723e */ /* 0x000fe200000010ff */
[----:B------:R-:W-:Y:S01]  /*5c10*/  STS [R244], R12 ;  /* 0x0000000cf4007388 */ /* 0x000fe20000000800 */
        /* <DEDUP_REMOVED lines=12> */
[----:B------:R-:W-:Y:S01]  /*5ce0*/  F2FP.BF16.F32.PACK_AB R24, R25, R24 ;  /* 0x000000181918723e */ /* 0x000fe200000010ff */
[----:B-1----:R-:W1:Y:S01]  /*5cf0*/  @P0 LDC.64 R16, c[0x0][0x458] ;  /* 0x00011600ff100b82 */ /* 0x002e620000000a00 */
        /* <DEDUP_REMOVED lines=8> */
[----:B------:R-:W-:Y:S02]  /*5d80*/  F2FP.BF16.F32.PACK_AB R48, R49, R48 ;  /* 0x000000303130723e */ /* 0x000fe400000010ff */
[----:B------:R-:W-:Y:S01]  /*5d90*/  F2FP.BF16.F32.PACK_AB R50, R51, R50 ;  /* 0x000000323332723e */ /* 0x000fe200000010ff */
[----:B------:R2:W-:Y:S01]  /*5da0*/  STS [R244+0x2000], R4 ;  /* 0x00200004f4007388 */ /* 0x0005e20000000800 */
[----:B------:R-:W-:Y:S02]  /*5db0*/  F2FP.BF16.F32.PACK_AB R40, R41, R40 ;  /* 0x000000282928723e */ /* 0x000fe400000010ff */
[----:B------:R-:W-:Y:S01]  /*5dc0*/  F2FP.BF16.F32.PACK_AB R42, R43, R42 ;  /* 0x0000002a2b2a723e */ /* 0x000fe200000010ff */
[----:B------:R-:W-:Y:S01]  /*5dd0*/  STS [R244+0x2400], R3 ;  /* 0x00240003f4007388 */ /* 0x000fe20000000800 */
[----:B------:R-:W-:-:S02]  /*5de0*/  F2FP.BF16.F32.PACK_AB R44, R45, R44 ;  /* 0x0000002c2d2c723e */ /* 0x000fc400000010ff */
[----:B------:R-:W-:Y:S01]  /*5df0*/  F2FP.BF16.F32.PACK_AB R46, R47, R46 ;  /* 0x0000002e2f2e723e */ /* 0x000fe200000010ff */
[----:B------:R-:W-:Y:S04]  /*5e00*/  STS [R243+0x3000], R6 ;  /* 0x00300006f3007388 */ /* 0x000fe80000000800 */
[----:B------:R-:W-:Y:S04]  /*5e10*/  STS [R243+0x3400], R5 ;  /* 0x00340005f3007388 */ /* 0x000fe80000000800 */
[----:B------:R3:W-:Y:S01]  /*5e20*/  STS [R244+0x3000], R2 ;  /* 0x00300002f4007388 */ /* 0x0007e20000000800 */
[----:B------:R-:W4:Y:S03]  /*5e30*/  S2R R204, SR_CTAID.Y ;  /* 0x0000000000cc7919 */ /* 0x000f260000002600 */
[----:B------:R1:W-:Y:S01]  /*5e40*/  STS [R244+0x3400], R0 ;  /* 0x00340000f4007388 */ /* 0x0003e20000000800 */
[----:B--2---:R-:W-:-:S03]  /*5e50*/  @P0 IADD3 R4, R238, R246, RZ ;  /* 0x000000f6ee040210 */ /* 0x004fc60007ffe0ff */
[----:B------:R-:W-:Y:S04]  /*5e60*/  STS [R243+0x4000], R20 ;  /* 0x00400014f3007388 */ /* 0x000fe80000000800 */
[----:B------:R-:W-:Y:S04]  /*5e70*/  STS [R243+0x4400], R22 ;  /* 0x00440016f3007388 */ /* 0x000fe80000000800 */
[----:B------:R2:W-:Y:S04]  /*5e80*/  STS [R244+0x4000], R32 ;  /* 0x00400020f4007388 */ /* 0x0005e80000000800 */
[----:B------:R2:W-:Y:S01]  /*5e90*/  STS [R244+0x4400], R34 ;  /* 0x00440022f4007388 */ /* 0x0005e20000000800 */
[----:B---3--:R-:W3:Y:S03]  /*5ea0*/  @P0 LDC.64 R2, c[0x0][0x450] ;  /* 0x00011400ff020b82 */ /* 0x008ee60000000a00 */
[----:B------:R2:W-:Y:S04]  /*5eb0*/  STS [R243+0x5000], R24 ;  /* 0x00500018f3007388 */ /* 0x0005e80000000800 */
[----:B------:R2:W-:Y:S01]  /*5ec0*/  STS [R243+0x5400], R26 ;  /* 0x0054001af3007388 */ /* 0x0005e20000000800 */
[----:B-1----:R-:W-:-:S03]  /*5ed0*/  @P0 IADD3 R0, R238, R246, RZ ;  /* 0x000000f6ee000210 */ /* 0x002fc60007ffe0ff */
[----:B------:R1:W-:Y:S01]  /*5ee0*/  STS [R244+0x5000], R28 ;  /* 0x0050001cf4007388 */ /* 0x0003e20000000800 */
[----:B----4-:R-:W-:-:S03]  /*5ef0*/  SHF.R.S32.HI R10, RZ, 0x1f, R204 ;  /* 0x0000001fff0a7819 */ /* 0x010fc600000114cc */
[----:B------:R1:W-:Y:S04]  /*5f00*/  STS [R244+0x5400], R30 ;  /* 0x0054001ef4007388 */ /* 0x0003e80000000800 */
[----:B------:R1:W-:Y:S04]  /*5f10*/  STS [R243+0x6000], R36 ;  /* 0x00600024f3007388 */ /* 0x0003e80000000800 */
[----:B------:R1:W-:Y:S01]  /*5f20*/  STS [R243+0x6400], R38 ;  /* 0x00640026f3007388 */ /* 0x0003e20000000800 */
[C---:B---3--:R-:W-:Y:S02]  /*5f30*/  @P0 IMAD R8, R0.reuse, R3, RZ ;  /* 0x0000000300080224 */ /* 0x048fe400078e02ff */
[----:B------:R-:W-:Y:S01]  /*5f40*/  @P0 IMAD.WIDE.U32 R6, R0, R2, RZ ;  /* 0x0000000200060225 */ /* 0x000fe200078e00ff */
[----:B------:R1:W-:Y:S03]  /*5f50*/  STS [R244+0x6000], R48 ;  /* 0x00600030f4007388 */ /* 0x0003e60000000800 */
[C---:B------:R-:W-:Y:S01]  /*5f60*/  @P0 IMAD R0, R4.reuse, R17, RZ ;  /* 0x0000001104000224 */ /* 0x040fe200078e02ff */
[----:B------:R1:W-:Y:S01]  /*5f70*/  STS [R244+0x6400], R50 ;  /* 0x00640032f4007388 */ /* 0x0003e20000000800 */
[----:B------:R-:W-:Y:S01]  /*5f80*/  @P0 IMAD.WIDE.U32 R4, R4, R16, RZ ;  /* 0x0000001004040225 */ /* 0x000fe200078e00ff */
[----:B------:R-:W-:-:S02]  /*5f90*/  @P0 IADD3 R12, R7, R8, RZ ;  /* 0x00000008070c0210 */ /* 0x000fc40007ffe0ff */
[----:B------:R1:W-:Y:S01]  /*5fa0*/  STS [R243+0x7000], R40 ;  /* 0x00700028f3007388 */ /* 0x0003e20000000800 */
[----:B------:R-:W-:Y:S01]  /*5fb0*/  @P0 IMAD.MOV.U32 R19, RZ, RZ, R4 ;  /* 0x000000ffff130224 */ /* 0x000fe200078e0004 */
[----:B--2---:R-:W-:Y:S01]  /*5fc0*/  @P0 IADD3 R32, R5, R0, RZ ;  /* 0x0000000005200210 */ /* 0x004fe20007ffe0ff */
[----:B------:R-:W-:Y:S01]  /*5fd0*/  @P0 IMAD.MOV.U32 R11, RZ, RZ, R6 ;  /* 0x000000ffff0b0224 */ /* 0x000fe200078e0006 */
[----:B------:R1:W-:Y:S01]  /*5fe0*/  STS [R243+0x7400], R42 ;  /* 0x0074002af3007388 */ /* 0x0003e20000000800 */
[----:B------:R-:W-:Y:S01]  /*5ff0*/  LEA R4, R251, UR5, 0x1 ;  /* 0x00000005fb047c11 */ /* 0x000fe2000f8e08ff */
[----:B------:R-:W2:Y:S02]  /*6000*/  S2R R13, SR_TID.X ;  /* 0x00000000000d7919 */ /* 0x000ea40000002100 */
[----:B------:R1:W-:Y:S04]  /*6010*/  STS [R244+0x7000], R44 ;  /* 0x0070002cf4007388 */ /* 0x0003e80000000800 */
[----:B------:R1:W-:Y:S01]  /*6020*/  STS [R244+0x7400], R46 ;  /* 0x0074002ef4007388 */ /* 0x0003e20000000800 */
[----:B------:R-:W-:Y:S05]  /*6030*/  @P0 BRA `(.L_x_58) ;  /* 0x0000000000300947 */ /* 0x000fea0003800000 */
[----:B------:R-:W3:Y:S01]  /*6040*/  LDC.64 R2, c[0x0][0x450] ;  /* 0x00011400ff027b82 */ /* 0x000ee20000000a00 */
[----:B------:R-:W-:-:S07]  /*6050*/  SHF.R.S32.HI R0, RZ, 0x1f, R238 ;  /* 0x0000001fff007819 */ /* 0x000fce00000114ee */
[----:B------:R-:W4:Y:S01]  /*6060*/  LDC.64 R8, c[0x0][0x438] ;  /* 0x00010e00ff087b82 */ /* 0x000f220000000a00 */
[-C--:B---3--:R-:W-:Y:S02]  /*6070*/  IMAD R0, R0, R2.reuse, RZ ;  /* 0x0000000200007224 */ /* 0x088fe400078e02ff */
[----:B------:R-:W-:-:S04]  /*6080*/  IMAD.WIDE.U32 R6, R238, R2, RZ ;  /* 0x00000002ee067225 */ /* 0x000fc800078e00ff */
[----:B------:R-:W-:Y:S02]  /*6090*/  IMAD R0, R238, R3, R0 ;  /* 0x00000003ee007224 */ /* 0x000fe400078e0200 */
[----:B----4-:R-:W-:-:S03]  /*60a0*/  IMAD R5, R10, R8, RZ ;  /* 0x000000080a057224 */ /* 0x010fc600078e02ff */
[----:B------:R-:W-:Y:S01]  /*60b0*/  IADD3 R7, R7, R0, RZ ;  /* 0x0000000007077210 */ /* 0x000fe20007ffe0ff */
[C---:B------:R-:W-:Y:S02]  /*60c0*/  IMAD R9, R204.reuse, R9, R5 ;  /* 0x00000009cc097224 */ /* 0x040fe400078e0205 */
[----:B------:R-:W-:-:S05]  /*60d0*/  IMAD.WIDE.U32 R6, R204, R8, R6 ;  /* 0x00000008cc067225 */ /* 0x000fca00078e0006 */
[----:B------:R-:W-:Y:S02]  /*60e0*/  IADD3 R12, R7, R9, RZ ;  /* 0x00000009070c7210 */ /* 0x000fe40007ffe0ff */
[----:B------:R-:W-:Y:S02]  /*60f0*/  MOV R11, R6 ;  /* 0x00000006000b7202 */ /* 0x000fe40000000f00 */
.L_x_58:
        /* <DEDUP_REMOVED lines=12> */
[----:B------:R-:W-:-:S07]  /*61c0*/  MOV R19, R6 ;  /* 0x0000000600137202 */ /* 0x000fce0000000f00 */
.L_x_59:
[----:B------:R-:W-:Y:S01]  /*61d0*/  BAR.SYNC.DEFER_BLOCKING 0x0 ;  /* 0x0000000000007b1d */ /* 0x000fe20000010000 */
[----:B------:R-:W-:Y:S01]  /*61e0*/  IMAD.SHL.U32 R5, R239, 0x40, RZ ;  /* 0x00000040ef057824 */ /* 0x000fe200078e00ff */
[--C-:B------:R-:W-:Y:S01]  /*61f0*/  SHF.R.S32.HI R7, RZ, 0x1f, R206.reuse ;  /* 0x0000001fff077819 */ /* 0x100fe200000114ce */
[----:B------:R-:W-:Y:S01]  /*6200*/  IMAD.MOV.U32 R6, RZ, RZ, R206 ;  /* 0x000000ffff067224 */ /* 0x000fe200078e00ce */
[----:B--2---:R-:W-:Y:S02]  /*6210*/  SHF.R.S32.HI R10, RZ, 0x1f, R13 ;  /* 0x0000001fff0a7819 */ /* 0x004fe4000001140d */
[----:B------:R-:W-:Y:S01]  /*6220*/  SHF.R.S32.HI R18, RZ, 0x1f, R5 ;  /* 0x0000001fff127819 */ /* 0x000fe20000011405 */
[-C--:B------:R-:W-:Y:S01]  /*6230*/  IMAD.WIDE.U32 R8, R5, R2.reuse, R6 ;  /* 0x0000000205087225 */ /* 0x080fe200078e0006 */
[----:B------:R-:W2:Y:S01]  /*6240*/  S2R R35, SR_CTAID.Z ;  /* 0x0000000000237919 */ /* 0x000ea20000002700 */
[----:B------:R-:W-:Y:S01]  /*6250*/  LEA.HI R13, R10, R13, RZ, 0x3 ;  /* 0x0000000d0a0d7211 */ /* 0x000fe200078f18ff */
[----:B------:R-:W-:Y:S01]  /*6260*/  ULDC.64 UR6, c[0x0][0x468] ;  /* 0x00011a0000067ab9 */ /* 0x000fe20000000a00 */
[----:B------:R-:W-:Y:S01]  /*6270*/  IMAD R0, R18, R2, RZ ;  /* 0x0000000212007224 */ /* 0x000fe200078e02ff */
[----:B------:R-:W-:Y:S01]  /*6280*/  IADD3 R8, P0, R11, R8, RZ ;  /* 0x000000080b087210 */ /* 0x000fe20007f1e0ff */
[----:B------:R-:W-:Y:S02]  /*6290*/  BSSY B0, `(.L_x_60) ;  /* 0x0000024000007945 */ /* 0x000fe40003800000 */
[----:B------:R-:W-:Y:S01]  /*62a0*/  IMAD R10, R5, R3, R0 ;  /* 0x00000003050a7224 */ /* 0x000fe200078e0200 */
[----:B------:R-:W-:-:S04]  /*62b0*/  SHF.R.S32.HI R0, RZ, 0x3, R13 ;  /* 0x00000003ff007819 */ /* 0x000fc8000001140d */
[----:B------:R-:W-:Y:S01]  /*62c0*/  IADD3.X R9, R12, R9, R10, P0, !PT ;  /* 0x000000090c097210 */ /* 0x000fe200007fe40a */
[----:B------:R-:W-:Y:S01]  /*62d0*/  IMAD R10, R239, -0x40, R196 ;  /* 0xffffffc0ef0a7824 */ /* 0x000fe200078e02c4 */
[----:B------:R-:W-:Y:S01]  /*62e0*/  SHF.R.S32.HI R33, RZ, 0x1f, R0 ;  /* 0x0000001fff217819 */ /* 0x000fe20000011400 */
[C---:B------:R-:W-:Y:S01]  /*62f0*/  VIADD R12, R0.reuse, 0x20 ;  /* 0x00000020000c7836 */ /* 0x040fe20000000000 */
[----:B-1----:R1:W3:Y:S02]  /*6300*/  LDS.128 R28, [R4+0xd000] ;  /* 0x00d00000041c7984 */ /* 0x0022e40000000c00 */
[-C--:B------:R-:W-:Y:S02]  /*6310*/  ISETP.GE.AND P3, PT, R0, R10.reuse, PT ;  /* 0x0000000a0000720c */ /* 0x080fe40003f66270 */
[----:B------:R1:W4:Y:S01]  /*6320*/  LDS.128 R40, [R4+0x10000] ;  /* 0x0100000004287984 */ /* 0x0003220000000c00 */
[----:B------:R-:W-:-:S03]  /*6330*/  ISETP.GE.AND P2, PT, R12, R10, PT ;  /* 0x0000000a0c00720c */ /* 0x000fc60003f46270 */
[----:B------:R1:W1:Y:S04]  /*6340*/  LDS.128 R48, [R4+0x11000] ;  /* 0x0110000004307984 */ /* 0x0002680000000c00 */
[----:B------:R1:W1:Y:S04]  /*6350*/  LDS.128 R36, [R4+0x12000] ;  /* 0x0120000004247984 */ /* 0x0002680000000c00 */
[----:B------:R1:W1:Y:S01]  /*6360*/  LDS.128 R44, [R4+0x13000] ;  /* 0x01300000042c7984 */ /* 0x0002620000000c00 */
[----:B--2---:R-:W-:Y:S01]  /*6370*/  SHF.R.S32.HI R34, RZ, 0x1f, R35 ;  /* 0x0000001fff227819 */ /* 0x004fe20000011423 */
[----:B------:R-:W-:-:S04]  /*6380*/  IMAD.WIDE.U32 R8, R35, UR6, R8 ;  /* 0x0000000623087c25 */ /* 0x000fc8000f8e0008 */
[----:B------:R-:W-:-:S04]  /*6390*/  IMAD R11, R34, UR6, RZ ;  /* 0x00000006220b7c24 */ /* 0x000fc8000f8e02ff */
[----:B------:R-:W-:-:S04]  /*63a0*/  IMAD R10, R35, UR7, R11 ;  /* 0x00000007230a7c24 */ /* 0x000fc8000f8e020b */
[----:B------:R-:W-:Y:S01]  /*63b0*/  IMAD.IADD R14, R9, 0x1, R10 ;  /* 0x00000001090e7824 */ /* 0x000fe200078e020a */
[----:B------:R-:W-:Y:S06]  /*63c0*/  @P3 BRA `(.L_x_61) ;  /* 0x0000000000403947 */ /* 0x000fec0003800000 */
[----:B------:R-:W-:Y:S01]  /*63d0*/  ULDC UR4, c[0x0][0x2d0] ;  /* 0x0000b40000047ab9 */ /* 0x000fe20000000800 */
[----:B------:R-:W2:Y:S01]  /*63e0*/  LDS.128 R24, [R4+0xe000] ;  /* 0x00e0000004187984 */ /* 0x000ea20000000c00 */
[----:B------:R-:W-:Y:S01]  /*63f0*/  ISETP.GE.AND P4, PT, R206, UR4, PT ;  /* 0x00000004ce007c0c */ /* 0x000fe2000bf86270 */
[----:B------:R-:W-:Y:S01]  /*6400*/  IMAD.MOV.U32 R10, RZ, RZ, R8 ;  /* 0x000000ffff0a7224 */ /* 0x000fe200078e0008 */
[----:B------:R-:W-:Y:S01]  /*6410*/  MOV R11, R14 ;  /* 0x0000000e000b7202 */ /* 0x000fe20000000f00 */
[-C--:B------:R-:W-:Y:S01]  /*6420*/  IMAD R15, R33, R2.reuse, RZ ;  /* 0x00000002210f7224 */ /* 0x080fe200078e02ff */
[----:B------:R-:W-:Y:S01]  /*6430*/  ISETP.GE.AND P1, PT, R218, UR4, PT ;  /* 0x00000004da007c0c */ /* 0x000fe2000bf26270 */
[----:B------:R-:W-:Y:S01]  /*6440*/  ULDC.64 UR6, c[0x0][0x3f0] ;  /* 0x0000fc0000067ab9 */ /* 0x000fe20000000a00 */
[----:B------:R-:W-:-:S04]  /*6450*/  IMAD.WIDE.U32 R12, R0, R2, R10 ;  /* 0x00000002000c7225 */ /* 0x000fc800078e000a */
[----:B------:R-:W-:-:S03]  /*6460*/  IMAD R10, R0, R3, R15 ;  /* 0x00000003000a7224 */ /* 0x000fc600078e020f */
[----:B------:R-:W3:Y:S01]  /*6470*/  @!P4 LDS.128 R20, [R4+0xc000] ;  /* 0x00c000000414c984 */ /* 0x000ee20000000c00 */
[----:B------:R-:W-:Y:S01]  /*6480*/  IMAD.IADD R11, R13, 0x1, R10 ;  /* 0x000000010d0b7824 */ /* 0x000fe200078e020a */
[----:B------:R-:W-:-:S04]  /*6490*/  LEA R10, P0, R12, UR6, 0x1 ;  /* 0x000000060c0a7c11 */ /* 0x000fc8000f8008ff */
[----:B------:R-:W-:-:S05]  /*64a0*/  LEA.HI.X R11, R12, UR7, R11, 0x1, P0 ;  /* 0x000000070c0b7c11 */ /* 0x000fca00080f0c0b */
[----:B--2---:R2:W-:Y:S04]  /*64b0*/  @!P1 STG.E.128 desc[UR16][R10.64+0x80], R24 ;  /* 0x000080180a009986 */ /* 0x0045e8000c101d10 */
[----:B---3--:R2:W-:Y:S02]  /*64c0*/  @!P4 STG.E.128 desc[UR16][R10.64], R20 ;  /* 0x000000140a00c986 */ /* 0x0085e4000c101d10 */
.L_x_61:
[----:B------:R-:W-:Y:S05]  /*64d0*/  BSYNC B0 ;  /* 0x0000000000007941 */ /* 0x000fea0003800000 */
.L_x_60:
[----:B--2---:R2:W1:Y:S01]  /*64e0*/  LDS.128 R20, [R4+0xf000] ;  /* 0x00f0000004147984 */ /* 0x0044620000000c00 */
[----:B------:R-:W-:Y:S04]  /*64f0*/  BSSY B0, `(.L_x_62) ;  /* 0x0000011000007945 */ /* 0x000fe80003800000 */
[----:B------:R-:W-:Y:S05]  /*6500*/  @P2 BRA `(.L_x_63) ;  /* 0x00000000003c2947 */ /* 0x000fea0003800000 */
[----:B-12---:R-:W-:Y:S01]  /*6510*/  IADD3 R4, P0, R0, 0x20, RZ ;  /* 0x0000002000047810 */ /* 0x006fe20007f1e0ff */
[----:B------:R-:W-:Y:S01]  /*6520*/  ULDC UR4, c[0x0][0x2d0] ;  /* 0x0000b40000047ab9 */ /* 0x000fe20000000800 */
[----:B------:R-:W-:Y:S01]  /*6530*/  ULDC.64 UR6, c[0x0][0x3f0] ;  /* 0x0000fc0000067ab9 */ /* 0x000fe20000000a00 */
[----:B------:R-:W-:Y:S02]  /*6540*/  ISETP.GE.AND P1, PT, R206, UR4, PT ;  /* 0x00000004ce007c0c */ /* 0x000fe4000bf26270 */
[----:B------:R-:W-:Y:S01]  /*6550*/  IMAD.X R9, RZ, RZ, R33, P0 ;  /* 0x000000ffff097224 */ /* 0x000fe200000e0621 */
[----:B------:R-:W-:-:S03]  /*6560*/  ISETP.GE.AND P0, PT, R218, UR4, PT ;  /* 0x00000004da007c0c */ /* 0x000fc6000bf06270 */
[----:B------:R-:W-:Y:S01]  /*6570*/  IMAD R10, R9, R2, RZ ;  /* 0x00000002090a7224 */ /* 0x000fe200078e02ff */
[----:B------:R-:W-:-:S03]  /*6580*/  MOV R9, R14 ;  /* 0x0000000e00097202 */ /* 0x000fc60000000f00 */
[C---:B------:R-:W-:Y:S02]  /*6590*/  IMAD R3, R4.reuse, R3, R10 ;  /* 0x0000000304037224 */ /* 0x040fe400078e020a */
[----:B------:R-:W-:-:S04]  /*65a0*/  IMAD.WIDE.U32 R8, R4, R2, R8 ;  /* 0x0000000204087225 */ /* 0x000fc800078e0008 */
[----:B------:R-:W-:Y:S01]  /*65b0*/  IMAD.IADD R3, R9, 0x1, R3 ;  /* 0x0000000109037824 */ /* 0x000fe200078e0203 */
[----:B------:R-:W-:-:S04]  /*65c0*/  LEA R2, P4, R8, UR6, 0x1 ;  /* 0x0000000608027c11 */ /* 0x000fc8000f8808ff */
[----:B------:R-:W-:-:S05]  /*65d0*/  LEA.HI.X R3, R8, UR7, R3, 0x1, P4 ;  /* 0x0000000708037c11 */ /* 0x000fca000a0f0c03 */
[----:B---3--:R1:W-:Y:S04]  /*65e0*/  @!P1 STG.E.128 desc[UR16][R2.64], R28 ;  /* 0x0000001c02009986 */ /* 0x0083e8000c101d10 */
[----:B------:R1:W-:Y:S02]  /*65f0*/  @!P0 STG.E.128 desc[UR16][R2.64+0x80], R20 ;  /* 0x0000801402008986 */ /* 0x0003e4000c101d10 */
.L_x_63:
[----:B------:R-:W-:Y:S05]  /*6600*/  BSYNC B0 ;  /* 0x0000000000007941 */ /* 0x000fea0003800000 */
.L_x_62:
[-C--:B-1----:R-:W-:Y:S01]  /*6610*/  IMAD.WIDE.U32 R2, R5, R16.reuse, R6 ;  /* 0x0000001005027225 */ /* 0x082fe200078e0006 */
[----:B------:R-:W-:Y:S01]  /*6620*/  ULDC.64 UR6, c[0x0][0x470] ;  /* 0x00011c0000067ab9 */ /* 0x000fe20000000a00 */
[----:B------:R-:W-:Y:S02]  /*6630*/  BSSY B0, `(.L_x_64) ;  /* 0x0000018000007945 */ /* 0x000fe40003800000 */
[----:B--2---:R-:W-:Y:S01]  /*6640*/  IMAD R4, R18, R16, RZ ;  /* 0x0000001012047224 */ /* 0x004fe200078e02ff */
        /* <DEDUP_REMOVED lines=9> */
[----:B------:R-:W-:Y:S01]  /*66e0*/  IMAD.MOV.U32 R4, RZ, RZ, R2 ;  /* 0x000000ffff047224 */ /* 0x000fe200078e0002 */
[----:B------:R-:W-:Y:S01]  /*66f0*/  ULDC UR4, c[0x0][0x2d0] ;  /* 0x0000b40000047ab9 */ /* 0x000fe20000000800 */
[-C--:B------:R-:W-:Y:S01]  /*6700*/  IMAD R9, R33, R16.reuse, RZ ;  /* 0x0000001021097224 */ /* 0x080fe200078e02ff */
[----:B------:R-:W-:Y:S01]  /*6710*/  ISETP.GE.AND P1, PT, R206, UR4, PT ;  /* 0x00000004ce007c0c */ /* 0x000fe2000bf26270 */
[----:B------:R-:W-:Y:S01]  /*6720*/  IMAD.WIDE.U32 R6, R0, R16, R4 ;  /* 0x0000001000067225 */ /* 0x000fe200078e0004 */
[----:B------:R-:W-:Y:S01]  /*6730*/  ISETP.GE.AND P0, PT, R218, UR4, PT ;  /* 0x00000004da007c0c */ /* 0x000fe2000bf06270 */
[----:B------:R-:W-:Y:S02]  /*6740*/  ULDC.64 UR6, c[0x0][0x3f8] ;  /* 0x0000fe0000067ab9 */ /* 0x000fe40000000a00 */
[----:B------:R-:W-:-:S04]  /*6750*/  IMAD R4, R0, R17, R9 ;  /* 0x0000001100047224 */ /* 0x000fc800078e0209 */
[----:B------:R-:W-:Y:S01]  /*6760*/  IMAD.IADD R5, R7, 0x1, R4 ;  /* 0x0000000107057824 */ /* 0x000fe200078e0204 */
[----:B------:R-:W-:-:S04]  /*6770*/  LEA R4, P3, R6, UR6, 0x1 ;  /* 0x0000000606047c11 */ /* 0x000fc8000f8608ff */
[----:B------:R-:W-:-:S05]  /*6780*/  LEA.HI.X R5, R6, UR7, R5, 0x1, P3 ;  /* 0x0000000706057c11 */ /* 0x000fca00098f0c05 */
[----:B----4-:R1:W-:Y:S04]  /*6790*/  @!P1 STG.E.128 desc[UR16][R4.64], R40 ;  /* 0x0000002804009986 */ /* 0x0103e8000c101d10 */
[----:B------:R1:W-:Y:S02]  /*67a0*/  @!P0 STG.E.128 desc[UR16][R4.64+0x80], R36 ;  /* 0x0000802404008986 */ /* 0x0003e4000c101d10 */
.L_x_65:
[----:B------:R-:W-:Y:S05]  /*67b0*/  BSYNC B0 ;  /* 0x0000000000007941 */ /* 0x000fea0003800000 */
.L_x_64:
[----:B------:R-:W-:Y:S05]  /*67c0*/  @P2 BRA `(.L_x_66) ;  /* 0x0000000800842947 */ /* 0x000fea0003800000 */
[----:B------:R-:W-:Y:S01]  /*67d0*/  IADD3 R0, P0, R0, 0x20, RZ ;  /* 0x0000002000007810 */ /* 0x000fe20007f1e0ff */
[----:B------:R-:W-:Y:S01]  /*67e0*/  ULDC UR4, c[0x0][0x2d0] ;  /* 0x0000b40000047ab9 */ /* 0x000fe20000000800 */
[----:B------:R-:W-:-:S03]  /*67f0*/  ULDC.64 UR6, c[0x0][0x3f8] ;  /* 0x0000fe0000067ab9 */ /* 0x000fc60000000a00 */
[----:B------:R-:W-:Y:S01]  /*6800*/  IMAD.X R3, RZ, RZ, R33, P0 ;  /* 0x000000ffff037224 */ /* 0x000fe200000e0621 */
[----:B------:R-:W-:-:S03]  /*6810*/  ISETP.GE.AND P0, PT, R206, UR4, PT ;  /* 0x00000004ce007c0c */ /* 0x000fc6000bf06270 */
[----:B------:R-:W-:Y:S01]  /*6820*/  IMAD R6, R3, R16, RZ ;  /* 0x0000001003067224 */ /* 0x000fe200078e02ff */
[----:B------:R-:W-:-:S03]  /*6830*/  MOV R3, R8 ;  /* 0x0000000800037202 */ /* 0x000fc60000000f00 */
[----:B-1----:R-:W-:-:S04]  /*6840*/  IMAD.WIDE.U32 R4, R0, R16, R2 ;  /* 0x0000001000047225 */ /* 0x002fc800078e0002 */
[----:B------:R-:W-:Y:S01]  /*6850*/  IMAD R0, R0, R17, R6 ;  /* 0x0000001100007224 */ /* 0x000fe200078e0206 */
[----:B------:R-:W-:-:S03]  /*6860*/  LEA R2, P1, R4, UR6, 0x1 ;  /* 0x0000000604027c11 */ /* 0x000fc6000f8208ff */
[----:B------:R-:W-:-:S05]  /*6870*/  IMAD.IADD R0, R5, 0x1, R0 ;  /* 0x0000000105007824 */ /* 0x000fca00078e0200 */
[----:B------:R-:W-:-:S05]  /*6880*/  LEA.HI.X R3, R4, UR7, R0, 0x1, P1 ;  /* 0x0000000704037c11 */ /* 0x000fca00088f0c00 */
[----:B------:R1:W-:Y:S01]  /*6890*/  @!P0 STG.E.128 desc[UR16][R2.64], R48 ;  /* 0x0000003002008986 */ /* 0x0003e2000c101d10 */
[----:B------:R-:W-:-:S13]  /*68a0*/  ISETP.GE.AND P0, PT, R218, UR4, PT ;  /* 0x00000004da007c0c */ /* 0x000fda000bf06270 */
[----:B------:R-:W-:Y:S05]  /*68b0*/  @P0 BRA `(.L_x_66) ;  /* 0x0000000800480947 */ /* 0x000fea0003800000 */
[----:B------:R2:W-:Y:S01]  /*68c0*/  STG.E.128 desc[UR16][R2.64+0x80], R44 ;  /* 0x0000802c02007986 */ /* 0x0005e2000c101d10 */
[----:B------:R-:W-:Y:S05]  /*68d0*/  BRA `(.L_x_66) ;  /* 0x0000000800407947 */ /* 0x000fea0003800000 */
.L_x_36:
[----:B------:R-:W-:Y:S01]  /*68e0*/  ISETP.NE.AND P0, PT, R246, -0x1, PT ;  /* 0xfffffffff600780c */ /* 0x000fe20003f05270 */
[----:B------:R-:W1:Y:S01]  /*68f0*/  S2R R18, SR_TID.X ;  /* 0x0000000000127919 */ /* 0x000e620000002100 */
[----:B------:R-:W-:Y:S01]  /*6900*/  IMAD.SHL.U32 R14, R239, 0x40, RZ ;  /* 0x00000040ef0e7824 */ /* 0x000fe200078e00ff */
[----:B------:R-:W2:Y:S04]  /*6910*/  S2R R19, SR_CTAID.Y ;  /* 0x0000000000137919 */ /* 0x000ea80000002600 */
[----:B------:R-:W-:-:S06]  /*6920*/  SHF.R.S32.HI R17, RZ, 0x1f, R14 ;  /* 0x0000001fff117819 */ /* 0x000fcc000001140e */
[----:B------:R-:W3:Y:S01]  /*6930*/  @P0 LDC.64 R8, c[0x0][0x450] ;  /* 0x00011400ff080b82 */ /* 0x000ee20000000a00 */
[CC--:B------:R-:W-:Y:S02]  /*6940*/  @P0 IADD3 R0, R238.reuse, R246.reuse, RZ ;  /* 0x000000f6ee000210 */ /* 0x0c0fe40007ffe0ff */
[----:B------:R-:W-:-:S05]  /*6950*/  @P0 IADD3 R2, R238, R246, RZ ;  /* 0x000000f6ee020210 */ /* 0x000fca0007ffe0ff */
[----:B------:R-:W4:Y:S01]  /*6960*/  @P0 LDC.64 R12, c[0x0][0x458] ;  /* 0x00011600ff0c0b82 */ /* 0x000f220000000a00 */
[----:B-1----:R-:W-:Y:S01]  /*6970*/  SHF.R.S32.HI R11, RZ, 0x1f, R18 ;  /* 0x0000001fff0b7819 */ /* 0x002fe20000011412 */
[C---:B---3--:R-:W-:Y:S01]  /*6980*/  @P0 IMAD R6, R0.reuse, R9, RZ ;  /* 0x0000000900060224 */ /* 0x048fe200078e02ff */
[----:B--2---:R-:W-:Y:S01]  /*6990*/  SHF.R.S32.HI R10, RZ, 0x1f, R19 ;  /* 0x0000001fff0a7819 */ /* 0x004fe20000011413 */
[----:B------:R-:W-:-:S05]  /*69a0*/  @P0 IMAD.WIDE.U32 R4, R0, R8, RZ ;  /* 0x0000000800040225 */ /* 0x000fca00078e00ff */
[----:B------:R-:W-:Y:S01]  /*69b0*/  @P0 IADD3 R7, R5, R6, RZ ;  /* 0x0000000605070210 */ /* 0x000fe20007ffe0ff */
[C---:B----4-:R-:W-:Y:S02]  /*69c0*/  @P0 IMAD R0, R2.reuse, R13, RZ ;  /* 0x0000000d02000224 */ /* 0x050fe400078e02ff */
        /* <DEDUP_REMOVED lines=17> */
.L_x_67:
        /* <DEDUP_REMOVED lines=13> */
.L_x_68:
[----:B------:R-:W1:Y:S01]  /*6bb0*/  S2R R20, SR_CTAID.Z ;  /* 0x0000000000147919 */ /* 0x000e620000002700 */
[----:B------:R-:W-:Y:S01]  /*6bc0*/  IMAD R0, R17, R8, RZ ;  /* 0x0000000811007224 */ /* 0x000fe200078e02ff */
[----:B------:R-:W-:Y:S01]  /*6bd0*/  LEA.HI R5, R11, R18, RZ, 0x3 ;  /* 0x000000120b057211 */ /* 0x000fe200078f18ff */
[C---:B------:R-:W-:Y:S01]  /*6be0*/  IMAD.WIDE.U32 R2, R14.reuse, R8, R206 ;  /* 0x000000080e027225 */ /* 0x040fe200078e00ce */
[----:B------:R-:W-:Y:S01]  /*6bf0*/  ULDC.64 UR6, c[0x0][0x468] ;  /* 0x00011a0000067ab9 */ /* 0x000fe20000000a00 */
[----:B------:R-:W-:Y:S02]  /*6c00*/  BSSY B0, `(.L_x_69) ;  /* 0x000001e000007945 */ /* 0x000fe40003800000 */
[----:B------:R-:W-:Y:S01]  /*6c10*/  IMAD R4, R14, R9, R0 ;  /* 0x000000090e047224 */ /* 0x000fe200078e0200 */
[----:B------:R-:W-:Y:S02]  /*6c20*/  IADD3 R2, P0, R6, R2, RZ ;  /* 0x0000000206027210 */ /* 0x000fe40007f1e0ff */
[----:B------:R-:W-:-:S02]  /*6c30*/  SHF.R.S32.HI R0, RZ, 0x3, R5 ;  /* 0x00000003ff007819 */ /* 0x000fc40000011405 */
[----:B------:R-:W-:Y:S01]  /*6c40*/  IADD3.X R3, R7, R3, R4, P0, !PT ;  /* 0x0000000307037210 */ /* 0x000fe200007fe404 */
[----:B------:R-:W-:Y:S01]  /*6c50*/  IMAD R4, R239, -0x40, R196 ;  /* 0xffffffc0ef047824 */ /* 0x000fe200078e02c4 */
[----:B------:R-:W-:Y:S01]  /*6c60*/  SHF.R.S32.HI R18, RZ, 0x1f, R0 ;  /* 0x0000001fff127819 */ /* 0x000fe20000011400 */
[----:B------:R-:W-:-:S03]  /*6c70*/  VIADD R5, R0, 0x20 ;  /* 0x0000002000057836 */ /* 0x000fc60000000000 */
        /* <DEDUP_REMOVED lines=20> */
[----:B------:R1:W-:Y:S04]  /*6dc0*/  @!P1 STG.E.128 desc[UR16][R4.64], RZ ;  /* 0x000000ff04009986 */ /* 0x0003e8000c101d10 */
[----:B------:R1:W-:Y:S02]  /*6dd0*/  @!P0 STG.E.128 desc[UR16][R4.64+0x80], RZ ;  /* 0x000080ff04008986 */ /* 0x0003e4000c101d10 */
.L_x_70:
[----:B------:R-:W-:Y:S05]  /*6de0*/  BSYNC B0 ;  /* 0x0000000000007941 */ /* 0x000fea0003800000 */
.L_x_69:
[----:B------:R-:W-:Y:S04]  /*6df0*/  BSSY B0, `(.L_x_71) ;  /* 0x0000012000007945 */ /* 0x000fe80003800000 */
[----:B------:R-:W-:Y:S05]  /*6e00*/  @P2 BRA `(.L_x_72) ;  /* 0x0000000000402947 */ /* 0x000fea0003800000 */
[----:B------:R-:W-:Y:S01]  /*6e10*/  IADD3 R3, P0, R0, 0x20, RZ ;  /* 0x0000002000037810 */ /* 0x000fe20007f1e0ff */
[----:B------:R-:W-:Y:S01]  /*6e20*/  ULDC UR4, c[0x0][0x2d0] ;  /* 0x0000b40000047ab9 */ /* 0x000fe20000000800 */
[----:B-1----:R-:W-:Y:S01]  /*6e30*/  MOV R5, R10 ;  /* 0x0000000a00057202 */ /* 0x002fe20000000f00 */
[----:B------:R-:W-:Y:S01]  /*6e40*/  ULDC.64 UR6, c[0x0][0x3f0] ;  /* 0x0000fc0000067ab9 */ /* 0x000fe20000000a00 */
[----:B------:R-:W-:Y:S01]  /*6e50*/  ISETP.GE.AND P1, PT, R206, UR4, PT ;  /* 0x00000004ce007c0c */ /* 0x000fe2000bf26270 */
[----:B------:R-:W-:Y:S01]  /*6e60*/  IMAD.X R4, RZ, RZ, R18, P0 ;  /* 0x000000ffff047224 */ /* 0x000fe200000e0612 */
[----:B------:R-:W-:-:S03]  /*6e70*/  ISETP.GE.AND P0, PT, R218, UR4, PT ;  /* 0x00000004da007c0c */ /* 0x000fc6000bf06270 */
[----:B------:R-:W-:Y:S02]  /*6e80*/  IMAD R6, R4, R8, RZ ;  /* 0x0000000804067224 */ /* 0x000fe400078e02ff */
[----:B------:R-:W-:-:S04]  /*6e90*/  IMAD.MOV.U32 R4, RZ, RZ, R2 ;  /* 0x000000ffff047224 */ /* 0x000fc800078e0002 */
[----:B------:R-:W-:-:S04]  /*6ea0*/  IMAD.WIDE.U32 R4, R3, R8, R4 ;  /* 0x0000000803047225 */ /* 0x000fc800078e0004 */
[----:B------:R-:W-:Y:S01]  /*6eb0*/  IMAD R3, R3, R9, R6 ;  /* 0x0000000903037224 */ /* 0x000fe200078e0206 */
[----:B------:R-:W-:-:S03]  /*6ec0*/  LEA R2, P4, R4, UR6, 0x1 ;  /* 0x0000000604027c11 */ /* 0x000fc6000f8808ff */
[----:B------:R-:W-:-:S05]  /*6ed0*/  IMAD.IADD R3, R3, 0x1, R5 ;  /* 0x0000000103037824 */ /* 0x000fca00078e0205 */
[----:B------:R-:W-:-:S05]  /*6ee0*/  LEA.HI.X R3, R4, UR7, R3, 0x1, P4 ;  /* 0x0000000704037c11 */ /* 0x000fca000a0f0c03 */
[----:B------:R2:W-:Y:S04]  /*6ef0*/  @!P1 STG.E.128 desc[UR16][R2.64], RZ ;  /* 0x000000ff02009986 */ /* 0x0005e8000c101d10 */
[----:B------:R2:W-:Y:S02]  /*6f00*/  @!P0 STG.E.128 desc[UR16][R2.64+0x80], RZ ;  /* 0x000080ff02008986 */ /* 0x0005e4000c101d10 */
.L_x_72:
[----:B------:R-:W-:Y:S05]  /*6f10*/  BSYNC B0 ;  /* 0x0000000000007941 */ /* 0x000fea0003800000 */
.L_x_71:
[CC--:B--2---:R-:W-:Y:S01]  /*6f20*/  IMAD.WIDE.U32 R2, R14.reuse, R12.reuse, R206 ;  /* 0x0000000c0e027225 */ /* 0x0c4fe200078e00ce */
[----:B------:R-:W-:Y:S01]  /*6f30*/  ULDC.64 UR6, c[0x0][0x470] ;  /* 0x00011c0000067ab9 */ /* 0x000fe20000000a00 */
[----:B------:R-:W-:Y:S02]  /*6f40*/  BSSY B0, `(.L_x_73) ;  /* 0x0000018000007945 */ /* 0x000fe40003800000 */
[----:B-1----:R-:W-:Y:S01]  /*6f50*/  IMAD R4, R17, R12, RZ ;  /* 0x0000000c11047224 */ /* 0x002fe200078e02ff */
        /* <DEDUP_REMOVED lines=22> */
.L_x_74:
[----:B------:R-:W-:Y:S05]  /*70c0*/  BSYNC B0 ;  /* 0x0000000000007941 */ /* 0x000fea0003800000 */
.L_x_73:
[----:B------:R-:W-:Y:S05]  /*70d0*/  @P2 BRA `(.L_x_66) ;  /* 0x0000000000402947 */ /* 0x000fea0003800000 */
[----:B------:R-:W-:Y:S01]  /*70e0*/  IADD3 R0, P0, R0, 0x20, RZ ;  /* 0x0000002000007810 */ /* 0x000fe20007f1e0ff */
[----:B-1----:R-:W-:Y:S01]  /*70f0*/  IMAD.MOV.U32 R4, RZ, RZ, R2 ;  /* 0x000000ffff047224 */ /* 0x002fe200078e0002 */
[----:B------:R-:W-:Y:S01]  /*7100*/  MOV R5, R8 ;  /* 0x0000000800057202 */ /* 0x000fe20000000f00 */
[----:B------:R-:W-:Y:S01]  /*7110*/  ULDC UR4, c[0x0][0x2d0] ;  /* 0x0000b40000047ab9 */ /* 0x000fe20000000800 */
[----:B------:R-:W-:Y:S01]  /*7120*/  ULDC.64 UR6, c[0x0][0x3f8] ;  /* 0x0000fe0000067ab9 */ /* 0x000fe20000000a00 */
[----:B------:R-:W-:Y:S01]  /*7130*/  IMAD.X R3, RZ, RZ, R18, P0 ;  /* 0x000000ffff037224 */ /* 0x000fe200000e0612 */
[----:B------:R-:W-:Y:S01]  /*7140*/  ISETP.GE.AND P1, PT, R206, UR4, PT ;  /* 0x00000004ce007c0c */ /* 0x000fe2000bf26270 */
[----:B------:R-:W-:Y:S01]  /*7150*/  IMAD.WIDE.U32 R4, R0, R12, R4 ;  /* 0x0000000c00047225 */ /* 0x000fe200078e0004 */
[----:B------:R-:W-:-:S03]  /*7160*/  ISETP.GE.AND P0, PT, R218, UR4, PT ;  /* 0x00000004da007c0c */ /* 0x000fc6000bf06270 */
[----:B------:R-:W-:Y:S01]  /*7170*/  IMAD R3, R3, R12, RZ ;  /* 0x0000000c03037224 */ /* 0x000fe200078e02ff */
[----:B------:R-:W-:-:S03]  /*7180*/  LEA R2, P2, R4, UR6, 0x1 ;  /* 0x0000000604027c11 */ /* 0x000fc6000f8408ff */
[----:B------:R-:W-:-:S04]  /*7190*/  IMAD R0, R0, R13, R3 ;  /* 0x0000000d00007224 */ /* 0x000fc800078e0203 */
[----:B------:R-:W-:-:S05]  /*71a0*/  IMAD.IADD R0, R0, 0x1, R5 ;  /* 0x0000000100007824 */ /* 0x000fca00078e0205 */
[----:B------:R-:W-:-:S05]  /*71b0*/  LEA.HI.X R3, R4, UR7, R0, 0x1, P2 ;  /* 0x0000000704037c11 */ /* 0x000fca00090f0c00 */
[----:B------:R2:W-:Y:S04]  /*71c0*/  @!P1 STG.E.128 desc[UR16][R2.64], RZ ;  /* 0x000000ff02009986 */ /* 0x0005e8000c101d10 */
[----:B------:R2:W-:Y:S02]  /*71d0*/  @!P0 STG.E.128 desc[UR16][R2.64+0x80], RZ ;  /* 0x000080ff02008986 */ /* 0x0005e4000c101d10 */
.L_x_66:
[----:B------:R-:W-:Y:S05]  /*71e0*/  BSYNC B1 ;  /* 0x0000000000017941 */ /* 0x000fea0003800000 */
.L_x_31:
[----:B------:R-:W3:Y:S02]  /*71f0*/  LDC R0, c[0x0][0xc] ;  /* 0x00000300ff007b82 */ /* 0x000ee40000000800 */
[----:B---3--:R-:W-:-:S04]  /*7200*/  IADD3 R239, R0, R239, RZ ;  /* 0x000000ef00ef7210 */ /* 0x008fc80007ffe0ff */
[----:B------:R-:W-:-:S13]  /*7210*/  ISETP.GE.AND P0, PT, R239, UR14, PT ;  /* 0x0000000eef007c0c */ /* 0x000fda000bf06270 */
[----:B------:R-:W-:Y:S05]  /*7220*/  @P0 BRA `(.L_x_75) ;  /* 0x0000000000040947 */ /* 0x000fea0003800000 */
[----:B------:R-:W-:Y:S05]  /*7230*/  BRA `(.L_x_76) ;  /* 0xffffff9400a47947 */ /* 0x000fea000383ffff */
.L_x_75:
[----:B------:R-:W-:Y:S05]  /*7240*/  EXIT ;  /* 0x000000000000794d */ /* 0x000fea0003800000 */
.L_x_77:
        /* <DEDUP_REMOVED lines=11> */
.L_x_2051:


//--------------------- .text._ZN5flash44flash_bwd_dq_dk_dv_loop_seqk_parallel_kernelI23Flash_bwd_kernel_traitsILi128ELi64ELi64ELi8ELi4ELi2ELi2ELb1ELb0EN7cutlass10bfloat16_tE19Flash_kernel_traitsILi128ELi64ELi64ELi8ES3_EELb0ELb0ELb1ELb0ELb0ELb0ELb0EEEvNS_16Flash_bwd_paramsE --------------------------
	.section	.text._ZN5flash44flash_bwd_dq_dk_dv_loop_seqk_parallel_kernelI23Flash_bwd_kernel_traitsILi128ELi64ELi64ELi8ELi4ELi2ELi2ELb1ELb0EN7cutlass10bfloat16_tE19Flash_kernel_traitsILi128ELi64ELi64ELi8ES3_EELb0ELb0ELb1ELb0ELb0ELb0ELb0EEEvNS_16Flash_bwd_paramsE,"ax",@progbits
	.align	128
        .global         _ZN5flash44flash_bwd_dq_dk_dv_loop_seqk_parallel_kernelI23Flash_bwd_kernel_traitsILi128ELi64ELi64ELi8ELi4ELi2ELi2ELb1ELb0EN7cutlass10bfloat16_tE19Flash_kernel_traitsILi128ELi64ELi64ELi8ES3_EELb0ELb0ELb1ELb0ELb0ELb0ELb0EEEvNS_16Flash_bwd_paramsE
        .type           _ZN5flash44flash_bwd_dq_dk_dv_loop_seqk_parallel_kernelI23Flash_bwd_kernel_traitsILi128ELi64ELi64ELi8ELi4ELi2ELi2ELb1ELb0EN7cutlass10bfloat16_tE19Flash_kernel_traitsILi128ELi64ELi64ELi8ES3_EELb0ELb0ELb1ELb0ELb0ELb0ELb0EEEvNS_16Flash_bwd_paramsE,@function
        .size           _ZN5flash44flash_bwd_dq_dk_dv_loop_seqk_parallel_kernelI23Flash_bwd_kernel_traitsILi128ELi64ELi64ELi8ELi4ELi2ELi2ELb1ELb0EN7cutlass10bfloat16_tE19Flash_kernel_traitsILi128ELi64ELi64ELi8ES3_EELb0ELb0ELb1ELb0ELb0ELb0ELb0EEEvNS_16Flash_bwd_paramsE,(.L_x_2052 - _ZN5flash44flash_bwd_dq_dk_dv_loop_seqk_parallel_kernelI23Flash_bwd_kernel_traitsILi128ELi64ELi64ELi8ELi4ELi2ELi2ELb1ELb0EN7cutlass10bfloat16_tE19Flash_kernel_traitsILi128ELi64ELi64ELi8ES3_EELb0ELb0ELb1ELb0ELb0ELb0ELb0EEEvNS_16Flash_bwd_paramsE)
        .other          _ZN5flash44flash_bwd_dq_dk_dv_loop_seqk_parallel_kernelI23Flash_bwd_kernel_traitsILi128ELi64ELi64ELi8ELi4ELi2ELi2ELb1ELb0EN7cutlass10bfloat16_tE19Flash_kernel_traitsILi128ELi64ELi64ELi8ES3_EELb0ELb0ELb1ELb0ELb0ELb0ELb0EEEvNS_16Flash_bwd_paramsE,@"STO_CUDA_ENTRY STV_DEFAULT"
_ZN5flash44flash_bwd_dq_dk_dv_loop_seqk_parallel_kernelI23Flash_bwd_kernel_traitsILi128ELi64ELi64ELi8ELi4ELi2ELi2ELb1ELb0EN7cutlass10bfloat16_tE19Flash_kernel_traitsILi128ELi64ELi64ELi8ES3_EELb0ELb0ELb1ELb0ELb0ELb0ELb0EEEvNS_16Flash_bwd_paramsE:
.text._ZN5flash44flash_bwd_dq_dk_dv_loop_seqk_parallel_kernelI23Flash_bwd_kernel_traitsILi128ELi64ELi64ELi8ELi4ELi2ELi2ELb1ELb0EN7cutlass10bfloat16_tE19Flash_kernel_traitsILi128ELi64ELi64ELi8ES3_EELb0ELb0ELb1ELb0ELb0ELb0ELb0EEEvNS_16Flash_bwd_paramsE:
        /* <DEDUP_REMOVED lines=20> */
[----:B-1----:R-:W-:-:S04]  /*0140*/  SHF.R.S32.HI R15, RZ, 0x1f, R14 ;  /* 0x0000001fff0f7819 */ /* 0x002fc8000001140e */
        /* <DEDUP_REMOVED lines=12> */
[--C-:B------:R-:W-:Y:S01]  /*0210*/  SHF.R.S32.HI R10, RZ, 0x2, R17.reuse ;  /* 0x00000002ff0a7819 */ /* 0x100fe20000011411 */
[----:B------:R-:W-:Y:S01]  /*0220*/  IMAD.IADD R194, R6, 0x1, -R0 ;  /* 0x0000000106c27824 */ /* 0x000fe200078e0a00 */
[----:B------:R-:W-:-:S02]  /*0230*/  SHF.R.S32.HI R5, RZ, 0x1f, R17 ;  /* 0x0000001fff057819 */ /* 0x000fc40000011411 */
[----:B------:R-:W-:Y:S02]  /*0240*/  LOP3.LUT R3, R8, 0xfffffffe, RZ, 0xc0, !PT ;  /* 0xfffffffe08037812 */ /* 0x000fe400078ec0ff */
[----:B------:R-:W-:Y:S02]  /*0250*/  LEA.HI R0, R5, R10, RZ, 0x3 ;  /* 0x0000000a05007211 */ /* 0x000fe400078f18ff */
[-C--:B------:R-:W-:Y:S01]  /*0260*/  LEA.HI R16, R15, R14.reuse, RZ, 0x3 ;  /* 0x0000000e0f107211 */ /* 0x080fe200078f18ff */
[----:B------:R-:W-:Y:S01]  /*0270*/  IMAD.IADD R11, R7, 0x1, -R3 ;  /* 0x00000001070b7824 */ /* 0x000fe200078e0a03 */
[----:B------:R-:W-:Y:S02]  /*0280*/  LOP3.LUT R2, R4, 0xffffffe0, RZ, 0xc0, !PT ;  /* 0xffffffe004027812 */ /* 0x000fe400078ec0ff */
[----:B------:R-:W-:Y:S02]  /*0290*/  LOP3.LUT R0, R0, 0xfffffff8, RZ, 0xc0, !PT ;  /* 0xfffffff800007812 */ /* 0x000fe400078ec0ff */
[----:B------:R-:W-:Y:S01]  /*02a0*/  SHF.R.S32.HI R249, RZ, 0x3, R16 ;  /* 0x00000003fff97819 */ /* 0x000fe20000011410 */
[----:B------:R-:W-:Y:S01]  /*02b0*/  IMAD.IADD R4, R14, 0x1, -R2 ;  /* 0x000000010e047824 */ /* 0x000fe200078e0a02 */
[----:B------:R-:W-:Y:S01]  /*02c0*/  LOP3.LUT R3, R16, 0xfffffff8, RZ, 0xc0, !PT ;  /* 0xfffffff810037812 */ /* 0x000fe200078ec0ff */
[----:B------:R-:W-:Y:S01]  /*02d0*/  IMAD.IADD R8, R10, 0x1, -R0 ;  /* 0x000000010a087824 */ /* 0x000fe200078e0a00 */
[----:B------:R-:W-:Y:S01]  /*02e0*/  LOP3.LUT R5, R9, 0xfffffff0, RZ, 0xc0, !PT ;  /* 0xfffffff009057812 */ /* 0x000fe200078ec0ff */
[----:B------:R-:W-:Y:S01]  /*02f0*/  IMAD.SHL.U32 R2, R249, 0x40, RZ ;  /* 0x00000040f9027824 */ /* 0x000fe200078e00ff */
[----:B------:R-:W-:Y:S01]  /*0300*/  SHF.R.S32.HI R6, RZ, 0x1f, R4 ;  /* 0x0000001fff067819 */ /* 0x000fe20000011404 */
[----:B------:R-:W-:Y:S01]  /*0310*/  IMAD.IADD R0, R14, 0x1, -R3 ;  /* 0x000000010e007824 */ /* 0x000fe200078e0a03 */
[----:B------:R-:W-:-:S02]  /*0320*/  LEA.HI R9, R15, R14, RZ, 0x7 ;  /* 0x0000000e0f097211 */ /* 0x000fc400078f38ff */
[----:B------:R-:W-:Y:S01]  /*0330*/  LOP3.LUT R3, R2, 0x1c0, RZ, 0xc0, !PT ;  /* 0x000001c002037812 */ /* 0x000fe200078ec0ff */
[----:B------:R-:W-:Y:S01]  /*0340*/  IMAD.SHL.U32 R212, R0, 0x8, RZ ;  /* 0x0000000800d47824 */ /* 0x000fe200078e00ff */
[----:B------:R-:W-:Y:S01]  /*0350*/  LEA.HI R252, R6, R4, RZ, 0x2 ;  /* 0x0000000406fc7211 */ /* 0x000fe200078f10ff */
[----:B------:R-:W-:Y:S01]  /*0360*/  IMAD.IADD R2, R14, 0x1, -R5 ;  /* 0x000000010e027824 */ /* 0x000fe200078e0a05 */
[----:B------:R-:W-:Y:S01]  /*0370*/  LOP3.LUT P4, RZ, R0, 0x2, RZ, 0xc0, !PT ;  /* 0x0000000200ff7812 */ /* 0x000fe2000788c0ff */
[----:B------:R-:W-:Y:S01]  /*0380*/  VIADD R227, R212, 0x40 ;  /* 0x00000040d4e37836 */ /* 0x000fe20000000000 */
[----:B------:R-:W-:Y:S02]  /*0390*/  LOP3.LUT R4, R3, 0x38, R212, 0xf8, !PT ;  /* 0x0000003803047812 */ /* 0x000fe400078ef8d4 */
[----:B------:R-:W-:Y:S02]  /*03a0*/  SHF.R.U32.HI R3, RZ, 0x3, R3 ;  /* 0x00000003ff037819 */ /* 0x000fe40000011603 */
[C---:B------:R-:W-:Y:S01]  /*03b0*/  LOP3.LUT P3, RZ, R0.reuse, 0x4, RZ, 0xc0, !PT ;  /* 0x0000000400ff7812 */ /* 0x040fe2000786c0ff */
[----:B------:R-:W-:Y:S01]  /*03c0*/  IMAD.SHL.U32 R0, R0, 0x40, RZ ;  /* 0x0000004000007824 */ /* 0x000fe200078e00ff */
[----:B------:R-:W-:-:S02]  /*03d0*/  SHF.R.S32.HI R5, RZ, 0x1f, R2 ;  /* 0x0000001fff057819 */ /* 0x000fc40000011402 */
[----:B------:R-:W-:Y:S01]  /*03e0*/  LOP3.LUT R10, R4, R3, RZ, 0x3c, !PT ;  /* 0x00000003040a7212 */ /* 0x000fe200078e3cff */
[----:B------:R-:W-:Y:S01]  /*03f0*/  IMAD.SHL.U32 R3, R194, 0x10, RZ ;  /* 0x00000010c2037824 */ /* 0x000fe200078e00ff */
[----:B------:R-:W-:Y:S02]  /*0400*/  LEA.HI R12, R5, R2, RZ, 0x3 ;  /* 0x00000002050c7211 */ /* 0x000fe400078f18ff */
[----:B------:R-:W-:Y:S02]  /*0410*/  LOP3.LUT R0, R0, 0x1c0, RZ, 0xc0, !PT ;  /* 0x000001c000007812 */ /* 0x000fe400078ec0ff */
[----:B------:R-:W-:Y:S02]  /*0420*/  LOP3.LUT R6, R12, 0xfffffff8, RZ, 0xc0, !PT ;  /* 0xfffffff80c067812 */ /* 0x000fe400078ec0ff */
[----:B------:R-:W-:Y:S02]  /*0430*/  SHF.R.S32.HI R9, RZ, 0x7, R9 ;  /* 0x00000007ff097819 */ /* 0x000fe40000011409 */
[----:B------:R-:W-:Y:S01]  /*0440*/  LOP3.LUT R5, R0, 0x8, R16, 0xf8, !PT ;  /* 0x0000000800057812 */ /* 0x000fe200078ef810 */
[----:B------:R-:W-:Y:S01]  /*0450*/  IMAD.IADD R6, R2, 0x1, -R6 ;  /* 0x0000000102067824 */ /* 0x000fe200078e0a06 */
[----:B------:R-:W-:Y:S01]  /*0460*/  LOP3.LUT R7, R0, 0x10, R3, 0xf8, !PT ;  /* 0x0000001000077812 */ /* 0x000fe200078ef803 */
[----:B------:R-:W-:Y:S01]  /*0470*/  IMAD.SHL.U32 R3, R11, 0x200, RZ ;  /* 0x000002000b037824 */ /* 0x000fe200078e00ff */
[----:B------:R-:W-:Y:S01]  /*0480*/  SHF.R.U32.HI R186, RZ, 0x3, R0 ;  /* 0x00000003ffba7819 */ /* 0x000fe20000011600 */
[----:B------:R-:W-:Y:S01]  /*0490*/  IMAD.SHL.U32 R6, R6, 0x40, RZ ;  /* 0x0000004006067824 */ /* 0x000fe200078e00ff */
[----:B------:R-:W-:Y:S01]  /*04a0*/  LOP3.LUT R4, R8, 0x1, RZ, 0xc0, !PT ;  /* 0x0000000108047812 */ /* 0x000fe200078ec0ff */
[----:B------:R-:W-:Y:S01]  /*04b0*/  IMAD R2, R9, 0x800, R3 ;  /* 0x0000080009027824 */ /* 0x000fe200078e0203 */
[----:B------:R-:W-:-:S02]  /*04c0*/  LOP3.LUT R0, R5, R186, RZ, 0x3c, !PT ;  /* 0x000000ba05007212 */ /* 0x000fc400078e3cff */
[----:B------:R-:W-:Y:S02]  /*04d0*/  LEA.HI R5, R15, R14, RZ, 0x6 ;  /* 0x0000000e0f057211 */ /* 0x000fe400078f30ff */
[----:B------:R-:W-:Y:S01]  /*04e0*/  ISETP.NE.U32.AND P0, PT, R4, 0x1, PT ;  /* 0x000000010400780c */ /* 0x000fe20003f05070 */
[----:B------:R-:W-:Y:S01]  /*04f0*/  IMAD.IADD R199, R2, 0x1, R0 ;  /* 0x0000000102c77824 */ /* 0x000fe200078e0200 */
[----:B------:R-:W-:Y:S02]  /*0500*/  LOP3.LUT R4, R7, 0x8, R16, 0xf8, !PT ;  /* 0x0000000807047812 */ /* 0x000fe400078ef810 */
[----:B------:R-:W-:Y:S02]  /*0510*/  LOP3.LUT R2, R17, 0x7ffffffc, RZ, 0xc0, !PT ;  /* 0x7ffffffc11027812 */ /* 0x000fe400078ec0ff */
[----:B------:R-:W-:Y:S02]  /*0520*/  SHF.R.S32.HI R0, RZ, 0x6, R5 ;  /* 0x00000006ff007819 */ /* 0x000fe40000011405 */
[----:B------:R-:W-:Y:S01]  /*0530*/  LOP3.LUT R186, R3, R4, R186, 0xf6, !PT ;  /* 0x0000000403ba7212 */ /* 0x000fe200078ef6ba */
[----:B------:R-:W-:Y:S01]  /*0540*/  IMAD.IADD R3, R14, 0x1, -R2 ;  /* 0x000000010e037824 */ /* 0x000fe200078e0a02 */
[----:B------:R-:W-:Y:S01]  /*0550*/  R2P PR, R8, 0x6 ;  /* 0x0000000608007804 */ /* 0x000fe20000000000 */
[----:B------:R-:W-:Y:S01]  /*0560*/  IMAD R2, R0, 0x200, R10 ;  /* 0x0000020000027824 */ /* 0x000fe200078e020a */
[----:B------:R-:W-:Y:S01]  /*0570*/  SEL R185, R185, 0xffffffc0, !P3 ;  /* 0xffffffc0b9b97807 */ /* 0x000fe20005800000 */
[----:B------:R-:W-:Y:S01]  /*0580*/  IMAD.SHL.U32 R14, R14, 0x2, RZ ;  /* 0x000000020e0e7824 */ /* 0x000fe200078e00ff */
[----:B------:R-:W-:Y:S01]  /*0590*/  SEL R223, R223, 0x10, !P0 ;  /* 0x00000010dfdf7807 */ /* 0x000fe20004000000 */
[----:B------:R-:W-:Y:S01]  /*05a0*/  IMAD.SHL.U32 R4, R0, 0x8, RZ ;  /* 0x0000000800047824 */ /* 0x000fe200078e00ff */
[----:B------:R1:W-:Y:S01]  /*05b0*/  STL [R1+0x10], R2 ;  /* 0x0000100201007387 */ /* 0x0003e20000100800 */
[----:B------:R-:W-:Y:S01]  /*05c0*/  IMAD.SHL.U32 R0, R8, 0x40, RZ ;  /* 0x0000004008007824 */ /* 0x000fe200078e00ff */
[----:B------:R-:W-:Y:S01]  /*05d0*/  SHF.R.S32.HI R252, RZ, 0x2, R252 ;  /* 0x00000002fffc7819 */ /* 0x000fe200000114fc */
[----:B------:R-:W-:Y:S01]  /*05e0*/  IMAD.SHL.U32 R7, R3, 0x2, RZ ;  /* 0x0000000203077824 */ /* 0x000fe200078e00ff */
[----:B------:R-:W-:Y:S01]  /*05f0*/  LOP3.LUT R4, R4, 0x18, RZ, 0xc0, !PT ;  /* 0x0000001804047812 */ /* 0x000fe200078ec0ff */
[----:B------:R-:W-:Y:S01]  /*0600*/  IMAD.SHL.U32 R3, R11, 0x20, RZ ;  /* 0x000000200b037824 */ /* 0x000fe200078e00ff */
[----:B------:R-:W-:Y:S01]  /*0610*/  LOP3.LUT R0, R0, 0x1c0, RZ, 0xc0, !PT ;  /* 0x000001c000007812 */ /* 0x000fe200078ec0ff */
[C---:B------:R-:W-:Y:S01]  /*0620*/  IMAD R8, R13.reuse, 0x400, R7 ;  /* 0x000004000d087824 */ /* 0x040fe200078e0207 */
[----:B------:R-:W-:Y:S01]  /*0630*/  LEA R186, R186, UR5, 0x1 ;  /* 0x00000005baba7c11 */ /* 0x000fe2000f8e08ff */
[----:B------:R-:W-:-:S02]  /*0640*/  IMAD R252, R13, 0x10, R252 ;  /* 0x000000100dfc7824 */ /* 0x000fc400078e02fc */
[----:B-1----:R-:W-:Y:S01]  /*0650*/  IMAD.SHL.U32 R2, R9, 0x20, RZ ;  /* 0x0000002009027824 */ /* 0x002fe200078e00ff */
[----:B------:R-:W-:Y:S02]  /*0660*/  LOP3.LUT R9, R4, 0x20, R3, 0xf8, !PT ;  /* 0x0000002004097812 */ /* 0x000fe400078ef803 */
[----:B------:R-:W-:Y:S02]  /*0670*/  LOP3.LUT R3, R6, 0x1c0, RZ, 0xc0, !PT ;  /* 0x000001c006037812 */ /* 0x000fe400078ec0ff */
[----:B------:R-:W-:-:S05]  /*0680*/  LOP3.LUT R5, R2, 0x6, R14, 0xf8, !PT ;  /* 0x0000000602057812 */ /* 0x000fca00078ef80e */
[----:B------:R1:W-:Y:S02]  /*0690*/  STL [R1+0x8], R5 ;  /* 0x0000080501007387 */ /* 0x0003e40000100800 */
[----:B-1----:R-:W-:Y:S02]  /*06a0*/  LOP3.LUT R5, R0, 0x20, R2, 0xf8, !PT ;  /* 0x0000002000057812 */ /* 0x002fe400078ef802 */
[----:B------:R-:W-:-:S04]  /*06b0*/  SHF.R.U32.HI R2, RZ, 0x3, R0 ;  /* 0x00000003ff027819 */ /* 0x000fc80000011600 */
[----:B------:R-:W-:Y:S02]  /*06c0*/  LOP3.LUT R5, R5, R2, RZ, 0x3c, !PT ;  /* 0x0000000205057212 */ /* 0x000fe400078e3cff */
[----:B------:R-:W-:Y:S01]  /*06d0*/  LOP3.LUT R6, R2, R0, R4, 0x1e, !PT ;  /* 0x0000000002067212 */ /* 0x000fe200078e1e04 */
[----:B------:R-:W-:Y:S01]  /*06e0*/  IMAD.SHL.U32 R0, R11, 0x8, RZ ;  /* 0x000000080b007824 */ /* 0x000fe200078e00ff */
[----:B------:R-:W-:Y:S01]  /*06f0*/  SHF.R.U32.HI R2, RZ, 0x3, R3 ;  /* 0x00000003ff027819 */ /* 0x000fe20000011603 */
[----:B------:R-:W-:Y:S02]  /*0700*/  IMAD.SHL.U32 R4, R12, 0x40, RZ ;  /* 0x000000400c047824 */ /* 0x000fe400078e00ff */
[----:B------:R-:W-:Y:S01]  /*0710*/  IMAD.IADD R8, R8, 0x1, R5 ;  /* 0x0000000108087824 */ /* 0x000fe200078e0205 */
[----:B------:R-:W-:Y:S02]  /*0720*/  LOP3.LUT R5, R3, 0x8, R0, 0xf8, !PT ;  /* 0x0000000803057812 */ /* 0x000fe400078ef800 */
[----:B------:R-:W-:-:S02]  /*0730*/  LOP3.LUT R0, R4, 0xfffffe00, RZ, 0xc0, !PT ;  /* 0xfffffe0004007812 */ /* 0x000fc400078ec0ff */
[----:B------:R-:W-:Y:S02]  /*0740*/  LOP3.LUT R3, R2, R9, R3, 0x1e, !PT ;  /* 0x0000000902037212 */ /* 0x000fe400078e1e03 */
[----:B------:R-:W-:Y:S01]  /*0750*/  LOP3.LUT R2, R5, R2, RZ, 0x3c, !PT ;  /* 0x0000000205027212 */ /* 0x000fe200078e3cff */
[----:B------:R-:W-:Y:S01]  /*0760*/  IMAD R5, R194, 0x400, R7 ;  /* 0x00000400c2057824 */ /* 0x000fe200078e0207 */
[----:B------:R-:W-:Y:S01]  /*0770*/  LOP3.LUT R198, R3, R0, RZ, 0xfc, !PT ;  /* 0x0000000003c67212 */ /* 0x000fe200078efcff */
[--C-:B------:R-:W-:Y:S01]  /*0780*/  IMAD R4, R13, 0x400, R0.reuse ;  /* 0x000004000d047824 */ /* 0x100fe200078e0200 */
[----:B------:R-:W-:Y:S01]  /*0790*/  LEA R222, R8, UR5, 0x1 ;  /* 0x0000000508de7c11 */ /* 0x000fe2000f8e08ff */
[----:B------:R-:W-:Y:S01]  /*07a0*/  IMAD R194, R194, 0x400, R0 ;  /* 0x00000400c2c27824 */ /* 0x000fe200078e0200 */
[----:B------:R-:W-:Y:S01]  /*07b0*/  LEA R0, R199, UR4, 0x1 ;  /* 0x00000004c7007c11 */ /* 0x000fe2000f8e08ff */
[----:B------:R-:W-:Y:S02]  /*07c0*/  IMAD.IADD R197, R4, 0x1, R2 ;  /* 0x0000000104c57824 */ /* 0x000fe400078e0202 */
[----:B------:R-:W-:-:S02]  /*07d0*/  IMAD.IADD R194, R2, 0x1, R194 ;  /* 0x0000000102c27824 */ /* 0x000fc400078e02c2 */
[----:B------:R-:W-:Y:S02]  /*07e0*/  IMAD.MOV.U32 R2, RZ, RZ, 0x20 ;  /* 0x00000020ff027424 */ /* 0x000fe400078e00ff */
        /* <DEDUP_REMOVED lines=8> */
[----:B------:R-:W-:-:S02]  /*0870*/  IMAD.IADD R190, R0, 0x1, R2 ;  /* 0x0000000100be7824 */ /* 0x000fc400078e0202 */
[C---:B------:R-:W-:Y:S01]  /*0880*/  VIADD R2, R3.reuse, 0x40 ;  /* 0x0000004003027836 */ /* 0x040fe20000000000 */
[----:B------:R1:W-:Y:S01]  /*0890*/  STL [R1], R3 ;  /* 0x0000000301007387 */ /* 0x0003e20000100800 */
[----:B------:R-:W-:Y:S02]  /*08a0*/  @P2 VIADD R2, R3, 0xffffffc0 ;  /* 0xffffffc003022836 */ /* 0x000fe40000000000 */
[C---:B------:R-:W-:Y:S02]  /*08b0*/  IMAD.IADD R191, R185.reuse, 0x1, R191 ;  /* 0x00000001b9bf7824 */ /* 0x040fe400078e02bf */
[----:B------:R-:W-:Y:S01]  /*08c0*/  IMAD.IADD R224, R222, 0x1, R223 ;  /* 0x00000001dee07824 */ /* 0x000fe200078e02df */
[----:B------:R1:W-:Y:S01]  /*08d0*/  STL [R1+0x4], R2 ;  /* 0x0000040201007387 */ /* 0x0003e20000100800 */
[----:B------:R-:W-:Y:S02]  /*08e0*/  IMAD.IADD R185, R185, 0x1, R186 ;  /* 0x00000001b9b97824 */ /* 0x000fe400078e02ba */
[----:B------:R-:W-:-:S07]  /*08f0*/  IMAD.IADD R223, R223, 0x1, R221 ;  /* 0x00000001dfdf7824 */ /* 0x000fce00078e02dd */
.L_x_126:
[----:B--2---:R-:W2:Y:S01]  /*0900*/  S2R R48, SR_CTAID.Y ;  /* 0x0000000000307919 */ /* 0x004ea20000002600 */
[----:B-1----:R-:W1:Y:S01]  /*0910*/  LDC.64 R2, c[0x0][0x2f0] ;  /* 0x0000bc00ff027b82 */ /* 0x002e620000000a00 */
[----:B------:R-:W-:Y:S01]  /*0920*/  ISETP.NE.U32.AND P3, PT, RZ, UR12, PT ;  /* 0x0000000cff007c0c */ /* 0x000fe2000bf65070 */
[----:B------:R-:W-:-:S03]  /*0930*/  IMAD.MOV.U32 R0, RZ, RZ, -0x1 ;  /* 0xffffffffff007424 */ /* 0x000fc600078e00ff */
[----:B------:R-:W-:-:S03]  /*0940*/  ISETP.NE.AND.EX P3, PT, RZ, UR13, PT, P3 ;  /* 0x0000000dff007c0c */ /* 0x000fc6000bf65330 */
[----:B------:R-:W3:Y:S08]  /*0950*/  LDC.64 R8, c[0x0][0x308] ;  /* 0x0000c200ff087b82 */ /* 0x000ef00000000a00 */
[----:B----4-:R-:W4:Y:S08]  /*0960*/  LDC.U8 R13, c[0x0][0x3c2] ;  /* 0x0000f080ff0d7b82 */ /* 0x010f300000000000 */
[----:B-----5:R-:W5:Y:S01]  /*0970*/  LDC.64 R4, c[0x0][0x2f8] ;  /* 0x0000be00ff047b82 */ /* 0x020f620000000a00 */
[----:B-1----:R-:W-:-:S04]  /*0980*/  ISETP.NE.U32.AND P5, PT, R2, RZ, PT ;  /* 0x000000ff0200720c */ /* 0x002fc80003fa5070 */
[----:B------:R-:W-:Y:S01]  /*0990*/  ISETP.NE.AND.EX P5, PT, R3, RZ, PT, P5 ;  /* 0x000000ff0300720c */ /* 0x000fe20003fa5350 */
[----:B--2---:R-:W-:Y:S01]  /*09a0*/  IMAD.SHL.U32 R12, R48, 0x4, RZ ;  /* 0x00000004300c7824 */ /* 0x004fe200078e00ff */
[----:B---3--:R-:W-:Y:S02]  /*09b0*/  ISETP.NE.U32.AND P2, PT, R8, RZ, PT ;  /* 0x000000ff0800720c */ /* 0x008fe40003f45070 */
[----:B------:R-:W-:Y:S02]  /*09c0*/  SHF.R.S32.HI R40, RZ, 0x1f, R48 ;  /* 0x0000001fff287819 */ /* 0x000fe40000011430 */
[----:B------:R-:W-:Y:S02]  /*09d0*/  ISETP.NE.AND.EX P2, PT, R9, RZ, PT, P2 ;  /* 0x000000ff0900720c */ /* 0x000fe40003f45320 */
[----:B------:R-:W-:Y:S02]  /*09e0*/  SHF.L.U64.HI R11, R48, 0x2, R40 ;  /* 0x00000002300b7819 */ /* 0x000fe40000010228 */
[----:B------:R-:W-:-:S02]  /*09f0*/  IADD3 R2, P0, R12, R2, RZ ;  /* 0x000000020c027210 */ /* 0x000fc40007f1e0ff */
[----:B------:R-:W-:-:S03]  /*0a00*/  @P3 IADD3 R6, P1, R12, UR12, RZ ;  /* 0x0000000c0c063c10 */ /* 0x000fc6000ff3e0ff */
[C---:B------:R-:W-:Y:S01]  /*0a10*/  IMAD.X R3, R11.reuse, 0x1, R3, P0 ;  /* 0x000000010b037824 */ /* 0x040fe200000e0603 */
[----:B------:R-:W-:Y:S01]  /*0a20*/  @P3 IADD3.X R7, R11, UR13, RZ, P1, !PT ;  /* 0x0000000d0b073c10 */ /* 0x000fe20008ffe4ff */
[----:B------:R-:W-:-:S03]  /*0a30*/  IMAD.MOV.U32 R250, RZ, RZ, RZ ;  /* 0x000000fffffa7224 */ /* 0x000fc600078e00ff */
[----:B------:R-:W2:Y:S04]  /*0a40*/  @P5 LDG.E R0, desc[UR16][R2.64] ;  /* 0x0000001002005981 */ /* 0x000ea8000c1e1900 */
[----:B------:R1:W2:Y:S01]  /*0a50*/  @P5 LDG.E R10, desc[UR16][R2.64+0x4] ;  /* 0x00000410020a5981 */ /* 0x0002a2000c1e1900 */
[----:B-----5:R-:W-:-:S03]  /*0a60*/  ISETP.EQ.U32.AND P1, PT, R4, RZ, PT ;  /* 0x000000ff0400720c */ /* 0x020fc60003f22070 */
[----:B------:R3:W5:Y:S01]  /*0a70*/  @P3 LDG.E R250, desc[UR16][R6.64] ;  /* 0x0000001006fa3981 */ /* 0x000762000c1e1900 */
[----:B----4-:R-:W-:-:S04]  /*0a80*/  ISETP.NE.AND P3, PT, R13, RZ, PT ;  /* 0x000000ff0d00720c */ /* 0x010fc80003f65270 */
[----:B------:R-:W-:Y:S01]  /*0a90*/  ISETP.EQ.OR.EX P1, PT, R5, RZ, !P3, P1 ;  /* 0x000000ff0500720c */ /* 0x000fe20005f22710 */
[----:B------:R-:W-:Y:S01]  /*0aa0*/  IMAD.MOV.U32 R49, RZ, RZ, -0x1 ;  /* 0xffffffffff317424 */ /* 0x000fe200078e00ff */
[----:B-1----:R-:W-:Y:S01]  /*0ab0*/  @P2 IADD3 R2, P0, R12, R8, RZ ;  /* 0x000000080c022210 */ /* 0x002fe20007f1e0ff */
[----:B---3--:R-:W1:Y:S04]  /*0ac0*/  @!P2 LDC.64 R6, c[0x0][0x318] ;  /* 0x0000c600ff06ab82 */ /* 0x008e680000000a00 */
[----:B------:R-:W-:-:S05]  /*0ad0*/  @P2 IMAD.X R3, R11, 0x1, R9, P0 ;  /* 0x000000010b032824 */ /* 0x000fca00000e0609 */
[----:B------:R3:W5:Y:S01]  /*0ae0*/  @P2 LDG.E R8, desc[UR16][R2.64] ;  /* 0x0000001002082981 */ /* 0x000762000c1e1900 */
[----:B------:R-:W4:Y:S01]  /*0af0*/  @!P2 LDC R9, c[0x0][0x2cc] ;  /* 0x0000b300ff09ab82 */ /* 0x000f220000000800 */
[----:B---3--:R-:W-:-:S05]  /*0b00*/  IADD3 R2, P0, R12, R4, RZ ;  /* 0x000000040c027210 */ /* 0x008fca0007f1e0ff */
[----:B------:R-:W-:-:S05]  /*0b10*/  IMAD.X R3, R11, 0x1, R5, P0 ;  /* 0x000000010b037824 */ /* 0x000fca00000e0605 */
[----:B------:R-:W3:Y:S01]  /*0b20*/  @!P1 LDG.E R49, desc[UR16][R2.64] ;  /* 0x0000001002319981 */ /* 0x000ee2000c1e1900 */
[----:B------:R-:W-:Y:S02]  /*0b30*/  ISETP.NE.U32.AND P1, PT, R4, RZ, PT ;  /* 0x000000ff0400720c */ /* 0x000fe40003f25070 */
[----:B------:R-:W2:Y:S02]  /*0b40*/  LDC R4, c[0x0][0x2c8] ;  /* 0x0000b200ff047b82 */ /* 0x000ea40000000800 */
[----:B------:R-:W-:Y:S02]  /*0b50*/  ISETP.NE.AND.EX P1, PT, R5, RZ, PT, P1 ;  /* 0x000000ff0500720c */ /* 0x000fe40003f25310 */
[----:B-1----:R-:W-:-:S04]  /*0b60*/  @!P2 ISETP.NE.U32.AND P0, PT, R6, RZ, PT ;  /* 0x000000ff0600a20c */ /* 0x002fc80003f05070 */
[----:B------:R-:W-:-:S04]  /*0b70*/  @!P2 ISETP.NE.AND.EX P0, PT, R7, RZ, PT, P0 ;  /* 0x000000ff0700a20c */ /* 0x000fc80003f05300 */
[----:B----4-:R-:W-:Y:S01]  /*0b80*/  @!P2 SEL R5, R9, RZ, P0 ;  /* 0x000000ff0905a207 */ /* 0x010fe20000000000 */
[----:B--2---:R-:W-:-:S06]  /*0b90*/  @P5 IMAD.IADD R218, R10, 0x1, -R0 ;  /* 0x000000010ada5824 */ /* 0x004fcc00078e0a00 */
[----:B------:R-:W1:Y:S01]  /*0ba0*/  @!P5 LDC R218, c[0x0][0x2c4] ;  /* 0x0000b100ffdadb82 */ /* 0x000e620000000800 */
[----:B-----5:R-:W-:Y:S01]  /*0bb0*/  @P2 IMAD.IADD R206, R8, 0x1, -R250 ;  /* 0x0000000108ce2824 */ /* 0x020fe200078e0afa */
[----:B---3--:R2:W-:Y:S01]  /*0bc0*/  STL [R1+0xc], R49 ;  /* 0x00000c3101007387 */ /* 0x0085e20000100800 */
[----:B-1----:R-:W-:Y:S05]  /*0bd0*/  @!P1 BRA `(.L_x_78) ;  /* 0x00000000000c9947 */ /* 0x002fea0003800000 */
[----:B------:R-:W3:Y:S02]  /*0be0*/  @P3 LDG.E R4, desc[UR16][R2.64+0x4] ;  /* 0x0000041002043981 */ /* 0x000ee4000c1e1900 */
[----:B---3--:R-:W-:-:S06]  /*0bf0*/  @P3 IADD3 R4, R4, -R49, RZ ;  /* 0x8000003104043210 */ /* 0x008fcc0007ffe0ff */
[----:B------:R1:W5:Y:S02]  /*0c00*/  @!P3 LDG.E R4, desc[UR16][R2.64] ;  /* 0x000000100204b981 */ /* 0x000364000c1e1900 */
.L_x_78:
[----:B------:R-:W-:Y:S01]  /*0c10*/  IMAD.SHL.U32 R20, R246, 0x40, RZ ;  /* 0x00000040f6147824 */ /* 0x000fe200078e00ff */
[----:B-----5:R-:W-:-:S04]  /*0c20*/  @!P2 IADD3 R206, R5, R4, -R250 ;  /* 0x0000000405cea210 */ /* 0x020fc80007ffe8fa */
[----:B------:R-:W-:-:S13]  /*0c30*/  ISETP.GT.AND P0, PT, R206, R20, PT ;  /* 0x00000014ce00720c */ /* 0x000fda0003f04270 */
[----:B------:R-:W-:Y:S05]  /*0c40*/  @!P0 BRA `(.L_x_79) ;  /* 0x0000006800648947 */ /* 0x000fea0003800000 */
[----:B------:R-:W3:Y:S01]  /*0c50*/  LDC R18, c[0x0][0x278] ;  /* 0x00009e00ff127b82 */ /* 0x000ee20000000800 */
[----:B------:R-:W4:Y:S01]  /*0c60*/  S2R R43, SR_CTAID.Z ;  /* 0x00000000002b7919 */ /* 0x000f220000002700 */
[----:B------:R-:W-:Y:S02]  /*0c70*/  ISETP.NE.AND P1, PT, R49, -0x1, PT ;  /* 0xffffffff3100780c */ /* 0x000fe40003f25270 */
[----:B------:R-:W-:Y:S01]  /*0c80*/  ISETP.NE.AND P2, PT, R0, -0x1, PT ;  /* 0xffffffff0000780c */ /* 0x000fe20003f45270 */
[----:B------:R-:W5:Y:S03]  /*0c90*/  S2R R36, SR_CTAID.X ;  /* 0x0000000000247919 */ /* 0x000f660000002500 */
[----:B------:R-:W2:Y:S08]  /*0ca0*/  LDC.64 R6, c[0x0][0x228] ;  /* 0x00008a00ff067b82 */ /* 0x000eb00000000a00 */
[----:B------:R-:W5:Y:S01]  /*0cb0*/  LDC R9, c[0x0][0x394] ;  /* 0x0000e500ff097b82 */ /* 0x000f620000000800 */
[----:B---3--:R-:W-:-:S07]  /*0cc0*/  IABS R12, R18 ;  /* 0x00000012000c7213 */ /* 0x008fce0000000000 */
[----:B------:R-:W3:Y:S01]  /*0cd0*/  LDC R42, c[0x0][0x2d4] ;  /* 0x0000b500ff2a7b82 */ /* 0x000ee20000000800 */
[----:B-1----:R-:W1:Y:S01]  /*0ce0*/  I2F.RP R2, R12 ;  /* 0x0000000c00027306 */ /* 0x002e620000209400 */
[----:B--2---:R-:W-:Y:S01]  /*0cf0*/  IMAD R10, R40, R6, RZ ;  /* 0x00000006280a7224 */ /* 0x004fe200078e02ff */
[----:B----4-:R-:W-:-:S05]  /*0d00*/  IABS R8, R43 ;  /* 0x0000002b00087213 */ /* 0x010fca0000000000 */
[----:B------:R-:W2:Y:S01]  /*0d10*/  LDC.64 R28, c[0x0][0x240] ;  /* 0x00009000ff1c7b82 */ /* 0x000ea20000000a00 */
[----:B------:R-:W-:Y:S01]  /*0d20*/  SHF.R.S32.HI R41, RZ, 0x1f, R43 ;  /* 0x0000001fff297819 */ /* 0x000fe2000001142b */
[C---:B------:R-:W-:Y:S02]  /*0d30*/  IMAD R10, R48.reuse, R7, R10 ;  /* 0x00000007300a7224 */ /* 0x040fe400078e020a */
[----:B------:R-:W-:-:S04]  /*0d40*/  IMAD.WIDE.U32 R6, R48, R6, RZ ;  /* 0x0000000630067225 */ /* 0x000fc800078e00ff */
[----:B------:R-:W4:Y:S01]  /*0d50*/  LDC R39, c[0x0][0x2dc] ;  /* 0x0000b700ff277b82 */ /* 0x000f220000000800 */
[----:B-1----:R-:W1:Y:S01]  /*0d60*/  MUFU.RCP R2, R2 ;  /* 0x0000000200027308 */ /* 0x002e620000001000 */
[----:B------:R-:W-:Y:S01]  /*0d70*/  IMAD.IADD R34, R7, 0x1, R10 ;  /* 0x0000000107227824 */ /* 0x000fe200078e020a */
[----:B------:R-:W-:Y:S02]  /*0d80*/  LOP3.LUT R10, R43, R18, RZ, 0x3c, !PT ;  /* 0x000000122b0a7212 */ /* 0x000fe400078e3cff */
[----:B---3--:R-:W-:-:S03]  /*0d90*/  SHF.R.S32.HI R13, RZ, 0x1f, R42 ;  /* 0x0000001fff0d7819 */ /* 0x008fc6000001142a */
[----:B------:R-:W4:Y:S01]  /*0da0*/  LDC R241, c[0x0][0x270] ;  /* 0x00009c00fff17b82 */ /* 0x000f220000000800 */
[----:B------:R-:W-:Y:S01]  /*0db0*/  ISETP.GE.AND P0, PT, R10, RZ, PT ;  /* 0x000000ff0a00720c */ /* 0x000fe20003f06270 */
[----:B------:R-:W-:-:S06]  /*0dc0*/  IMAD R7, R13, R48, RZ ;  /* 0x000000300d077224 */ /* 0x000fcc00078e02ff */
[----:B------:R-:W3:Y:S01]  /*0dd0*/  LDC.U8 R14, c[0x0][0x3d8] ;  /* 0x0000f600ff0e7b82 */ /* 0x000ee20000000000 */
[----:B-1----:R-:W-:-:S04]  /*0de0*/  IADD3 R2, R2, 0xffffffe, RZ ;  /* 0x0ffffffe02027810 */ /* 0x002fc80007ffe0ff */
[----:B------:R-:W1:Y:S03]  /*0df0*/  F2I.FTZ.U32.TRUNC.NTZ R3, R2 ;  /* 0x0000000200037305 */ /* 0x000e66000021f000 */
[----:B------:R-:W2:Y:S01]  /*0e00*/  @P1 LDC.64 R16, c[0x0][0x250] ;  /* 0x00009400ff101b82 */ /* 0x000ea20000000a00 */
[----:B----4-:R-:W-:-:S07]  /*0e10*/  IMAD.WIDE R30, R39, R241, RZ ;  /* 0x000000f1271e7225 */ /* 0x010fce00078e02ff */
[----:B------:R-:W4:Y:S01]  /*0e20*/  LDC R27, c[0x0][0x2c4] ;  /* 0x0000b100ff1b7b82 */ /* 0x000f220000000800 */
[----:B-1----:R-:W-:Y:S02]  /*0e30*/  IADD3 R2, RZ, -R3, RZ ;  /* 0x80000003ff027210 */ /* 0x002fe40007ffe0ff */
[----:B---3--:R-:W-:-:S05]  /*0e40*/  ISETP.NE.AND P3, PT, R14, RZ, PT ;  /* 0x000000ff0e00720c */ /* 0x008fca0003f65270 */
[----:B------:R-:W1:Y:S01]  /*0e50*/  @P1 LDC.64 R22, c[0x0][0x248] ;  /* 0x00009200ff161b82 */ /* 0x000e620000000a00 */
[----:B------:R-:W-:Y:S02]  /*0e60*/  IMAD R4, R2, R12, RZ ;  /* 0x0000000c02047224 */ /* 0x000fe400078e02ff */
[----:B------:R-:W-:-:S04]  /*0e70*/  IMAD.MOV.U32 R2, RZ, RZ, RZ ;  /* 0x000000ffff027224 */ /* 0x000fc800078e00ff */
[----:B------:R-:W-:Y:S01]  /*0e80*/  IMAD.HI.U32 R2, R3, R4, R2 ;  /* 0x0000000403027227 */ /* 0x000fe200078e0002 */
[----:B------:R-:W-:Y:S01]  /*0e90*/  IADD3 R3, R218, 0x3f, RZ ;  /* 0x0000003fda037810 */ /* 0x000fe20007ffe0ff */
[----:B------:R-:W3:Y:S03]  /*0ea0*/  @P2 LDC.64 R14, c[0x0][0x420] ;  /* 0x00010800ff0e2b82 */ /* 0x000ee60000000a00 */
[----:B------:R-:W-:Y:S01]  /*0eb0*/  SHF.R.S32.HI R5, RZ, 0x1f, R3 ;  /* 0x0000001fff057819 */ /* 0x000fe20000011403 */
[----:B------:R-:W-:-:S03]  /*0ec0*/  IMAD.HI.U32 R2, R2, R8, RZ ;  /* 0x0000000802027227 */ /* 0x000fc600078e00ff */
[----:B------:R-:W-:Y:S01]  /*0ed0*/  LEA.HI R11, R5, R3, RZ, 0x6 ;  /* 0x00000003050b7211 */ /* 0x000fe200078f30ff */
[----:B------:R-:W-:Y:S01]  /*0ee0*/  IMAD.MOV R4, RZ, RZ, -R2 ;  /* 0x000000ffff047224 */ /* 0x000fe200078e0a02 */
[----:B------:R-:W1:Y:S03]  /*0ef0*/  @P3 LDC R24, c[0x0][0x2e4] ;  /* 0x0000b900ff183b82 */ /* 0x000e660000000800 */
[----:B------:R-:W-:Y:S01]  /*0f00*/  IMAD R3, R12, R4, R8 ;  /* 0x000000040c037224 */ /* 0x000fe200078e0208 */
[----:B------:R-:W-:-:S04]  /*0f10*/  IADD3 R4, R218, 0x40, R20 ;  /* 0x00000040da047810 */ /* 0x000fc80007ffe014 */
[----:B------:R-:W-:Y:S01]  /*0f20*/  ISETP.GT.U32.AND P4, PT, R12, R3, PT ;  /* 0x000000030c00720c */ /* 0x000fe20003f84070 */
[----:B------:R-:W1:Y:S01]  /*0f30*/  LDC.U8 R38, c[0x0][0x480] ;  /* 0x00012000ff267b82 */ /* 0x000e620000000000 */
[----:B-----5:R-:W-:-:S04]  /*0f40*/  IADD3 R4, R4, R9, -R206 ;  /* 0x0000000904047210 */ /* 0x020fc80007ffe8ce */
[----:B------:R-:W-:Y:S01]  /*0f50*/  IADD3 R8, R4, 0x3f, RZ ;  /* 0x0000003f04087810 */ /* 0x000fe20007ffe0ff */
[----:B--2---:R-:W-:-:S03]  /*0f60*/  IMAD.WIDE.U32 R4, R0, R28, RZ ;  /* 0x0000001c00047225 */ /* 0x004fc600078e00ff */
[----:B------:R-:W-:Y:S02]  /*0f70*/  SHF.R.S32.HI R9, RZ, 0x1f, R8 ;  /* 0x0000001fff097819 */ /* 0x000fe40000011408 */
[----:B------:R-:W-:Y:S01]  /*0f80*/  SEL R37, R6, R4, !P2 ;  /* 0x0000000406257207 */ /* 0x000fe20005000000 */
[----:B------:R-:W-:Y:S01]  /*0f90*/  IMAD R6, R0, R29, RZ ;  /* 0x0000001d00067224 */ /* 0x000fe200078e02ff */
[----:B------:R-:W-:Y:S01]  /*0fa0*/  @!P4 IADD3 R3, R3, -R12, RZ ;  /* 0x8000000c0303c210 */ /* 0x000fe20007ffe0ff */
[----:B------:R-:W-:Y:S01]  /*0fb0*/  @!P4 VIADD R2, R2, 0x1 ;  /* 0x000000010202c836 */ /* 0x000fe20000000000 */
[----:B------:R-:W-:Y:S01]  /*0fc0*/  LEA.HI R4, R9, R8, RZ, 0x6 ;  /* 0x0000000809047211 */ /* 0x000fe200078f30ff */
[----:B------:R-:W-:Y:S01]  /*0fd0*/  IMAD.WIDE.U32 R8, R48, R42, RZ ;  /* 0x0000002a30087225 */ /* 0x000fe200078e00ff */
[----:B------:R-:W-:Y:S02]  /*0fe0*/  ISETP.GE.U32.AND P6, PT, R3, R12, PT ;  /* 0x0000000c0300720c */ /* 0x000fe40003fc6070 */
[----:B------:R-:W-:Y:S01]  /*0ff0*/  SHF.R.S32.HI R4, RZ, 0x6, R4 ;  /* 0x00000006ff047819 */ /* 0x000fe20000011404 */
[----:B------:R-:W-:Y:S01]  /*1000*/  IMAD R3, R40, R42, R7 ;  /* 0x0000002a28037224 */ /* 0x000fe200078e0207 */
[----:B------:R-:W-:Y:S01]  /*1010*/  SHF.R.S32.HI R7, RZ, 0x6, R11 ;  /* 0x00000006ff077819 */ /* 0x000fe2000001140b */
[----:B------:R-:W2:Y:S01]  /*1020*/  @!P2 LDC.64 R12, c[0x0][0x418] ;  /* 0x00010600ff0cab82 */ /* 0x000ea20000000a00 */
[----:B------:R-:W-:Y:S01]  /*1030*/  @P2 IADD3 R34, R5, R6, RZ ;  /* 0x0000000605222210 */ /* 0x000fe20007ffe0ff */
[----:B------:R-:W-:Y:S01]  /*1040*/  IMAD.IADD R3, R9, 0x1, R3 ;  /* 0x0000000109037824 */ /* 0x000fe200078e0203 */
[----:B------:R-:W-:Y:S01]  /*1050*/  VIMNMX R204, R7, R4, PT ;  /* 0x0000000407cc7248 */ /* 0x000fe20003fe0100 */
[-C--:B------:R-:W-:Y:S01]  /*1060*/  IMAD R9, R31, R8.reuse, RZ ;  /* 0x000000081f097224 */ /* 0x080fe200078e02ff */
[----:B------:R-:W-:Y:S01]  /*1070*/  ISETP.NE.AND P4, PT, R18, RZ, PT ;  /* 0x000000ff1200720c */ /* 0x000fe20003f85270 */
[----:B------:R-:W-:-:S04]  /*1080*/  IMAD.WIDE.U32 R4, R30, R8, RZ ;  /* 0x000000081e047225 */ /* 0x000fc800078e00ff */
[----:B------:R-:W-:Y:S01]  /*1090*/  IMAD R9, R30, R3, R9 ;  /* 0x000000031e097224 */ /* 0x000fe200078e0209 */
[----:B------:R-:W-:Y:S01]  /*10a0*/  @P1 IADD3 R3, R250, R49, RZ ;  /* 0x00000031fa031210 */ /* 0x000fe20007ffe0ff */
[----:B------:R-:W-:Y:S02]  /*10b0*/  @P6 VIADD R2, R2, 0x1 ;  /* 0x0000000102026836 */ /* 0x000fe40000000000 */
[----:B------:R-:W-:Y:S02]  /*10c0*/  IMAD R8, R31, R0, RZ ;  /* 0x000000001f087224 */ /* 0x000fe400078e02ff */
[C---:B------:R-:W-:Y:S01]  /*10d0*/  @P1 IMAD R10, R3.reuse, R17, RZ ;  /* 0x00000011030a1224 */ /* 0x040fe200078e02ff */
[----:B------:R-:W-:Y:S01]  /*10e0*/  MOV R19, R2 ;  /* 0x0000000200137202 */ /* 0x000fe20000000f00 */
[----:B------:R-:W-:-:S04]  /*10f0*/  @P1 IMAD.WIDE.U32 R6, R3, R16, RZ ;  /* 0x0000001003061225 */ /* 0x000fc800078e00ff */
[----:B------:R-:W-:Y:S01]  /*1100*/  IMAD.WIDE.U32 R2, R30, R0, RZ ;  /* 0x000000001e027225 */ /* 0x000fe200078e00ff */
[----:B------:R-:W-:Y:S02]  /*1110*/  @P1 IADD3 R35, R7, R10, RZ ;  /* 0x0000000a07231210 */ /* 0x000fe40007ffe0ff */
[----:B------:R-:W5:Y:S01]  /*1120*/  LDC.64 R10, c[0x0][0x488] ;  /* 0x00012200ff0a7b82 */ /* 0x000f620000000a00 */
[C---:B------:R-:W-:Y:S01]  /*1130*/  SHF.L.U32 R7, R48.reuse, 0x7, RZ ;  /* 0x0000000730077819 */ /* 0x040fe200000006ff */
[----:B------:R-:W-:Y:S01]  /*1140*/  IMAD.IADD R26, R5, 0x1, R9 ;  /* 0x00000001051a7824 */ /* 0x000fe200078e0209 */
[----:B------:R-:W-:Y:S01]  /*1150*/  @P1 MOV R32, R6 ;  /* 0x0000000600201202 */ /* 0x000fe20000000f00 */
[----:B------:R-:W-:Y:S01]  /*1160*/  @P2 IMAD.IADD R26, R3, 0x1, R8 ;  /* 0x00000001031a2824 */ /* 0x000fe200078e0208 */
[C---:B------:R-:W-:Y:S01]  /*1170*/  SHF.L.U64.HI R3, R48.reuse, 0x7, R40 ;  /* 0x0000000730037819 */ /* 0x040fe20000010228 */
[----:B------:R-:W-:Y:S01]  /*1180*/  @!P0 IMAD.MOV R19, RZ, RZ, -R19 ;  /* 0x000000ffff138224 */ /* 0x000fe200078e0a13 */
[----:B------:R-:W-:Y:S01]  /*1190*/  SEL R7, R7, RZ, P5 ;  /* 0x000000ff07077207 */ /* 0x000fe20002800000 */
[----:B----4-:R-:W-:Y:S01]  /*11a0*/  @P3 IMAD R8, R48, R27, RZ ;  /* 0x0000001b30083224 */ /* 0x010fe200078e02ff */
[----:B------:R-:W-:-:S02]  /*11b0*/  LEA R6, R204, 0xffffffc0, 0x6 ;  /* 0xffffffc0cc067811 */ /* 0x000fc400078e30ff */
[----:B------:R-:W-:Y:S02]  /*11c0*/  @!P4 LOP3.LUT R19, RZ, R18, RZ, 0x33, !PT ;  /* 0x00000012ff13c212 */ /* 0x000fe400078e33ff */
[----:B------:R-:W-:Y:S01]  /*11d0*/  SEL R33, R4, R2, !P2 ;  /* 0x0000000204217207 */ /* 0x000fe20005000000 */
[----:B---3--:R-:W-:Y:S01]  /*11e0*/  @P2 IMAD.WIDE.U32 R4, R0, R14, RZ ;  /* 0x0000000e00042225 */ /* 0x008fe200078e00ff */
[----:B------:R-:W-:Y:S02]  /*11f0*/  SEL R3, R3, RZ, P5 ;  /* 0x000000ff03037207 */ /* 0x000fe40002800000 */
[----:B------:R-:W-:Y:S01]  /*1200*/  IADD3 R7, P0, R6, R7, RZ ;  /* 0x0000000706077210 */ /* 0x000fe20007f1e0ff */
[----:B--2---:R-:W-:Y:S01]  /*1210*/  @!P2 IMAD R2, R40, R12, RZ ;  /* 0x0000000c2802a224 */ /* 0x004fe200078e02ff */
[----:B------:R-:W-:Y:S01]  /*1220*/  SHF.R.S32.HI R18, RZ, 0x1f, R6 ;  /* 0x0000001fff127819 */ /* 0x000fe20000011406 */
[----:B------:R-:W-:Y:S01]  /*1230*/  @P2 IMAD R25, R0, R15, R5 ;  /* 0x0000000f00192224 */ /* 0x000fe200078e0205 */
[----:B------:R-:W-:Y:S01]  /*1240*/  @P2 MOV R21, R4 ;  /* 0x0000000400152202 */ /* 0x000fe20000000f00 */
[----:B------:R-:W-:Y:S01]  /*1250*/  @!P2 IMAD R9, R48, R13, R2 ;  /* 0x0000000d3009a224 */ /* 0x000fe200078e0202 */
[----:B------:R-:W-:Y:S01]  /*1260*/  @P3 SEL R8, R8, R0, !P2 ;  /* 0x0000000008083207 */ /* 0x000fe20005000000 */
[----:B------:R-:W-:Y:S01]  /*1270*/  IMAD.X R5, R18, 0x1, R3, P0 ;  /* 0x0000000112057824 */ /* 0x000fe200000e0603 */
[----:B-1----:R-:W-:Y:S01]  /*1280*/  ISETP.NE.AND P0, PT, R38, RZ, PT ;  /* 0x000000ff2600720c */ /* 0x002fe20003f05270 */
[----:B------:R-:W-:-:S04]  /*1290*/  @!P2 IMAD.WIDE.U32 R2, R48, R12, RZ ;  /* 0x0000000c3002a225 */ /* 0x000fc800078e00ff */
[----:B------:R-:W-:Y:S01]  /*12a0*/  IMAD R14, R31, R7, RZ ;  /* 0x000000071f0e7224 */ /* 0x000fe200078e02ff */
[----:B------:R-:W-:Y:S01]  /*12b0*/  @!P2 MOV R21, R2 ;  /* 0x000000020015a202 */ /* 0x000fe20000000f00 */
[----:B------:R-:W-:Y:S02]  /*12c0*/  @!P2 IMAD.IADD R25, R3, 0x1, R9 ;  /* 0x000000010319a824 */ /* 0x000fe400078e0209 */
[----:B------:R-:W-:Y:S02]  /*12d0*/  IMAD R14, R30, R5, R14 ;  /* 0x000000051e0e7224 */ /* 0x000fe400078e020e */
[----:B-----5:R-:W-:-:S04]  /*12e0*/  IMAD.WIDE.U32 R2, R36, R10, RZ ;  /* 0x0000000a24027225 */ /* 0x020fc800078e00ff */
[----:B------:R-:W-:Y:S02]  /*12f0*/  @!P3 IMAD R5, R48, R241, R43 ;  /* 0x000000f13005b224 */ /* 0x000fe400078e022b */
[----:B------:R-:W-:Y:S02]  /*1300*/  @P1 IMAD.IADD R4, R250, 0x1, R49 ;  /* 0x00000001fa041824 */ /* 0x000fe400078e0231 */
[----:B------:R-:W-:-:S04]  /*1310*/  IMAD.WIDE.U32 R12, R30, R7, RZ ;  /* 0x000000071e0c7225 */ /* 0x000fc800078e00ff */
[----:B------:R-:W-:Y:S01]  /*1320*/  @P3 IMAD R24, R43, R24, R8 ;  /* 0x000000182b183224 */ /* 0x000fe200078e0208 */
[----:B------:R-:W-:Y:S01]  /*1330*/  SEL R8, R2, RZ, P0 ;  /* 0x000000ff02087207 */ /* 0x000fe20000000000 */
[----:B------:R-:W-:Y:S02]  /*1340*/  IMAD R7, R36, R11, R3 ;  /* 0x0000000b24077224 */ /* 0x000fe400078e0203 */
[----:B------:R-:W-:Y:S01]  /*1350*/  @!P3 IMAD R24, R5, R27, RZ ;  /* 0x0000001b0518b224 */ /* 0x000fe200078e02ff */
[----:B------:R-:W-:Y:S01]  /*1360*/  SHF.R.S32.HI R27, RZ, 0x1f, R20 ;  /* 0x0000001fff1b7819 */ /* 0x000fe20000011414 */
[C---:B------:R-:W-:Y:S01]  /*1370*/  @P1 IMAD R3, R4.reuse, R23, RZ ;  /* 0x0000001704031224 */ /* 0x040fe200078e02ff */
[----:B------:R-:W-:Y:S01]  /*1380*/  SEL R9, R7, RZ, P0 ;  /* 0x000000ff07097207 */ /* 0x000fe20000000000 */
[----:B------:R-:W-:Y:S02]  /*1390*/  IMAD R11, R43, R39, RZ ;  /* 0x000000272b0b7224 */ /* 0x000fe400078e02ff */
[----:B------:R-:W-:-:S03]  /*13a0*/  @P1 IMAD.WIDE.U32 R4, R4, R22, RZ ;  /* 0x0000001604041225 */ /* 0x000fc600078e00ff */
[----:B------:R-:W-:Y:S01]  /*13b0*/  SHF.R.S32.HI R38, RZ, 0x1f, R11 ;  /* 0x0000001fff267819 */ /* 0x000fe2000001140b */
[----:B------:R-:W-:Y:S01]  /*13c0*/  @P1 IMAD.MOV.U32 R31, RZ, RZ, R4 ;  /* 0x000000ffff1f1224 */ /* 0x000fe200078e0004 */
[----:B------:R-:W-:Y:S01]  /*13d0*/  @P1 IADD3 R36, R5, R3, RZ ;  /* 0x0000000305241210 */ /* 0x000fe20007ffe0ff */
        /* <DEDUP_REMOVED lines=13> */
.L_x_80:
        /* <DEDUP_REMOVED lines=13> */
.L_x_81:
[----:B------:R-:W-:Y:S02]  /*1580*/  IADD3 R5, R13, R14, RZ ;  /* 0x0000000e0d057210 */ /* 0x000fe40007ffe0ff */
[----:B------:R-:W-:Y:S01]  /*1590*/  SHF.R.S32.HI R30, RZ, 0x1f, R19 ;  /* 0x0000001fff1e7819 */ /* 0x000fe20000011413 */
[----:B------:R-:W-:Y:S05]  /*15a0*/  @!P3 BRA `(.L_x_82) ;  /* 0x00000000001cb947 */ /* 0x000fea0003800000 */
[----:B------:R-:W1:Y:S01]  /*15b0*/  LDC R3, c[0x0][0x2c0] ;  /* 0x0000b000ff037b82 */ /* 0x000e620000000800 */
[----:B------:R-:W-:-:S05]  /*15c0*/  @!P2 IMAD R0, R48, R42, RZ ;  /* 0x0000002a3000a224 */ /* 0x000fca00078e02ff */
[----:B------:R-:W-:Y:S02]  /*15d0*/  LEA R0, R48, R0, 0x7 ;  /* 0x0000000030007211 */ /* 0x000fe400078e38ff */
[----:B------:R-:W1:Y:S02]  /*15e0*/  LDC R2, c[0x0][0x2e4] ;  /* 0x0000b900ff027b82 */ /* 0x000e640000000800 */
[----:B-1----:R-:W-:-:S05]  /*15f0*/  LEA R2, R3, R2, 0x7 ;  /* 0x0000000203027211 */ /* 0x002fca00078e38ff */
[----:B------:R-:W-:Y:S01]  /*1600*/  IMAD R0, R2, R43, R0 ;  /* 0x0000002b02007224 */ /* 0x000fe200078e0200 */
[----:B------:R-:W-:Y:S06]  /*1610*/  BRA `(.L_x_83) ;  /* 0x0000000000087947 */ /* 0x000fec0003800000 */
.L_x_82:
[----:B------:R-:W-:-:S04]  /*1620*/  IMAD R0, R48, R241, R43 ;  /* 0x000000f130007224 */ /* 0x000fc800078e022b */
[----:B------:R-:W-:-:S07]  /*1630*/  IMAD R0, R0, R42, RZ ;  /* 0x0000002a00007224 */ /* 0x000fce00078e02ff */
.L_x_83:
[----:B------:R-:W1:Y:S01]  /*1640*/  S2R R42, SR_TID.X ;  /* 0x00000000002a7919 */ /* 0x000e620000002100 */
[----:B------:R-:W2:Y:S01]  /*1650*/  LDC.64 R14, c[0x0][0x420] ;  /* 0x00010800ff0e7b82 */ /* 0x000ea20000000a00 */
[----:B------:R-:W-:Y:S01]  /*1660*/  IMAD R241, R39, R241, RZ ;  /* 0x000000f127f17224 */ /* 0x000fe200078e02ff */
[----:B------:R-:W-:Y:S01]  /*1670*/  SHF.R.S32.HI R213, RZ, 0x1f, R212 ;  /* 0x0000001fffd57819 */ /* 0x000fe200000114d4 */
[----:B------:R-:W-:Y:S01]  /*1680*/  ULDC.64 UR6, c[0x0][0x428] ;  /* 0x00010a0000067ab9 */ /* 0x000fe20000000a00 */
[----:B------:R-:W-:Y:S01]  /*1690*/  ULDC.64 UR10, c[0x0][0x210] ;  /* 0x00008400000a7ab9 */ /* 0x000fe20000000a00 */
[----:B------:R-:W-:Y:S01]  /*16a0*/  IMAD.SHL.U32 R4, R241, 0x40, RZ ;  /* 0x00000040f1047824 */ /* 0x000fe200078e00ff */
[----:B------:R-:W-:Y:S01]  /*16b0*/  ULDC.64 UR8, c[0x0][0x3e0] ;  /* 0x0000f80000087ab9 */ /* 0x000fe20000000a00 */
[----:B------:R-:W-:Y:S01]  /*16c0*/  BSSY B1, `(.L_x_79) ;  /* 0x00005f1000017945 */ /* 0x000fe20003800000 */
[----:B------:R-:W3:Y:S02]  /*16d0*/  LDC R251, c[0x0][0x398] ;  /* 0x0000e600fffb7b82 */ /* 0x000ee40000000800 */
[----:B------:R-:W-:Y:S01]  /*16e0*/  IADD3 R3, P3, P2, R12, R4, R11 ;  /* 0x000000040c037210 */ /* 0x000fe20007a7e00b */
[C---:B------:R-:W-:Y:S01]  /*16f0*/  IMAD.IADD R12, R6.reuse, 0x1, R0 ;  /* 0x00000001060c7824 */ /* 0x040fe200078e0200 */
[----:B------:R-:W-:Y:S01]  /*1700*/  SHF.R.S32.HI R4, RZ, 0x1f, R4 ;  /* 0x0000001fff047819 */ /* 0x000fe20000011404 */
[----:B------:R-:W-:-:S03]  /*1710*/  IMAD.IADD R11, R6, 0x1, R24 ;  /* 0x00000001060b7824 */ /* 0x000fc600078e0218 */
[----:B------:R-:W-:Y:S01]  /*1720*/  IADD3.X R5, R5, R4, R38, P3, P2 ;  /* 0x0000000405057210 */ /* 0x000fe20001fe4426 */
[----:B------:R-:W4:Y:S01]  /*1730*/  LDC.64 R46, c[0x0][0x2b0] ;  /* 0x0000ac00ff2e7b82 */ /* 0x000f220000000a00 */
[----:B------:R-:W-:-:S04]  /*1740*/  IADD3 R8, P3, P2, R8, R3, R33 ;  /* 0x0000000308087210 */ /* 0x000fc80007a7e021 */
[----:B------:R-:W-:Y:S01]  /*1750*/  IADD3.X R9, R9, R5, R26, P3, P2 ;  /* 0x0000000509097210 */ /* 0x000fe20001fe441a */
[----:B--2---:R-:W-:Y:S01]  /*1760*/  IMAD R0, R18, R14, RZ ;  /* 0x0000000e12007224 */ /* 0x004fe200078e02ff */
[----:B------:R-:W-:Y:S01]  /*1770*/  SHF.R.S32.HI R26, RZ, 0x1f, R249 ;  /* 0x0000001fff1a7819 */ /* 0x000fe200000114f9 */
[----:B------:R-:W2:Y:S02]  /*1780*/  LDC.64 R44, c[0x0][0x478] ;  /* 0x00011e00ff2c7b82 */ /* 0x000ea40000000a00 */
[----:B------:R-:W-:Y:S01]  /*1790*/  IMAD R5, R6, R15, R0 ;  /* 0x0000000f06057224 */ /* 0x000fe200078e0200 */
[----:B-1----:R-:W-:-:S04]  /*17a0*/  SHF.R.S32.HI R39, RZ, 0x1f, R42 ;  /* 0x0000001fff277819 */ /* 0x002fc8000001142a */
[----:B------:R-:W-:-:S04]  /*17b0*/  LEA.HI R7, R39, R42, RZ, 0x5 ;  /* 0x0000002a27077211 */ /* 0x000fc800078f28ff */
[----:B------:R-:W-:Y:S02]  /*17c0*/  LOP3.LUT R2, R7, 0xffffffe0, RZ, 0xc0, !PT ;  /* 0xffffffe007027812 */ /* 0x000fe400078ec0ff */
[----:B------:R-:W-:Y:S02]  /*17d0*/  SHF.R.S32.HI R3, RZ, 0x5, R7 ;  /* 0x00000005ff037819 */ /* 0x000fe40000011407 */
[----:B------:R-:W-:Y:S01]  /*17e0*/  IADD3 R7, P3, R249, R6, RZ ;  /* 0x00000006f9077210 */ /* 0x000fe20007f7e0ff */
[----:B------:R-:W-:Y:S01]  /*17f0*/  IMAD.IADD R4, R42, 0x1, -R2 ;  /* 0x000000012a047824 */ /* 0x000fe200078e0a02 */
[----:B------:R-:W-:-:S03]  /*1800*/  IADD3 R2, P4, R212, R21, RZ ;  /* 0x00000015d4027210 */ /* 0x000fc60007f9e0ff */
[----:B------:R-:W-:Y:S01]  /*1810*/  IMAD R4, R3, R241, R4 ;  /* 0x000000f103047224 */ /* 0x000fe200078e0204 */
[----:B------:R-:W-:Y:S01]  /*1820*/  IADD3.X R3, R213, R25, RZ, P4, !PT ;  /* 0x00000019d5037210 */ /* 0x000fe200027fe4ff */
[----:B------:R-:W-:Y:S02]  /*1830*/  IMAD.X R0, R26, 0x1, R18, P3 ;  /* 0x000000011a007824 */ /* 0x000fe400018e0612 */
[----:B------:R-:W-:Y:S01]  /*1840*/  IMAD.IADD R25, R20, 0x1, R218 ;  /* 0x0000000114197824 */ /* 0x000fe200078e02da */
[----:B------:R-:W-:Y:S01]  /*1850*/  IADD3 R8, P2, R4, R8, RZ ;  /* 0x0000000804087210 */ /* 0x000fe20007f5e0ff */
[----:B------:R-:W-:-:S03]  /*1860*/  IMAD.WIDE.U32 R2, R6, R14, R2 ;  /* 0x0000000e06027225 */ /* 0x000fc600078e0002 */
[----:B------:R-:W-:Y:S01]  /*1870*/  LEA.HI.X.SX32 R10, R4, R9, 0x1, P2 ;  /* 0x00000009040a7211 */ /* 0x000fe200010f0eff */
[----:B------:R-:W-:Y:S01]  /*1880*/  IMAD R0, R0, R28, RZ ;  /* 0x0000001c00007224 */ /* 0x000fe200078e02ff */
[----:B------:R-:W-:Y:S01]  /*1890*/  IADD3 R3, R3, R5, RZ ;  /* 0x0000000503037210 */ /* 0x000fe20007ffe0ff */
[----:B------:R-:W-:Y:S02]  /*18a0*/  IMAD R4, R41, UR6, RZ ;  /* 0x0000000629047c24 */ /* 0x000fe4000f8e02ff */
[----:B------:R-:W-:Y:S01]  /*18b0*/  IMAD R9, R7, R29, R0 ;  /* 0x0000001d07097224 */ /* 0x000fe200078e0200 */
[----:B---3--:R-:W-:Y:S01]  /*18c0*/  IADD3 R0, R25, -R251, -R206 ;  /* 0x800000fb19007210 */ /* 0x008fe20007ffe8ce */
[C---:B------:R-:W-:Y:S02]  /*18d0*/  IMAD R4, R43.reuse, UR7, R4 ;  /* 0x000000072b047c24 */ /* 0x040fe4000f8e0204 */
[----:B------:R-:W-:Y:S01]  /*18e0*/  IMAD.WIDE.U32 R2, R43, UR6, R2 ;  /* 0x000000062b027c25 */ /* 0x000fe2000f8e0002 */
[----:B------:R-:W-:-:S02]  /*18f0*/  ULDC.64 UR6, c[0x0][0x400] ;  /* 0x0001000000067ab9 */ /* 0x000fc40000000a00 */
[----:B------:R-:W-:Y:S01]  /*1900*/  LEA R200, P2, R8, UR6, 0x2 ;  /* 0x0000000608c87c11 */ /* 0x000fe2000f8410ff */
[----:B------:R-:W-:Y:S01]  /*1910*/  IMAD.IADD R5, R3, 0x1, R4 ;  /* 0x0000000103057824 */ /* 0x000fe200078e0204 */
[----:B------:R-:W-:Y:S01]  /*1920*/  SHF.R.S32.HI R3, RZ, 0x1f, R0 ;  /* 0x0000001fff037819 */ /* 0x000fe20000011400 */
[----:B------:R-:W-:Y:S01]  /*1930*/  IMAD.WIDE.U32 R6, R7, R28, R212 ;  /* 0x0000001c07067225 */ /* 0x000fe200078e00d4 */
[----:B------:R-:W-:Y:S02]  /*1940*/  MOV R4, R2 ;  /* 0x0000000200047202 */ /* 0x000fe40000000f00 */
[----:B------:R-:W-:Y:S01]  /*1950*/  LEA.HI R2, R3, R0, RZ, 0x6 ;  /* 0x0000000003027211 */ /* 0x000fe200078f30ff */
[----:B------:R-:W-:Y:S01]  /*1960*/  IMAD R0, R26, R14, RZ ;  /* 0x0000000e1a007224 */ /* 0x000fe200078e02ff */
[----:B------:R-:W-:Y:S01]  /*1970*/  IADD3 R6, P3, R37, R6, RZ ;  /* 0x0000000625067210 */ /* 0x000fe20007f7e0ff */
[----:B------:R-:W-:Y:S01]  /*1980*/  IMAD.WIDE.U32 R4, R249, R14, R4 ;  /* 0x0000000ef9047225 */ /* 0x000fe200078e0004 */
[----:B------:R-:W-:-:S02]  /*1990*/  SHF.R.S32.HI R2, RZ, 0x6, R2 ;  /* 0x00000006ff027819 */ /* 0x000fc40000011402 */
[----:B------:R-:W-:Y:S01]  /*19a0*/  LEA.HI.X R201, R8, UR7, R10, 0x2, P2 ;  /* 0x0000000708c97c11 */ /* 0x000fe200090f140a */
[----:B------:R-:W-:Y:S01]  /*19b0*/  ULDC.64 UR6, c[0x0][0x258] ;  /* 0x0000960000067ab9 */ /* 0x000fe20000000a00 */
[----:B------:R-:W-:Y:S01]  /*19c0*/  VIMNMX R248, RZ, R2, !PT ;  /* 0x00000002fff87248 */ /* 0x000fe20007fe0100 */
[----:B------:R-:W-:Y:S01]  /*19d0*/  IMAD R3, R41, UR6, RZ ;  /* 0x0000000629037c24 */ /* 0x000fe2000f8e02ff */
[----:B------:R-:W-:Y:S01]  /*19e0*/  IADD3.X R7, R34, R7, R9, P3, !PT ;  /* 0x0000000722077210 */ /* 0x000fe20001ffe409 */
[----:B----4-:R-:W-:Y:S01]  /*19f0*/  IMAD.WIDE R8, R11, 0x4, R46 ;  /* 0x000000040b087825 */ /* 0x010fe200078e022e */
[----:B------:R-:W-:Y:S02]  /*1a00*/  ISETP.GT.AND P4, PT, R204, R248, PT ;  /* 0x000000f8cc00720c */ /* 0x000fe40003f84270 */
[----:B------:R-:W-:Y:S01]  /*1a10*/  LEA R208, P2, R4, UR8, 0x1 ;  /* 0x0000000804d07c11 */ /* 0x000fe2000f8408ff */
[C---:B------:R-:W-:Y:S02]  /*1a20*/  IMAD R3, R43.reuse, UR7, R3 ;  /* 0x000000072b037c24 */ /* 0x040fe4000f8e0203 */
[----:B------:R-:W-:-:S04]  /*1a30*/  IMAD.WIDE.U32 R10, R43, UR6, R6 ;  /* 0x000000062b0a7c25 */ /* 0x000fc8000f8e0006 */
[----:B------:R-:W-:Y:S01]  /*1a40*/  IMAD R0, R249, R15, R0 ;  /* 0x0000000ff9007224 */ /* 0x000fe200078e0200 */
[----:B------:R-:W-:Y:S01]  /*1a50*/  IADD3 R21, R11, R3, RZ ;  /* 0x000000030b157210 */ /* 0x000fe20007ffe0ff */
[----:B------:R-:W-:Y:S01]  /*1a60*/  IMAD.MOV.U32 R220, RZ, RZ, R8 ;  /* 0x000000ffffdc7224 */ /* 0x000fe200078e0008 */
[----:B------:R-:W-:Y:S01]  /*1a70*/  LEA R210, P3, R10, UR10, 0x1 ;  /* 0x0000000a0ad27c11 */ /* 0x000fe2000f8608ff */
[----:B------:R-:W-:Y:S02]  /*1a80*/  IMAD.MOV.U32 R219, RZ, RZ, R9 ;  /* 0x000000ffffdb7224 */ /* 0x000fe400078e0009 */
[----:B--2---:R-:W-:Y:S01]  /*1a90*/  IMAD.WIDE R8, R12, 0x4, R44 ;  /* 0x000000040c087825 */ /* 0x004fe200078e022c */
[----:B------:R-:W-:-:S03]  /*1aa0*/  LEA.HI.X R211, R10, UR11, R21, 0x1, P3 ;  /* 0x0000000b0ad37c11 */ /* 0x000fc600098f0c15 */
[----:B------:R-:W-:Y:S01]  /*1ab0*/  IMAD.IADD R18, R5, 0x1, R0 ;  /* 0x0000000105127824 */ /* 0x000fe200078e0200 */
[----:B------:R-:W-:Y:S01]  /*1ac0*/  MOV R225, R9 ;  /* 0x0000000900e17202 */ /* 0x000fe20000000f00 */
[----:B------:R-:W-:Y:S02]  /*1ad0*/  IMAD.MOV.U32 R226, RZ, RZ, R8 ;  /* 0x000000ffffe27224 */ /* 0x000fe400078e0008 */
[----:B------:R-:W-:Y:S01]  /*1ae0*/  VIADD R204, R204, 0xffffffff ;  /* 0xffffffffcccc7836 */ /* 0x000fe20000000000 */
[----:B------:R-:W-:Y:S01]  /*1af0*/  LEA.HI.X R209, R4, UR9, R18, 0x1, P2 ;  /* 0x0000000904d17c11 */ /* 0x000fe200090f0c12 */
[----:B------:R-:W-:Y:S06]  /*1b00*/  @P4 BRA `(.L_x_84) ;  /* 0x0000000800184947 */ /* 0x000fec0003800000 */
[----:B------:R-:W1:Y:S01]  /*1b10*/  @P1 LDC.64 R12, c[0x0][0x458] ;  /* 0x00011600ff0c1b82 */ /* 0x000e620000000a00 */
[CC--:B------:R-:W-:Y:S02]  /*1b20*/  @P1 IADD3 R0, R250.reuse, R49.reuse, RZ ;  /* 0x00000031fa001210 */ /* 0x0c0fe40007ffe0ff */
[----:B------:R-:W-:-:S05]  /*1b30*/  @P1 IADD3 R4, R250, R49, RZ ;  /* 0x00000031fa041210 */ /* 0x000fca0007ffe0ff */
[----:B------:R-:W2:Y:S01]  /*1b40*/  @P1 LDC.64 R8, c[0x0][0x450] ;  /* 0x00011400ff081b82 */ /* 0x000ea20000000a00 */
[C---:B-1----:R-:W-:Y:S02]  /*1b50*/  @P1 IMAD R6, R0.reuse, R13, RZ ;  /* 0x0000000d00061224 */ /* 0x042fe400078e02ff */
[----:B------:R-:W-:-:S05]  /*1b60*/  @P1 IMAD.WIDE.U32 R2, R0, R12, RZ ;  /* 0x0000000c00021225 */ /* 0x000fca00078e00ff */
[----:B------:R-:W-:Y:S01]  /*1b70*/  @P1 IADD3 R14, R3, R6, RZ ;  /* 0x00000006030e1210 */ /* 0x000fe20007ffe0ff */
[C---:B--2---:R-:W-:Y:S01]  /*1b80*/  @P1 IMAD R0, R4.reuse, R9, RZ ;  /* 0x0000000904001224 */ /* 0x044fe200078e02ff */
[----:B------:R-:W-:Y:S01]  /*1b90*/  @P1 MOV R11, R2 ;  /* 0x00000002000b1202 */ /* 0x000fe20000000f00 */
[----:B------:R-:W-:-:S05]  /*1ba0*/  @P1 IMAD.WIDE.U32 R4, R4, R8, RZ ;  /* 0x0000000804041225 */ /* 0x000fca00078e00ff */
[----:B------:R-:W-:Y:S02]  /*1bb0*/  @P1 IADD3 R7, R5, R0, RZ ;  /* 0x0000000005071210 */ /* 0x000fe40007ffe0ff */
[----:B------:R-:W-:Y:S01]  /*1bc0*/  @P1 MOV R6, R4 ;  /* 0x0000000400061202 */ /* 0x000fe20000000f00 */
        /* <DEDUP_REMOVED lines=13> */
.L_x_85:
        /* <DEDUP_REMOVED lines=13> */
.L_x_86:
[-C--:B------:R-:W-:Y:S01]  /*1d70*/  IMAD R0, R27, R8.reuse, RZ ;  /* 0x000000081b007224 */ /* 0x080fe200078e02ff */
[----:B------:R-:W-:Y:S01]  /*1d80*/  ULDC.64 UR6, c[0x0][0x468] ;  /* 0x00011a0000067ab9 */ /* 0x000fe20000000a00 */
[C---:B------:R-:W-:Y:S01]  /*1d90*/  IMAD.WIDE.U32 R2, R20.reuse, R8, R212 ;  /* 0x0000000814027225 */ /* 0x040fe200078e00d4 */
[----:B------:R-:W-:Y:S01]  /*1da0*/  IADD3 R5, R249, 0x20, RZ ;  /* 0x00000020f9057810 */ /* 0x000fe20007ffe0ff */
[----:B------:R-:W-:Y:S02]  /*1db0*/  BSSY B0, `(.L_x_87) ;  /* 0x000001a000007945 */ /* 0x000fe40003800000 */
[----:B------:R-:W-:Y:S01]  /*1dc0*/  IMAD R4, R20, R9, R0 ;  /* 0x0000000914047224 */ /* 0x000fe200078e0200 */
[----:B------:R-:W-:Y:S01]  /*1dd0*/  IADD3 R2, P0, R6, R2, RZ ;  /* 0x0000000206027210 */ /* 0x000fe20007f1e0ff */
[----:B------:R-:W-:Y:S02]  /*1de0*/  IMAD R0, R246, -0x40, R206 ;  /* 0xffffffc0f6007824 */ /* 0x000fe400078e02ce */
[----:B------:R-:W-:Y:S01]  /*1df0*/  IMAD R10, R41, UR6, RZ ;  /* 0x00000006290a7c24 */ /* 0x000fe2000f8e02ff */
[----:B------:R-:W-:-:S02]  /*1e00*/  IADD3.X R3, R7, R3, R4, P0, !PT ;  /* 0x0000000307037210 */ /* 0x000fc400007fe404 */
[-C--:B------:R-:W-:Y:S01]  /*1e10*/  ISETP.GE.AND P3, PT, R249, R0.reuse, PT ;  /* 0x00000000f900720c */ /* 0x080fe20003f66270 */
[----:B------:R-:W-:Y:S01]  /*1e20*/  IMAD R10, R43, UR7, R10 ;  /* 0x000000072b0a7c24 */ /* 0x000fe2000f8e020a */
[----:B------:R-:W-:Y:S01]  /*1e30*/  ISETP.GE.AND P2, PT, R5, R0, PT ;  /* 0x000000000500720c */ /* 0x000fe20003f46270 */
[----:B------:R-:W-:-:S05]  /*1e40*/  IMAD.WIDE.U32 R2, R43, UR6, R2 ;  /* 0x000000062b027c25 */ /* 0x000fca000f8e0002 */
[----:B------:R-:W-:-:S05]  /*1e50*/  IADD3 R10, R3, R10, RZ ;  /* 0x0000000a030a7210 */ /* 0x000fca0007ffe0ff */
[----:B------:R-:W-:Y:S05]  /*1e60*/  @P3 BRA `(.L_x_88) ;  /* 0x0000000000383947 */ /* 0x000fea0003800000 */
[----:B------:R-:W-:Y:S01]  /*1e70*/  MOV R5, R10 ;  /* 0x0000000a00057202 */ /* 0x000fe20000000f00 */
[-C--:B------:R-:W-:Y:S01]  /*1e80*/  IMAD R0, R26, R8.reuse, RZ ;  /* 0x000000081a007224 */ /* 0x080fe200078e02ff */
[----:B------:R-:W-:Y:S01]  /*1e90*/  ULDC UR4, c[0x0][0x2d0] ;  /* 0x0000b40000047ab9 */ /* 0x000fe20000000800 */
[----:B------:R-:W-:Y:S01]  /*1ea0*/  IMAD.MOV.U32 R4, RZ, RZ, R2 ;  /* 0x000000ffff047224 */ /* 0x000fe200078e0002 */
[----:B------:R-:W-:Y:S01]  /*1eb0*/  ISETP.GE.AND P4, PT, R212, UR4, PT ;  /* 0x00000004d4007c0c */ /* 0x000fe2000bf86270 */
[----:B------:R-:W-:Y:S01]  /*1ec0*/  IMAD R0, R249, R9, R0 ;  /* 0x00000009f9007224 */ /* 0x000fe200078e0200 */
[----:B------:R-:W-:Y:S01]  /*1ed0*/  ISETP.GE.AND P1, PT, R227, UR4, PT ;  /* 0x00000004e3007c0c */ /* 0x000fe2000bf26270 */
[----:B------:R-:W-:Y:S01]  /*1ee0*/  IMAD.WIDE.U32 R6, R249, R8, R4 ;  /* 0x00000008f9067225 */ /* 0x000fe200078e0004 */
[----:B------:R-:W-:-:S03]  /*1ef0*/  ULDC.64 UR6, c[0x0][0x3f0] ;  /* 0x0000fc0000067ab9 */ /* 0x000fc60000000a00 */
[----:B------:R-:W-:Y:S01]  /*1f00*/  IMAD.IADD R0, R7, 0x1, R0 ;  /* 0x0000000107007824 */ /* 0x000fe200078e0200 */
[----:B------:R-:W-:-:S04]  /*1f10*/  LEA R4, P0, R6, UR6, 0x1 ;  /* 0x0000000606047c11 */ /* 0x000fc8000f8008ff */
[----:B------:R-:W-:-:S05]  /*1f20*/  LEA.HI.X R5, R6, UR7, R0, 0x1, P0 ;  /* 0x0000000706057c11 */ /* 0x000fca00080f0c00 */
[----:B------:R1:W-:Y:S04]  /*1f30*/  @!P4 STG.E.128 desc[UR16][R4.64], RZ ;  /* 0x000000ff0400c986 */ /* 0x0003e8000c101d10 */
[----:B------:R1:W-:Y:S02]  /*1f40*/  @!P1 STG.E.128 desc[UR16][R4.64+0x80], RZ ;  /* 0x000080ff04009986 */ /* 0x0003e4000c101d10 */
.L_x_88:
[----:B------:R-:W-:Y:S05]  /*1f50*/  BSYNC B0 ;  /* 0x0000000000007941 */ /* 0x000fea0003800000 */
.L_x_87:
[----:B------:R-:W-:Y:S04]  /*1f60*/  BSSY B0, `(.L_x_89) ;  /* 0x0000012000007945 */ /* 0x000fe80003800000 */
        /* <DEDUP_REMOVED lines=17> */
.L_x_90:
[----:B------:R-:W-:Y:S05]  /*2080*/  BSYNC B0 ;  /* 0x0000000000007941 */ /* 0x000fea0003800000 */
.L_x_89:
        /* <DEDUP_REMOVED lines=12> */
[----:B-1----:R-:W-:Y:S01]  /*2150*/  MOV R5, R8 ;  /* 0x0000000800057202 */ /* 0x002fe20000000f00 */
        /* <DEDUP_REMOVED lines=13> */
.L_x_92:
[----:B------:R-:W-:Y:S05]  /*2230*/  BSYNC B0 ;  /* 0x0000000000007941 */ /* 0x000fea0003800000 */
.L_x_91:
[----:B------:R-:W-:Y:S05]  /*2240*/  @P2 BRA `(.L_x_93) ;  /* 0x0000005000e02947 */ /* 0x000fea0003800000 */
[----:B------:R-:W-:Y:S01]  /*2250*/  IADD3 R0, P0, R249, 0x20, RZ ;  /* 0x00000020f9007810 */ /* 0x000fe20007f1e0ff */
[----:B-12---:R-:W-:Y:S01]  /*2260*/  IMAD.MOV.U32 R4, RZ, RZ, R2 ;  /* 0x000000ffff047224 */ /* 0x006fe200078e0002 */
[----:B------:R-:W-:Y:S01]  /*2270*/  MOV R5, R8 ;  /* 0x0000000800057202 */ /* 0x000fe20000000f00 */
[----:B------:R-:W-:Y:S01]  /*2280*/  ULDC UR4, c[0x0][0x2d0] ;  /* 0x0000b40000047ab9 */ /* 0x000fe20000000800 */
[----:B------:R-:W-:Y:S01]  /*2290*/  ULDC.64 UR6, c[0x0][0x3f8] ;  /* 0x0000fe0000067ab9 */ /* 0x000fe20000000a00 */
[----:B------:R-:W-:Y:S01]  /*22a0*/  IMAD.X R3, RZ, RZ, R26, P0 ;  /* 0x000000ffff037224 */ /* 0x000fe200000e061a */
[----:B------:R-:W-:Y:S01]  /*22b0*/  ISETP.GE.AND P0, PT, R212, UR4, PT ;  /* 0x00000004d4007c0c */ /* 0x000fe2000bf06270 */
[----:B------:R-:W-:-:S04]  /*22c0*/  IMAD.WIDE.U32 R4, R0, R12, R4 ;  /* 0x0000000c00047225 */ /* 0x000fc800078e0004 */
[----:B------:R-:W-:Y:S01]  /*22d0*/  IMAD R3, R3, R12, RZ ;  /* 0x0000000c03037224 */ /* 0x000fe200078e02ff */
[----:B------:R-:W-:-:S03]  /*22e0*/  LEA R2, P1, R4, UR6, 0x1 ;  /* 0x0000000604027c11 */ /* 0x000fc6000f8208ff */
[----:B------:R-:W-:-:S04]  /*22f0*/  IMAD R0, R0, R13, R3 ;  /* 0x0000000d00007224 */ /* 0x000fc800078e0203 */
[----:B------:R-:W-:-:S05]  /*2300*/  IMAD.IADD R0, R5, 0x1, R0 ;  /* 0x0000000105007824 */ /* 0x000fca00078e0200 */
[----:B------:R-:W-:-:S05]  /*2310*/  LEA.HI.X R3, R4, UR7, R0, 0x1, P1 ;  /* 0x0000000704037c11 */ /* 0x000fca00088f0c00 */
[----:B------:R1:W-:Y:S01]  /*2320*/  @!P0 STG.E.128 desc[UR16][R2.64], RZ ;  /* 0x000000ff02008986 */ /* 0x0003e2000c101d10 */
[----:B------:R-:W-:-:S13]  /*2330*/  ISETP.GE.AND P0, PT, R227, UR4, PT ;  /* 0x00000004e3007c0c */ /* 0x000fda000bf06270 */
[----:B------:R-:W-:Y:S05]  /*2340*/  @P0 BRA `(.L_x_93) ;  /* 0x0000005000a00947 */ /* 0x000fea0003800000 */
[----:B------:R2:W-:Y:S01]  /*2350*/  STG.E.128 desc[UR16][R2.64+0x80], RZ ;  /* 0x000080ff02007986 */ /* 0x0005e2000c101d10 */
[----:B------:R-:W-:Y:S05]  /*2360*/  BRA `(.L_x_93) ;  /* 0x0000005000987947 */ /* 0x000fea0003800000 */
.L_x_84:
[----:B------:R-:W2:Y:S01]  /*2370*/  LDL R33, [R1+0x10] ;  /* 0x0000100001217983 */ /* 0x000ea20000100800 */
[----:B------:R-:W-:Y:S01]  /*2380*/  IMAD R0, R246, -0x40, R206 ;  /* 0xffffffc0f6007824 */ /* 0x000fe200078e02ce */
[----:B------:R-:W-:Y:S01]  /*2390*/  ULDC.64 UR6, c[0x0][0x268] ;  /* 0x00009a0000067ab9 */ /* 0x000fe20000000a00 */
[----:B------:R-:W-:Y:S01]  /*23a0*/  IMAD.WIDE.U32 R2, R20, R16, R212 ;  /* 0x0000001014027225 */ /* 0x000fe200078e00d4 */
[----:B------:R-:W-:Y:S01]  /*23b0*/  BSSY B0, `(.L_x_94) ;  /* 0x0000030000007945 */ /* 0x000fe20003800000 */
[----:B------:R-:W-:Y:S01]  /*23c0*/  @P0 BAR.SYNC.DEFER_BLOCKING 0x0 ;  /* 0x0000000000000b1d */ /* 0x000fe20000010000 */
[----:B------:R-:W-:Y:S01]  /*23d0*/  ISETP.GE.AND P6, PT, R249, R0, PT ;  /* 0x00000000f900720c */ /* 0x000fe20003fc6270 */
[----:B------:R-:W-:Y:S01]  /*23e0*/  IMAD R7, R27, R16, RZ ;  /* 0x000000101b077224 */ /* 0x000fe200078e02ff */
[----:B------:R-:W-:Y:S01]  /*23f0*/  IADD3 R6, P1, R32, R2, RZ ;  /* 0x0000000220067210 */ /* 0x000fe20007f3e0ff */
[----:B------:R-:W-:Y:S02]  /*2400*/  VIADD R8, R249, 0x20 ;  /* 0x00000020f9087836 */ /* 0x000fe40000000000 */
[----:B------:R-:W-:-:S02]  /*2410*/  IMAD R2, R20, R17, R7 ;  /* 0x0000001114027224 */ /* 0x000fc400078e0207 */
[----:B------:R-:W-:Y:S01]  /*2420*/  IMAD R13, R204, -0x40, R218 ;  /* 0xffffffc0cc0d7824 */ /* 0x000fe200078e02da */
[----:B------:R-:W-:Y:S01]  /*2430*/  ISETP.GE.AND P5, PT, R8, R0, PT ;  /* 0x000000000800720c */ /* 0x000fe20003fa6270 */
[----:B------:R-:W-:Y:S01]  /*2440*/  IMAD R0, R30, UR6, RZ ;  /* 0x000000061e007c24 */ /* 0x000fe2000f8e02ff */
[----:B------:R-:W-:Y:S02]  /*2450*/  IADD3.X R7, R35, R3, R2, P1, !PT ;  /* 0x0000000323077210 */ /* 0x000fe40000ffe402 */
[----:B------:R-:W-:Y:S01]  /*2460*/  LEA.HI R2, R204, R204, RZ, 0x1 ;  /* 0x000000cccc027211 */ /* 0x000fe200078f08ff */
[C---:B------:R-:W-:Y:S01]  /*2470*/  IMAD R0, R19.reuse, UR7, R0 ;  /* 0x0000000713007c24 */ /* 0x040fe2000f8e0200 */
[-C--:B------:R-:W-:Y:S01]  /*2480*/  ISETP.GE.AND P3, PT, R8, R13.reuse, PT ;  /* 0x0000000d0800720c */ /* 0x080fe20003f66270 */
[----:B------:R-:W-:Y:S01]  /*2490*/  IMAD.WIDE.U32 R6, R19, UR6, R6 ;  /* 0x0000000613067c25 */ /* 0x000fe2000f8e0006 */
[----:B------:R-:W-:Y:S02]  /*24a0*/  ISETP.GE.AND P4, PT, R249, R13, PT ;  /* 0x0000000df900720c */ /* 0x000fe40003f86270 */
[----:B------:R-:W-:-:S02]  /*24b0*/  LOP3.LUT R24, R2, 0xfffffffe, RZ, 0xc0, !PT ;  /* 0xfffffffe02187812 */ /* 0x000fc400078ec0ff */
[----:B------:R-:W-:Y:S02]  /*24c0*/  IADD3 R12, R7, R0, RZ ;  /* 0x00000000070c7210 */ /* 0x000fe40007ffe0ff */
[----:B--2---:R-:W-:-:S05]  /*24d0*/  LEA R203, R33, UR5, 0x1 ;  /* 0x0000000521cb7c11 */ /* 0x004fca000f8e08ff */
[----:B------:R1:W-:Y:S04]  /*24e0*/  @P6 STS.128 [R203+0x10000], RZ ;  /* 0x010000ffcb006388 */ /* 0x0003e80000000c00 */
[----:B------:R1:W-:Y:S01]  /*24f0*/  @P6 STS.128 [R203+0x12000], RZ ;  /* 0x012000ffcb006388 */ /* 0x0003e20000000c00 */
[----:B------:R-:W-:Y:S05]  /*2500*/  @P6 BRA `(.L_x_95) ;  /* 0x0000000000686947 */ /* 0x000fea0003800000 */
        /* <DEDUP_REMOVED lines=26> */
.L_x_95:
[----:B------:R-:W-:Y:S05]  /*26b0*/  BSYNC B0 ;  /* 0x0000000000007941 */ /* 0x000fea0003800000 */
.L_x_94:
        /* <DEDUP_REMOVED lines=31> */
.L_x_97:
[----:B------:R-:W-:Y:S05]  /*28b0*/  BSYNC B0 ;  /* 0x0000000000007941 */ /* 0x000fea0003800000 */
.L_x_96:
[----:B------:R-:W0:Y:S01]  /*28c0*/  LDGDEPBAR ;  /* 0x00000000000079af */ /* 0x000e220000000000 */
[----:B------:R-:W-:Y:S01]  /*28d0*/  BSSY B0, `(.L_x_98) ;  /* 0x0000013000007945 */ /* 0x000fe20003800000 */
[----:B------:R-:W-:Y:S02]  /*28e0*/  IADD3 R0, R204, -R24, RZ ;  /* 0x80000018cc007210 */ /* 0x000fe40007ffe0ff */
[----:B------:R1:W-:Y:S04]  /*28f0*/  @P4 STS.128 [R203+0x8000], RZ ;  /* 0x008000ffcb004388 */ /* 0x0003e80000000c00 */
        /* <DEDUP_REMOVED lines=16> */
.L_x_99:
[----:B------:R-:W-:Y:S05]  /*2a00*/  BSYNC B0 ;  /* 0x0000000000007941 */ /* 0x000fea0003800000 */
.L_x_98:
[----:B------:R1:W-:Y:S01]  /*2a10*/  @P3 STS.128 [R203+0x9000], RZ ;  /* 0x009000ffcb003388 */ /* 0x0003e20000000c00 */
[----:B------:R-:W-:Y:S01]  /*2a20*/  ISETP.NE.AND P0, PT, R0, 0x1, PT ;  /* 0x000000010000780c */ /* 0x000fe20003f05270 */
[----:B------:R-:W-:Y:S01]  /*2a30*/  VIADD R0, R33, 0x2000 ;  /* 0x0000200021007836 */ /* 0x000fe20000000000 */
[----:B------:R-:W-:Y:S01]  /*2a40*/  BSSY B0, `(.L_x_100) ;  /* 0x0000018000007945 */ /* 0x000fe20003800000 */
[----:B------:R1:W-:Y:S03]  /*2a50*/  @P3 STS.128 [R203+0xb000], RZ ;  /* 0x00b000ffcb003388 */ /* 0x0003e60000000c00 */
[----:B------:R-:W-:Y:S01]  /*2a60*/  SEL R202, R0, R33, !P0 ;  /* 0x0000002100ca7207 */ /* 0x000fe20004000000 */
        /* <DEDUP_REMOVED lines=21> */
.L_x_101:
[----:B------:R-:W-:Y:S05]  /*2bc0*/  BSYNC B0 ;  /* 0x0000000000007941 */ /* 0x000fea0003800000 */
.L_x_100:
        /* <DEDUP_REMOVED lines=12> */
.L_x_103:
        /* <DEDUP_REMOVED lines=20> */
.L_x_104:
[----:B------:R-:W-:Y:S05]  /*2dd0*/  BSYNC B0 ;  /* 0x0000000000007941 */ /* 0x000fea0003800000 */
.L_x_102:
        /* <DEDUP_REMOVED lines=13> */
.L_x_106:
        /* <DEDUP_REMOVED lines=26> */
.L_x_107:
[----:B------:R-:W-:Y:S05]  /*3050*/  BSYNC B0 ;  /* 0x0000000000007941 */ /* 0x000fea0003800000 */
.L_x_105:
        /* <DEDUP_REMOVED lines=50> */
.L_x_109:
[----:B------:R-:W-:Y:S05]  /*3380*/  BSYNC B0 ;  /* 0x0000000000007941 */ /* 0x000fea0003800000 */
.L_x_108:
        /* <DEDUP_REMOVED lines=31> */
.L_x_111:
[----:B------:R-:W-:Y:S05]  /*3580*/  BSYNC B0 ;  /* 0x0000000000007941 */ /* 0x000fea0003800000 */
.L_x_110:
[CC--:B-12---:R-:W-:Y:S01]  /*3590*/  LEA.HI R2, R39.reuse, R42.reuse, RZ, 0x3 ;  /* 0x0000002a27027211 */ /* 0x0c6fe200078f18ff */
[----:B------:R-:W-:Y:S01]  /*35a0*/  IMAD.MOV.U32 R164, RZ, RZ, 0x20 ;  /* 0x00000020ffa47424 */ /* 0x000fe200078e00ff */
[----:B------:R-:W-:Y:S01]  /*35b0*/  LEA.HI R0, R39, R42, RZ, 0x4 ;  /* 0x0000002a27007211 */ /* 0x000fe200078f20ff */
[----:B------:R-:W-:Y:S01]  /*35c0*/  ULDC UR4, c[0x0][0x2d0] ;  /* 0x0000b40000047ab9 */ /* 0x000fe20000000800 */
[----:B------:R-:W-:Y:S01]  /*35d0*/  LOP3.LUT R2, R2, 0xfffffff8, RZ, 0xc0, !PT ;  /* 0xfffffff802027812 */ /* 0x000fe200078ec0ff */
[----:B------:R-:W-:Y:S01]  /*35e0*/  ULDC UR7, c[0x0][0x398] ;  /* 0x0000e60000077ab9 */ /* 0x000fe20000000800 */
[----:B------:R-:W-:Y:S01]  /*35f0*/  LEA R140, R199, UR5, 0x1 ;  /* 0x00000005c78c7c11 */ /* 0x000fe2000f8e08ff */
[C---:B------:R-:W-:Y:S01]  /*3600*/  IMAD.SHL.U32 R217, R241.reuse, 0x10, RZ ;  /* 0x00000010f1d97824 */ /* 0x040fe200078e00ff */
[----:B------:R-:W-:Y:S01]  /*3610*/  IADD3 R4, -R206, 0x40, R25 ;  /* 0x00000040ce047810 */ /* 0x000fe20007ffe119 */
[----:B------:R-:W-:Y:S01]  /*3620*/  IMAD.IADD R2, R42, 0x1, -R2 ;  /* 0x000000012a027824 */ /* 0x000fe200078e0a02 */
[----:B------:R-:W1:Y:S01]  /*3630*/  LDC R216, c[0x0][0x394] ;  /* 0x0000e500ffd87b82 */ /* 0x000e620000000800 */
[----:B------:R-:W-:Y:S01]  /*3640*/  IMAD.SHL.U32 R207, R241, 0x8, RZ ;  /* 0x00000008f1cf7824 */ /* 0x000fe200078e00ff */
[----:B------:R-:W0:Y:S04]  /*3650*/  LDGDEPBAR ;  /* 0x00000000000079af */ /* 0x000e280000000000 */
[----:B------:R2:W5:Y:S04]  /*3660*/  @!P2 LDG.E R214, desc[UR16][R6.64] ;  /* 0x0000001006d6a981 */ /* 0x000568000c1e1900 */
[----:B------:R2:W5:Y:S01]  /*3670*/  @!P1 LDG.E R215, desc[UR16][R6.64+0x20] ;  /* 0x0000201006d79981 */ /* 0x000562000c1e1900 */
[----:B------:R-:W-:Y:S01]  /*3680*/  LOP3.LUT P3, RZ, R2, 0x2, RZ, 0xc0, !PT ;  /* 0x0000000202ff7812 */ /* 0x000fe2000786c0ff */
[C---:B------:R-:W-:Y:S01]  /*3690*/  VIADD R5, R217.reuse, 0x60 ;  /* 0x00000060d9057836 */ /* 0x040fe20000000000 */
[----:B------:R-:W-:Y:S01]  /*36a0*/  LOP3.LUT R0, R0, 0xfffffff0, RZ, 0xc0, !PT ;  /* 0xfffffff000007812 */ /* 0x000fe200078ec0ff */
[C---:B------:R-:W-:Y:S01]  /*36b0*/  VIADD R9, R217.reuse, 0x20 ;  /* 0x00000020d9097836 */ /* 0x040fe20000000000 */
[----:B------:R-:W-:Y:S01]  /*36c0*/  SEL R164, R164, 0xffffffe0, !P3 ;  /* 0xffffffe0a4a47807 */ /* 0x000fe20005800000 */
[----:B------:R-:W-:Y:S01]  /*36d0*/  VIADD R8, R217, 0x40 ;  /* 0x00000040d9087836 */ /* 0x000fe20000000000 */
[----:B------:R-:W-:Y:S01]  /*36e0*/  CS2R R94, SRZ ;  /* 0x00000000005e7805 */ /* 0x000fe2000001ff00 */
[----:B------:R-:W-:Y:S01]  /*36f0*/  IMAD.IADD R0, R42, 0x1, -R0 ;  /* 0x000000012a007824 */ /* 0x000fe200078e0a00 */
[----:B------:R-:W-:Y:S01]  /*3700*/  CS2R R92, SRZ ;  /* 0x00000000005c7805 */ /* 0x000fe2000001ff00 */
[----:B------:R-:W-:Y:S01]  /*3710*/  IMAD.IADD R164, R164, 0x1, R188 ;  /* 0x00000001a4a47824 */ /* 0x000fe200078e02bc */
[----:B------:R-:W-:Y:S01]  /*3720*/  CS2R R98, SRZ ;  /* 0x0000000000627805 */ /* 0x000fe2000001ff00 */
[----:B------:R-:W-:Y:S01]  /*3730*/  IMAD.IADD R251, R4, 0x1, -R251 ;  /* 0x0000000104fb7824 */ /* 0x000fe200078e0afb */
[----:B------:R-:W-:Y:S01]  /*3740*/  SHF.R.S32.HI R3, RZ, 0x1f, R0 ;  /* 0x0000001fff037819 */ /* 0x000fe20000011400 */
[----:B------:R-:W-:Y:S01]  /*3750*/  IMAD.IADD R5, R207, 0x1, R5 ;  /* 0x00000001cf057824 */ /* 0x000fe200078e0205 */
[----:B------:R-:W-:Y:S01]  /*3760*/  CS2R R96, SRZ ;  /* 0x0000000000607805 */ /* 0x000fe2000001ff00 */
[----:B------:R-:W-:-:S04]  /*3770*/  DEPBAR.LE SB0, 0x1 ;  /* 0x000080400000791a */ /* 0x000fc80000000000 */
[----:B------:R-:W-:Y:S01]  /*3780*/  BAR.SYNC.DEFER_BLOCKING 0x0 ;  /* 0x0000000000007b1d */ /* 0x000fe20000010000 */
[----:B------:R-:W-:Y:S01]  /*3790*/  LEA.HI R3, R3, R0, RZ, 0x3 ;  /* 0x0000000003037211 */ /* 0x000fe200078f18ff */
[----:B------:R-:W-:Y:S01]  /*37a0*/  IMAD.IADD R4, R207, 0x1, R9 ;  /* 0x00000001cf047824 */ /* 0x000fe200078e0209 */
[----:B------:R-:W-:Y:S01]  /*37b0*/  CS2R R90, SRZ ;  /* 0x00000000005a7805 */ /* 0x000fe2000001ff00 */
[----:B------:R-:W-:Y:S01]  /*37c0*/  IMAD.MOV.U32 R192, RZ, RZ, 0x20 ;  /* 0x00000020ffc07424 */ /* 0x000fe200078e00ff */
[----:B------:R-:W-:Y:S01]  /*37d0*/  LOP3.LUT R3, R3, 0xfffffff8, RZ, 0xc0, !PT ;  /* 0xfffffff803037812 */ /* 0x000fe200078ec0ff */
[C---:B------:R-:W-:Y:S01]  /*37e0*/  IMAD.IADD R234, R207.reuse, 0x1, R5 ;  /* 0x00000001cfea7824 */ /* 0x040fe200078e0205 */
[----:B------:R-:W-:Y:S01]  /*37f0*/  CS2R R88, SRZ ;  /* 0x0000000000587805 */ /* 0x000fe2000001ff00 */
[C---:B------:R-:W-:Y:S01]  /*3800*/  IMAD.IADD R231, R207.reuse, 0x1, R4 ;  /* 0x00000001cfe77824 */ /* 0x040fe200078e0204 */
[----:B------:R-:W-:Y:S01]  /*3810*/  CS2R R86, SRZ ;  /* 0x0000000000567805 */ /* 0x000fe2000001ff00 */
[----:B------:R-:W-:Y:S01]  /*3820*/  IMAD.IADD R0, R0, 0x1, -R3 ;  /* 0x0000000100007824 */ /* 0x000fe200078e0a03 */
[----:B------:R-:W-:Y:S01]  /*3830*/  CS2R R84, SRZ ;  /* 0x0000000000547805 */ /* 0x000fe2000001ff00 */
[C---:B------:R-:W-:Y:S01]  /*3840*/  IMAD.IADD R3, R207.reuse, 0x1, R8 ;  /* 0x00000001cf037824 */ /* 0x040fe200078e0208 */
[----:B------:R-:W-:Y:S01]  /*3850*/  CS2R R78, SRZ ;  /* 0x00000000004e7805 */ /* 0x000fe2000001ff00 */
[----:B------:R-:W-:Y:S01]  /*3860*/  IMAD.MOV.U32 R189, RZ, RZ, 0x40 ;  /* 0x00000040ffbd7424 */ /* 0x000fe200078e00ff */
[----:B------:R-:W-:Y:S01]  /*3870*/  R2P PR, R0, 0x6 ;  /* 0x0000000600007804 */ /* 0x000fe20000000000 */
[----:B------:R-:W-:Y:S01]  /*3880*/  IMAD.IADD R236, R207, 0x1, R3 ;  /* 0x00000001cfec7824 */ /* 0x000fe200078e0203 */
[----:B------:R-:W-:Y:S01]  /*3890*/  CS2R R76, SRZ ;  /* 0x00000000004c7805 */ /* 0x000fe2000001ff00 */
[----:B------:R-:W-:Y:S01]  /*38a0*/  VIADD R2, R197, 0x2000 ;  /* 0x00002000c5027836 */ /* 0x000fe20000000000 */
[----:B------:R-:W-:Y:S01]  /*38b0*/  CS2R R82, SRZ ;  /* 0x0000000000527805 */ /* 0x000fe2000001ff00 */
[----:B------:R-:W-:Y:S01]  /*38c0*/  VIADD R0, R198, 0x2000 ;  /* 0x00002000c6007836 */ /* 0x000fe20000000000 */
[----:B------:R-:W-:Y:S01]  /*38d0*/  SEL R192, R192, 0xffffffe0, !P1 ;  /* 0xffffffe0c0c07807 */ /* 0x000fe20004800000 */
[----:B------:R-:W-:Y:S01]  /*38e0*/  IMAD.IADD R233, R207, 0x1, R234 ;  /* 0x00000001cfe97824 */ /* 0x000fe200078e02ea */
[----:B------:R-:W-:Y:S01]  /*38f0*/  SEL R189, R189, 0xffffffc0, !P2 ;  /* 0xffffffc0bdbd7807 */ /* 0x000fe20005000000 */
[----:B------:R2:W1:Y:S01]  /*3900*/  LDSM.16.M88.4 R104, [R140+0x10000] ;  /* 0x010000008c68783b */ /* 0x0004620000000200 */
[C---:B------:R-:W-:Y:S01]  /*3910*/  IMAD.IADD R230, R207.reuse, 0x1, R231 ;  /* 0x00000001cfe67824 */ /* 0x040fe200078e02e7 */
[----:B------:R-:W-:Y:S01]  /*3920*/  SEL R2, R2, R197, !P0 ;  /* 0x000000c502027207 */ /* 0x000fe20004000000 */
[C---:B------:R-:W-:Y:S01]  /*3930*/  IMAD.IADD R235, R207.reuse, 0x1, R236 ;  /* 0x00000001cfeb7824 */ /* 0x040fe200078e02ec */
        /* <DEDUP_REMOVED lines=8> */
[----:B------:R2:W1:Y:S01]  /*39c0*/  LDSM.16.M88.4 R128, [R164] ;  /* 0x00000000a480783b */ /* 0x0004620000000200 */
[----:B------:R-:W-:Y:S01]  /*39d0*/  IMAD.IADD R193, R194, 0x1, R192 ;  /* 0x00000001c2c17824 */ /* 0x000fe200078e02c0 */
[----:B------:R-:W-:Y:S01]  /*39e0*/  CS2R R72, SRZ ;  /* 0x0000000000487805 */ /* 0x000fe2000001ff00 */
[C---:B------:R-:W-:Y:S01]  /*39f0*/  IMAD R245, R241.reuse, 0x18, RZ ;  /* 0x00000018f1f57824 */ /* 0x040fe200078e02ff */
[----:B------:R2:W1:Y:S01]  /*3a00*/  LDSM.16.M88.4 R132, [R164+0x800] ;  /* 0x00080000a484783b */ /* 0x0004620000000200 */
[C---:B------:R-:W-:Y:S01]  /*3a10*/  IMAD.SHL.U32 R244, R241.reuse, 0x20, RZ ;  /* 0x00000020f1f47824 */ /* 0x040fe200078e00ff */
[----:B------:R-:W-:Y:S01]  /*3a20*/  CS2R R70, SRZ ;  /* 0x0000000000467805 */ /* 0x000fe2000001ff00 */
[C---:B------:R-:W-:Y:S01]  /*3a30*/  IMAD R243, R241.reuse, 0x28, RZ ;  /* 0x00000028f1f37824 */ /* 0x040fe200078e02ff */
[----:B------:R2:W1:Y:S01]  /*3a40*/  LDSM.16.M88.4 R160, [R164+0x2000] ;  /* 0x00200000a4a0783b */ /* 0x0004620000000200 */
[C---:B------:R-:W-:Y:S01]  /*3a50*/  IMAD R242, R241.reuse, 0x30, RZ ;  /* 0x00000030f1f27824 */ /* 0x040fe200078e02ff */
[----:B------:R-:W-:Y:S01]  /*3a60*/  CS2R R68, SRZ ;  /* 0x0000000000447805 */ /* 0x000fe2000001ff00 */
[----:B------:R-:W-:Y:S01]  /*3a70*/  IMAD R241, R241, 0x38, RZ ;  /* 0x00000038f1f17824 */ /* 0x000fe200078e02ff */
[----:B------:R-:W1:Y:S01]  /*3a80*/  LDSM.16.M88.4 R140, [R140+0x12800] ;  /* 0x012800008c8c783b */ /* 0x000e620000000200 */
[----:B------:R-:W-:Y:S01]  /*3a90*/  IMAD.MOV.U32 R205, RZ, RZ, R202 ;  /* 0x000000ffffcd7224 */ /* 0x000fe200078e00ca */
[----:B------:R-:W-:-:S02]  /*3aa0*/  CS2R R46, SRZ ;  /* 0x00000000002e7805 */ /* 0x000fc4000001ff00 */
[----:B------:R-:W-:Y:S01]  /*3ab0*/  CS2R R44, SRZ ;  /* 0x00000000002c7805 */ /* 0x000fe2000001ff00 */
[----:B------:R-:W1:Y:S01]  /*3ac0*/  LDSM.16.M88.4 R164, [R164+0x2800] ;  /* 0x00280000a4a4783b */ /* 0x000e620000000200 */
[----:B------:R-:W-:Y:S02]  /*3ad0*/  CS2R R50, SRZ ;  /* 0x0000000000327805 */ /* 0x000fe4000001ff00 */
[----:B------:R-:W-:Y:S02]  /*3ae0*/  CS2R R48, SRZ ;  /* 0x0000000000307805 */ /* 0x000fe4000001ff00 */
[----:B------:R-:W-:Y:S01]  /*3af0*/  CS2R R42, SRZ ;  /* 0x00000000002a7805 */ /* 0x000fe2000001ff00 */
[----:B------:R2:W1:Y:S01]  /*3b00*/  LDSM.16.M88.4 R112, [R190] ;  /* 0x00000000be70783b */ /* 0x0004620000000200 */
[----:B------:R-:W-:Y:S02]  /*3b10*/  CS2R R40, SRZ ;  /* 0x0000000000287805 */ /* 0x000fe4000001ff00 */
[----:B------:R-:W-:-:S02]  /*3b20*/  CS2R R38, SRZ ;  /* 0x0000000000267805 */ /* 0x000fc4000001ff00 */
[----:B------:R-:W-:Y:S01]  /*3b30*/  CS2R R36, SRZ ;  /* 0x0000000000247805 */ /* 0x000fe2000001ff00 */
[----:B------:R2:W1:Y:S01]  /*3b40*/  LDSM.16.M88.4 R116, [R190+0x800] ;  /* 0x00080000be74783b */ /* 0x0004620000000200 */
        /* <DEDUP_REMOVED lines=10> */
[----:B------:R-:W-:Y:S01]  /*3bf0*/  SHF.L.U64.HI R240, R252, 0x2, R240 ;  /* 0x00000002fcf07819 */ /* 0x000fe200000102f0 */
[----:B------:R2:W1:Y:S01]  /*3c00*/  LDSM.16.M88.4 R144, [R190+0x2000] ;  /* 0x00200000be90783b */ /* 0x0004620000000200 */
[----:B------:R-:W-:Y:S01]  /*3c10*/  LEA R187, R2, UR5, 0x1 ;  /* 0x0000000502bb7c11 */ /* 0x000fe2000f8e08ff */
[C---:B------:R-:W-:Y:S01]  /*3c20*/  IMAD.IADD R239, R207.reuse, 0x1, R232 ;  /* 0x00000001cfef7824 */ /* 0x040fe200078e02e8 */
[----:B------:R-:W-:Y:S01]  /*3c30*/  LEA R184, R0, UR5, 0x1 ;  /* 0x0000000500b87c11 */ /* 0x000fe2000f8e08ff */
[----:B------:R2:W1:Y:S01]  /*3c40*/  LDSM.16.M88.4 R148, [R190+0x2800] ;  /* 0x00280000be94783b */ /* 0x0004620000000200 */
[C---:B------:R-:W-:Y:S01]  /*3c50*/  IMAD.IADD R238, R207.reuse, 0x1, R229 ;  /* 0x00000001cfee7824 */ /* 0x040fe200078e02e5 */
[----:B------:R-:W-:Y:S01]  /*3c60*/  ULDC UR6, c[0x0][0x2dc] ;  /* 0x0000b70000067ab9 */ /* 0x000fe20000000800 */
[----:B------:R-:W-:Y:S01]  /*3c70*/  IMAD.IADD R237, R207, 0x1, R228 ;  /* 0x00000001cfed7824 */ /* 0x000fe200078e02e4 */
[----:B------:R2:W1:Y:S01]  /*3c80*/  LDSM.16.M88.4 R152, [R188+0x2000] ;  /* 0x00200000bc98783b */ /* 0x0004620000000200 */
[----:B------:R-:W-:Y:S01]  /*3c90*/  IMAD.IADD R195, R194, 0x1, R189 ;  /* 0x00000001c2c37824 */ /* 0x000fe200078e02bd */
[----:B------:R-:W-:Y:S01]  /*3ca0*/  ULDC UR8, c[0x0][0x2ec] ;  /* 0x0000bb0000087ab9 */ /* 0x000fe20000000800 */
[----:B------:R-:W-:Y:S01]  /*3cb0*/  IMAD.IADD R196, R189, 0x1, R193 ;  /* 0x00000001bdc47824 */ /* 0x000fe200078e02c1 */
[----:B------:R2:W1:Y:S06]  /*3cc0*/  LDSM.16.M88.4 R156, [R188+0x2800] ;  /* 0x00280000bc9c783b */ /* 0x00046c0000000200 */
.L_x_116:
[----:B------:R-:W0:Y:S01]  /*3cd0*/  LDGDEPBAR ;  /* 0x00000000000079af */ /* 0x000e220000000000 */
[----:B------:R-:W-:Y:S02]  /*3ce0*/  IADD3 R2, P0, R247, R226, RZ ;  /* 0x000000e2f7027210 */ /* 0x000fe40007f1e0ff */
[----:B------:R-:W-:Y:S02]  /*3cf0*/  LEA R0, R199, UR5, 0x1 ;  /* 0x00000005c7007c11 */ /* 0x000fe4000f8e08ff */
[C---:B------:R-:W-:Y:S01]  /*3d00*/  IADD3 R168, R187.reuse, R189, RZ ;  /* 0x000000bdbba87210 */ /* 0x040fe20007ffe0ff */
[----:B------:R-:W-:Y:S01]  /*3d10*/  IMAD.X R3, R240, 0x1, R225, P0 ;  /* 0x00000001f0037824 */ /* 0x000fe200000e06e1 */
[----:B------:R-:W-:Y:S04]  /*3d20*/  DEPBAR.LE SB0, 0x0 ;  /* 0x000080000000791a */ /* 0x000fe80000000000 */
[----:B------:R-:W-:Y:S06]  /*3d30*/  BAR.SYNC.DEFER_BLOCKING 0x0 ;  /* 0x0000000000007b1d */ /* 0x000fec0000010000 */
[----:B-----5:R-:W5:Y:S04]  /*3d40*/  LDG.E R170, desc[UR16][R2.64] ;  /* 0x0000001002aa7981 */ /* 0x020f68000c1e1900 */
[----:B------:R3:W5:Y:S04]  /*3d50*/  LDG.E R169, desc[UR16][R2.64+0x20] ;  /* 0x0000201002a97981 */ /* 0x000768000c1e1900 */
[----:B------:R-:W-:Y:S04]  /*3d60*/  LDSM.16.M88.4 R16, [R187] ;  /* 0x00000000bb10783b */ /* 0x000fe80000000200 */
[----:B------:R-:W2:Y:S04]  /*3d70*/  LDSM.16.M88.4 R8, [R0+0xc000] ;  /* 0x00c000000008783b */ /* 0x000ea80000000200 */
[----:B------:R-:W4:Y:S04]  /*3d80*/  LDSM.16.M88.4 R52, [R0+0xc800] ;  /* 0x00c800000034783b */ /* 0x000f280000000200 */
[----:B------:R-:W-:Y:S04]  /*3d90*/  LDSM.16.M88.4 R60, [R190+-0x4000] ;  /* 0xffc00000be3c783b */ /* 0x000fe80000000200 */
[----:B------:R-:W-:Y:S04]  /*3da0*/  LDSM.16.M88.4 R64, [R190+-0x3800] ;  /* 0xffc80000be40783b */ /* 0x000fe80000000200 */
[----:B------:R-:W-:Y:S01]  /*3db0*/  LDSM.16.M88.4 R100, [R188+-0x4000] ;  /* 0xffc00000bc64783b */ /* 0x000fe20000000200 */
[----:B---3--:R-:W-:Y:S04]  /*3dc0*/  IMAD.IADD R2, R187, 0x1, R192 ;  /* 0x00000001bb027824 */ /* 0x008fe800078e02c0 */
[----:B------:R-:W-:Y:S01]  /*3dd0*/  IMAD.IADD R3, R2, 0x1, R189 ;  /* 0x0000000102037824 */ /* 0x000fe200078e02bd */
[----:B------:R-:W3:Y:S01]  /*3de0*/  LDSM.16.M88.4 R56, [R2] ;  /* 0x000000000238783b */ /* 0x000ee20000000200 */
[C---:B--2---:R-:W-:Y:S06]  /*3df0*/  HMMA.16816.F32.BF16 R4, R16.reuse, R8, RZ ;  /* 0x000000081004723c */ /* 0x044fec00000418ff */
[C---:B------:R-:W-:Y:S06]  /*3e00*/  HMMA.16816.F32.BF16 R8, R16.reuse, R10, RZ ;  /* 0x0000000a1008723c */ /* 0x040fec00000418ff */
[C---:B----4-:R-:W-:Y:S06]  /*3e10*/  HMMA.16816.F32.BF16 R12, R16.reuse, R52, RZ ;  /* 0x00000034100c723c */ /* 0x050fec00000418ff */
[----:B------:R-:W-:Y:S01]  /*3e20*/  HMMA.16816.F32.BF16 R16, R16, R54, RZ ;  /* 0x000000361010723c */ /* 0x000fe200000418ff */
[----:B------:R-:W2:Y:S05]  /*3e30*/  LDSM.16.M88.4 R52, [R168] ;  /* 0x00000000a834783b */ /* 0x000eaa0000000200 */
[C---:B---3--:R-:W-:Y:S06]  /*3e40*/  HMMA.16816.F32.BF16 R4, R56.reuse, R60, R4 ;  /* 0x0000003c3804723c */ /* 0x048fec0000041804 */
[C---:B------:R-:W-:Y:S01]  /*3e50*/  HMMA.16816.F32.BF16 R8, R56.reuse, R62, R8 ;  /* 0x0000003e3808723c */ /* 0x040fe20000041808 */
[----:B------:R-:W3:Y:S05]  /*3e60*/  LDSM.16.M88.4 R60, [R188+-0x3800] ;  /* 0xffc80000bc3c783b */ /* 0x000eea0000000200 */
[C---:B------:R-:W-:Y:S06]  /*3e70*/  HMMA.16816.F32.BF16 R12, R56.reuse, R64, R12 ;  /* 0x00000040380c723c */ /* 0x040fec000004180c */
[----:B------:R-:W-:Y:S01]  /*3e80*/  HMMA.16816.F32.BF16 R16, R56, R66, R16 ;  /* 0x000000423810723c */ /* 0x000fe20000041810 */
[----:B------:R-:W-:Y:S04]  /*3e90*/  LDSM.16.M88.4 R56, [R3] ;  /* 0x000000000338783b */ /* 0x000fe80000000200 */
[----:B------:R-:W4:Y:S01]  /*3ea0*/  LDSM.16.M88.4 R64, [R191] ;  /* 0x00000000bf40783b */ /* 0x000f220000000200 */
[C---:B--2---:R-:W-:Y:S06]  /*3eb0*/  HMMA.16816.F32.BF16 R4, R52.reuse, R100, R4 ;  /* 0x000000643404723c */ /* 0x044fec0000041804 */
[C---:B------:R-:W-:Y:S01]  /*3ec0*/  HMMA.16816.F32.BF16 R8, R52.reuse, R102, R8 ;  /* 0x000000663408723c */ /* 0x040fe20000041808 */
[----:B------:R-:W-:Y:S05]  /*3ed0*/  LDSM.16.M88.4 R100, [R0+0xe800] ;  /* 0x00e800000064783b */ /* 0x000fea0000000200 */
[C---:B---3--:R-:W-:Y:S06]  /*3ee0*/  HMMA.16816.F32.BF16 R12, R52.reuse, R60, R12 ;  /* 0x0000003c340c723c */ /* 0x048fec000004180c */
[----:B------:R-:W-:Y:S01]  /*3ef0*/  HMMA.16816.F32.BF16 R16, R52, R62, R16 ;  /* 0x0000003e3410723c */ /* 0x000fe20000041810 */
[----:B------:R-:W2:Y:S04]  /*3f00*/  LDSM.16.M88.4 R52, [R191+0x800] ;  /* 0x00080000bf34783b */ /* 0x000ea80000000200 */
[----:B------:R-:W-:Y:S01]  /*3f10*/  LDSM.16.M88.4 R60, [R187+0x2000] ;  /* 0x00200000bb3c783b */ /* 0x000fe20000000200 */
[C---:B----4-:R-:W-:Y:S06]  /*3f20*/  HMMA.16816.F32.BF16 R4, R56.reuse, R64, R4 ;  /* 0x000000403804723c */ /* 0x050fec0000041804 */
[C---:B------:R-:W-:Y:S01]  /*3f30*/  HMMA.16816.F32.BF16 R8, R56.reuse, R66, R8 ;  /* 0x000000423808723c */ /* 0x040fe20000041808 */
[----:B------:R3:W4:Y:S04]  /*3f40*/  LDSM.16.M88.4 R64, [R0+0xe000] ;  /* 0x00e000000040783b */ /* 0x0007280000000200 */
[----:B---3--:R-:W-:Y:S01]  /*3f50*/  SHF.L.U32 R0, R204, 0x6, RZ ;  /* 0x00000006cc007819 */ /* 0x008fe200000006ff */
[C---:B--2---:R-:W-:Y:S03]  /*3f60*/  HMMA.16816.F32.BF16 R12, R56.reuse, R52, R12 ;  /* 0x00000034380c723c */ /* 0x044fe6000004180c */
[----:B------:R-:W-:Y:S03]  /*3f70*/  ISETP.GE.AND P0, PT, R0, R251, PT ;  /* 0x000000fb0000720c */ /* 0x000fe60003f06270 */
[----:B------:R-:W-:Y:S01]  /*3f80*/  HMMA.16816.F32.BF16 R16, R56, R54, R16 ;  /* 0x000000363810723c */ /* 0x000fe20000041810 */
[----:B------:R-:W-:Y:S04]  /*3f90*/  LDSM.16.M88.4 R52, [R2+0x2000] ;  /* 0x002000000234783b */ /* 0x000fe80000000200 */
[----:B------:R-:W2:Y:S01]  /*3fa0*/  LDSM.16.M88.4 R56, [R190+-0x2000] ;  /* 0xffe00000be38783b */ /* 0x000ea20000000200 */
[C---:B----4-:R-:W-:Y:S06]  /*3fb0*/  HMMA.16816.F32.BF16 R4, R60.reuse, R64, R4 ;  /* 0x000000403c04723c */ /* 0x050fec0000041804 */
[C---:B------:R-:W-:Y:S01]  /*3fc0*/  HMMA.16816.F32.BF16 R8, R60.reuse, R66, R8 ;  /* 0x000000423c08723c */ /* 0x040fe20000041808 */
[----:B------:R-:W3:Y:S05]  /*3fd0*/  LDSM.16.M88.4 R64, [R190+-0x1800] ;  /* 0xffe80000be40783b */ /* 0x000eea0000000200 */
[C---:B------:R-:W-:Y:S06]  /*3fe0*/  HMMA.16816.F32.BF16 R12, R60.reuse, R100, R12 ;  /* 0x000000643c0c723c */ /* 0x040fec000004180c */
[----:B------:R-:W-:Y:S01]  /*3ff0*/  HMMA.16816.F32.BF16 R16, R60, R102, R16 ;  /* 0x000000663c10723c */ /* 0x000fe20000041810 */
[----:B------:R-:W-:Y:S04]  /*4000*/  LDSM.16.M88.4 R60, [R168+0x2000] ;  /* 0x00200000a83c783b */ /* 0x000fe80000000200 */
[----:B------:R-:W4:Y:S01]  /*4010*/  LDSM.16.M88.4 R100, [R188+-0x2000] ;  /* 0xffe00000bc64783b */ /* 0x000f220000000200 */
[C---:B--2---:R-:W-:Y:S06]  /*4020*/  HMMA.16816.F32.BF16 R4, R52.reuse, R56, R4 ;  /* 0x000000383404723c */ /* 0x044fec0000041804 */
[C---:B------:R-:W-:Y:S01]  /*4030*/  HMMA.16816.F32.BF16 R8, R52.reuse, R58, R8 ;  /* 0x0000003a3408723c */ /* 0x040fe20000041808 */
[----:B------:R-:W2:Y:S05]  /*4040*/  LDSM.16.M88.4 R56, [R188+-0x1800] ;  /* 0xffe80000bc38783b */ /* 0x000eaa0000000200 */
[C---:B---3--:R-:W-:Y:S06]  /*4050*/  HMMA.16816.F32.BF16 R12, R52.reuse, R64, R12 ;  /* 0x00000040340c723c */ /* 0x048fec000004180c */
[----:B------:R-:W-:Y:S01]  /*4060*/  HMMA.16816.F32.BF16 R16, R52, R66, R16 ;  /* 0x000000423410723c */ /* 0x000fe20000041810 */
[----:B------:R-:W-:Y:S04]  /*4070*/  LDSM.16.M88.4 R52, [R3+0x2000] ;  /* 0x002000000334783b */ /* 0x000fe80000000200 */
[----:B------:R-:W3:Y:S01]  /*4080*/  LDSM.16.M88.4 R64, [R191+0x2000] ;  /* 0x00200000bf40783b */ /* 0x000ee20000000200 */
[C---:B----4-:R-:W-:Y:S06]  /*4090*/  HMMA.16816.F32.BF16 R4, R60.reuse, R100, R4 ;  /* 0x000000643c04723c */ /* 0x050fec0000041804 */
[C---:B------:R-:W-:Y:S01]  /*40a0*/  HMMA.16816.F32.BF16 R8, R60.reuse, R102, R8 ;  /* 0x000000663c08723c */ /* 0x040fe20000041808 */
[----:B------:R-:W4:Y:S05]  /*40b0*/  LDSM.16.M88.4 R100, [R191+0x2800] ;  /* 0x00280000bf64783b */ /* 0x000f2a0000000200 */
[C---:B--2---:R-:W-:Y:S06]  /*40c0*/  HMMA.16816.F32.BF16 R12, R60.reuse, R56, R12 ;  /* 0x000000383c0c723c */ /* 0x044fec000004180c */
[----:B------:R-:W-:Y:S01]  /*40d0*/  HMMA.16816.F32.BF16 R16, R60, R58, R16 ;  /* 0x0000003a3c10723c */ /* 0x000fe20000041810 */
[----:B------:R-:W2:Y:S05]  /*40e0*/  LDC R60, c[0x0][0x394] ;  /* 0x0000e500ff3c7b82 */ /* 0x000eaa0000000800 */
[C---:B---3--:R-:W-:Y:S06]  /*40f0*/  HMMA.16816.F32.BF16 R4, R52.reuse, R64, R4 ;  /* 0x000000403404723c */ /* 0x048fec0000041804 */
[C---:B------:R-:W-:Y:S06]  /*4100*/  HMMA.16816.F32.BF16 R8, R52.reuse, R66, R8 ;  /* 0x000000423408723c */ /* 0x040fec0000041808 */
[C---:B----4-:R-:W-:Y:S06]  /*4110*/  HMMA.16816.F32.BF16 R12, R52.reuse, R100, R12 ;  /* 0x00000064340c723c */ /* 0x050fec000004180c */
[----:B------:R-:W-:Y:S01]  /*4120*/  HMMA.16816.F32.BF16 R16, R52, R102, R16 ;  /* 0x000000663410723c */ /* 0x000fe20000041810 */
[----:B------:R-:W-:Y:S11]  /*4130*/  @!UPT UIADD3 URZ, URZ, URZ, URZ ;  /* 0x0000003f3f3ff290 */ /* 0x000ff6000fffe03f */
[----:B------:R-:W-:Y:S01]  /*4140*/  @!UPT UIADD3 URZ, URZ, URZ, URZ ;  /* 0x0000003f3f3ff290 */ /* 0x000fe2000fffe03f */
[----:B------:R-:W-:Y:S11]  /*4150*/  @!P0 BRA `(.L_x_112) ;  /* 0x0000000000288947 */ /* 0x000ff60003800000 */
[----:B------:R-:W-:Y:S01]  /*4160*/  IADD3 R53, R0, 0x40, RZ ;  /* 0x0000004000357810 */ /* 0x000fe20007ffe0ff */
[----:B------:R-:W-:Y:S01]  /*4170*/  IMAD.SHL.U32 R2, R246, 0x40, RZ ;  /* 0x00000040f6027824 */ /* 0x000fe200078e00ff */
[----:B-12---:R-:W-:Y:S03]  /*4180*/  MOV R60, R216 ;  /* 0x000000d8003c7202 */ /* 0x006fe60000000f00 */
[C---:B------:R-:W-:Y:S02]  /*4190*/  IMAD.IADD R3, R2.reuse, 0x1, R218 ;  /* 0x0000000102037824 */ /* 0x040fe400078e02da */
[----:B------:R-:W-:Y:S03]  /*41a0*/  VIADD R52, R2, 0x40 ;  /* 0x0000004002347836 */ /* 0x000fe60000000000 */
[----:B------:R-:W-:Y:S02]  /*41b0*/  IADD3 R2, R216, R3, -R206 ;  /* 0x00000003d8027210 */ /* 0x000fe40007ffe8ce */
[----:B------:R-:W-:Y:S02]  /*41c0*/  ISETP.LT.AND P0, PT, R52, R206, PT ;  /* 0x000000ce3400720c */ /* 0x000fe40003f01270 */
[----:B------:R-:W-:Y:S11]  /*41d0*/  ISETP.GE.AND P1, PT, R53, R2, PT ;  /* 0x000000023500720c */ /* 0x000ff60003f26270 */
[----:B------:R-:W-:Y:S02]  /*41e0*/  @!UPT UIADD3 URZ, URZ, URZ, URZ ;  /* 0x0000003f3f3ff290 */ /* 0x000fe4000fffe03f */
[----:B------:R-:W-:Y:S05]  /*41f0*/  @!P1 BRA P0, `(.L_x_113) ;  /* 0x0000000400109947 */ /* 0x000fea0000000000 */
.L_x_112:
[--C-:B------:R-:W-:Y:S01]  /*4200*/  IADD3 R54, R206, 0x1, -R218.reuse ;  /* 0x00000001ce367810 */ /* 0x100fe20007ffe8da */
[----:B------:R-:W3:Y:S01]  /*4210*/  LDL R55, [R1+0x8] ;  /* 0x0000080001377983 */ /* 0x000ee20000100800 */
[----:B--2---:R-:W-:Y:S01]  /*4220*/  IADD3 R53, -R60, R206, -R218 ;  /* 0x000000ce3c357210 */ /* 0x004fe20007ffe9da */
[----:B------:R-:W-:Y:S02]  /*4230*/  IMAD.IADD R2, R252, 0x1, R0 ;  /* 0x00000001fc027824 */ /* 0x000fe400078e0200 */
[----:B------:R-:W-:Y:S02]  /*4240*/  VIADD R52, R54, UR7 ;  /* 0x0000000736347c36 */ /* 0x000fe40008000000 */
[----:B------:R-:W-:Y:S02]  /*4250*/  VIADD R3, R2, 0x8 ;  /* 0x0000000802037836 */ /* 0x000fe40000000000 */
[----:B-1----:R-:W-:Y:S01]  /*4260*/  IMAD.MOV.U32 R216, RZ, RZ, R60 ;  /* 0x000000ffffd87224 */ /* 0x002fe200078e003c */
[-C--:B------:R-:W-:Y:S02]  /*4270*/  VIADDMNMX R52, R52, R2.reuse, R206, PT ;  /* 0x0000000234347246 */ /* 0x080fe400038001ce */
[----:B------:R-:W-:Y:S02]  /*4280*/  VIADDMNMX R2, R53, R2, RZ, !PT ;  /* 0x0000000235027246 */ /* 0x000fe400078001ff */
[----:B------:R-:W-:Y:S02]  /*4290*/  IADD3 R61, R3, UR7, R54 ;  /* 0x00000007033d7c10 */ /* 0x000fe4000fffe036 */
[----:B------:R-:W-:Y:S01]  /*42a0*/  VIADDMNMX R3, R53, R3, RZ, !PT ;  /* 0x0000000335037246 */ /* 0x000fe200078001ff */
[----:B---3--:R-:W-:Y:S04]  /*42b0*/  IMAD R0, R246, 0x40, R55 ;  /* 0x00000040f6007824 */ /* 0x008fe800078e0237 */
[C---:B------:R-:W-:Y:S01]  /*42c0*/  VIADD R59, R0.reuse, 0x1 ;  /* 0x00000001003b7836 */ /* 0x040fe20000000000 */
[CC--:B------:R-:W-:Y:S01]  /*42d0*/  ISETP.GE.AND P1, PT, R0.reuse, R2.reuse, PT ;  /* 0x000000020000720c */ /* 0x0c0fe20003f26270 */
[C---:B------:R-:W-:Y:S02]  /*42e0*/  VIADD R58, R0.reuse, 0x8 ;  /* 0x00000008003a7836 */ /* 0x040fe40000000000 */
[C---:B------:R-:W-:Y:S01]  /*42f0*/  VIADD R57, R0.reuse, 0x9 ;  /* 0x0000000900397836 */ /* 0x040fe20000000000 */
[C---:B------:R-:W-:Y:S01]  /*4300*/  ISETP.GE.AND P0, PT, R59.reuse, R2, PT ;  /* 0x000000023b00720c */ /* 0x040fe20003f06270 */
[C---:B------:R-:W-:Y:S01]  /*4310*/  VIADD R56, R0.reuse, 0x10 ;  /* 0x0000001000387836 */ /* 0x040fe20000000000 */
[CC--:B------:R-:W-:Y:S01]  /*4320*/  ISETP.GE.OR P1, PT, R0.reuse, R52.reuse, !P1 ;  /* 0x000000340000720c */ /* 0x0c0fe20004f26670 */
[C---:B------:R-:W-:Y:S01]  /*4330*/  VIADD R55, R0.reuse, 0x11 ;  /* 0x0000001100377836 */ /* 0x040fe20000000000 */
[----:B------:R-:W-:Y:S01]  /*4340*/  ISETP.GE.OR P0, PT, R59, R52, !P0 ;  /* 0x000000343b00720c */ /* 0x000fe20004706670 */
[----:B------:R-:W-:Y:S01]  /*4350*/  VIADD R54, R0, 0x18 ;  /* 0x0000001800367836 */ /* 0x000fe20000000000 */
[----:B------:R-:W-:Y:S01]  /*4360*/  FSEL R4, R4, -INF , !P1 ;  /* 0xff80000004047808 */ /* 0x000fe20004800000 */
[----:B------:R-:W-:Y:S01]  /*4370*/  VIADD R53, R0, 0x19 ;  /* 0x0000001900357836 */ /* 0x000fe20000000000 */
[-C--:B------:R-:W-:Y:S02]  /*4380*/  ISETP.GE.AND P6, PT, R58, R2.reuse, PT ;  /* 0x000000023a00720c */ /* 0x080fe40003fc6270 */
[-C--:B------:R-:W-:Y:S02]  /*4390*/  ISETP.GE.AND P5, PT, R57, R2.reuse, PT ;  /* 0x000000023900720c */ /* 0x080fe40003fa6270 */
[-C--:B------:R-:W-:Y:S02]  /*43a0*/  ISETP.GE.AND P4, PT, R56, R2.reuse, PT ;  /* 0x000000023800720c */ /* 0x080fe40003f86270 */
[-C--:B------:R-:W-:Y:S02]  /*43b0*/  ISETP.GE.AND P3, PT, R55, R2.reuse, PT ;  /* 0x000000023700720c */ /* 0x080fe40003f66270 */
[-C--:B------:R-:W-:Y:S02]  /*43c0*/  ISETP.GE.AND P2, PT, R54, R2.reuse, PT ;  /* 0x000000023600720c */ /* 0x080fe40003f46270 */
[----:B------:R-:W-:Y:S02]  /*43d0*/  ISETP.GE.AND P1, PT, R53, R2, PT ;  /* 0x000000023500720c */ /* 0x000fe40003f26270 */
[----:B------:R-:W-:Y:S02]  /*43e0*/  FSEL R5, R5, -INF , !P0 ;  /* 0xff80000005057808 */ /* 0x000fe40004000000 */
[----:B------:R-:W-:Y:S02]  /*43f0*/  VIMNMX R2, R61, R206, PT ;  /* 0x000000ce3d027248 */ /* 0x000fe40003fe0100 */
[-C--:B------:R-:W-:Y:S02]  /*4400*/  ISETP.GE.AND P0, PT, R0, R3.reuse, PT ;  /* 0x000000030000720c */ /* 0x080fe40003f06270 */
[-C--:B------:R-:W-:Y:S02]  /*4410*/  ISETP.GE.OR P6, PT, R58, R52.reuse, !P6 ;  /* 0x000000343a00720c */ /* 0x080fe400077c6670 */
[-C--:B------:R-:W-:Y:S02]  /*4420*/  ISETP.GE.OR P5, PT, R57, R52.reuse, !P5 ;  /* 0x000000343900720c */ /* 0x080fe40006fa6670 */
[-C--:B------:R-:W-:Y:S02]  /*4430*/  ISETP.GE.OR P4, PT, R56, R52.reuse, !P4 ;  /* 0x000000343800720c */ /* 0x080fe40006786670 */
[-C--:B------:R-:W-:Y:S02]  /*4440*/  ISETP.GE.OR P3, PT, R55, R52.reuse, !P3 ;  /* 0x000000343700720c */ /* 0x080fe40005f66670 */
[-C--:B------:R-:W-:Y:S02]  /*4450*/  ISETP.GE.OR P2, PT, R54, R52.reuse, !P2 ;  /* 0x000000343600720c */ /* 0x080fe40005746670 */
[----:B------:R-:W-:Y:S02]  /*4460*/  ISETP.GE.OR P1, PT, R53, R52, !P1 ;  /* 0x000000343500720c */ /* 0x000fe40004f26670 */
[-C--:B------:R-:W-:Y:S02]  /*4470*/  ISETP.GE.OR P0, PT, R0, R2.reuse, !P0 ;  /* 0x000000020000720c */ /* 0x080fe40004706670 */
[----:B------:R-:W-:Y:S02]  /*4480*/  FSEL R8, R8, -INF , !P6 ;  /* 0xff80000008087808 */ /* 0x000fe40007000000 */
[----:B------:R-:W-:Y:S02]  /*4490*/  FSEL R9, R9, -INF , !P5 ;  /* 0xff80000009097808 */ /* 0x000fe40006800000 */
[----:B------:R-:W-:Y:S02]  /*44a0*/  FSEL R12, R12, -INF , !P4 ;  /* 0xff8000000c0c7808 */ /* 0x000fe40006000000 */
[----:B------:R-:W-:Y:S02]  /*44b0*/  FSEL R13, R13, -INF , !P3 ;  /* 0xff8000000d0d7808 */ /* 0x000fe40005800000 */
[----:B------:R-:W-:Y:S02]  /*44c0*/  FSEL R16, R16, -INF , !P2 ;  /* 0xff80000010107808 */ /* 0x000fe40005000000 */
[----:B------:R-:W-:Y:S02]  /*44d0*/  FSEL R17, R17, -INF , !P1 ;  /* 0xff80000011117808 */ /* 0x000fe40004800000 */
[----:B------:R-:W-:Y:S02]  /*44e0*/  FSEL R6, R6, -INF , !P0 ;  /* 0xff80000006067808 */ /* 0x000fe40004000000 */
[-C--:B------:R-:W-:Y:S02]  /*44f0*/  ISETP.GE.AND P6, PT, R59, R3.reuse, PT ;  /* 0x000000033b00720c */ /* 0x080fe40003fc6270 */
[-C--:B------:R-:W-:Y:S02]  /*4500*/  ISETP.GE.AND P5, PT, R58, R3.reuse, PT ;  /* 0x000000033a00720c */ /* 0x080fe40003fa6270 */
[-C--:B------:R-:W-:Y:S02]  /*4510*/  ISETP.GE.AND P4, PT, R57, R3.reuse, PT ;  /* 0x000000033900720c */ /* 0x080fe40003f86270 */
[-C--:B------:R-:W-:Y:S02]  /*4520*/  ISETP.GE.AND P3, PT, R56, R3.reuse, PT ;  /* 0x000000033800720c */ /* 0x080fe40003f66270 */
[-C--:B------:R-:W-:Y:S02]  /*4530*/  ISETP.GE.AND P2, PT, R55, R3.reuse, PT ;  /* 0x000000033700720c */ /* 0x080fe40003f46270 */
[-C--:B------:R-:W-:Y:S02]  /*4540*/  ISETP.GE.AND P1, PT, R54, R3.reuse, PT ;  /* 0x000000033600720c */ /* 0x080fe40003f26270 */
[----:B------:R-:W-:Y:S02]  /*4550*/  ISETP.GE.AND P0, PT, R53, R3, PT ;  /* 0x000000033500720c */ /* 0x000fe40003f06270 */
[-C--:B------:R-:W-:Y:S02]  /*4560*/  ISETP.GE.OR P6, PT, R59, R2.reuse, !P6 ;  /* 0x000000023b00720c */ /* 0x080fe400077c6670 */
[-C--:B------:R-:W-:Y:S02]  /*4570*/  ISETP.GE.OR P5, PT, R58, R2.reuse, !P5 ;  /* 0x000000023a00720c */ /* 0x080fe40006fa6670 */
[-C--:B------:R-:W-:Y:S02]  /*4580*/  ISETP.GE.OR P4, PT, R57, R2.reuse, !P4 ;  /* 0x000000023900720c */ /* 0x080fe40006786670 */
[-C--:B------:R-:W-:Y:S02]  /*4590*/  ISETP.GE.OR P3, PT, R56, R2.reuse, !P3 ;  /* 0x000000023800720c */ /* 0x080fe40005f66670 */
[-C--:B------:R-:W-:Y:S02]  /*45a0*/  ISETP.GE.OR P2, PT, R55, R2.reuse, !P2 ;  /* 0x000000023700720c */ /* 0x080fe40005746670 */
[-C--:B------:R-:W-:Y:S02]  /*45b0*/  ISETP.GE.OR P1, PT, R54, R2.reuse, !P1 ;  /* 0x000000023600720c */ /* 0x080fe40004f26670 */
[----:B------:R-:W-:Y:S02]  /*45c0*/  ISETP.GE.OR P0, PT, R53, R2, !P0 ;  /* 0x000000023500720c */ /* 0x000fe40004706670 */
[----:B------:R-:W-:Y:S02]  /*45d0*/  FSEL R7, R7, -INF , !P6 ;  /* 0xff80000007077808 */ /* 0x000fe40007000000 */
[----:B------:R-:W-:Y:S02]  /*45e0*/  FSEL R10, R10, -INF , !P5 ;  /* 0xff8000000a0a7808 */ /* 0x000fe40006800000 */
[----:B------:R-:W-:Y:S02]  /*45f0*/  FSEL R11, R11, -INF , !P4 ;  /* 0xff8000000b0b7808 */ /* 0x000fe40006000000 */
[----:B------:R-:W-:Y:S02]  /*4600*/  FSEL R14, R14, -INF , !P3 ;  /* 0xff8000000e0e7808 */ /* 0x000fe40005800000 */
[----:B------:R-:W-:Y:S02]  /*4610*/  FSEL R15, R15, -INF , !P2 ;  /* 0xff8000000f0f7808 */ /* 0x000fe40005000000 */
[----:B------:R-:W-:Y:S02]  /*4620*/  FSEL R18, R18, -INF , !P1 ;  /* 0xff80000012127808 */ /* 0x000fe40004800000 */
[----:B------:R-:W-:Y:S07]  /*4630*/  FSEL R19, R19, -INF , !P0 ;  /* 0xff80000013137808 */ /* 0x000fee0004000000 */
.L_x_113:
[C---:B------:R-:W-:Y:S01]  /*4640*/  FMUL.FTZ R2, R214.reuse, 1.4426950216293334961 ;  /* 0x3fb8aa3bd6027820 */ /* 0x040fe20000410000 */
[----:B------:R-:W-:Y:S01]  /*4650*/  FSETP.NEU.FTZ.AND P0, PT, R214, -INF , PT ;  /* 0xff800000d600780b */ /* 0x000fe20003f1d000 */
[C---:B------:R-:W-:Y:S01]  /*4660*/  FMUL.FTZ R0, R215.reuse, 1.4426950216293334961 ;  /* 0x3fb8aa3bd7007820 */ /* 0x040fe20000410000 */
[----:B------:R-:W-:Y:S02]  /*4670*/  ISETP.GT.AND P5, PT, R204, R248, PT ;  /* 0x000000f8cc00720c */ /* 0x000fe40003fa4270 */
[----:B------:R-:W-:Y:S02]  /*4680*/  FSEL R2, R2, RZ, P0 ;  /* 0x000000ff02027208 */ /* 0x000fe40000000000 */
[----:B------:R-:W-:Y:S03]  /*4690*/  FSETP.NEU.FTZ.AND P0, PT, R215, -INF , PT ;  /* 0xff800000d700780b */ /* 0x000fe60003f1d000 */
[--C-:B------:R-:W-:Y:S01]  /*46a0*/  FFMA.FTZ R4, R4, UR8, -R2.reuse ;  /* 0x0000000804047c23 */ /* 0x100fe20008010802 */
[----:B------:R-:W-:Y:S01]  /*46b0*/  FSEL R0, R0, RZ, P0 ;  /* 0x000000ff00007208 */ /* 0x000fe20000000000 */
[--C-:B------:R-:W-:Y:S01]  /*46c0*/  FFMA.FTZ R5, R5, UR8, -R2.reuse ;  /* 0x0000000805057c23 */ /* 0x100fe20008010802 */
[--C-:B------:R-:W-:Y:S01]  /*46d0*/  FFMA.FTZ R16, R16, UR8, -R2.reuse ;  /* 0x0000000810107c23 */ /* 0x100fe20008010802 */
[--C-:B------:R-:W-:Y:S01]  /*46e0*/  FFMA.FTZ R8, R8, UR8, -R2.reuse ;  /* 0x0000000808087c23 */ /* 0x100fe20008010802 */
[----:B------:R-:W-:Y:S01]  /*46f0*/  FFMA.FTZ R9, R9, UR8, -R2 ;  /* 0x0000000809097c23 */ /* 0x000fe20008010802 */
[--C-:B------:R-:W-:Y:S01]  /*4700*/  FFMA.FTZ R6, R6, UR8, -R0.reuse ;  /* 0x0000000806067c23 */ /* 0x100fe20008010800 */
[----:B------:R-:W-:Y:S01]  /*4710*/  FFMA.FTZ R7, R7, UR8, -R0 ;  /* 0x0000000807077c23 */ /* 0x000fe20008010800 */
[--C-:B------:R-:W-:Y:S01]  /*4720*/  FFMA.FTZ R12, R12, UR8, -R2.reuse ;  /* 0x000000080c0c7c23 */ /* 0x100fe20008010802 */
[--C-:B------:R-:W-:Y:S01]  /*4730*/  FFMA.FTZ R13, R13, UR8, -R2.reuse ;  /* 0x000000080d0d7c23 */ /* 0x100fe20008010802 */
[----:B------:R-:W-:Y:S01]  /*4740*/  FFMA.FTZ R2, R17, UR8, -R2 ;  /* 0x0000000811027c23 */ /* 0x000fe20008010802 */
[----:B------:R-:W-:Y:S01]  /*4750*/  MUFU.EX2 R67, R4 ;  /* 0x0000000400437308 */ /* 0x000fe20000000800 */
[--C-:B------:R-:W-:Y:S01]  /*4760*/  FFMA.FTZ R18, R18, UR8, -R0.reuse ;  /* 0x0000000812127c23 */ /* 0x100fe20008010800 */
[--C-:B------:R-:W-:Y:S01]  /*4770*/  FFMA.FTZ R10, R10, UR8, -R0.reuse ;  /* 0x000000080a0a7c23 */ /* 0x100fe20008010800 */
[--C-:B------:R-:W-:Y:S01]  /*4780*/  FFMA.FTZ R11, R11, UR8, -R0.reuse ;  /* 0x000000080b0b7c23 */ /* 0x100fe20008010800 */
[--C-:B------:R-:W-:Y:S01]  /*4790*/  FFMA.FTZ R14, R14, UR8, -R0.reuse ;  /* 0x000000080e0e7c23 */ /* 0x100fe20008010800 */
[--C-:B------:R-:W-:Y:S01]  /*47a0*/  FFMA.FTZ R15, R15, UR8, -R0.reuse ;  /* 0x000000080f0f7c23 */ /* 0x100fe20008010800 */
[----:B------:R-:W-:Y:S04]  /*47b0*/  FFMA.FTZ R0, R19, UR8, -R0 ;  /* 0x0000000813007c23 */ /* 0x000fe80008010800 */
[----:B------:R-:W1:Y:S10]  /*47c0*/  MUFU.EX2 R63, R5 ;  /* 0x00000005003f7308 */ /* 0x000e740000000800 */
[----:B------:R-:W-:Y:S10]  /*47d0*/  MUFU.EX2 R61, R6 ;  /* 0x00000006003d7308 */ /* 0x000ff40000000800 */
[----:B------:R-:W2:Y:S10]  /*47e0*/  MUFU.EX2 R58, R7 ;  /* 0x00000007003a7308 */ /* 0x000eb40000000800 */
[----:B------:R-:W-:Y:S10]  /*47f0*/  MUFU.EX2 R65, R8 ;  /* 0x0000000800417308 */ /* 0x000ff40000000800 */
[----:B------:R-:W3:Y:S10]  /*4800*/  MUFU.EX2 R62, R9 ;  /* 0x00000009003e7308 */ /* 0x000ef40000000800 */
[----:B------:R3:W-:Y:S10]  /*4810*/  MUFU.EX2 R66, R2 ;  /* 0x0000000200427308 */ /* 0x0007f40000000800 */
[----:B------:R-:W-:Y:S10]  /*4820*/  MUFU.EX2 R60, R10 ;  /* 0x0000000a003c7308 */ /* 0x000ff40000000800 */
[----:B------:R-:W4:Y:S10]  /*4830*/  MUFU.EX2 R57, R11 ;  /* 0x0000000b00397308 */ /* 0x000f340000000800 */
[----:B------:R4:W-:Y:S10]  /*4840*/  MUFU.EX2 R59, R0 ;  /* 0x00000000003b7308 */ /* 0x0009f40000000800 */
[----:B------:R-:W-:Y:S10]  /*4850*/  MUFU.EX2 R168, R12 ;  /* 0x0000000c00a87308 */ /* 0x000ff40000000800 */
[----:B------:R-:W4:Y:S10]  /*4860*/  MUFU.EX2 R103, R13 ;  /* 0x0000000d00677308 */ /* 0x000f340000000800 */
[----:B------:R-:W-:Y:S10]  /*4870*/  MUFU.EX2 R102, R14 ;  /* 0x0000000e00667308 */ /* 0x000ff40000000800 */
[----:B------:R-:W4:Y:S10]  /*4880*/  MUFU.EX2 R100, R15 ;  /* 0x0000000f00647308 */ /* 0x000f340000000800 */
[----:B------:R-:W-:Y:S10]  /*4890*/  MUFU.EX2 R64, R18 ;  /* 0x0000001200407308 */ /* 0x000ff40000000800 */
[----:B------:R-:W4:Y:S01]  /*48a0*/  MUFU.EX2 R101, R16 ;  /* 0x0000001000657308 */ /* 0x000f220000000800 */
[----:B-1----:R-:W-:Y:S02]  /*48b0*/  F2FP.BF16.F32.PACK_AB R4, R63, R67 ;  /* 0x000000433f04723e */ /* 0x002fe400000010ff */
[----:B--2---:R-:W-:Y:S02]  /*48c0*/  F2FP.BF16.F32.PACK_AB R3, R58, R61 ;  /* 0x0000003d3a03723e */ /* 0x004fe400000010ff */
[----:B---3--:R-:W-:Y:S01]  /*48d0*/  F2FP.BF16.F32.PACK_AB R2, R62, R65 ;  /* 0x000000413e02723e */ /* 0x008fe200000010ff */
[----:B------:R1:W-:Y:S01]  /*48e0*/  STS [R222+0x12000], R4 ;  /* 0x01200004de007388 */ /* 0x0003e20000000800 */
[----:B----4-:R-:W-:Y:S02]  /*48f0*/  F2FP.BF16.F32.PACK_AB R0, R57, R60 ;  /* 0x0000003c3900723e */ /* 0x010fe400000010ff */
[----:B------:R-:W-:Y:S01]  /*4900*/  F2FP.BF16.F32.PACK_AB R5, R103, R168 ;  /* 0x000000a86705723e */ /* 0x000fe200000010ff */
[----:B------:R2:W-:Y:S04]  /*4910*/  STS [R222+0x12400], R3 ;  /* 0x01240003de007388 */ /* 0x0005e80000000800 */
[----:B------:R3:W-:Y:S04]  /*4920*/  STS [R224+0x12000], R2 ;  /* 0x01200002e0007388 */ /* 0x0007e80000000800 */
[----:B------:R4:W-:Y:S04]  /*4930*/  STS [R224+0x12400], R0 ;  /* 0x01240000e0007388 */ /* 0x0009e80000000800 */
[----:B------:R-:W-:Y:S01]  /*4940*/  STS [R221+0x12000], R5 ;  /* 0x01200005dd007388 */ /* 0x000fe20000000800 */
[----:B-1----:R-:W-:Y:S02]  /*4950*/  F2FP.BF16.F32.PACK_AB R4, R100, R102 ;  /* 0x000000666404723e */ /* 0x002fe400000010ff */
[----:B--2---:R-:W-:Y:S03]  /*4960*/  F2FP.BF16.F32.PACK_AB R3, R66, R101 ;  /* 0x000000654203723e */ /* 0x004fe600000010ff */
[----:B------:R-:W-:Y:S01]  /*4970*/  STS [R221+0x12400], R4 ;  /* 0x01240004dd007388 */ /* 0x000fe20000000800 */
[----:B---3--:R-:W-:Y:S03]  /*4980*/  F2FP.BF16.F32.PACK_AB R2, R59, R64 ;  /* 0x000000403b02723e */ /* 0x008fe600000010ff */
[----:B------:R-:W-:Y:S01]  /*4990*/  STS [R223+0x12000], R3 ;  /* 0x01200003df007388 */ /* 0x000fe20000000800 */
[----:B----4-:R-:W-:Y:S03]  /*49a0*/  LEA R0, R197, UR5, 0x1 ;  /* 0x00000005c5007c11 */ /* 0x010fe6000f8e08ff */
[----:B------:R1:W-:Y:S01]  /*49b0*/  STS [R223+0x12400], R2 ;  /* 0x01240002df007388 */ /* 0x0003e20000000800 */
[CC--:B------:R-:W-:Y:S03]  /*49c0*/  IADD3 R56, R189.reuse, R0.reuse, RZ ;  /* 0x00000000bd387210 */ /* 0x0c0fe60007ffe0ff */
[----:B------:R-:W2:Y:S01]  /*49d0*/  LDSM.16.M88.4 R16, [R0+0x8000] ;  /* 0x008000000010783b */ /* 0x000ea20000000200 */
[----:B-1----:R-:W-:Y:S04]  /*49e0*/  IADD3 R2, R192, R0, RZ ;  /* 0x00000000c0027210 */ /* 0x002fe80007ffe0ff */
[----:B------:R-:W-:Y:S03]  /*49f0*/  IADD3 R3, R189, R2, RZ ;  /* 0x00000002bd037210 */ /* 0x000fe60007ffe0ff */
[----:B------:R-:W1:Y:S01]  /*4a00*/  LDSM.16.M88.4 R52, [R2+0x8000] ;  /* 0x008000000234783b */ /* 0x000e620000000200 */
[C---:B--2---:R-:W-:Y:S06]  /*4a10*/  HMMA.16816.F32.BF16 R4, R16.reuse, R104, RZ ;  /* 0x000000681004723c */ /* 0x044fec00000418ff */
[C---:B------:R-:W-:Y:S06]  /*4a20*/  HMMA.16816.F32.BF16 R8, R16.reuse, R106, RZ ;  /* 0x0000006a1008723c */ /* 0x040fec00000418ff */
[C---:B------:R-:W-:Y:S06]  /*4a30*/  HMMA.16816.F32.BF16 R12, R16.reuse, R108, RZ ;  /* 0x0000006c100c723c */ /* 0x040fec00000418ff */
[----:B------:R-:W-:Y:S06]  /*4a40*/  HMMA.16816.F32.BF16 R16, R16, R110, RZ ;  /* 0x0000006e1010723c */ /* 0x000fec00000418ff */
        /* <DEDUP_REMOVED lines=34> */
[C---:B-----5:R-:W-:Y:S01]  /*4c70*/  FADD.FTZ R4, -R170.reuse, R4 ;  /* 0x00000004aa047221 */ /* 0x060fe20000010100 */
[C---:B------:R-:W-:Y:S01]  /*4c80*/  FADD.FTZ R5, -R170.reuse, R5 ;  /* 0x00000005aa057221 */ /* 0x040fe20000010100 */
[C---:B------:R-:W-:Y:S03]  /*4c90*/  FADD.FTZ R6, -R169.reuse, R6 ;  /* 0x00000006a9067221 */ /* 0x040fe60000010100 */
[C---:B------:R-:W-:Y:S01]  /*4ca0*/  FADD.FTZ R7, -R169.reuse, R7 ;  /* 0x00000007a9077221 */ /* 0x040fe20000010100 */
[C---:B------:R-:W-:Y:S01]  /*4cb0*/  FADD.FTZ R9, -R170.reuse, R9 ;  /* 0x00000009aa097221 */ /* 0x040fe20000010100 */
[----:B------:R-:W-:Y:S01]  /*4cc0*/  FADD.FTZ R8, -R170, R8 ;  /* 0x00000008aa087221 */ /* 0x000fe20000010100 */
[C---:B------:R-:W-:Y:S01]  /*4cd0*/  FADD.FTZ R10, -R169.reuse, R10 ;  /* 0x0000000aa90a7221 */ /* 0x040fe20000010100 */
[----:B------:R-:W-:Y:S01]  /*4ce0*/  FADD.FTZ R11, -R169, R11 ;  /* 0x0000000ba90b7221 */ /* 0x000fe20000010100 */
[----:B------:R-:W-:Y:S01]  /*4cf0*/  FMUL.FTZ R2, R62, R9 ;  /* 0x000000093e027220 */ /* 0x000fe20000410000 */
[----:B------:R-:W-:Y:S01]  /*4d00*/  FMUL.FTZ R3, R65, R8 ;  /* 0x0000000841037220 */ /* 0x000fe20000410000 */
[C---:B------:R-:W-:Y:S01]  /*4d10*/  FADD.FTZ R12, -R170.reuse, R12 ;  /* 0x0000000caa0c7221 */ /* 0x040fe20000010100 */
[----:B------:R-:W-:Y:S01]  /*4d20*/  FADD.FTZ R13, -R170, R13 ;  /* 0x0000000daa0d7221 */ /* 0x000fe20000010100 */
[C---:B------:R-:W-:Y:S01]  /*4d30*/  FADD.FTZ R14, -R169.reuse, R14 ;  /* 0x0000000ea90e7221 */ /* 0x040fe20000010100 */
[C---:B------:R-:W-:Y:S01]  /*4d40*/  FADD.FTZ R15, -R169.reuse, R15 ;  /* 0x0000000fa90f7221 */ /* 0x040fe20000010100 */
[----:B------:R-:W-:Y:S01]  /*4d50*/  FMUL.FTZ R54, R60, R10 ;  /* 0x0000000a3c367220 */ /* 0x000fe20000410000 */
[----:B------:R-:W-:Y:S01]  /*4d60*/  FMUL.FTZ R0, R168, R12 ;  /* 0x0000000ca8007220 */ /* 0x000fe20000410000 */
[C---:B------:R-:W-:Y:S01]  /*4d70*/  FADD.FTZ R16, -R170.reuse, R16 ;  /* 0x00000010aa107221 */ /* 0x040fe20000010100 */
        /* <DEDUP_REMOVED lines=8> */
[----:B------:R-:W-:Y:S01]  /*4e00*/  F2FP.BF16.F32.PACK_AB R9, R9, R0 ;  /* 0x000000000909723e */ /* 0x000fe200000010ff */
        /* <DEDUP_REMOVED lines=11> */
[----:B------:R-:W-:Y:S02]  /*4ec0*/  FMUL.FTZ R12, R59, R19 ;  /* 0x000000133b0c7220 */ /* 0x000fe40000410000 */
[----:B------:R-:W-:Y:S03]  /*4ed0*/  F2FP.BF16.F32.PACK_AB R13, R13, R16 ;  /* 0x000000100d0d723e */ /* 0x000fe600000010ff */
[----:B------:R-:W-:Y:S01]  /*4ee0*/  F2FP.BF16.F32.PACK_AB R12, R12, R18 ;  /* 0x000000120c0c723e */ /* 0x000fe200000010ff */
        /* <DEDUP_REMOVED lines=57> */
.L_x_114:
[----:B------:R-:W-:Y:S01]  /*5280*/  STS [R222+0x10000], R53 ;  /* 0x01000035de007388 */ /* 0x000fe20000000800 */
[----:B------:R-:W-:Y:S01]  /*5290*/  LEA R0, R198, UR5, 0x1 ;  /* 0x00000005c6007c11 */ /* 0x000fe2000f8e08ff */
[----:B---3--:R-:W1:Y:S02]  /*52a0*/  LDC R2, c[0x0][0x270] ;  /* 0x00009c00ff027b82 */ /* 0x008e640000000800 */
[----:B------:R-:W-:Y:S04]  /*52b0*/  STS [R222+0x10400], R52 ;  /* 0x01040034de007388 */ /* 0x000fe80000000800 */
[----:B------:R-:W-:Y:S04]  /*52c0*/  STS [R224+0x10000], R11 ;  /* 0x0100000be0007388 */ /* 0x000fe80000000800 */
[----:B------:R-:W-:Y:S04]  /*52d0*/  STS [R224+0x10400], R10 ;  /* 0x0104000ae0007388 */ /* 0x000fe80000000800 */
[----:B------:R-:W-:Y:S04]  /*52e0*/  STS [R221+0x10000], R9 ;  /* 0x01000009dd007388 */ /* 0x000fe80000000800 */
[----:B------:R-:W-:Y:S04]  /*52f0*/  STS [R221+0x10400], R8 ;  /* 0x01040008dd007388 */ /* 0x000fe80000000800 */
[----:B------:R-:W-:Y:S01]  /*5300*/  STS [R223+0x10000], R13 ;  /* 0x0100000ddf007388 */ /* 0x000fe20000000800 */
[----:B-1----:R-:W-:Y:S03]  /*5310*/  IMAD R2, R2, UR6, RZ ;  /* 0x0000000602027c24 */ /* 0x002fe6000f8e02ff */
[----:B------:R-:W-:Y:S01]  /*5320*/  STS [R223+0x10400], R12 ;  /* 0x0104000cdf007388 */ /* 0x000fe20000000800 */
[----:B------:R-:W-:Y:S01]  /*5330*/  IMAD.U32 R2, R2, -0x40, RZ ;  /* 0xffffffc002027824 */ /* 0x000fe200078e00ff */
[----:B------:R-:W-:Y:S04]  /*5340*/  BAR.SYNC.DEFER_BLOCKING 0x0 ;  /* 0x0000000000007b1d */ /* 0x000fe80000010000 */
        /* <DEDUP_REMOVED lines=92> */
.L_x_115:
[----:B------:R-:W-:Y:S01]  /*5910*/  LDSM.16.M88.4 R64, [R194] ;  /* 0x00000000c240783b */ /* 0x000fe20000000200 */
[C---:B---3--:R-:W-:Y:S03]  /*5920*/  LEA R2, P1, R207.reuse, R200, 0x2 ;  /* 0x000000c8cf027211 */ /* 0x048fe600078210ff */
[----:B------:R-:W1:Y:S01]  /*5930*/  LDSM.16.MT88.4 R16, [R0+0xc000] ;  /* 0x00c000000010783b */ /* 0x000e620000004200 */
[-C--:B------:R-:W-:Y:S03]  /*5940*/  LEA.HI.X.SX32 R3, R207, R201.reuse, 0x2, P1 ;  /* 0x000000c9cf037211 */ /* 0x080fe600008f16ff */
[----:B------:R-:W2:Y:S04]  /*5950*/  LDSM.16.M88.4 R60, [R194+0x1000] ;  /* 0x00100000c23c783b */ /* 0x000ea80000000200 */
[----:B------:R-:W3:Y:S04]  /*5960*/  LDSM.16.MT88.4 R100, [R0+0xe000] ;  /* 0x00e000000064783b */ /* 0x000ee80000004200 */
[----:B------:R-:W-:Y:S04]  /*5970*/  LDSM.16.M88.4 R168, [R193] ;  /* 0x00000000c1a8783b */ /* 0x000fe80000000200 */
[----:B------:R-:W4:Y:S04]  /*5980*/  LDSM.16.MT88.4 R172, [R0+0xc800] ;  /* 0x00c8000000ac783b */ /* 0x000f280000004200 */
[----:B------:R-:W4:Y:S04]  /*5990*/  LDSM.16.M88.4 R176, [R193+0x1000] ;  /* 0x00100000c1b0783b */ /* 0x000f280000000200 */
[----:B------:R-:W4:Y:S01]  /*59a0*/  LDSM.16.MT88.4 R180, [R0+0xe800] ;  /* 0x00e8000000b4783b */ /* 0x000f220000004200 */
        /* <DEDUP_REMOVED lines=8> */
[----:B------:R-:W-:Y:S05]  /*5a30*/  LDSM.16.M88.4 R100, [R195] ;  /* 0x00000000c364783b */ /* 0x000fea0000000200 */
[-C--:B----4-:R-:W-:Y:S06]  /*5a40*/  HMMA.16816.F32.BF16 R4, R168, R172.reuse, R4 ;  /* 0x000000aca804723c */ /* 0x090fec0000041804 */
[C---:B------:R-:W-:Y:S06]  /*5a50*/  HMMA.16816.F32.BF16 R8, R176.reuse, R172, R8 ;  /* 0x000000acb008723c */ /* 0x040fec0000041808 */
[-C--:B------:R-:W-:Y:S06]  /*5a60*/  HMMA.16816.F32.BF16 R12, R176, R174.reuse, R12 ;  /* 0x000000aeb00c723c */ /* 0x080fec000004180c */
[C---:B------:R-:W-:Y:S01]  /*5a70*/  HMMA.16816.F32.BF16 R16, R168.reuse, R174, R16 ;  /* 0x000000aea810723c */ /* 0x040fe20000041810 */
[----:B------:R-:W1:Y:S05]  /*5a80*/  LDSM.16.MT88.4 R172, [R0+0xd000] ;  /* 0x00d0000000ac783b */ /* 0x000e6a0000004200 */
[-C--:B------:R-:W-:Y:S06]  /*5a90*/  HMMA.16816.F32.BF16 R52, R168, R180.reuse, R52 ;  /* 0x000000b4a834723c */ /* 0x080fec0000041834 */
[C---:B------:R-:W-:Y:S06]  /*5aa0*/  HMMA.16816.F32.BF16 R56, R176.reuse, R180, R56 ;  /* 0x000000b4b038723c */ /* 0x040fec0000041838 */
[-C--:B------:R-:W-:Y:S01]  /*5ab0*/  HMMA.16816.F32.BF16 R60, R176, R182.reuse, R60 ;  /* 0x000000b6b03c723c */ /* 0x080fe2000004183c */
[----:B------:R-:W2:Y:S05]  /*5ac0*/  LDSM.16.M88.4 R176, [R195+0x1000] ;  /* 0x00100000c3b0783b */ /* 0x000eaa0000000200 */
[----:B------:R-:W-:Y:S01]  /*5ad0*/  HMMA.16816.F32.BF16 R64, R168, R182, R64 ;  /* 0x000000b6a840723c */ /* 0x000fe20000041840 */
[----:B------:R-:W3:Y:S04]  /*5ae0*/  LDSM.16.MT88.4 R168, [R0+0xf000] ;  /* 0x00f0000000a8783b */ /* 0x000ee80000004200 */
[----:B------:R-:W-:Y:S01]  /*5af0*/  LDSM.16.MT88.4 R180, [R0+0xd800] ;  /* 0x00d8000000b4783b */ /* 0x000fe20000004200 */
[-C--:B-1----:R-:W-:Y:S06]  /*5b00*/  HMMA.16816.F32.BF16 R4, R100, R172.reuse, R4 ;  /* 0x000000ac6404723c */ /* 0x082fec0000041804 */
[C---:B--2---:R-:W-:Y:S06]  /*5b10*/  HMMA.16816.F32.BF16 R8, R176.reuse, R172, R8 ;  /* 0x000000acb008723c */ /* 0x044fec0000041808 */
[-C--:B------:R-:W-:Y:S06]  /*5b20*/  HMMA.16816.F32.BF16 R12, R176, R174.reuse, R12 ;  /* 0x000000aeb00c723c */ /* 0x080fec000004180c */
[C---:B------:R-:W-:Y:S01]  /*5b30*/  HMMA.16816.F32.BF16 R16, R100.reuse, R174, R16 ;  /* 0x000000ae6410723c */ /* 0x040fe20000041810 */
[----:B------:R-:W1:Y:S05]  /*5b40*/  LDSM.16.M88.4 R172, [R196] ;  /* 0x00000000c4ac783b */ /* 0x000e6a0000000200 */
[-C--:B---3--:R-:W-:Y:S06]  /*5b50*/  HMMA.16816.F32.BF16 R52, R100, R168.reuse, R52 ;  /* 0x000000a86434723c */ /* 0x088fec0000041834 */
[C---:B------:R-:W-:Y:S06]  /*5b60*/  HMMA.16816.F32.BF16 R56, R176.reuse, R168, R56 ;  /* 0x000000a8b038723c */ /* 0x040fec0000041838 */
[-C--:B------:R-:W-:Y:S01]  /*5b70*/  HMMA.16816.F32.BF16 R60, R176, R170.reuse, R60 ;  /* 0x000000aab03c723c */ /* 0x080fe2000004183c */
[----:B------:R-:W2:Y:S04]  /*5b80*/  LDSM.16.M88.4 R176, [R196+0x1000] ;  /* 0x00100000c4b0783b */ /* 0x000ea80000000200 */
[----:B------:R-:W-:Y:S01]  /*5b90*/  @P5 IADD3 R168, P0, R247, R220, RZ ;  /* 0x000000dcf7a85210 */ /* 0x000fe20007f1e0ff */
[----:B------:R-:W-:Y:S01]  /*5ba0*/  HMMA.16816.F32.BF16 R64, R100, R170, R64 ;  /* 0x000000aa6440723c */ /* 0x000fe20000041840 */
[----:B------:R3:W4:Y:S04]  /*5bb0*/  LDSM.16.MT88.4 R100, [R0+0xf800] ;  /* 0x00f800000064783b */ /* 0x0007280000004200 */
[----:B------:R-:W-:Y:S02]  /*5bc0*/  @P5 IMAD.X R169, R240, 0x1, R219, P0 ;  /* 0x00000001f0a95824 */ /* 0x000fe400000e06db */
[C---:B------:R-:W-:Y:S03]  /*5bd0*/  VIADD R170, R217.reuse, 0x20 ;  /* 0x00000020d9aa7836 */ /* 0x040fe60000000000 */
[----:B------:R-:W5:Y:S01]  /*5be0*/  @P5 LDG.E R214, desc[UR16][R168.64+-0x100] ;  /* 0xffff0010a8d65981 */ /* 0x000f62000c1e1900 */
[----:B------:R-:W-:Y:S03]  /*5bf0*/  VIADD R171, R217, 0x20 ;  /* 0x00000020d9ab7836 */ /* 0x000fe60000000000 */
[----:B------:R4:W5:Y:S01]  /*5c00*/  @P5 LDG.E R215, desc[UR16][R168.64+-0xe0] ;  /* 0xffff2010a8d75981 */ /* 0x000962000c1e1900 */
[----:B------:R-:W-:Y:S01]  /*5c10*/  IMAD.IADD R171, R207, 0x1, R171 ;  /* 0x00000001cfab7824 */ /* 0x000fe200078e02ab */
[-C--:B-1----:R-:W-:Y:S05]  /*5c20*/  HMMA.16816.F32.BF16 R4, R172, R180.reuse, R4 ;  /* 0x000000b4ac04723c */ /* 0x082fea0000041804 */
[----:B---3--:R-:W-:Y:S06]  /*5c30*/  VIADD R0, R217, 0x60 ;  /* 0x00000060d9007836 */ /* 0x008fec0000000000 */
[----:B------:R-:W-:Y:S01]  /*5c40*/  IMAD.IADD R0, R207, 0x1, R0 ;  /* 0x00000001cf007824 */ /* 0x000fe200078e0200 */
[C---:B--2---:R-:W-:Y:S04]  /*5c50*/  HMMA.16816.F32.BF16 R8, R176.reuse, R180, R8 ;  /* 0x000000b4b008723c */ /* 0x044fe80000041808 */
[CC--:B----4-:R-:W-:Y:S07]  /*5c60*/  LEA R168, P1, R245.reuse, R200.reuse, 0x2 ;  /* 0x000000c8f5a87211 */ /* 0x0d0fee00078210ff */
[----:B------:R1:W-:Y:S01]  /*5c70*/  REDG.E.ADD.F32.FTZ.RN.STRONG.GPU desc[UR16][R200.64], R4 ;  /* 0x00000004c80079a6 */ /* 0x0003e2000c10f390 */
[-C--:B------:R-:W-:Y:S03]  /*5c80*/  HMMA.16816.F32.BF16 R12, R176, R182.reuse, R12 ;  /* 0x000000b6b00c723c */ /* 0x080fe6000004180c */
[----:B------:R2:W-:Y:S01]  /*5c90*/  REDG.E.ADD.F32.FTZ.RN.STRONG.GPU desc[UR16][R2.64], R5 ;  /* 0x00000005020079a6 */ /* 0x0005e2000c10f390 */
[-C--:B------:R-:W-:Y:S02]  /*5ca0*/  LEA.HI.X.SX32 R169, R245, R201.reuse, 0x2, P1 ;  /* 0x000000c9f5a97211 */ /* 0x080fe400008f16ff */
[C---:B------:R-:W-:Y:S06]  /*5cb0*/  HMMA.16816.F32.BF16 R16, R172.reuse, R182, R16 ;  /* 0x000000b6ac10723c */ /* 0x040fec0000041810 */
[-C--:B------:R-:W-:Y:S06]  /*5cc0*/  HMMA.16816.F32.BF16 R52, R172, R100.reuse, R52 ;  /* 0x00000064ac34723c */ /* 0x080fec0000041834 */
[C---:B------:R-:W-:Y:S06]  /*5cd0*/  HMMA.16816.F32.BF16 R56, R176.reuse, R100, R56 ;  /* 0x00000064b038723c */ /* 0x040fec0000041838 */
[-C--:B------:R-:W-:Y:S05]  /*5ce0*/  HMMA.16816.F32.BF16 R60, R176, R102.reuse, R60 ;  /* 0x00000066b03c723c */ /* 0x080fea000004183c */
[CC--:B------:R-:W-:Y:S01]  /*5cf0*/  LEA R100, P0, R217.reuse, R200.reuse, 0x2 ;  /* 0x000000c8d9647211 */ /* 0x0c0fe200078010ff */
[----:B------:R-:W-:Y:S05]  /*5d00*/  HMMA.16816.F32.BF16 R64, R172, R102, R64 ;  /* 0x00000066ac40723c */ /* 0x000fea0000041840 */
[-C--:B------:R-:W-:Y:S02]  /*5d10*/  LEA.HI.X.SX32 R101, R217, R201.reuse, 0x2, P0 ;  /* 0x000000c9d9657211 */ /* 0x080fe400000f16ff */
[CC--:B------:R-:W-:Y:S03]  /*5d20*/  LEA R102, P0, R244.reuse, R200.reuse, 0x2 ;  /* 0x000000c8f4667211 */ /* 0x0c0fe600078010ff */
[----:B------:R3:W-:Y:S01]  /*5d30*/  REDG.E.ADD.F32.FTZ.RN.STRONG.GPU desc[UR16][R100.64], R6 ;  /* 0x00000006640079a6 */ /* 0x0007e2000c10f390 */
[-C--:B------:R-:W-:Y:S02]  /*5d40*/  LEA.HI.X.SX32 R103, R244, R201.reuse, 0x2, P0 ;  /* 0x000000c9f4677211 */ /* 0x080fe400000f16ff */
[CC--:B-1----:R-:W-:Y:S01]  /*5d50*/  LEA R4, P1, R242.reuse, R200.reuse, 0x2 ;  /* 0x000000c8f2047211 */ /* 0x0c2fe200078210ff */
[----:B------:R1:W-:Y:S03]  /*5d60*/  REDG.E.ADD.F32.FTZ.RN.STRONG.GPU desc[UR16][R168.64], R7 ;  /* 0x00000007a80079a6 */ /* 0x0003e6000c10f390 */
[-C--:B--2---:R-:W-:Y:S01]  /*5d70*/  LEA.HI.X.SX32 R5, R242, R201.reuse, 0x2, P1 ;  /* 0x000000c9f2057211 */ /* 0x084fe200008f16ff */
[----:B------:R2:W-:Y:S01]  /*5d80*/  REDG.E.ADD.F32.FTZ.RN.STRONG.GPU desc[UR16][R102.64], R8 ;  /* 0x00000008660079a6 */ /* 0x0005e2000c10f390 */
[-C--:B---3--:R-:W-:Y:S02]  /*5d90*/  LEA R100, P2, R243, R200.reuse, 0x2 ;  /* 0x000000c8f3647211 */ /* 0x088fe400078410ff */
[-C--:B------:R-:W-:Y:S02]  /*5da0*/  LEA R6, P0, R241, R200.reuse, 0x2 ;  /* 0x000000c8f1067211 */ /* 0x080fe400078010ff */
[-C--:B------:R-:W-:Y:S02]  /*5db0*/  LEA.HI.X.SX32 R101, R243, R201.reuse, 0x2, P2 ;  /* 0x000000c9f3657211 */ /* 0x080fe400010f16ff */
[-C--:B-1----:R-:W-:Y:S02]  /*5dc0*/  LEA.HI.X.SX32 R7, R241, R201.reuse, 0x2, P0 ;  /* 0x000000c9f1077211 */ /* 0x082fe400000f16ff */
[CC--:B--2---:R-:W-:Y:S01]  /*5dd0*/  LEA R8, P2, R230.reuse, R200.reuse, 0x2 ;  /* 0x000000c8e6087211 */ /* 0x0c4fe200078410ff */
[----:B------:R1:W-:Y:S04]  /*5de0*/  REDG.E.ADD.F32.FTZ.RN.STRONG.GPU desc[UR16][R100.64], R9 ;  /* 0x00000009640079a6 */ /* 0x0003e8000c10f390 */
[----:B------:R2:W-:Y:S04]  /*5df0*/  REDG.E.ADD.F32.FTZ.RN.STRONG.GPU desc[UR16][R4.64], R10 ;  /* 0x0000000a040079a6 */ /* 0x0005e8000c10f390 */
[----:B------:R3:W-:Y:S04]  /*5e00*/  REDG.E.ADD.F32.FTZ.RN.STRONG.GPU desc[UR16][R6.64], R11 ;  /* 0x0000000b060079a6 */ /* 0x0007e8000c10f390 */
[----:B------:R4:W-:Y:S04]  /*5e10*/  REDG.E.ADD.F32.FTZ.RN.STRONG.GPU desc[UR16][R200.64+0x80], R16 ;  /* 0x00008010c80079a6 */ /* 0x0009e8000c10f390 */
[----:B------:R-:W-:Y:S04]  /*5e20*/  REDG.E.ADD.F32.FTZ.RN.STRONG.GPU desc[UR16][R2.64+0x80], R17 ;  /* 0x00008011020079a6 */ /* 0x000fe8000c10f390 */
[----:B------:R-:W-:Y:S01]  /*5e30*/  LDSM.16.MT88.4 R100, [R184+0x2800] ;  /* 0x00280000b864783b */ /* 0x000fe20000004200 */
[-C--:B-1----:R-:W-:Y:S02]  /*5e40*/  LEA.HI.X.SX32 R9, R230, R201.reuse, 0x2, P2 ;  /* 0x000000c9e6097211 */ /* 0x082fe400010f16ff */
[CC--:B--2---:R-:W-:Y:S04]  /*5e50*/  LEA R4, P0, R170.reuse, R200.reuse, 0x2 ;  /* 0x000000c8aa047211 */ /* 0x0c4fe800078010ff */
[-C--:B------:R-:W-:Y:S01]  /*5e60*/  LEA.HI.X.SX32 R5, R170, R201.reuse, 0x2, P0 ;  /* 0x000000c9aa057211 */ /* 0x080fe200000f16ff */
[----:B------:R-:W-:Y:S01]  /*5e70*/  VIADD R170, R217, 0x40 ;  /* 0x00000040d9aa7836 */ /* 0x000fe20000000000 */
[-C--:B---3--:R-:W-:Y:S02]  /*5e80*/  LEA R6, P1, R171, R200.reuse, 0x2 ;  /* 0x000000c8ab067211 */ /* 0x088fe400078210ff */
[-C--:B------:R-:W-:Y:S01]  /*5e90*/  LEA R10, P0, R231, R200.reuse, 0x2 ;  /* 0x000000c8e70a7211 */ /* 0x080fe200078010ff */
[----:B------:R1:W-:Y:S01]  /*5ea0*/  REDG.E.ADD.F32.FTZ.RN.STRONG.GPU desc[UR16][R4.64], R18 ;  /* 0x00000012040079a6 */ /* 0x0003e2000c10f390 */
[-C--:B------:R-:W-:Y:S01]  /*5eb0*/  LEA.HI.X.SX32 R7, R171, R201.reuse, 0x2, P1 ;  /* 0x000000c9ab077211 */ /* 0x080fe200008f16ff */
[----:B------:R-:W-:Y:S01]  /*5ec0*/  VIADD R171, R217, 0x40 ;  /* 0x00000040d9ab7836 */ /* 0x000fe20000000000 */
[-C--:B------:R-:W-:Y:S01]  /*5ed0*/  LEA.HI.X.SX32 R11, R231, R201.reuse, 0x2, P0 ;  /* 0x000000c9e70b7211 */ /* 0x080fe200000f16ff */
[----:B----4-:R-:W-:Y:S02]  /*5ee0*/  VIADD R16, R217, 0x60 ;  /* 0x00000060d9107836 */ /* 0x010fe40000000000 */
[----:B------:R2:W-:Y:S01]  /*5ef0*/  REDG.E.ADD.F32.FTZ.RN.STRONG.GPU desc[UR16][R6.64], R19 ;  /* 0x00000013060079a6 */ /* 0x0005e2000c10f390 */
[----:B------:R-:W-:Y:S03]  /*5f00*/  IMAD.IADD R171, R207, 0x1, R171 ;  /* 0x00000001cfab7824 */ /* 0x000fe600078e02ab */
[----:B------:R-:W-:Y:S04]  /*5f10*/  REDG.E.ADD.F32.FTZ.RN.STRONG.GPU desc[UR16][R10.64], R12 ;  /* 0x0000000c0a0079a6 */ /* 0x000fe8000c10f390 */
[----:B------:R3:W-:Y:S01]  /*5f20*/  REDG.E.ADD.F32.FTZ.RN.STRONG.GPU desc[UR16][R8.64], R13 ;  /* 0x0000000d080079a6 */ /* 0x0007e2000c10f390 */
        /* <DEDUP_REMOVED lines=32> */
[----:B------:R-:W-:Y:S01]  /*6130*/  REDG.E.ADD.F32.FTZ.RN.STRONG.GPU desc[UR16][R200.64+0x180], R64 ;  /* 0x00018040c80079a6 */ /* 0x000fe2000c10f390 */
[----:B------:R-:W-:Y:S03]  /*6140*/  LOP3.LUT R0, R204, 0x1, RZ, 0xc0, !PT ;  /* 0x00000001cc007812 */ /* 0x000fe600078ec0ff */
[----:B------:R3:W-:Y:S04]  /*6150*/  REDG.E.ADD.F32.FTZ.RN.STRONG.GPU desc[UR16][R2.64+0x180], R65 ;  /* 0x00018041020079a6 */ /* 0x0007e8000c10f390 */
[----:B------:R-:W-:Y:S01]  /*6160*/  LDSM.16.MT88.4 R56, [R184+0x800] ;  /* 0x00080000b838783b */ /* 0x000fe20000004200 */
[CC--:B-1----:R-:W-:Y:S04]  /*6170*/  LEA R4, P1, R16.reuse, R200.reuse, 0x2 ;  /* 0x000000c810047211 */ /* 0x0c2fe800078210ff */
[-C--:B------:R-:W-:Y:S02]  /*6180*/  LEA.HI.X.SX32 R5, R16, R201.reuse, 0x2, P1 ;  /* 0x000000c910057211 */ /* 0x080fe400008f16ff */
[CC--:B--2---:R-:W-:Y:S01]  /*6190*/  LEA R6, P2, R233.reuse, R200.reuse, 0x2 ;  /* 0x000000c8e9067211 */ /* 0x0c4fe200078410ff */
[----:B------:R-:W-:Y:S03]  /*61a0*/  LDSM.16.MT88.4 R16, [R184+0x2000] ;  /* 0x00200000b810783b */ /* 0x000fe60000004200 */
[-C--:B------:R-:W-:Y:S01]  /*61b0*/  LEA.HI.X.SX32 R7, R233, R201.reuse, 0x2, P2 ;  /* 0x000000c9e9077211 */ /* 0x080fe200010f16ff */
[----:B------:R1:W-:Y:S01]  /*61c0*/  REDG.E.ADD.F32.FTZ.RN.STRONG.GPU desc[UR16][R4.64], R66 ;  /* 0x00000042040079a6 */ /* 0x0003e2000c10f390 */
[CC--:B---3--:R-:W-:Y:S03]  /*61d0*/  LEA R2, P0, R239.reuse, R200.reuse, 0x2 ;  /* 0x000000c8ef027211 */ /* 0x0c8fe600078010ff */
[----:B------:R-:W-:Y:S01]  /*61e0*/  REDG.E.ADD.F32.FTZ.RN.STRONG.GPU desc[UR16][R10.64], R67 ;  /* 0x000000430a0079a6 */ /* 0x000fe2000c10f390 */
[-C--:B------:R-:W-:Y:S03]  /*61f0*/  LEA.HI.X.SX32 R3, R239, R201.reuse, 0x2, P0 ;  /* 0x000000c9ef037211 */ /* 0x080fe600000f16ff */
[----:B------:R-:W-:Y:S01]  /*6200*/  REDG.E.ADD.F32.FTZ.RN.STRONG.GPU desc[UR16][R8.64], R60 ;  /* 0x0000003c080079a6 */ /* 0x000fe2000c10f390 */
[----:B------:R-:W-:Y:S02]  /*6210*/  ISETP.NE.U32.AND P0, PT, R0, 0x1, PT ;  /* 0x000000010000780c */ /* 0x000fe40003f05070 */
[----:B------:R-:W-:Y:S01]  /*6220*/  @P5 IADD3 R0, P2, R220, -0x100, RZ ;  /* 0xffffff00dc005810 */ /* 0x000fe20007f5e0ff */
[----:B------:R-:W-:Y:S04]  /*6230*/  REDG.E.ADD.F32.FTZ.RN.STRONG.GPU desc[UR16][R6.64], R61 ;  /* 0x0000003d060079a6 */ /* 0x000fe8000c10f390 */
[----:B------:R-:W-:Y:S01]  /*6240*/  LDSM.16.MT88.4 R8, [R184] ;  /* 0x00000000b808783b */ /* 0x000fe20000004200 */
[----:B------:R-:W-:Y:S02]  /*6250*/  @P5 IMAD.MOV.U32 R220, RZ, RZ, R0 ;  /* 0x000000ffffdc5224 */ /* 0x000fe400078e0000 */
[C---:B------:R-:W-:Y:S01]  /*6260*/  VIADD R0, R184.reuse, 0xffffc000 ;  /* 0xffffc000b8007836 */ /* 0x040fe20000000000 */
[----:B------:R-:W-:Y:S02]  /*6270*/  LDSM.16.MT88.4 R64, [R185+0x10800] ;  /* 0x01080000b940783b */ /* 0x000fe40000004200 */
        /* <DEDUP_REMOVED lines=11> */
[----:B------:R-:W-:Y:S03]  /*6330*/  ISETP.GT.AND P2, PT, R204, R248, PT ;  /* 0x000000f8cc00720c */ /* 0x000fe60003f44270 */
        /* <DEDUP_REMOVED lines=45> */
[----:B------:R-:W2:Y:S01]  /*6610*/  LDL R171, [R1] ;  /* 0x0000000001ab7983 */ /* 0x000ea20000100800 */
[----:B------:R-:W-:-:S03]  /*6620*/  ULDC UR4, c[0x0][0x390] ;  /* 0x0000e40000047ab9 */ /* 0x000fc60000000800 */
[----:B------:R-:W3:Y:S04]  /*6630*/  LDL R170, [R1+0x4] ;  /* 0x0000040001aa7983 */ /* 0x000ee80000100800 */
[----:B------:R-:W4:Y:S04]  /*6640*/  LDL.LU R168, [R1+0xc] ;  /* 0x00000c0001a87983 */ /* 0x000f280000300800 */
[----:B------:R-:W4:Y:S01]  /*6650*/  LDL R169, [R1+0x10] ;  /* 0x0000100001a97983 */ /* 0x000f220000100800 */
        /* <DEDUP_REMOVED lines=13> */
[----:B------:R-:W-:Y:S01]  /*6730*/  BAR.SYNC.DEFER_BLOCKING 0x0 ;  /* 0x0000000000007b1d */ /* 0x000fe20000010000 */
[----:B------:R-:W-:Y:S01]  /*6740*/  FMUL.FTZ R76, R76, UR4 ;  /* 0x000000044c4c7c20 */ /* 0x000fe20008410000 */
[----:B------:R-:W-:Y:S01]  /*6750*/  FMUL.FTZ R10, R77, UR4 ;  /* 0x000000044d0a7c20 */ /* 0x000fe20008410000 */
[----:B------:R-:W-:Y:S01]  /*6760*/  F2FP.BF16.F32.PACK_AB R15, R15, R70 ;  /* 0x000000460f0f723e */ /* 0x000fe200000010ff */
        /* <DEDUP_REMOVED lines=26> */
[----:B------:R-:W-:-:S02]  /*6910*/  F2FP.BF16.F32.PACK_AB R4, R4, R96 ;  /* 0x000000600404723e */ /* 0x000fc400000010ff */
[----:B------:R-:W-:Y:S02]  /*6920*/  F2FP.BF16.F32.PACK_AB R3, R3, R98 ;  /* 0x000000620303723e */ /* 0x000fe400000010ff */
[----:B------:R-:W-:Y:S02]  /*6930*/  F2FP.BF16.F32.PACK_AB R6, R6, R88 ;  /* 0x000000580606723e */ /* 0x000fe400000010ff */
[----:B------:R-:W-:Y:S02]  /*6940*/  F2FP.BF16.F32.PACK_AB R5, R5, R90 ;  /* 0x0000005a0505723e */ /* 0x000fe400000010ff */
[----:B------:R-:W-:Y:S02]  /*6950*/  F2FP.BF16.F32.PACK_AB R2, R2, R92 ;  /* 0x0000005c0202723e */ /* 0x000fe400000010ff */
[----:B------:R-:W-:Y:S02]  /*6960*/  F2FP.BF16.F32.PACK_AB R0, R0, R94 ;  /* 0x0000005e0000723e */ /* 0x000fe400000010ff */
        /* <DEDUP_REMOVED lines=15> */
[----:B------:R-:W-:Y:S01]  /*6a60*/  F2FP.BF16.F32.PACK_AB R46, R47, R46 ;  /* 0x0000002e2f2e723e */ /* 0x000fe200000010ff */
[----:B--2---:R-:W-:Y:S04]  /*6a70*/  STS [R171], R16 ;  /* 0x00000010ab007388 */ /* 0x004fe80000000800 */
[----:B------:R-:W-:Y:S04]  /*6a80*/  STS [R171+0x400], R15 ;  /* 0x0004000fab007388 */ /* 0x000fe80000000800 */
[----:B---3--:R-:W-:Y:S01]  /*6a90*/  STS [R170], R12 ;  /* 0x0000000caa007388 */ /* 0x008fe20000000800 */
[----:B----4-:R-:W-:-:S03]  /*6aa0*/  ISETP.NE.AND P0, PT, R168, -0x1, PT ;  /* 0xffffffffa800780c */ /* 0x010fc60003f05270 */
[----:B------:R-:W-:Y:S04]  /*6ab0*/  STS [R170+0x400], R11 ;  /* 0x0004000baa007388 */ /* 0x000fe80000000800 */
[----:B------:R1:W-:Y:S04]  /*6ac0*/  STS [R171+0x1000], R14 ;  /* 0x0010000eab007388 */ /* 0x0003e80000000800 */
[----:B------:R-:W-:Y:S04]  /*6ad0*/  STS [R171+0x1400], R13 ;  /* 0x0014000dab007388 */ /* 0x000fe80000000800 */
[----:B------:R-:W-:Y:S04]  /*6ae0*/  STS [R170+0x1000], R10 ;  /* 0x0010000aaa007388 */ /* 0x000fe80000000800 */
[----:B------:R-:W-:Y:S04]  /*6af0*/  STS [R170+0x1400], R9 ;  /* 0x00140009aa007388 */ /* 0x000fe80000000800 */
[----:B------:R-:W-:Y:S04]  /*6b00*/  STS [R171+0x2000], R8 ;  /* 0x00200008ab007388 */ /* 0x000fe80000000800 */
[----:B------:R-:W-:Y:S04]  /*6b10*/  STS [R171+0x2400], R7 ;  /* 0x00240007ab007388 */ /* 0x000fe80000000800 */
[----:B------:R2:W-:Y:S01]  /*6b20*/  STS [R170+0x2000], R4 ;  /* 0x00200004aa007388 */ /* 0x0005e20000000800 */
[----:B-1----:R-:W1:Y:S03]  /*6b30*/  @P0 LDC.64 R14, c[0x0][0x458] ;  /* 0x00011600ff0e0b82 */ /* 0x002e660000000a00 */
[----:B------:R-:W-:Y:S04]  /*6b40*/  STS [R170+0x2400], R3 ;  /* 0x00240003aa007388 */ /* 0x000fe80000000800 */
[----:B------:R-:W-:Y:S04]  /*6b50*/  STS [R171+0x3000], R6 ;  /* 0x00300006ab007388 */ /* 0x000fe80000000800 */
[----:B------:R-:W-:Y:S04]  /*6b60*/  STS [R171+0x3400], R5 ;  /* 0x00340005ab007388 */ /* 0x000fe80000000800 */
[----:B------:R3:W-:Y:S04]  /*6b70*/  STS [R170+0x3000], R2 ;  /* 0x00300002aa007388 */ /* 0x0007e80000000800 */
[----:B------:R4:W-:Y:S04]  /*6b80*/  STS [R170+0x3400], R0 ;  /* 0x00340000aa007388 */ /* 0x0009e80000000800 */
[----:B------:R-:W-:Y:S01]  /*6b90*/  STS [R171+0x4000], R20 ;  /* 0x00400014ab007388 */ /* 0x000fe20000000800 */
[----:B--2---:R-:W-:-:S03]  /*6ba0*/  @P0 IADD3 R4, R250, R168, RZ ;  /* 0x000000a8fa040210 */ /* 0x004fc60007ffe0ff */
[----:B------:R-:W-:Y:S04]  /*6bb0*/  STS [R171+0x4400], R22 ;  /* 0x00440016ab007388 */ /* 0x000fe80000000800 */
[----:B------:R-:W-:Y:S04]  /*6bc0*/  STS [R170+0x4000], R32 ;  /* 0x00400020aa007388 */ /* 0x000fe80000000800 */
[----:B------:R-:W-:Y:S04]  /*6bd0*/  STS [R170+0x4400], R34 ;  /* 0x00440022aa007388 */ /* 0x000fe80000000800 */
[----:B------:R-:W-:Y:S01]  /*6be0*/  STS [R171+0x5000], R24 ;  /* 0x00500018ab007388 */ /* 0x000fe20000000800 */
[----:B---3--:R-:W2:Y:S03]  /*6bf0*/  @P0 LDC.64 R2, c[0x0][0x450] ;  /* 0x00011400ff020b82 */ /* 0x008ea60000000a00 */
[----:B------:R3:W-:Y:S01]  /*6c00*/  STS [R171+0x5400], R26 ;  /* 0x0054001aab007388 */ /* 0x0007e20000000800 */
[----:B----4-:R-:W-:-:S02]  /*6c10*/  @P0 IADD3 R0, R250, R168, RZ ;  /* 0x000000a8fa000210 */ /* 0x010fc40007ffe0ff */
[----:B------:R-:W4:Y:S01]  /*6c20*/  S2R R168, SR_CTAID.Y ;  /* 0x0000000000a87919 */ /* 0x000f220000002600 */
[----:B------:R1:W-:Y:S04]  /*6c30*/  STS [R170+0x5000], R28 ;  /* 0x0050001caa007388 */ /* 0x0003e80000000800 */
[----:B------:R1:W-:Y:S04]  /*6c40*/  STS [R170+0x5400], R30 ;  /* 0x0054001eaa007388 */ /* 0x0003e80000000800 */
[----:B------:R1:W-:Y:S04]  /*6c50*/  STS [R171+0x6000], R36 ;  /* 0x00600024ab007388 */ /* 0x0003e80000000800 */
[----:B------:R1:W-:Y:S01]  /*6c60*/  STS [R171+0x6400], R38 ;  /* 0x00640026ab007388 */ /* 0x0003e20000000800 */
[----:B--2---:R-:W-:-:S02]  /*6c70*/  @P0 IMAD R8, R0, R3, RZ ;  /* 0x0000000300080224 */ /* 0x004fc400078e02ff */
[----:B------:R-:W-:Y:S01]  /*6c80*/  @P0 IMAD.WIDE.U32 R6, R0, R2, RZ ;  /* 0x0000000200060225 */ /* 0x000fe200078e00ff */
[----:B------:R2:W-:Y:S03]  /*6c90*/  STS [R170+0x6000], R48 ;  /* 0x00600030aa007388 */ /* 0x0005e60000000800 */
[C---:B-1----:R-:W-:Y:S01]  /*6ca0*/  @P0 IMAD R0, R4.reuse, R15, RZ ;  /* 0x0000000f04000224 */ /* 0x042fe200078e02ff */
[----:B------:R2:W-:Y:S01]  /*6cb0*/  STS [R170+0x6400], R50 ;  /* 0x00640032aa007388 */ /* 0x0005e20000000800 */
[----:B------:R-:W-:Y:S01]  /*6cc0*/  @P0 IMAD.WIDE.U32 R4, R4, R14, RZ ;  /* 0x0000000e04040225 */ /* 0x000fe200078e00ff */
[----:B------:R-:W-:Y:S02]  /*6cd0*/  @P0 IADD3 R11, R7, R8, RZ ;  /* 0x00000008070b0210 */ /* 0x000fe40007ffe0ff */
[----:B------:R2:W-:Y:S01]  /*6ce0*/  STS [R171+0x7000], R40 ;  /* 0x00700028ab007388 */ /* 0x0005e20000000800 */
[----:B------:R-:W-:Y:S01]  /*6cf0*/  @P0 IMAD.MOV.U32 R10, RZ, RZ, R6 ;  /* 0x000000ffff0a0224 */ /* 0x000fe200078e0006 */
[----:B------:R-:W-:Y:S01]  /*6d00*/  @P0 IADD3 R27, R5, R0, RZ ;  /* 0x00000000051b0210 */ /* 0x000fe20007ffe0ff */
[----:B---3--:R-:W-:Y:S01]  /*6d10*/  @P0 IMAD.MOV.U32 R26, RZ, RZ, R4 ;  /* 0x000000ffff1a0224 */ /* 0x008fe200078e0004 */
[----:B------:R2:W-:Y:S01]  /*6d20*/  STS [R171+0x7400], R42 ;  /* 0x0074002aab007388 */ /* 0x0005e20000000800 */
[----:B------:R-:W-:-:S02]  /*6d30*/  LEA R0, R169, UR5, 0x1 ;  /* 0x00000005a9007c11 */ /* 0x000fc4000f8e08ff */
[----:B----4-:R-:W-:Y:S01]  /*6d40*/  SHF.R.S32.HI R12, RZ, 0x1f, R168 ;  /* 0x0000001fff0c7819 */ /* 0x010fe200000114a8 */
[----:B------:R2:W-:Y:S04]  /*6d50*/  STS [R170+0x7000], R44 ;  /* 0x0070002caa007388 */ /* 0x0005e80000000800 */
[----:B------:R2:W-:Y:S01]  /*6d60*/  STS [R170+0x7400], R46 ;  /* 0x0074002eaa007388 */ /* 0x0005e20000000800 */
[----:B------:R-:W-:Y:S05]  /*6d70*/  @P0 BRA `(.L_x_117) ;  /* 0x0000000000300947 */ /* 0x000fea0003800000 */
[----:B------:R-:W1:Y:S01]  /*6d80*/  LDC.64 R2, c[0x0][0x450] ;  /* 0x00011400ff027b82 */ /* 0x000e620000000a00 */
[----:B------:R-:W-:-:S07]  /*6d90*/  SHF.R.S32.HI R4, RZ, 0x1f, R250 ;  /* 0x0000001fff047819 */ /* 0x000fce00000114fa */
[----:B------:R-:W3:Y:S01]  /*6da0*/  LDC.64 R6, c[0x0][0x438] ;  /* 0x00010e00ff067b82 */ /* 0x000ee20000000a00 */
[-C--:B-1----:R-:W-:Y:S02]  /*6db0*/  IMAD R8, R4, R2.reuse, RZ ;  /* 0x0000000204087224 */ /* 0x082fe400078e02ff */
[----:B------:R-:W-:-:S04]  /*6dc0*/  IMAD.WIDE.U32 R4, R250, R2, RZ ;  /* 0x00000002fa047225 */ /* 0x000fc800078e00ff */
[----:B------:R-:W-:Y:S02]  /*6dd0*/  IMAD R8, R250, R3, R8 ;  /* 0x00000003fa087224 */ /* 0x000fe400078e0208 */
[----:B---3--:R-:W-:-:S03]  /*6de0*/  IMAD R9, R12, R6, RZ ;  /* 0x000000060c097224 */ /* 0x008fc600078e02ff */
[----:B------:R-:W-:Y:S01]  /*6df0*/  IADD3 R5, R5, R8, RZ ;  /* 0x0000000805057210 */ /* 0x000fe20007ffe0ff */
[C---:B------:R-:W-:Y:S02]  /*6e00*/  IMAD R7, R168.reuse, R7, R9 ;  /* 0x00000007a8077224 */ /* 0x040fe400078e0209 */
[----:B------:R-:W-:-:S05]  /*6e10*/  IMAD.WIDE.U32 R4, R168, R6, R4 ;  /* 0x00000006a8047225 */ /* 0x000fca00078e0004 */
[----:B------:R-:W-:Y:S02]  /*6e20*/  IADD3 R11, R5, R7, RZ ;  /* 0x00000007050b7210 */ /* 0x000fe40007ffe0ff */
[----:B------:R-:W-:Y:S02]  /*6e30*/  MOV R10, R4 ;  /* 0x00000004000a7202 */ /* 0x000fe40000000f00 */
.L_x_117:
        /* <DEDUP_REMOVED lines=12> */
[----:B------:R-:W-:-:S07]  /*6f00*/  MOV R26, R4 ;  /* 0x00000004001a7202 */ /* 0x000fce0000000f00 */
.L_x_118:
[----:B------:R-:W-:Y:S01]  /*6f10*/  BAR.SYNC.DEFER_BLOCKING 0x0 ;  /* 0x0000000000007b1d */ /* 0x000fe20000010000 */
[----:B------:R-:W-:Y:S01]  /*6f20*/  IMAD.SHL.U32 R12, R246, 0x40, RZ ;  /* 0x00000040f60c7824 */ /* 0x000fe200078e00ff */
[--C-:B------:R-:W-:Y:S01]  /*6f30*/  SHF.R.S32.HI R5, RZ, 0x1f, R212.reuse ;  /* 0x0000001fff057819 */ /* 0x100fe200000114d4 */
[----:B------:R-:W-:Y:S01]  /*6f40*/  IMAD.MOV.U32 R4, RZ, RZ, R212 ;  /* 0x000000ffff047224 */ /* 0x000fe200078e00d4 */
[----:B--2---:R-:W-:Y:S02]  /*6f50*/  SHF.R.S32.HI R48, RZ, 0x1f, R249 ;  /* 0x0000001fff307819 */ /* 0x004fe400000114f9 */
[----:B------:R-:W-:Y:S01]  /*6f60*/  SHF.R.S32.HI R25, RZ, 0x1f, R12 ;  /* 0x0000001fff197819 */ /* 0x000fe2000001140c */
[-C--:B------:R-:W-:Y:S01]  /*6f70*/  IMAD.WIDE.U32 R6, R12, R2.reuse, R4 ;  /* 0x000000020c067225 */ /* 0x080fe200078e0004 */
[----:B------:R-:W1:Y:S01]  /*6f80*/  S2R R50, SR_CTAID.Z ;  /* 0x0000000000327919 */ /* 0x000e620000002700 */
[----:B------:R-:W-:Y:S01]  /*6f90*/  ULDC.64 UR6, c[0x0][0x468] ;  /* 0x00011a0000067ab9 */ /* 0x000fe20000000a00 */
[----:B------:R-:W-:Y:S01]  /*6fa0*/  BSSY B0, `(.L_x_119) ;  /* 0x0000024000007945 */ /* 0x000fe20003800000 */
[----:B------:R-:W-:Y:S01]  /*6fb0*/  IMAD R8, R25, R2, RZ ;  /* 0x0000000219087224 */ /* 0x000fe200078e02ff */
[----:B------:R-:W-:-:S02]  /*6fc0*/  IADD3 R6, P0, R10, R6, RZ ;  /* 0x000000060a067210 */ /* 0x000fc40007f1e0ff */
[----:B------:R-:W-:Y:S01]  /*6fd0*/  IADD3 R10, R249, 0x20, RZ ;  /* 0x00000020f90a7810 */ /* 0x000fe20007ffe0ff */
[----:B------:R-:W-:Y:S02]  /*6fe0*/  IMAD R9, R12, R3, R8 ;  /* 0x000000030c097224 */ /* 0x000fe400078e0208 */
[----:B------:R-:W-:-:S03]  /*6ff0*/  IMAD R8, R246, -0x40, R206 ;  /* 0xffffffc0f6087824 */ /* 0x000fc600078e02ce */
[----:B------:R-:W-:Y:S02]  /*7000*/  IADD3.X R7, R11, R7, R9, P0, !PT ;  /* 0x000000070b077210 */ /* 0x000fe400007fe409 */
[-C--:B------:R-:W-:Y:S01]  /*7010*/  ISETP.GE.AND P3, PT, R249, R8.reuse, PT ;  /* 0x00000008f900720c */ /* 0x080fe20003f66270 */
[----:B------:R2:W3:Y:S01]  /*7020*/  LDS.128 R28, [R0+0xd000] ;  /* 0x00d00000001c7984 */ /* 0x0004e20000000c00 */
[----:B------:R-:W-:-:S03]  /*7030*/  ISETP.GE.AND P2, PT, R10, R8, PT ;  /* 0x000000080a00720c */ /* 0x000fc60003f46270 */
[----:B------:R2:W4:Y:S04]  /*7040*/  LDS.128 R36, [R0+0x10000] ;  /* 0x0100000000247984 */ /* 0x0005280000000c00 */
[----:B------:R2:W2:Y:S04]  /*7050*/  LDS.128 R44, [R0+0x11000] ;  /* 0x01100000002c7984 */ /* 0x0004a80000000c00 */
[----:B------:R2:W2:Y:S04]  /*7060*/  LDS.128 R32, [R0+0x12000] ;  /* 0x0120000000207984 */ /* 0x0004a80000000c00 */
[----:B------:R2:W2:Y:S01]  /*7070*/  LDS.128 R40, [R0+0x13000] ;  /* 0x0130000000287984 */ /* 0x0004a20000000c00 */
[----:B-1----:R-:W-:Y:S01]  /*7080*/  SHF.R.S32.HI R49, RZ, 0x1f, R50 ;  /* 0x0000001fff317819 */ /* 0x002fe20000011432 */
[----:B------:R-:W-:-:S04]  /*7090*/  IMAD.WIDE.U32 R6, R50, UR6, R6 ;  /* 0x0000000632067c25 */ /* 0x000fc8000f8e0006 */
[----:B------:R-:W-:-:S04]  /*70a0*/  IMAD R9, R49, UR6, RZ ;  /* 0x0000000631097c24 */ /* 0x000fc8000f8e02ff */
[----:B------:R-:W-:-:S05]  /*70b0*/  IMAD R8, R50, UR7, R9 ;  /* 0x0000000732087c24 */ /* 0x000fca000f8e0209 */
[----:B------:R-:W-:Y:S01]  /*70c0*/  IADD3 R13, R8, R7, RZ ;  /* 0x00000007080d7210 */ /* 0x000fe20007ffe0ff */
[----:B------:R-:W-:Y:S06]  /*70d0*/  @P3 BRA `(.L_x_120) ;  /* 0x0000000000403947 */ /* 0x000fec0003800000 */
[----:B------:R-:W-:Y:S01]  /*70e0*/  ULDC UR4, c[0x0][0x2d0] ;  /* 0x0000b40000047ab9 */ /* 0x000fe20000000800 */
[----:B------:R-:W1:Y:S01]  /*70f0*/  LDS.128 R20, [R0+0xe000] ;  /* 0x00e0000000147984 */ /* 0x000e620000000c00 */
        /* <DEDUP_REMOVED lines=12> */
[----:B-1----:R1:W-:Y:S04]  /*71c0*/  @!P0 STG.E.128 desc[UR16][R8.64+0x80], R20 ;  /* 0x0000801408008986 */ /* 0x0023e8000c101d10 */
[----:B---3--:R1:W-:Y:S02]  /*71d0*/  @!P1 STG.E.128 desc[UR16][R8.64], R16 ;  /* 0x0000001008009986 */ /* 0x0083e4000c101d10 */
.L_x_120:
[----:B------:R-:W-:Y:S05]  /*71e0*/  BSYNC B0 ;  /* 0x0000000000007941 */ /* 0x000fea0003800000 */
.L_x_119:
[----:B-1----:R1:W1:Y:S01]  /*71f0*/  LDS.128 R8, [R0+0xf000] ;  /* 0x00f0000000087984 */ /* 0x0022620000000c00 */
        /* <DEDUP_REMOVED lines=10> */
[----:B------:R-:W-:-:S04]  /*72a0*/  IMAD.WIDE.U32 R6, R0, R2, R6 ;  /* 0x0000000200067225 */ /* 0x000fc800078e0006 */
[----:B------:R-:W-:Y:S01]  /*72b0*/  IMAD R0, R0, R3, R16 ;  /* 0x0000000300007224 */ /* 0x000fe200078e0210 */
[----:B------:R-:W-:-:S03]  /*72c0*/  LEA R2, P4, R6, UR6, 0x1 ;  /* 0x0000000606027c11 */ /* 0x000fc6000f8808ff */
[----:B------:R-:W-:-:S05]  /*72d0*/  IMAD.IADD R0, R0, 0x1, R7 ;  /* 0x0000000100007824 */ /* 0x000fca00078e0207 */
[----:B------:R-:W-:-:S05]  /*72e0*/  LEA.HI.X R3, R6, UR7, R0, 0x1, P4 ;  /* 0x0000000706037c11 */ /* 0x000fca000a0f0c00 */
[----:B---3--:R1:W-:Y:S04]  /*72f0*/  @!P1 STG.E.128 desc[UR16][R2.64], R28 ;  /* 0x0000001c02009986 */ /* 0x0083e8000c101d10 */
[----:B------:R1:W-:Y:S02]  /*7300*/  @!P0 STG.E.128 desc[UR16][R2.64+0x80], R8 ;  /* 0x0000800802008986 */ /* 0x0003e4000c101d10 */
.L_x_122:
[----:B------:R-:W-:Y:S05]  /*7310*/  BSYNC B0 ;  /* 0x0000000000007941 */ /* 0x000fea0003800000 */
.L_x_121:
        /* <DEDUP_REMOVED lines=24> */
[----:B----4-:R1:W-:Y:S04]  /*74a0*/  @!P1 STG.E.128 desc[UR16][R4.64], R36 ;  /* 0x0000002404009986 */ /* 0x0103e8000c101d10 */
[----:B------:R1:W-:Y:S02]  /*74b0*/  @!P0 STG.E.128 desc[UR16][R4.64+0x80], R32 ;  /* 0x0000802004008986 */ /* 0x0003e4000c101d10 */
.L_x_124:
[----:B------:R-:W-:Y:S05]  /*74c0*/  BSYNC B0 ;  /* 0x0000000000007941 */ /* 0x000fea0003800000 */
.L_x_123:
[----:B------:R-:W-:Y:S05]  /*74d0*/  @P2 BRA `(.L_x_93) ;  /* 0x00000000003c2947 */ /* 0x000fea0003800000 */
[----:B------:R-:W-:Y:S01]  /*74e0*/  IADD3 R0, P0, R249, 0x20, RZ ;  /* 0x00000020f9007810 */ /* 0x000fe20007f1e0ff */
[----:B------:R-:W-:Y:S01]  /*74f0*/  ULDC UR4, c[0x0][0x2d0] ;  /* 0x0000b40000047ab9 */ /* 0x000fe20000000800 */
[----:B------:R-:W-:Y:S01]  /*7500*/  ULDC.64 UR6, c[0x0][0x3f8] ;  /* 0x0000fe0000067ab9 */ /* 0x000fe20000000a00 */
[----:B------:R-:W-:Y:S02]  /*7510*/  ISETP.GE.AND P1, PT, R212, UR4, PT ;  /* 0x00000004d4007c0c */ /* 0x000fe4000bf26270 */
        /* <DEDUP_REMOVED lines=9> */
[----:B------:R2:W-:Y:S04]  /*75b0*/  @!P1 STG.E.128 desc[UR16][R2.64], R44 ;  /* 0x0000002c02009986 */ /* 0x0005e8000c101d10 */
[----:B------:R2:W-:Y:S02]  /*75c0*/  @!P0 STG.E.128 desc[UR16][R2.64+0x80], R40 ;  /* 0x0000802802008986 */ /* 0x0005e4000c101d10 */
.L_x_93:
[----:B------:R-:W-:Y:S05]  /*75d0*/  BSYNC B1 ;  /* 0x0000000000017941 */ /* 0x000fea0003800000 */
.L_x_79:
[----:B------:R-:W3:Y:S02]  /*75e0*/  LDC R0, c[0x0][0xc] ;  /* 0x00000300ff007b82 */ /* 0x000ee40000000800 */
[----:B---3--:R-:W-:-:S04]  /*75f0*/  IADD3 R246, R0, R246, RZ ;  /* 0x000000f600f67210 */ /* 0x008fc80007ffe0ff */
[----:B------:R-:W-:-:S13]  /*7600*/  ISETP.GE.AND P0, PT, R246, UR14, PT ;  /* 0x0000000ef6007c0c */ /* 0x000fda000bf06270 */
[----:B------:R-:W-:Y:S05]  /*7610*/  @P0 BRA `(.L_x_125) ;  /* 0x0000000000040947 */ /* 0x000fea0003800000 */
[----:B------:R-:W-:Y:S05]  /*7620*/  BRA `(.L_x_126) ;  /* 0xffffff9000b47947 */ /* 0x000fea000383ffff */
.L_x_125:
[----:B------:R-:W-:Y:S05]  /*7630*/  EXIT ;  /* 0x000000000000794d */ /* 0x000fea0003800000 */
.L_x_127:
        /* <DEDUP_REMOVED lines=12> */
.L_x_2052:


//--------------------- .text._ZN5flash44flash_bwd_dq_dk_dv_loop_seqk_parallel_kernelI23Flash_bwd_kernel_traitsILi128ELi64ELi64ELi8ELi4ELi2ELi2ELb1ELb0EN7cutlass10bfloat16_tE19Flash_kernel_traitsILi128ELi64ELi64ELi8ES3_EELb0ELb0ELb0ELb0ELb1ELb1ELb0EEEvNS_16Flash_bwd_paramsE --------------------------
	.section	.text._ZN5flash44flash_bwd_dq_dk_dv_loop_seqk_parallel_kernelI23Flash_bwd_kernel_traitsILi128ELi64ELi64ELi8ELi4ELi2ELi2ELb1ELb0EN7cutlass10bfloat16_tE19Flash_kernel_traitsILi128ELi64ELi64ELi8ES3_EELb0ELb0ELb0ELb0ELb1ELb1ELb0EEEvNS_16Flash_bwd_paramsE,"ax",@progbits
	.align	128
        .global         _ZN5flash44flash_bwd_dq_dk_dv_loop_seqk_parallel_kernelI23Flash_bwd_kernel_traitsILi128ELi64ELi64ELi8ELi4ELi2ELi2ELb1ELb0EN7cutlass10bfloat16_tE19Flash_kernel_traitsILi128ELi64ELi64ELi8ES3_EELb0ELb0ELb0ELb0ELb1ELb1ELb0EEEvNS_16Flash_bwd_paramsE
        .type           _ZN5flash44flash_bwd_dq_dk_dv_loop_seqk_parallel_kernelI23Flash_bwd_kernel_traitsILi128ELi64ELi64ELi8ELi4ELi2ELi2ELb1ELb0EN7cutlass10bfloat16_tE19Flash_kernel_traitsILi128ELi64ELi64ELi8ES3_EELb0ELb0ELb0ELb0ELb1ELb1ELb0EEEvNS_16Flash_bwd_paramsE,@function
        .size           _ZN5flash44flash_bwd_dq_dk_dv_loop_seqk_parallel_kernelI23Flash_bwd_kernel_traitsILi128ELi64ELi64ELi8ELi4ELi2ELi2ELb1ELb0EN7cutlass10bfloat16_tE19Flash_kernel_traitsILi128ELi64ELi64ELi8ES3_EELb0ELb0ELb0ELb0ELb1ELb1ELb0EEEvNS_16Flash_bwd_paramsE,(.L_x_2053 - _ZN5flash44flash_bwd_dq_dk_dv_loop_seqk_parallel_kernelI23Flash_bwd_kernel_traitsILi128ELi64ELi64ELi8ELi4ELi2ELi2ELb1ELb0EN7cutlass10bfloat16_tE19Flash_kernel_traitsILi128ELi64ELi64ELi8ES3_EELb0ELb0ELb0ELb0ELb1ELb1ELb0EEEvNS_16Flash_bwd_paramsE)
        .other          _ZN5flash44flash_bwd_dq_dk_dv_loop_seqk_parallel_kernelI23Flash_bwd_kernel_traitsILi128ELi64ELi64ELi8ELi4ELi2ELi2ELb1ELb0EN7cutlass10bfloat16_tE19Flash_kernel_traitsILi128ELi64ELi64ELi8ES3_EELb0ELb0ELb0ELb0ELb1ELb1ELb0EEEvNS_16Flash_bwd_paramsE,@"STO_CUDA_ENTRY STV_DEFAULT"
_ZN5flash44flash_bwd_dq_dk_dv_loop_seqk_parallel_kernelI23Flash_bwd_kernel_traitsILi128ELi64ELi64ELi8ELi4ELi2ELi2ELb1ELb0EN7cutlass10bfloat16_tE19Flash_kernel_traitsILi128ELi64ELi64ELi8ES3_EELb0ELb0ELb0ELb0ELb1ELb1ELb0EEEvNS_16Flash_bwd_paramsE:
.text._ZN5flash44flash_bwd_dq_dk_dv_loop_seqk_parallel_kernelI23Flash_bwd_kernel_traitsILi128ELi64ELi64ELi8ELi4ELi2ELi2ELb1ELb0EN7cutlass10bfloat16_tE19Flash_kernel_traitsILi128ELi64ELi64ELi8ES3_EELb0ELb0ELb0ELb0ELb1ELb1ELb0EEEvNS_16Flash_bwd_paramsE:
[----:B------:R-:W-:Y:S08]  /*0000*/  LDC R1, c[0x0][0x28] ;  /* 0x00000a00ff017b82 */ /* 0x000ff00000000800 */
[----:B------:R-:W1:Y:S01]  /*0010*/  S2UR UR15, SR_CTAID.X ;  /* 0x00000000000f79c3 */ /* 0x000e620000002500 */
[----:B------:R-:W-:Y:S02]  /*0020*/  ULDC UR5, c[0x0][0x2c8] ;  /* 0x0000b20000057ab9 */ /* 0x000fe40000000800 */
[----:B------:R-:W-:-:S04]  /*0030*/  UIADD3 UR5, UR5, 0x3f, URZ ;  /* 0x0000003f05057890 */ /* 0x000fc8000fffe03f */
[----:B------:R-:W-:-:S04]  /*0040*/  USHF.R.S32.HI UR4, URZ, 0x1f, UR5 ;  /* 0x0000001f3f047899 */ /* 0x000fc80008011405 */
[----:B------:R-:W-:-:S04]  /*0050*/  ULEA.HI UR4, UR4, UR5, URZ, 0x6 ;  /* 0x0000000504047291 */ /* 0x000fc8000f8f303f */
[----:B------:R-:W-:-:S04]  /*0060*/  USHF.R.S32.HI UR4, URZ, 0x6, UR4 ;  /* 0x000000063f047899 */ /* 0x000fc80008011404 */
[----:B-1----:R-:W-:-:S06]  /*0070*/  UISETP.GE.AND UP0, UPT, UR15, UR4, UPT ;  /* 0x000000040f00728c */ /* 0x002fcc000bf06270 */
[----:B------:R-:W-:-:S13]  /*0080*/  PLOP3.LUT P0, PT, PT, PT, UP0, 0x80, 0x0 ;  /* 0x000000000000781c */ /* 0x000fda0003f0f008 */
[----:B------:R-:W-:Y:S05]  /*0090*/  @P0 EXIT ;  /* 0x000000000000094d */ /* 0x000fea0003800000 */
[----:B------:R-:W1:Y:S01]  /*00a0*/  S2R R5, SR_TID.X ;  /* 0x0000000000057919 */ /* 0x000e620000002100 */
[----:B------:R-:W2:Y:S01]  /*00b0*/  S2UR UR5, SR_CgaCtaId ;  /* 0x00000000000579c3 */ /* 0x000ea20000008800 */
[----:B------:R-:W-:Y:S01]  /*00c0*/  UMOV UR4, 0x400 ;  /* 0x0000040000047882 */ /* 0x000fe20000000000 */
[----:B------:R-:W-:Y:S01]  /*00d0*/  IMAD.MOV.U32 R227, RZ, RZ, -0x10 ;  /* 0xfffffff0ffe37424 */ /* 0x000fe200078e00ff */
[----:B------:R-:W-:Y:S01]  /*00e0*/  ULDC.64 UR16, c[0x0][0x208] ;  /* 0x0000820000107ab9 */ /* 0x000fe20000000a00 */
[----:B------:R-:W-:Y:S01]  /*00f0*/  UMOV UR13, 0xffffc000 ;  /* 0xffffc000000d7882 */ /* 0x000fe20000000000 */
[----:B------:R-:W-:-:S03]  /*0100*/  ULDC.64 UR8, c[0x0][0x300] ;  /* 0x0000c00000087ab9 */ /* 0x000fc60000000a00 */
[----:B------:R-:W3:Y:S08]  /*0110*/  S2UR UR12, SR_CTAID.Y ;  /* 0x00000000000c79c3 */ /* 0x000ef00000002600 */
[----:B------:R-:W4:Y:S08]  /*0120*/  S2UR UR14, SR_CTAID.Z ;  /* 0x00000000000e79c3 */ /* 0x000f300000002700 */
[----:B------:R-:W5:Y:S01]  /*0130*/  S2UR UR11, SR_CTAID.Z ;  /* 0x00000000000b79c3 */ /* 0x000f620000002700 */
[----:B--2---:R-:W-:-:S04]  /*0140*/  ULEA UR5, UR5, UR4, 0x18 ;  /* 0x0000000405057291 */ /* 0x004fc8000f8ec03f */
[----:B------:R-:W-:Y:S01]  /*0150*/  UIADD3 UR6, UR5, 0xc000, URZ ;  /* 0x0000c00005067890 */ /* 0x000fe2000fffe03f */
[----:B-1----:R-:W-:Y:S02]  /*0160*/  SHF.R.S32.HI R8, RZ, 0x1f, R5 ;  /* 0x0000001fff087819 */ /* 0x002fe40000011405 */
[----:B------:R-:W1:Y:S01]  /*0170*/  S2UR UR10, SR_CTAID.Y ;  /* 0x00000000000a79c3 */ /* 0x000e620000002600 */
[----:B------:R-:W-:Y:S01]  /*0180*/  UIADD3 UR4, UR5, 0x10000, URZ ;  /* 0x0001000005047890 */ /* 0x000fe2000fffe03f */
[CC--:B------:R-:W-:Y:S01]  /*0190*/  LEA.HI R16, R8.reuse, R5.reuse, RZ, 0x3 ;  /* 0x0000000508107211 */ /* 0x0c0fe200078f18ff */
[----:B---3--:R-:W-:Y:S01]  /*01a0*/  USHF.R.S32.HI UR21, URZ, 0x1f, UR12 ;  /* 0x0000001f3f157899 */ /* 0x008fe2000801140c */
[CC--:B------:R-:W-:Y:S01]  /*01b0*/  LEA.HI R3, R8.reuse, R5.reuse, RZ, 0x4 ;  /* 0x0000000508037211 */ /* 0x0c0fe200078f20ff */
[----:B------:R-:W-:Y:S01]  /*01c0*/  UIMAD.WIDE UR58, UR12, 0x80, URZ ;  /* 0x000000800c3a78a5 */ /* 0x000fe2000f8e023f */
[CC--:B------:R-:W-:Y:S01]  /*01d0*/  LEA.HI R7, R8.reuse, R5.reuse, RZ, 0x2 ;  /* 0x0000000508077211 */ /* 0x0c0fe200078f10ff */
[----:B----4-:R-:W-:Y:S01]  /*01e0*/  USHF.R.S32.HI UR20, URZ, 0x1f, UR14 ;  /* 0x0000001f3f147899 */ /* 0x010fe2000801140e */
[----:B------:R-:W-:-:S02]  /*01f0*/  LEA.HI R0, R8, R5, RZ, 0x5 ;  /* 0x0000000508007211 */ /* 0x000fc400078f28ff */
[----:B------:R-:W-:Y:S02]  /*0200*/  LOP3.LUT R4, R16, 0xfffffff8, RZ, 0xc0, !PT ;  /* 0xfffffff810047812 */ /* 0x000fe400078ec0ff */
[----:B------:R-:W-:Y:S02]  /*0210*/  LOP3.LUT R14, R3, 0xfffffff0, RZ, 0xc0, !PT ;  /* 0xfffffff0030e7812 */ /* 0x000fe400078ec0ff */
[----:B------:R-:W-:Y:S01]  /*0220*/  LOP3.LUT R2, R7, 0x7ffffffc, RZ, 0xc0, !PT ;  /* 0x7ffffffc07027812 */ /* 0x000fe200078ec0ff */
[C---:B------:R-:W-:Y:S01]  /*0230*/  IMAD.IADD R9, R5.reuse, 0x1, -R4 ;  /* 0x0000000105097824 */ /* 0x040fe200078e0a04 */
[----:B------:R-:W-:Y:S01]  /*0240*/  SHF.R.S32.HI R219, RZ, 0x3, R16 ;  /* 0x00000003ffdb7819 */ /* 0x000fe20000011410 */
[----:B------:R-:W-:Y:S01]  /*0250*/  IMAD.IADD R14, R5, 0x1, -R14 ;  /* 0x00000001050e7824 */ /* 0x000fe200078e0a0e */
[CC--:B------:R-:W-:Y:S01]  /*0260*/  LEA.HI R6, R8.reuse, R5.reuse, RZ, 0x7 ;  /* 0x0000000508067211 */ /* 0x0c0fe200078f38ff */
[----:B------:R-:W-:Y:S01]  /*0270*/  IMAD.SHL.U32 R220, R9, 0x8, RZ ;  /* 0x0000000809dc7824 */ /* 0x000fe200078e00ff */
[----:B------:R-:W-:Y:S01]  /*0280*/  SHF.R.S32.HI R13, RZ, 0x5, R0 ;  /* 0x00000005ff0d7819 */ /* 0x000fe20000011400 */
[----:B------:R-:W-:Y:S01]  /*0290*/  IMAD.SHL.U32 R11, R219, 0x40, RZ ;  /* 0x00000040db0b7824 */ /* 0x000fe200078e00ff */
[----:B------:R-:W-:Y:S01]  /*02a0*/  LEA.HI R8, R8, R5, RZ, 0x6 ;  /* 0x0000000508087211 */ /* 0x000fe200078f30ff */
[----:B------:R-:W-:Y:S01]  /*02b0*/  IMAD.IADD R5, R5, 0x1, -R2 ;  /* 0x0000000105057824 */ /* 0x000fe200078e0a02 */
[----:B------:R-:W-:Y:S01]  /*02c0*/  SHF.R.S32.HI R2, RZ, 0x1f, R0 ;  /* 0x0000001fff027819 */ /* 0x000fe20000011400 */
[----:B-----5:R-:W-:Y:S01]  /*02d0*/  USHF.R.S32.HI UR19, URZ, 0x1f, UR11 ;  /* 0x0000001f3f137899 */ /* 0x020fe2000801140b */
[----:B------:R-:W-:Y:S01]  /*02e0*/  SHF.R.S32.HI R10, RZ, 0x4, R3 ;  /* 0x00000004ff0a7819 */ /* 0x000fe20000011403 */
[----:B-1----:R-:W-:Y:S01]  /*02f0*/  USHF.R.S32.HI UR18, URZ, 0x1f, UR10 ;  /* 0x0000001f3f127899 */ /* 0x002fe2000801140a */
[----:B------:R-:W-:-:S02]  /*0300*/  SHF.R.S32.HI R4, RZ, 0x2, R7 ;  /* 0x00000002ff047819 */ /* 0x000fc40000011407 */
[----:B------:R-:W-:Y:S02]  /*0310*/  LEA.HI R0, R0, R13, RZ, 0x1 ;  /* 0x0000000d00007211 */ /* 0x000fe400078f08ff */
[----:B------:R-:W-:Y:S02]  /*0320*/  SHF.R.S32.HI R7, RZ, 0x1f, R7 ;  /* 0x0000001fff077819 */ /* 0x000fe40000011407 */
[----:B------:R-:W-:Y:S02]  /*0330*/  LEA.HI R3, R3, R10, RZ, 0x1 ;  /* 0x0000000a03037211 */ /* 0x000fe400078f08ff */
[----:B------:R-:W-:Y:S02]  /*0340*/  LOP3.LUT R0, R0, 0xfffffffe, RZ, 0xc0, !PT ;  /* 0xfffffffe00007812 */ /* 0x000fe400078ec0ff */
[----:B------:R-:W-:Y:S02]  /*0350*/  LOP3.LUT R11, R11, 0x1c0, RZ, 0xc0, !PT ;  /* 0x000001c00b0b7812 */ /* 0x000fe400078ec0ff */
[----:B------:R-:W-:Y:S01]  /*0360*/  LEA.HI R7, R7, R4, RZ, 0x3 ;  /* 0x0000000407077211 */ /* 0x000fe200078f18ff */
[----:B------:R-:W-:Y:S01]  /*0370*/  IMAD.IADD R0, R13, 0x1, -R0 ;  /* 0x000000010d007824 */ /* 0x000fe200078e0a00 */
[----:B------:R-:W-:-:S02]  /*0380*/  LOP3.LUT R3, R3, 0xfffffffe, RZ, 0xc0, !PT ;  /* 0xfffffffe03037812 */ /* 0x000fc400078ec0ff */
[C---:B------:R-:W-:Y:S02]  /*0390*/  LOP3.LUT P4, RZ, R9.reuse, 0x2, RZ, 0xc0, !PT ;  /* 0x0000000209ff7812 */ /* 0x040fe4000788c0ff */
[----:B------:R-:W-:Y:S01]  /*03a0*/  SHF.R.U32.HI R218, RZ, 0x3, R11 ;  /* 0x00000003ffda7819 */ /* 0x000fe2000001160b */
[----:B------:R-:W-:Y:S01]  /*03b0*/  IMAD.IADD R3, R10, 0x1, -R3 ;  /* 0x000000010a037824 */ /* 0x000fe200078e0a03 */
[C---:B------:R-:W-:Y:S01]  /*03c0*/  LOP3.LUT P3, RZ, R9.reuse, 0x4, RZ, 0xc0, !PT ;  /* 0x0000000409ff7812 */ /* 0x040fe2000786c0ff */
[----:B------:R-:W-:Y:S01]  /*03d0*/  IMAD.SHL.U32 R9, R9, 0x40, RZ ;  /* 0x0000004009097824 */ /* 0x000fe200078e00ff */
[----:B------:R-:W-:Y:S01]  /*03e0*/  LOP3.LUT R7, R7, 0xfffffff8, RZ, 0xc0, !PT ;  /* 0xfffffff807077812 */ /* 0x000fe200078ec0ff */
[----:B------:R-:W-:Y:S01]  /*03f0*/  IMAD.SHL.U32 R10, R0, 0x10, RZ ;  /* 0x00000010000a7824 */ /* 0x000fe200078e00ff */
[----:B------:R-:W-:Y:S02]  /*0400*/  LOP3.LUT R11, R11, 0x38, R220, 0xf8, !PT ;  /* 0x000000380b0b7812 */ /* 0x000fe400078ef8dc */
[----:B------:R-:W-:Y:S01]  /*0410*/  LOP3.LUT R9, R9, 0x1c0, RZ, 0xc0, !PT ;  /* 0x000001c009097812 */ /* 0x000fe200078ec0ff */
[----:B------:R-:W-:Y:S01]  /*0420*/  IMAD.IADD R7, R4, 0x1, -R7 ;  /* 0x0000000104077824 */ /* 0x000fe200078e0a07 */
[----:B------:R-:W-:-:S02]  /*0430*/  LOP3.LUT R218, R11, R218, RZ, 0x3c, !PT ;  /* 0x000000da0bda7212 */ /* 0x000fc400078e3cff */
[----:B------:R-:W-:Y:S02]  /*0440*/  SHF.R.S32.HI R11, RZ, 0x1f, R14 ;  /* 0x0000001fff0b7819 */ /* 0x000fe4000001140e */
[----:B------:R-:W-:Y:S02]  /*0450*/  LOP3.LUT R209, R9, 0x10, R10, 0xf8, !PT ;  /* 0x0000001009d17812 */ /* 0x000fe400078ef80a */
[----:B------:R-:W-:Y:S02]  /*0460*/  LEA.HI R4, R11, R14, RZ, 0x3 ;  /* 0x0000000e0b047211 */ /* 0x000fe400078f18ff */
[----:B------:R-:W-:Y:S02]  /*0470*/  LOP3.LUT R11, R7, 0x1, RZ, 0xc0, !PT ;  /* 0x00000001070b7812 */ /* 0x000fe400078ec0ff */
[----:B------:R-:W-:Y:S02]  /*0480*/  LOP3.LUT R211, R9, 0x8, R16, 0xf8, !PT ;  /* 0x0000000809d37812 */ /* 0x000fe400078ef810 */
[----:B------:R-:W-:Y:S01]  /*0490*/  SHF.R.U32.HI R10, RZ, 0x3, R9 ;  /* 0x00000003ff0a7819 */ /* 0x000fe20000011609 */
[----:B------:R-:W-:Y:S01]  /*04a0*/  IMAD.SHL.U32 R9, R3, 0x200, RZ ;  /* 0x0000020003097824 */ /* 0x000fe200078e00ff */
[----:B------:R-:W-:-:S02]  /*04b0*/  SHF.R.S32.HI R6, RZ, 0x7, R6 ;  /* 0x00000007ff067819 */ /* 0x000fc40000011406 */
[----:B------:R-:W-:Y:S02]  /*04c0*/  LOP3.LUT R209, R209, 0x8, R16, 0xf8, !PT ;  /* 0x00000008d1d17812 */ /* 0x000fe400078ef810 */
[----:B------:R-:W-:Y:S01]  /*04d0*/  ISETP.NE.U32.AND P0, PT, R11, 0x1, PT ;  /* 0x000000010b00780c */ /* 0x000fe20003f05070 */
[----:B------:R-:W-:Y:S01]  /*04e0*/  IMAD R12, R6, 0x800, R9 ;  /* 0x00000800060c7824 */ /* 0x000fe200078e0209 */
[----:B------:R-:W-:Y:S01]  /*04f0*/  LOP3.LUT R209, R9, R209, R10, 0xf6, !PT ;  /* 0x000000d109d17212 */ /* 0x000fe200078ef60a */
[----:B------:R-:W-:Y:S01]  /*0500*/  IMAD.SHL.U32 R11, R3, 0x20, RZ ;  /* 0x00000020030b7824 */ /* 0x000fe200078e00ff */
[----:B------:R-:W-:Y:S02]  /*0510*/  SHF.R.S32.HI R9, RZ, 0x6, R8 ;  /* 0x00000006ff097819 */ /* 0x000fe40000011408 */
[C---:B------:R-:W-:Y:S01]  /*0520*/  R2P PR, R7.reuse, 0x6 ;  /* 0x0000000607007804 */ /* 0x040fe20000000000 */
[----:B------:R-:W-:Y:S01]  /*0530*/  IMAD.SHL.U32 R7, R7, 0x40, RZ ;  /* 0x0000004007077824 */ /* 0x000fe200078e00ff */
[----:B------:R-:W-:Y:S01]  /*0540*/  LOP3.LUT R217, R4, 0xfffffff8, RZ, 0xc0, !PT ;  /* 0xfffffff804d97812 */ /* 0x000fe200078ec0ff */
[----:B------:R-:W-:Y:S01]  /*0550*/  IMAD.SHL.U32 R8, R9, 0x8, RZ ;  /* 0x0000000809087824 */ /* 0x000fe200078e00ff */
[----:B------:R-:W-:Y:S01]  /*0560*/  LOP3.LUT R211, R211, R10, RZ, 0x3c, !PT ;  /* 0x0000000ad3d37212 */ /* 0x000fe200078e3cff */
[----:B------:R-:W-:Y:S01]  /*0570*/  IMAD R218, R9, 0x200, R218 ;  /* 0x0000020009da7824 */ /* 0x000fe200078e02da */
[----:B------:R-:W-:Y:S01]  /*0580*/  LOP3.LUT R7, R7, 0x1c0, RZ, 0xc0, !PT ;  /* 0x000001c007077812 */ /* 0x000fe200078ec0ff */
[----:B------:R-:W-:Y:S01]  /*0590*/  IMAD.SHL.U32 R10, R6, 0x20, RZ ;  /* 0x00000020060a7824 */ /* 0x000fe200078e00ff */
[----:B------:R-:W-:Y:S01]  /*05a0*/  LEA.HI R2, R2, R13, RZ, 0x2 ;  /* 0x0000000d02027211 */ /* 0x000fe200078f10ff */
[----:B------:R-:W-:Y:S01]  /*05b0*/  IMAD.SHL.U32 R9, R5, 0x2, RZ ;  /* 0x0000000205097824 */ /* 0x000fe200078e00ff */
[----:B------:R-:W-:Y:S01]  /*05c0*/  LOP3.LUT R6, R8, 0x18, RZ, 0xc0, !PT ;  /* 0x0000001808067812 */ /* 0x000fe200078ec0ff */
[----:B------:R-:W-:Y:S01]  /*05d0*/  IMAD.IADD R217, R14, 0x1, -R217 ;  /* 0x000000010ed97824 */ /* 0x000fe200078e0ad9 */
[----:B------:R-:W-:Y:S01]  /*05e0*/  SHF.R.U32.HI R5, RZ, 0x3, R7 ;  /* 0x00000003ff057819 */ /* 0x000fe20000011607 */
[----:B------:R-:W-:Y:S01]  /*05f0*/  IMAD.IADD R211, R12, 0x1, R211 ;  /* 0x000000010cd37824 */ /* 0x000fe200078e02d3 */
[----:B------:R-:W-:-:S02]  /*0600*/  LOP3.LUT R2, R2, 0xfffffffc, RZ, 0xc0, !PT ;  /* 0xfffffffc02027812 */ /* 0x000fc400078ec0ff */
[----:B------:R-:W-:Y:S01]  /*0610*/  LOP3.LUT R10, R7, 0x20, R10, 0xf8, !PT ;  /* 0x00000020070a7812 */ /* 0x000fe200078ef80a */
[----:B------:R-:W-:Y:S01]  /*0620*/  IMAD.SHL.U32 R211, R211, 0x2, RZ ;  /* 0x00000002d3d37824 */ /* 0x000fe200078e00ff */
[----:B------:R-:W-:Y:S01]  /*0630*/  LOP3.LUT R222, R5, R7, R6, 0x1e, !PT ;  /* 0x0000000705de7212 */ /* 0x000fe200078e1e06 */
[----:B------:R-:W-:Y:S01]  /*0640*/  IMAD.SHL.U32 R7, R3, 0x8, RZ ;  /* 0x0000000803077824 */ /* 0x000fe200078e00ff */
[----:B------:R-:W-:Y:S01]  /*0650*/  LOP3.LUT R212, R6, 0x20, R11, 0xf8, !PT ;  /* 0x0000002006d47812 */ /* 0x000fe200078ef80b */
[----:B------:R-:W-:Y:S01]  /*0660*/  IMAD.SHL.U32 R6, R217, 0x40, RZ ;  /* 0x00000040d9067824 */ /* 0x000fe200078e00ff */
[----:B------:R-:W-:Y:S01]  /*0670*/  LOP3.LUT R223, R10, R5, RZ, 0x3c, !PT ;  /* 0x000000050adf7212 */ /* 0x000fe200078e3cff */
[----:B------:R-:W-:Y:S01]  /*0680*/  IMAD.SHL.U32 R3, R4, 0x40, RZ ;  /* 0x0000004004037824 */ /* 0x000fe200078e00ff */
[----:B------:R-:W-:Y:S01]  /*0690*/  SEL R227, R227, 0x10, !P0 ;  /* 0x00000010e3e37807 */ /* 0x000fe20004000000 */
[----:B------:R-:W-:Y:S01]  /*06a0*/  IMAD.IADD R2, R13, 0x1, -R2 ;  /* 0x000000010d027824 */ /* 0x000fe200078e0a02 */
[----:B------:R-:W-:-:S02]  /*06b0*/  LOP3.LUT R6, R6, 0x1c0, RZ, 0xc0, !PT ;  /* 0x000001c006067812 */ /* 0x000fc400078ec0ff */
[----:B------:R-:W-:Y:S01]  /*06c0*/  LOP3.LUT R3, R3, 0xfffffe00, RZ, 0xc0, !PT ;  /* 0xfffffe0003037812 */ /* 0x000fe200078ec0ff */
[--C-:B------:R-:W-:Y:S01]  /*06d0*/  IMAD R8, R2, 0x400, R9.reuse ;  /* 0x0000040002087824 */ /* 0x100fe200078e0209 */
[--C-:B------:R-:W-:Y:S01]  /*06e0*/  SHF.R.U32.HI R5, RZ, 0x3, R6.reuse ;  /* 0x00000003ff057819 */ /* 0x100fe20000011606 */
[----:B------:R-:W-:Y:S01]  /*06f0*/  IMAD R9, R0, 0x400, R9 ;  /* 0x0000040000097824 */ /* 0x000fe200078e0209 */
[----:B------:R-:W-:Y:S01]  /*0700*/  LOP3.LUT R208, R6, 0x8, R7, 0xf8, !PT ;  /* 0x0000000806d07812 */ /* 0x000fe200078ef807 */
[----:B------:R-:W-:Y:S01]  /*0710*/  IMAD R213, R2, 0x400, R3 ;  /* 0x0000040002d57824 */ /* 0x000fe200078e0203 */
[----:B------:R-:W-:Y:S01]  /*0720*/  LOP3.LUT R212, R5, R212, R6, 0x1e, !PT ;  /* 0x000000d405d47212 */ /* 0x000fe200078e1e06 */
[----:B------:R-:W-:Y:S01]  /*0730*/  IMAD.IADD R223, R8, 0x1, R223 ;  /* 0x0000000108df7824 */ /* 0x000fe200078e02df */
[----:B------:R-:W-:Y:S01]  /*0740*/  LOP3.LUT R208, R208, R5, RZ, 0x3c, !PT ;  /* 0x00000005d0d07212 */ /* 0x000fe200078e3cff */
[----:B------:R-:W-:Y:S01]  /*0750*/  IMAD.MOV.U32 R2, RZ, RZ, 0x20 ;  /* 0x00000020ff027424 */ /* 0x000fe200078e00ff */
[----:B------:R-:W-:Y:S01]  /*0760*/  LOP3.LUT R212, R212, R3, RZ, 0xfc, !PT ;  /* 0x00000003d4d47212 */ /* 0x000fe200078efcff */
[----:B------:R-:W-:Y:S01]  /*0770*/  IMAD R5, R0, 0x400, R3 ;  /* 0x0000040000057824 */ /* 0x000fe200078e0203 */
[----:B------:R-:W-:Y:S01]  /*0780*/  LEA R223, R223, UR5, 0x1 ;  /* 0x00000005dfdf7c11 */ /* 0x000fe2000f8e08ff */
[----:B------:R-:W-:Y:S01]  /*0790*/  IMAD.IADD R222, R9, 0x1, R222 ;  /* 0x0000000109de7824 */ /* 0x000fe200078e02de */
[----:B------:R-:W-:Y:S01]  /*07a0*/  SEL R2, R2, 0xffffffe0, !P4 ;  /* 0xffffffe002027807 */ /* 0x000fe20006000000 */
[----:B------:R-:W-:Y:S01]  /*07b0*/  IMAD.MOV.U32 R0, RZ, RZ, 0x40 ;  /* 0x00000040ff007424 */ /* 0x000fe200078e00ff */
[----:B------:R-:W-:Y:S01]  /*07c0*/  LEA R209, R209, UR5, 0x1 ;  /* 0x00000005d1d17c11 */ /* 0x000fe2000f8e08ff */
[----:B------:R-:W-:Y:S01]  /*07d0*/  IMAD.IADD R213, R213, 0x1, R208 ;  /* 0x00000001d5d57824 */ /* 0x000fe200078e02d0 */
[----:B------:R-:W-:Y:S01]  /*07e0*/  IADD3 R3, R2, UR6, R211 ;  /* 0x0000000602037c10 */ /* 0x000fe2000fffe0d3 */
[----:B------:R-:W-:Y:S01]  /*07f0*/  IMAD.IADD R208, R208, 0x1, R5 ;  /* 0x00000001d0d07824 */ /* 0x000fe200078e0205 */
[----:B------:R-:W-:Y:S01]  /*0800*/  SEL R0, R0, 0xffffffc0, !P3 ;  /* 0xffffffc000007807 */ /* 0x000fe20005800000 */
[----:B------:R-:W-:Y:S01]  /*0810*/  VIADD R224, R223, 0x20 ;  /* 0x00000020dfe07836 */ /* 0x000fe20000000000 */
[----:B------:R-:W-:Y:S01]  /*0820*/  LEA R222, R222, UR6, 0x1 ;  /* 0x00000006dede7c11 */ /* 0x000fe2000f8e08ff */
[----:B------:R-:W-:Y:S01]  /*0830*/  VIADD R5, R211, UR5 ;  /* 0x00000005d3057c36 */ /* 0x000fe20008000000 */
[----:B------:R-:W-:Y:S01]  /*0840*/  LEA R208, R208, UR4, 0x1 ;  /* 0x00000004d0d07c11 */ /* 0x000fe2000f8e08ff */
[----:B------:R-:W-:Y:S01]  /*0850*/  @P1 VIADD R224, R223, 0xffffffe0 ;  /* 0xffffffe0dfe01836 */ /* 0x000fe20000000000 */
[----:B------:R-:W-:Y:S01]  /*0860*/  ULDC.64 UR6, c[0x0][0x308] ;  /* 0x0000c20000067ab9 */ /* 0x000fe20000000a00 */
[----:B------:R-:W-:-:S02]  /*0870*/  IMAD.IADD R210, R0, 0x1, R3 ;  /* 0x0000000100d27824 */ /* 0x000fc400078e0203 */
[----:B------:R-:W-:Y:S02]  /*0880*/  VIADD R225, R222, 0x40 ;  /* 0x00000040dee17836 */ /* 0x000fe40000000000 */
[----:B------:R-:W-:Y:S02]  /*0890*/  IMAD.IADD R226, R223, 0x1, R227 ;  /* 0x00000001dfe27824 */ /* 0x000fe400078e02e3 */
[--C-:B------:R-:W-:Y:S02]  /*08a0*/  IMAD.IADD R205, R2, 0x1, R5.reuse ;  /* 0x0000000102cd7824 */ /* 0x100fe400078e0205 */
[C---:B------:R-:W-:Y:S02]  /*08b0*/  IMAD.IADD R204, R0.reuse, 0x1, R5 ;  /* 0x0000000100cc7824 */ /* 0x040fe400078e0205 */
[----:B------:R-:W-:Y:S02]  /*08c0*/  IMAD.IADD R3, R0, 0x1, R209 ;  /* 0x0000000100037824 */ /* 0x000fe400078e02d1 */
[----:B------:R-:W-:-:S02]  /*08d0*/  @P2 VIADD R225, R222, 0xffffffc0 ;  /* 0xffffffc0dee12836 */ /* 0x000fc40000000000 */
[----:B------:R-:W-:-:S07]  /*08e0*/  IMAD.IADD R227, R227, 0x1, R224 ;  /* 0x00000001e3e37824 */ /* 0x000fce00078e02e0 */
.L_x_136:
[----:B------:R-:W-:Y:S02]  /*08f0*/  ISETP.NE.U32.AND P0, PT, RZ, UR8, PT ;  /* 0x00000008ff007c0c */ /* 0x000fe4000bf05070 */
[----:B------:R-:W-:Y:S02]  /*0900*/  ISETP.NE.U32.AND P1, PT, RZ, UR6, PT ;  /* 0x00000006ff007c0c */ /* 0x000fe4000bf25070 */
[----:B------:R-:W-:Y:S02]  /*0910*/  ISETP.NE.AND.EX P0, PT, RZ, UR9, PT, P0 ;  /* 0x00000009ff007c0c */ /* 0x000fe4000bf05300 */
[----:B------:R-:W-:-:S11]  /*0920*/  ISETP.NE.AND.EX P1, PT, RZ, UR7, PT, P1 ;  /* 0x00000007ff007c0c */ /* 0x000fd6000bf25310 */
[----:B-1----:R-:W1:Y:S01]  /*0930*/  @P0 S2R R2, SR_CTAID.Y ;  /* 0x0000000000020919 */ /* 0x002e620000002600 */
[----:B------:R-:W1:Y:S01]  /*0940*/  @P0 LDC.64 R6, c[0x0][0x300] ;  /* 0x0000c000ff060b82 */ /* 0x000e620000000a00 */
[----:B------:R-:W2:Y:S07]  /*0950*/  @P1 S2R R0, SR_CTAID.Y ;  /* 0x0000000000001919 */ /* 0x000eae0000002600 */
[----:B------:R-:W2:Y:S01]  /*0960*/  @P1 LDC.64 R4, c[0x0][0x308] ;  /* 0x0000c200ff041b82 */ /* 0x000ea20000000a00 */
[----:B-1----:R-:W-:-:S07]  /*0970*/  @P0 IMAD.WIDE R8, R2, 0x4, R6 ;  /* 0x0000000402080825 */ /* 0x002fce00078e0206 */
[----:B------:R-:W1:Y:S01]  /*0980*/  @!P1 LDC.64 R6, c[0x0][0x318] ;  /* 0x0000c600ff069b82 */ /* 0x000e620000000a00 */
[----:B------:R-:W3:Y:S01]  /*0990*/  @P0 LDG.E R2, desc[UR16][R8.64] ;  /* 0x0000001008020981 */ /* 0x000ee2000c1e1900 */
[----:B--2---:R-:W-:-:S06]  /*09a0*/  @P1 IMAD.WIDE R10, R0, 0x4, R4 ;  /* 0x00000004000a1825 */ /* 0x004fcc00078e0204 */
[----:B------:R-:W2:Y:S01]  /*09b0*/  @!P1 LDC.64 R4, c[0x0][0x2c8] ;  /* 0x0000b200ff049b82 */ /* 0x000ea20000000a00 */
[----:B------:R-:W4:Y:S01]  /*09c0*/  @P1 LDG.E R0, desc[UR16][R10.64] ;  /* 0x000000100a001981 */ /* 0x000f22000c1e1900 */
[----:B------:R-:W-:Y:S01]  /*09d0*/  UMOV UR24, URZ ;  /* 0x0000003f00187c82 */ /* 0x000fe20008000000 */
[----:B------:R-:W-:Y:S01]  /*09e0*/  USHF.L.U32 UR34, UR15, 0x6, URZ ;  /* 0x000000060f227899 */ /* 0x000fe2000800063f */
[----:B---3--:R-:W-:Y:S02]  /*09f0*/  @P0 R2UR UR24, R2 ;  /* 0x00000000021802ca */ /* 0x008fe400000e0000 */
[----:B-1----:R-:W-:-:S04]  /*0a00*/  @!P1 ISETP.NE.U32.AND P0, PT, R6, RZ, PT ;  /* 0x000000ff0600920c */ /* 0x002fc80003f05070 */
[----:B------:R-:W-:-:S04]  /*0a10*/  @!P1 ISETP.NE.AND.EX P0, PT, R7, RZ, PT, P0 ;  /* 0x000000ff0700920c */ /* 0x000fc80003f05300 */
[----:B--2---:R-:W-:-:S03]  /*0a20*/  @!P1 SEL R5, R5, RZ, P0 ;  /* 0x000000ff05059207 */ /* 0x004fc60000000000 */
[----:B----4-:R-:W-:Y:S01]  /*0a30*/  @P1 VIADD R0, R0, -UR24 ;  /* 0x8000001800001c36 */ /* 0x010fe20008000000 */
[----:B------:R-:W-:-:S04]  /*0a40*/  @!P1 IADD3 R0, R5, -UR24, R4 ;  /* 0x8000001805009c10 */ /* 0x000fc8000fffe004 */
[----:B------:R-:W-:-:S13]  /*0a50*/  ISETP.LE.AND P0, PT, R0, UR34, PT ;  /* 0x0000002200007c0c */ /* 0x000fda000bf03270 */
[----:B-----5:R-:W-:Y:S05]  /*0a60*/  @P0 BRA `(.L_x_128) ;  /* 0x0000004000f80947 */ /* 0x020fea0003800000 */
[----:B------:R-:W1:Y:S01]  /*0a70*/  LDC R0, c[0x0][0x278] ;  /* 0x00009e00ff007b82 */ /* 0x000e620000000800 */
[----:B------:R-:W2:Y:S01]  /*0a80*/  S2R R2, SR_CTAID.Z ;  /* 0x0000000000027919 */ /* 0x000ea20000002700 */
[----:B------:R-:W-:Y:S01]  /*0a90*/  ULDC.64 UR22, c[0x0][0x2f0] ;  /* 0x0000bc0000167ab9 */ /* 0x000fe20000000a00 */
[----:B------:R-:W-:Y:S01]  /*0aa0*/  ULDC UR4, c[0x0][0x2c4] ;  /* 0x0000b10000047ab9 */ /* 0x000fe20000000800 */
[----:B------:R-:W-:Y:S02]  /*0ab0*/  UISETP.NE.U32.AND UP1, UPT, UR22, URZ, UPT ;  /* 0x0000003f1600728c */ /* 0x000fe4000bf25070 */
[----:B------:R-:W-:Y:S02]  /*0ac0*/  UIADD3 UR27, UR4, 0x3f, URZ ;  /* 0x0000003f041b7890 */ /* 0x000fe4000fffe03f */
[----:B------:R-:W-:Y:S02]  /*0ad0*/  UISETP.NE.AND.EX UP1, UPT, UR23, URZ, UPT, UP1 ;  /* 0x0000003f1700728c */ /* 0x000fe4000bf25310 */
[----:B------:R-:W-:Y:S01]  /*0ae0*/  USHF.R.S32.HI UR57, URZ, 0x1f, UR27 ;  /* 0x0000001f3f397899 */ /* 0x000fe2000801141b */
[----:B------:R-:W-:Y:S01]  /*0af0*/  ULDC.U8 UR23, c[0x0][0x3d8] ;  /* 0x0000f60000177ab9 */ /* 0x000fe20000000000 */
[----:B------:R-:W-:Y:S01]  /*0b00*/  ULDC UR29, c[0x0][0x270] ;  /* 0x00009c00001d7ab9 */ /* 0x000fe20000000800 */
[----:B------:R-:W-:-:S02]  /*0b10*/  UISETP.NE.AND UP0, UPT, UR23, URZ, UPT ;  /* 0x0000003f1700728c */ /* 0x000fc4000bf05270 */
[----:B------:R-:W-:Y:S01]  /*0b20*/  ULEA.HI UR57, UR57, UR27, URZ, 0x6 ;  /* 0x0000001b39397291 */ /* 0x000fe2000f8f303f */
[----:B------:R-:W-:Y:S01]  /*0b30*/  ULDC UR28, c[0x0][0x2dc] ;  /* 0x0000b700001c7ab9 */ /* 0x000fe20000000800 */
[----:B------:R-:W-:Y:S02]  /*0b40*/  ULDC.U8 UR25, c[0x0][0x480] ;  /* 0x0001200000197ab9 */ /* 0x000fe40000000000 */
[----:B------:R-:W-:Y:S02]  /*0b50*/  ULOP3.LUT UR40, UR57, 0xffffffc0, URZ, 0xc0, !UPT ;  /* 0xffffffc039287892 */ /* 0x000fe4000f8ec03f */
[----:B------:R-:W-:Y:S01]  /*0b60*/  UIMAD UR38, UR14, UR28, URZ ;  /* 0x0000001c0e2672a4 */ /* 0x000fe2000f8e023f */
[----:B-1----:R-:W-:Y:S02]  /*0b70*/  IABS R6, R0 ;  /* 0x0000000000067213 */ /* 0x002fe40000000000 */
[----:B------:R-:W-:Y:S01]  /*0b80*/  @UP0 UIMAD UR26, UR12, UR4, URZ ;  /* 0x000000040c1a02a4 */ /* 0x000fe2000f8e023f */
[----:B------:R-:W-:Y:S01]  /*0b90*/  ISETP.NE.AND P2, PT, R0, RZ, PT ;  /* 0x000000ff0000720c */ /* 0x000fe20003f45270 */
[----:B------:R-:W-:Y:S01]  /*0ba0*/  @!UP0 UIMAD UR23, UR12, UR29, UR14 ;  /* 0x0000001d0c1782a4 */ /* 0x000fe2000f8e020e */
[----:B------:R-:W1:Y:S01]  /*0bb0*/  I2F.RP R5, R6 ;  /* 0x0000000600057306 */ /* 0x000e620000209400 */
[----:B------:R-:W-:Y:S01]  /*0bc0*/  UIADD3 UR40, UR40, -0x40, URZ ;  /* 0xffffffc028287890 */ /* 0x000fe2000fffe03f */
[----:B------:R-:W-:Y:S01]  /*0bd0*/  @UP0 ULDC UR36, c[0x0][0x2e4] ;  /* 0x0000b90000240ab9 */ /* 0x000fe20000000800 */
[----:B------:R-:W-:Y:S01]  /*0be0*/  USHF.R.S32.HI UR22, URZ, 0x1f, UR24 ;  /* 0x0000001f3f167899 */ /* 0x000fe20008011418 */
[----:B--2---:R-:W-:Y:S01]  /*0bf0*/  IABS R2, R2 ;  /* 0x0000000200027213 */ /* 0x004fe20000000000 */
[----:B------:R-:W-:-:S02]  /*0c00*/  @UP0 UIMAD UR36, UR14, UR36, UR26 ;  /* 0x000000240e2402a4 */ /* 0x000fc4000f8e021a */
[----:B------:R-:W-:Y:S02]  /*0c10*/  USHF.R.S32.HI UR33, URZ, 0x1f, UR34 ;  /* 0x0000001f3f217899 */ /* 0x000fe40008011422 */
[----:B------:R-:W-:Y:S02]  /*0c20*/  USHF.R.S32.HI UR35, URZ, 0x1f, UR29 ;  /* 0x0000001f3f237899 */ /* 0x000fe4000801141d */
[----:B------:R-:W-:Y:S02]  /*0c30*/  USHF.R.S32.HI UR32, URZ, 0x1f, UR38 ;  /* 0x0000001f3f207899 */ /* 0x000fe40008011426 */
[----:B------:R-:W-:Y:S01]  /*0c40*/  USEL UR31, UR58, URZ, UP1 ;  /* 0x0000003f3a1f7287 */ /* 0x000fe20008800000 */
[----:B-1----:R-:W1:Y:S01]  /*0c50*/  MUFU.RCP R8, R5 ;  /* 0x0000000500087308 */ /* 0x002e620000001000 */
[----:B------:R-:W-:Y:S02]  /*0c60*/  USEL UR30, UR59, URZ, UP1 ;  /* 0x0000003f3b1e7287 */ /* 0x000fe40008800000 */
[----:B------:R-:W-:-:S02]  /*0c70*/  @!UP0 UIMAD UR36, UR23, UR4, URZ ;  /* 0x00000004172482a4 */ /* 0x000fc4000f8e023f */
[----:B------:R-:W-:Y:S01]  /*0c80*/  USHF.R.S32.HI UR41, URZ, 0x1f, UR40 ;  /* 0x0000001f3f297899 */ /* 0x000fe20008011428 */
[----:B-1----:R-:W-:-:S04]  /*0c90*/  VIADD R8, R8, 0xffffffe ;  /* 0x0ffffffe08087836 */ /* 0x002fc80000000000 */
[----:B------:R-:W1:Y:S02]  /*0ca0*/  F2I.FTZ.U32.TRUNC.NTZ R9, R8 ;  /* 0x0000000800097305 */ /* 0x000e64000021f000 */
[----:B-1----:R-:W-:Y:S02]  /*0cb0*/  IMAD.MOV R4, RZ, RZ, -R9 ;  /* 0x000000ffff047224 */ /* 0x002fe400078e0a09 */
[----:B------:R-:W-:Y:S02]  /*0cc0*/  IMAD.MOV.U32 R8, RZ, RZ, RZ ;  /* 0x000000ffff087224 */ /* 0x000fe400078e00ff */
[----:B------:R-:W-:-:S04]  /*0cd0*/  IMAD R4, R4, R6, RZ ;  /* 0x0000000604047224 */ /* 0x000fc800078e02ff */
[----:B------:R-:W-:Y:S02]  /*0ce0*/  IMAD.HI.U32 R9, R9, R4, R8 ;  /* 0x0000000409097227 */ /* 0x000fe400078e0008 */
[----:B------:R-:W1:Y:S04]  /*0cf0*/  LDC.64 R4, c[0x0][0x488] ;  /* 0x00012200ff047b82 */ /* 0x000e680000000a00 */
[----:B------:R-:W-:-:S04]  /*0d00*/  IMAD.HI.U32 R22, R9, R2, RZ ;  /* 0x0000000209167227 */ /* 0x000fc800078e00ff */
[----:B------:R-:W-:-:S04]  /*0d10*/  IMAD.MOV R7, RZ, RZ, -R22 ;  /* 0x000000ffff077224 */ /* 0x000fc800078e0a16 */
[C---:B------:R-:W-:Y:S02]  /*0d20*/  IMAD R7, R6.reuse, R7, R2 ;  /* 0x0000000706077224 */ /* 0x040fe400078e0202 */
[----:B------:R-:W1:Y:S03]  /*0d30*/  S2R R2, SR_CTAID.X ;  /* 0x0000000000027919 */ /* 0x000e660000002500 */
[----:B------:R-:W-:-:S13]  /*0d40*/  ISETP.GT.U32.AND P1, PT, R6, R7, PT ;  /* 0x000000070600720c */ /* 0x000fda0003f24070 */
[-C--:B------:R-:W-:Y:S01]  /*0d50*/  @!P1 IADD3 R7, R7, -R6.reuse, RZ ;  /* 0x8000000607079210 */ /* 0x080fe20007ffe0ff */
[----:B------:R-:W-:Y:S01]  /*0d60*/  @!P1 VIADD R22, R22, 0x1 ;  /* 0x0000000116169836 */ /* 0x000fe20000000000 */
[----:B------:R-:W-:Y:S02]  /*0d70*/  ISETP.NE.AND P1, PT, RZ, UR25, PT ;  /* 0x00000019ff007c0c */ /* 0x000fe4000bf25270 */
[----:B------:R-:W-:Y:S02]  /*0d80*/  ISETP.GE.U32.AND P3, PT, R7, R6, PT ;  /* 0x000000060700720c */ /* 0x000fe40003f66070 */
[----:B------:R-:W-:-:S04]  /*0d90*/  LOP3.LUT R6, R0, UR14, RZ, 0x3c, !PT ;  /* 0x0000000e00067c12 */ /* 0x000fc8000f8e3cff */
[----:B------:R-:W-:Y:S01]  /*0da0*/  ISETP.GE.AND P0, PT, R6, RZ, PT ;  /* 0x000000ff0600720c */ /* 0x000fe20003f06270 */
[----:B-1----:R-:W-:-:S06]  /*0db0*/  IMAD.WIDE.U32 R16, R2, R4, RZ ;  /* 0x0000000402107225 */ /* 0x002fcc00078e00ff */
[----:B------:R-:W-:Y:S01]  /*0dc0*/  @P3 VIADD R22, R22, 0x1 ;  /* 0x0000000116163836 */ /* 0x000fe20000000000 */
[----:B------:R-:W-:Y:S01]  /*0dd0*/  SEL R16, R16, RZ, P1 ;  /* 0x000000ff10107207 */ /* 0x000fe20000800000 */
[----:B------:R-:W-:-:S04]  /*0de0*/  IMAD R2, R2, R5, R17 ;  /* 0x0000000502027224 */ /* 0x000fc800078e0211 */
[----:B------:R-:W-:Y:S02]  /*0df0*/  @!P0 IADD3 R22, -R22, RZ, RZ ;  /* 0x000000ff16168210 */ /* 0x000fe40007ffe1ff */
[----:B------:R-:W-:Y:S02]  /*0e00*/  PLOP3.LUT P0, PT, PT, PT, UP0, 0x80, 0x0 ;  /* 0x000000000000781c */ /* 0x000fe40003f0f008 */
[----:B------:R-:W-:Y:S02]  /*0e10*/  @!P2 LOP3.LUT R22, RZ, R0, RZ, 0x33, !PT ;  /* 0x00000000ff16a212 */ /* 0x000fe400078e33ff */
[----:B------:R-:W-:Y:S02]  /*0e20*/  SEL R2, R2, RZ, P1 ;  /* 0x000000ff02027207 */ /* 0x000fe40000800000 */
[----:B------:R-:W-:-:S07]  /*0e30*/  SHF.R.S32.HI R20, RZ, 0x1f, R22 ;  /* 0x0000001fff147819 */ /* 0x000fce0000011416 */
[----:B------:R-:W-:Y:S05]  /*0e40*/  @!P0 BRA `(.L_x_129) ;  /* 0x0000000000208947 */ /* 0x000fea0003800000 */
[----:B------:R-:W-:Y:S01]  /*0e50*/  ULDC UR27, c[0x0][0x2d4] ;  /* 0x0000b500001b7ab9 */ /* 0x000fe20000000800 */
[----:B------:R-:W-:Y:S01]  /*0e60*/  ULDC UR25, c[0x0][0x2c0] ;  /* 0x0000b00000197ab9 */ /* 0x000fe20000000800 */
[----:B------:R-:W-:Y:S01]  /*0e70*/  UIADD3 UR26, UR27, 0x80, URZ ;  /* 0x000000801b1a7890 */ /* 0x000fe2000fffe03f */
[----:B------:R-:W-:Y:S02]  /*0e80*/  ULDC UR23, c[0x0][0x2e4] ;  /* 0x0000b90000177ab9 */ /* 0x000fe40000000800 */
[----:B------:R-:W-:Y:S02]  /*0e90*/  ULEA UR23, UR25, UR23, 0x7 ;  /* 0x0000001719177291 */ /* 0x000fe4000f8e383f */
[----:B------:R-:W-:-:S04]  /*0ea0*/  UIMAD UR26, UR26, UR12, URZ ;  /* 0x0000000c1a1a72a4 */ /* 0x000fc8000f8e023f */
[----:B------:R-:W-:Y:S01]  /*0eb0*/  UIMAD UR26, UR23, UR14, UR26 ;  /* 0x0000000e171a72a4 */ /* 0x000fe2000f8e021a */
[----:B------:R-:W-:Y:S11]  /*0ec0*/  BRA `(.L_x_130) ;  /* 0x00000000000c7947 */ /* 0x000ff60003800000 */
.L_x_129:
[----:B------:R-:W-:Y:S01]  /*0ed0*/  UIMAD UR26, UR12, UR29, UR14 ;  /* 0x0000001d0c1a72a4 */ /* 0x000fe2000f8e020e */
[----:B------:R-:W-:-:S03]  /*0ee0*/  ULDC UR27, c[0x0][0x2d4] ;  /* 0x0000b500001b7ab9 */ /* 0x000fc60000000800 */
[----:B------:R-:W-:-:S12]  /*0ef0*/  UIMAD UR26, UR26, UR27, URZ ;  /* 0x0000001b1a1a72a4 */ /* 0x000fd8000f8e023f */
.L_x_130:
[----:B------:R-:W1:Y:S01]  /*0f00*/  LDC.64 R12, c[0x0][0x250] ;  /* 0x00009400ff0c7b82 */ /* 0x000e620000000a00 */
[----:B------:R-:W-:Y:S01]  /*0f10*/  UIADD3 UR34, UP0, UR34, UR24, URZ ;  /* 0x0000001822227290 */ /* 0x000fe2000ff1e03f */
[----:B------:R-:W-:Y:S01]  /*0f20*/  SHF.R.S32.HI R221, RZ, 0x1f, R220 ;  /* 0x0000001fffdd7819 */ /* 0x000fe200000114dc */
[----:B------:R-:W-:Y:S01]  /*0f30*/  ULEA.HI.SX32 UR57, UR57, 0xffffffff, 0x1a ;  /* 0xffffffff39397891 */ /* 0x000fe2000f8fd23f */
[----:B------:R-:W-:Y:S01]  /*0f40*/  SHF.R.S32.HI R21, RZ, 0x1f, R219 ;  /* 0x0000001fff157819 */ /* 0x000fe200000114db */
[----:B------:R-:W-:Y:S01]  /*0f50*/  UIADD3.X UR33, UR22, UR33, URZ, UP0, !UPT ;  /* 0x0000002116217290 */ /* 0x000fe200087fe43f */
[----:B------:R-:W-:Y:S01]  /*0f60*/  LEA R230, R218, UR5, 0x1 ;  /* 0x00000005dae67c11 */ /* 0x000fe2000f8e08ff */
[----:B------:R-:W-:Y:S01]  /*0f70*/  ULDC.64 UR24, c[0x0][0x428] ;  /* 0x00010a0000187ab9 */ /* 0x000fe20000000a00 */
[----:B------:R-:W2:Y:S01]  /*0f80*/  LDC.64 R4, c[0x0][0x238] ;  /* 0x00008e00ff047b82 */ /* 0x000ea20000000a00 */
[----:B------:R-:W-:Y:S01]  /*0f90*/  ULDC.64 UR22, c[0x0][0x268] ;  /* 0x00009a0000167ab9 */ /* 0x000fe20000000a00 */
[----:B------:R-:W-:-:S02]  /*0fa0*/  ULEA.HI UR39, UR57, UR57, URZ, 0x1 ;  /* 0x0000003939277291 */ /* 0x000fc4000f8f083f */
[----:B------:R-:W-:Y:S02]  /*0fb0*/  UIADD3 UR36, UR40, UR36, URZ ;  /* 0x0000002428247290 */ /* 0x000fe4000fffe03f */
[----:B------:R-:W-:Y:S02]  /*0fc0*/  ULOP3.LUT UR39, UR39, 0xfffffffe, URZ, 0xc0, !UPT ;  /* 0xfffffffe27277892 */ /* 0x000fe4000f8ec03f */
[----:B------:R-:W3:Y:S02]  /*0fd0*/  LDC.64 R14, c[0x0][0x418] ;  /* 0x00010600ff0e7b82 */ /* 0x000ee40000000a00 */
[----:B------:R-:W-:-:S04]  /*0fe0*/  UIADD3 UR39, UR57, -UR39, URZ ;  /* 0x8000002739277290 */ /* 0x000fc8000fffe03f */
[----:B------:R-:W-:Y:S01]  /*0ff0*/  UISETP.NE.AND UP0, UPT, UR39, 0x1, UPT ;  /* 0x000000012700788c */ /* 0x000fe2000bf05270 */
[C---:B-1----:R-:W-:Y:S01]  /*1000*/  IMAD R0, R12.reuse, UR33, RZ ;  /* 0x000000210c007c24 */ /* 0x042fe2000f8e02ff */
[----:B------:R-:W1:Y:S01]  /*1010*/  LDC.64 R10, c[0x0][0x230] ;  /* 0x00008c00ff0a7b82 */ /* 0x000e620000000a00 */
[----:B------:R-:W-:-:S04]  /*1020*/  IMAD.WIDE.U32 R8, R12, UR34, R220 ;  /* 0x000000220c087c25 */ /* 0x000fc8000f8e00dc */
[----:B------:R-:W-:Y:S02]  /*1030*/  IMAD R7, R13, UR34, R0 ;  /* 0x000000220d077c24 */ /* 0x000fe4000f8e0200 */
[----:B------:R-:W4:Y:S01]  /*1040*/  S2R R0, SR_TID.X ;  /* 0x0000000000007919 */ /* 0x000f220000002100 */
[C---:B--2---:R-:W-:Y:S02]  /*1050*/  IMAD R6, R4.reuse, UR21, RZ ;  /* 0x0000001504067c24 */ /* 0x044fe4000f8e02ff */
[----:B------:R-:W-:Y:S02]  /*1060*/  IMAD.IADD R9, R9, 0x1, R7 ;  /* 0x0000000109097824 */ /* 0x000fe400078e0207 */
[----:B------:R-:W-:Y:S02]  /*1070*/  IMAD R6, R5, UR12, R6 ;  /* 0x0000000c05067c24 */ /* 0x000fe4000f8e0206 */
[----:B------:R-:W-:Y:S02]  /*1080*/  IMAD.WIDE.U32 R4, R4, UR12, R8 ;  /* 0x0000000c04047c25 */ /* 0x000fe4000f8e0008 */
[----:B------:R-:W2:Y:S02]  /*1090*/  LDC.64 R8, c[0x0][0x420] ;  /* 0x00010800ff087b82 */ /* 0x000ea40000000a00 */
[----:B------:R-:W-:-:S02]  /*10a0*/  IMAD.IADD R7, R5, 0x1, R6 ;  /* 0x0000000105077824 */ /* 0x000fc400078e0206 */
[----:B------:R-:W-:Y:S02]  /*10b0*/  IMAD R5, R20, UR22, RZ ;  /* 0x0000001614057c24 */ /* 0x000fe4000f8e02ff */
[----:B------:R-:W-:Y:S02]  /*10c0*/  IMAD.MOV.U32 R6, RZ, RZ, R4 ;  /* 0x000000ffff067224 */ /* 0x000fe400078e0004 */
[C---:B------:R-:W-:Y:S02]  /*10d0*/  IMAD R26, R22.reuse, UR23, R5 ;  /* 0x00000017161a7c24 */ /* 0x040fe4000f8e0205 */
[----:B------:R-:W-:Y:S01]  /*10e0*/  IMAD.WIDE.U32 R6, R22, UR22, R6 ;  /* 0x0000001616067c25 */ /* 0x000fe2000f8e0006 */
[----:B------:R-:W1:Y:S01]  /*10f0*/  LDC.64 R4, c[0x0][0x248] ;  /* 0x00009200ff047b82 */ /* 0x000e620000000a00 */
[----:B------:R-:W-:Y:S02]  /*1100*/  ULDC.64 UR22, c[0x0][0x220] ;  /* 0x0000880000167ab9 */ /* 0x000fe40000000a00 */
[----:B------:R-:W-:-:S02]  /*1110*/  IMAD.IADD R27, R7, 0x1, R26 ;  /* 0x00000001071b7824 */ /* 0x000fc400078e021a */
[-C--:B------:R-:W-:Y:S02]  /*1120*/  IMAD R24, R21, R12.reuse, RZ ;  /* 0x0000000c15187224 */ /* 0x080fe400078e02ff */
[----:B------:R-:W-:Y:S02]  /*1130*/  IMAD.MOV.U32 R26, RZ, RZ, R6 ;  /* 0x000000ffff1a7224 */ /* 0x000fe400078e0006 */
[C---:B------:R-:W-:Y:S01]  /*1140*/  IMAD R23, R219.reuse, R13, R24 ;  /* 0x0000000ddb177224 */ /* 0x040fe200078e0218 */
[----:B------:R-:W2:Y:S01]  /*1150*/  LDC.64 R6, c[0x0][0x240] ;  /* 0x00009000ff067b82 */ /* 0x000ea20000000a00 */
[----:B------:R-:W-:Y:S01]  /*1160*/  IMAD.WIDE.U32 R26, R219, R12, R26 ;  /* 0x0000000cdb1a7225 */ /* 0x000fe200078e001a */
[----:B----4-:R-:W-:-:S03]  /*1170*/  SHF.R.S32.HI R19, RZ, 0x1f, R0 ;  /* 0x0000001fff137819 */ /* 0x010fc60000011400 */
[----:B------:R-:W-:Y:S01]  /*1180*/  IMAD.IADD R23, R27, 0x1, R23 ;  /* 0x000000011b177824 */ /* 0x000fe200078e0217 */
[----:B------:R-:W-:Y:S01]  /*1190*/  LEA.HI R25, R19, R0, RZ, 0x5 ;  /* 0x0000000013197211 */ /* 0x000fe200078f28ff */
[C---:B---3--:R-:W-:Y:S02]  /*11a0*/  IMAD R28, R14.reuse, UR21, RZ ;  /* 0x000000150e1c7c24 */ /* 0x048fe4000f8e02ff */
[----:B------:R-:W-:Y:S01]  /*11b0*/  IMAD.WIDE.U32 R30, R14, UR12, R220 ;  /* 0x0000000c0e1e7c25 */ /* 0x000fe2000f8e00dc */
[----:B------:R-:W-:Y:S02]  /*11c0*/  LOP3.LUT R17, R25, 0xffffffe0, RZ, 0xc0, !PT ;  /* 0xffffffe019117812 */ /* 0x000fe400078ec0ff */
[--C-:B------:R-:W-:Y:S01]  /*11d0*/  SHF.R.S32.HI R18, RZ, 0x5, R25.reuse ;  /* 0x00000005ff127819 */ /* 0x100fe20000011419 */
[----:B------:R-:W-:Y:S01]  /*11e0*/  IMAD R15, R15, UR12, R28 ;  /* 0x0000000c0f0f7c24 */ /* 0x000fe2000f8e021c */
[----:B------:R-:W-:Y:S01]  /*11f0*/  SHF.R.S32.HI R25, RZ, 0x1f, R25 ;  /* 0x0000001fff197819 */ /* 0x000fe20000011419 */
[----:B------:R-:W-:-:S02]  /*1200*/  IMAD.IADD R17, R0, 0x1, -R17 ;  /* 0x0000000100117824 */ /* 0x000fc400078e0a11 */
[----:B------:R-:W-:Y:S01]  /*1210*/  IMAD.IADD R31, R31, 0x1, R15 ;  /* 0x000000011f1f7824 */ /* 0x000fe200078e020f */
[----:B------:R-:W-:Y:S01]  /*1220*/  LEA.HI R25, R25, R18, RZ, 0x2 ;  /* 0x0000001219197211 */ /* 0x000fe200078f10ff */
[----:B-1----:R-:W-:Y:S01]  /*1230*/  IMAD.WIDE.U32 R34, R4, UR34, R220 ;  /* 0x0000002204227c25 */ /* 0x002fe2000f8e00dc */
[----:B------:R-:W-:Y:S02]  /*1240*/  SHF.R.S32.HI R24, RZ, 0x1f, R17 ;  /* 0x0000001fff187819 */ /* 0x000fe40000011411 */
[----:B------:R-:W-:Y:S01]  /*1250*/  LOP3.LUT R25, R25, 0xfffffffc, RZ, 0xc0, !PT ;  /* 0xfffffffc19197812 */ /* 0x000fe200078ec0ff */
[----:B------:R-:W-:Y:S01]  /*1260*/  IMAD R28, R10, UR21, RZ ;  /* 0x000000150a1c7c24 */ /* 0x000fe2000f8e02ff */
[----:B------:R-:W-:Y:S02]  /*1270*/  LEA.HI R229, R24, R17, RZ, 0x2 ;  /* 0x0000001118e57211 */ /* 0x000fe400078f10ff */
[----:B------:R-:W-:Y:S01]  /*1280*/  LEA R24, P0, R26, UR22, 0x1 ;  /* 0x000000161a187c11 */ /* 0x000fe2000f8008ff */
[----:B------:R-:W-:Y:S01]  /*1290*/  IMAD.IADD R14, R18, 0x1, -R25 ;  /* 0x00000001120e7824 */ /* 0x000fe200078e0a19 */
[----:B------:R-:W-:Y:S01]  /*12a0*/  IADD3 R15, P2, R219, UR40, RZ ;  /* 0x00000028db0f7c10 */ /* 0x000fe2000ff5e0ff */
[----:B------:R-:W-:Y:S01]  /*12b0*/  IMAD R11, R11, UR12, R28 ;  /* 0x0000000c0b0b7c24 */ /* 0x000fe2000f8e021c */
[----:B------:R-:W-:Y:S01]  /*12c0*/  LEA.HI.X R25, R26, UR23, R23, 0x1, P0 ;  /* 0x000000171a197c11 */ /* 0x000fe200080f0c17 */
[----:B------:R-:W-:Y:S01]  /*12d0*/  ULDC.64 UR22, c[0x0][0x260] ;  /* 0x0000980000167ab9 */ /* 0x000fe20000000a00 */
[C---:B------:R-:W-:Y:S01]  /*12e0*/  LEA R26, P0, R12.reuse, R24, 0x6 ;  /* 0x000000180c1a7211 */ /* 0x040fe200078030ff */
[----:B--2---:R-:W-:Y:S01]  /*12f0*/  IMAD.WIDE.U32 R30, R15, R8, R30 ;  /* 0x000000080f1e7225 */ /* 0x004fe200078e001e */
[----:B------:R-:W-:Y:S01]  /*1300*/  SHF.R.S32.HI R229, RZ, 0x2, R229 ;  /* 0x00000002ffe57819 */ /* 0x000fe200000114e5 */
[----:B------:R-:W-:Y:S01]  /*1310*/  @P1 BAR.SYNC.DEFER_BLOCKING 0x0 ;  /* 0x0000000000001b1d */ /* 0x000fe20000010000 */
[----:B------:R-:W-:Y:S01]  /*1320*/  LEA.HI.X R27, R12, R25, R13, 0x6, P0 ;  /* 0x000000190c1b7211 */ /* 0x000fe200000f340d */
[----:B------:R-:W-:Y:S01]  /*1330*/  IMAD R12, R4, UR33, RZ ;  /* 0x00000021040c7c24 */ /* 0x000fe2000f8e02ff */
[----:B------:R-:W-:Y:S01]  /*1340*/  IADD3.X R29, R21, UR41, RZ, P2, !PT ;  /* 0x00000029151d7c10 */ /* 0x000fe200097fe4ff */
[----:B------:R-:W-:-:S02]  /*1350*/  IMAD R229, R14, 0x10, R229 ;  /* 0x000000100ee57824 */ /* 0x000fc400078e02e5 */
[----:B------:R-:W-:Y:S02]  /*1360*/  IMAD R23, R5, UR34, R12 ;  /* 0x0000002205177c24 */ /* 0x000fe4000f8e020c */
[----:B------:R-:W1:Y:S01]  /*1370*/  LDC.64 R12, c[0x0][0x228] ;  /* 0x00008a00ff0c7b82 */ /* 0x000e620000000a00 */
[----:B------:R-:W-:Y:S01]  /*1380*/  IMAD R14, R29, R8, RZ ;  /* 0x000000081d0e7224 */ /* 0x000fe200078e02ff */
[----:B------:R-:W-:Y:S01]  /*1390*/  SHF.R.S32.HI R228, RZ, 0x1f, R229 ;  /* 0x0000001fffe47819 */ /* 0x000fe200000114e5 */
[----:B------:R-:W-:Y:S02]  /*13a0*/  IMAD.IADD R35, R35, 0x1, R23 ;  /* 0x0000000123237824 */ /* 0x000fe400078e0217 */
[----:B------:R-:W-:Y:S01]  /*13b0*/  IMAD R14, R15, R9, R14 ;  /* 0x000000090f0e7224 */ /* 0x000fe200078e020e */
[----:B------:R-:W-:Y:S01]  /*13c0*/  SHF.L.U64.HI R228, R229, 0x2, R228 ;  /* 0x00000002e5e47819 */ /* 0x000fe200000102e4 */
[----:B------:R-:W-:-:S04]  /*13d0*/  IMAD.WIDE.U32 R34, R10, UR12, R34 ;  /* 0x0000000c0a227c25 */ /* 0x000fc8000f8e0022 */
[-C--:B------:R-:W-:Y:S02]  /*13e0*/  IMAD R32, R29, R6.reuse, RZ ;  /* 0x000000061d207224 */ /* 0x080fe400078e02ff */
[----:B------:R-:W-:Y:S01]  /*13f0*/  IMAD.U32 R10, RZ, RZ, UR24 ;  /* 0x00000018ff0a7e24 */ /* 0x000fe2000f8e00ff */
[----:B------:R-:W-:Y:S01]  /*1400*/  UIMAD UR24, UR20, UR24, URZ ;  /* 0x00000018141872a4 */ /* 0x000fe2000f8e023f */
[----:B------:R-:W-:Y:S01]  /*1410*/  IMAD.IADD R31, R31, 0x1, R14 ;  /* 0x000000011f1f7824 */ /* 0x000fe200078e020e */
[----:B------:R-:W-:Y:S01]  /*1420*/  @!PT LDS RZ, [RZ] ;  /* 0x00000000fffff984 */ /* 0x000fe20000000800 */
[----:B------:R-:W-:Y:S01]  /*1430*/  @!PT LDS RZ, [RZ] ;  /* 0x00000000fffff984 */ /* 0x000fe20000000800 */
[----:B------:R-:W-:Y:S01]  /*1440*/  @!PT LDS RZ, [RZ] ;  /* 0x00000000fffff984 */ /* 0x000fe20000000800 */
[----:B------:R-:W-:Y:S01]  /*1450*/  LDGSTS.E.BYPASS.LTC128B.128 [R230+0x10000], desc[UR16][R24.64] ;  /* 0x1000000018e67fae */ /* 0x000fe2000b901d50 */
[----:B------:R-:W-:Y:S01]  /*1460*/  IMAD.IADD R35, R35, 0x1, R11 ;  /* 0x0000000123237824 */ /* 0x000fe200078e020b */
[----:B------:R-:W-:Y:S01]  /*1470*/  UIMAD UR25, UR14, UR25, UR24 ;  /* 0x000000190e1972a4 */ /* 0x000fe2000f8e0218 */
[C---:B------:R-:W-:Y:S01]  /*1480*/  IMAD.WIDE.U32 R36, R15.reuse, R6, R220 ;  /* 0x000000060f247225 */ /* 0x040fe200078e00dc */
[----:B------:R-:W-:Y:S03]  /*1490*/  LDGSTS.E.BYPASS.LTC128B.128 [R230+0x12000], desc[UR16][R24.64+0x80] ;  /* 0x1200008018e67fae */ /* 0x000fe6000b901d50 */
[----:B------:R-:W-:Y:S01]  /*14a0*/  IMAD R23, R15, R7, R32 ;  /* 0x000000070f177224 */ /* 0x000fe200078e0220 */
[----:B------:R-:W-:Y:S01]  /*14b0*/  LDGSTS.E.BYPASS.LTC128B.128 [R230+0x11000], desc[UR16][R26.64] ;  /* 0x110000001ae67fae */ /* 0x000fe2000b901d50 */
[----:B------:R-:W-:-:S02]  /*14c0*/  IMAD R11, R20, UR22, RZ ;  /* 0x00000016140b7c24 */ /* 0x000fc4000f8e02ff */
[----:B------:R-:W-:Y:S01]  /*14d0*/  IMAD.WIDE.U32 R28, R10, UR14, R30 ;  /* 0x0000000e0a1c7c25 */ /* 0x000fe2000f8e001e */
[----:B------:R-:W-:Y:S03]  /*14e0*/  LDGSTS.E.BYPASS.LTC128B.128 [R230+0x13000], desc[UR16][R26.64+0x80] ;  /* 0x130000801ae67fae */ /* 0x000fe6000b901d50 */
[----:B------:R-:W-:Y:S01]  /*14f0*/  IMAD.IADD R37, R37, 0x1, R23 ;  /* 0x0000000125257824 */ /* 0x000fe200078e0217 */
[----:B------:R-:W0:Y:S01]  /*1500*/  LDGDEPBAR ;  /* 0x00000000000079af */ /* 0x000e220000000000 */
[C---:B------:R-:W-:Y:S02]  /*1510*/  IMAD R10, R22.reuse, UR23, R11 ;  /* 0x00000017160a7c24 */ /* 0x040fe4000f8e020b */
[----:B------:R-:W-:Y:S01]  /*1520*/  IMAD.WIDE.U32 R22, R22, UR22, R34 ;  /* 0x0000001616167c25 */ /* 0x000fe2000f8e0022 */
[----:B------:R-:W-:Y:S02]  /*1530*/  ULDC.64 UR22, c[0x0][0x3e0] ;  /* 0x0000f80000167ab9 */ /* 0x000fe40000000a00 */
[----:B------:R-:W-:Y:S01]  /*1540*/  LEA R236, P0, R28, UR22, 0x1 ;  /* 0x000000161cec7c11 */ /* 0x000fe2000f8008ff */
[----:B-1----:R-:W-:-:S02]  /*1550*/  IMAD R14, R12, UR21, RZ ;  /* 0x000000150c0e7c24 */ /* 0x002fc4000f8e02ff */
[----:B------:R-:W-:Y:S01]  /*1560*/  VIADD R11, R29, UR25 ;  /* 0x000000191d0b7c36 */ /* 0x000fe20008000000 */
[----:B------:R-:W-:Y:S01]  /*1570*/  ULDC.64 UR24, c[0x0][0x210] ;  /* 0x0000840000187ab9 */ /* 0x000fe20000000a00 */
[----:B------:R-:W-:Y:S02]  /*1580*/  IMAD R13, R13, UR12, R14 ;  /* 0x0000000c0d0d7c24 */ /* 0x000fe4000f8e020e */
[----:B------:R-:W-:Y:S01]  /*1590*/  IMAD.WIDE.U32 R36, R12, UR12, R36 ;  /* 0x0000000c0c247c25 */ /* 0x000fe2000f8e0024 */
[----:B------:R-:W-:Y:S01]  /*15a0*/  LEA.HI.X R237, R28, UR23, R11, 0x1, P0 ;  /* 0x000000171ced7c11 */ /* 0x000fe200080f0c0b */
[----:B------:R-:W-:Y:S02]  /*15b0*/  ULDC.64 UR22, c[0x0][0x258] ;  /* 0x0000960000167ab9 */ /* 0x000fe40000000a00 */
[----:B------:R-:W-:Y:S01]  /*15c0*/  IMAD.IADD R23, R23, 0x1, R10 ;  /* 0x0000000117177824 */ /* 0x000fe200078e020a */
[----:B------:R-:W-:Y:S01]  /*15d0*/  UIMAD UR37, UR20, UR22, URZ ;  /* 0x00000016142572a4 */ /* 0x000fe2000f8e023f */
[----:B------:R-:W-:Y:S01]  /*15e0*/  IMAD.IADD R37, R37, 0x1, R13 ;  /* 0x0000000125257824 */ /* 0x000fe200078e020d */
[----:B------:R-:W-:Y:S01]  /*15f0*/  LDGSTS.E.BYPASS.LTC128B.128 [R230+0x8000], desc[UR16][R236.64] ;  /* 0x08000000ece67fae */ /* 0x000fe2000b901d50 */
[----:B------:R-:W-:Y:S01]  /*1600*/  IMAD.U32 R10, RZ, RZ, UR22 ;  /* 0x00000016ff0a7e24 */ /* 0x000fe2000f8e00ff */
[----:B------:R-:W-:Y:S01]  /*1610*/  UIMAD UR37, UR14, UR23, UR37 ;  /* 0x000000170e2572a4 */ /* 0x000fe2000f8e0225 */
[----:B------:R-:W-:Y:S01]  /*1620*/  IMAD R12, R21, R4, RZ ;  /* 0x00000004150c7224 */ /* 0x000fe200078e02ff */
[----:B------:R-:W-:Y:S01]  /*1630*/  LDGSTS.E.BYPASS.LTC128B.128 [R230+0xa000], desc[UR16][R236.64+0x80] ;  /* 0x0a000080ece67fae */ /* 0x000fe2000b901d50 */
[----:B------:R-:W-:Y:S01]  /*1640*/  IMAD.WIDE.U32 R14, R10, UR14, R36 ;  /* 0x0000000e0a0e7c25 */ /* 0x000fe2000f8e0024 */
[----:B------:R-:W-:Y:S01]  /*1650*/  LEA R10, P0, R8, R236, 0x6 ;  /* 0x000000ec080a7211 */ /* 0x000fe200078030ff */
[----:B------:R-:W-:-:S02]  /*1660*/  ULDC.64 UR22, c[0x0][0x218] ;  /* 0x0000860000167ab9 */ /* 0x000fc40000000a00 */
[C---:B------:R-:W-:Y:S01]  /*1670*/  IMAD R12, R219.reuse, R5, R12 ;  /* 0x00000005db0c7224 */ /* 0x040fe200078e020c */
[----:B------:R-:W-:Y:S01]  /*1680*/  LEA.HI.X R11, R8, R237, R9, 0x6, P0 ;  /* 0x000000ed080b7211 */ /* 0x000fe200000f3409 */
[----:B------:R-:W-:Y:S01]  /*1690*/  IMAD.WIDE.U32 R22, R219, R4, R22 ;  /* 0x00000004db167225 */ /* 0x000fe200078e0016 */
[----:B------:R-:W-:-:S03]  /*16a0*/  LEA R238, P1, R14, UR24, 0x1 ;  /* 0x000000180eee7c11 */ /* 0x000fc6000f8208ff */
[----:B------:R-:W-:Y:S01]  /*16b0*/  IMAD.IADD R9, R23, 0x1, R12 ;  /* 0x0000000117097824 */ /* 0x000fe200078e020c */
[C---:B------:R-:W-:Y:S01]  /*16c0*/  LEA R12, P0, R22.reuse, UR22, 0x1 ;  /* 0x00000016160c7c11 */ /* 0x040fe2000f8008ff */
[----:B------:R-:W-:Y:S01]  /*16d0*/  VIADD R8, R15, UR37 ;  /* 0x000000250f087c36 */ /* 0x000fe20008000000 */
[----:B------:R-:W-:Y:S01]  /*16e0*/  LDGSTS.E.BYPASS.LTC128B.128 [R230+0x9000], desc[UR16][R10.64] ;  /* 0x090000000ae67fae */ /* 0x000fe2000b901d50 */
[----:B------:R-:W-:Y:S01]  /*16f0*/  IMAD.SHL.U32 R229, R229, 0x4, RZ ;  /* 0x00000004e5e57824 */ /* 0x000fe200078e00ff */
[----:B------:R-:W-:Y:S01]  /*1700*/  LEA.HI.X R13, R22, UR23, R9, 0x1, P0 ;  /* 0x00000017160d7c11 */ /* 0x000fe200080f0c09 */
[----:B------:R-:W-:Y:S01]  /*1710*/  ULDC.64 UR22, c[0x0][0x2b0] ;  /* 0x0000ac0000167ab9 */ /* 0x000fe20000000a00 */
[----:B------:R-:W-:Y:S01]  /*1720*/  VIADD R9, R218, 0x2000 ;  /* 0x00002000da097836 */ /* 0x000fe20000000000 */
[----:B------:R-:W-:Y:S01]  /*1730*/  UIMAD.WIDE UR36, UR36, 0x4, UR22 ;  /* 0x00000004242478a5 */ /* 0x000fe2000f8e0216 */
[----:B------:R-:W-:Y:S01]  /*1740*/  PLOP3.LUT P0, PT, PT, PT, UP0, 0x80, 0x0 ;  /* 0x000000000000781c */ /* 0x000fe20003f0f008 */
[----:B------:R-:W-:Y:S01]  /*1750*/  LDGSTS.E.BYPASS.LTC128B.128 [R230+0xb000], desc[UR16][R10.64+0x80] ;  /* 0x0b0000800ae67fae */ /* 0x000fe2000b901d50 */
[----:B------:R-:W-:-:S02]  /*1760*/  LEA.HI.X R239, R14, UR25, R8, 0x1, P1 ;  /* 0x000000190eef7c11 */ /* 0x000fc400088f0c08 */
[----:B------:R-:W-:Y:S02]  /*1770*/  SEL R9, R9, R218, !P0 ;  /* 0x000000da09097207 */ /* 0x000fe40004000000 */
[C---:B------:R-:W-:Y:S02]  /*1780*/  LEA R14, P2, R6.reuse, R238, 0x6 ;  /* 0x000000ee060e7211 */ /* 0x040fe400078430ff */
[----:B------:R-:W-:Y:S02]  /*1790*/  IADD3 R8, P1, R229, UR36, RZ ;  /* 0x00000024e5087c10 */ /* 0x000fe4000ff3e0ff */
[----:B------:R-:W-:Y:S02]  /*17a0*/  LEA R234, R9, UR5, 0x1 ;  /* 0x0000000509ea7c11 */ /* 0x000fe4000f8e08ff */
[----:B------:R-:W-:Y:S02]  /*17b0*/  LEA.HI.X R15, R6, R239, R7, 0x6, P2 ;  /* 0x000000ef060f7211 */ /* 0x000fe400010f3407 */
[----:B------:R-:W-:Y:S01]  /*17c0*/  IADD3.X R9, R228, UR37, RZ, P1, !PT ;  /* 0x00000025e4097c10 */ /* 0x000fe20008ffe4ff */
[----:B------:R-:W-:Y:S01]  /*17d0*/  LDGSTS.E.BYPASS.LTC128B.128 [R234], desc[UR16][R238.64] ;  /* 0x00000000eeea7fae */ /* 0x000fe2000b901d50 */
[----:B------:R-:W-:-:S03]  /*17e0*/  LEA R6, P1, R4, R12, 0x6 ;  /* 0x0000000c04067211 */ /* 0x000fc600078230ff */
[----:B------:R-:W-:Y:S01]  /*17f0*/  LDGSTS.E.BYPASS.LTC128B.128 [R234+0x2000], desc[UR16][R238.64+0x80] ;  /* 0x02000080eeea7fae */ /* 0x000fe2000b901d50 */
[----:B------:R-:W-:-:S03]  /*1800*/  LEA.HI.X R7, R4, R13, R5, 0x6, P1 ;  /* 0x0000000d04077211 */ /* 0x000fc600008f3405 */
[----:B------:R-:W-:Y:S04]  /*1810*/  LDGSTS.E.BYPASS.LTC128B.128 [R234+0x1000], desc[UR16][R14.64] ;  /* 0x010000000eea7fae */ /* 0x000fe8000b901d50 */
[----:B------:R-:W-:Y:S04]  /*1820*/  LDGSTS.E.BYPASS.LTC128B.128 [R234+0x3000], desc[UR16][R14.64+0x80] ;  /* 0x030000800eea7fae */ /* 0x000fe8000b901d50 */
[----:B------:R-:W-:Y:S04]  /*1830*/  LDGSTS.E.BYPASS.LTC128B.128 [R230+0xc000], desc[UR16][R12.64] ;  /* 0x0c0000000ce67fae */ /* 0x000fe8000b901d50 */
[----:B------:R-:W-:Y:S04]  /*1840*/  LDGSTS.E.BYPASS.LTC128B.128 [R230+0xe000], desc[UR16][R12.64+0x80] ;  /* 0x0e0000800ce67fae */ /* 0x000fe8000b901d50 */
[----:B------:R-:W-:Y:S04]  /*1850*/  LDGSTS.E.BYPASS.LTC128B.128 [R230+0xd000], desc[UR16][R6.64] ;  /* 0x0d00000006e67fae */ /* 0x000fe8000b901d50 */
[----:B------:R1:W-:Y:S04]  /*1860*/  LDGSTS.E.BYPASS.LTC128B.128 [R230+0xf000], desc[UR16][R6.64+0x80] ;  /* 0x0f00008006e67fae */ /* 0x0003e8000b901d50 */
[----:B------:R-:W0:Y:S01]  /*1870*/  LDGDEPBAR ;  /* 0x00000000000079af */ /* 0x000e220000000000 */
[----:B------:R-:W-:Y:S01]  /*1880*/  UIMAD UR50, UR29, UR28, URZ ;  /* 0x0000001c1d3272a4 */ /* 0x000fe2000f8e023f */
[----:B------:R-:W-:Y:S01]  /*1890*/  IMAD.U32 R5, RZ, RZ, UR38 ;  /* 0x00000026ff057e24 */ /* 0x000fe2000f8e00ff */
[----:B------:R-:W-:Y:S01]  /*18a0*/  USHF.R.S32.HI UR22, URZ, 0x1f, UR28 ;  /* 0x0000001f3f167899 */ /* 0x000fe2000801141c */
[----:B------:R2:W5:Y:S01]  /*18b0*/  LDG.E R233, desc[UR16][R8.64] ;  /* 0x0000001008e97981 */ /* 0x000562000c1e1900 */
[----:B------:R-:W-:-:S02]  /*18c0*/  USHF.L.U32 UR23, UR50, 0x6, URZ ;  /* 0x0000000632177899 */ /* 0x000fc4000800063f */
[----:B------:R-:W-:Y:S01]  /*18d0*/  IMAD R18, R18, UR50, R17 ;  /* 0x0000003212127c24 */ /* 0x000fe2000f8e0211 */
[----:B------:R-:W-:Y:S01]  /*18e0*/  UIMAD.WIDE.U32 UR42, UR28, UR29, URZ ;  /* 0x0000001d1c2a72a5 */ /* 0x000fe2000f8e003f */
[----:B------:R-:W-:Y:S01]  /*18f0*/  IMAD.U32 R4, RZ, RZ, UR32 ;  /* 0x00000020ff047e24 */ /* 0x000fe2000f8e00ff */
[----:B------:R-:W-:Y:S01]  /*1900*/  USHF.R.S32.HI UR24, URZ, 0x1f, UR23 ;  /* 0x0000001f3f187899 */ /* 0x000fe20008011417 */
[----:B------:R2:W5:Y:S01]  /*1910*/  LDG.E R232, desc[UR16][R8.64+0x20] ;  /* 0x0000201008e87981 */ /* 0x000562000c1e1900 */
[----:B------:R-:W-:Y:S01]  /*1920*/  IADD3 R5, P2, P1, R18, UR23, R5 ;  /* 0x0000001712057c10 */ /* 0x000fe2000f95e005 */
[----:B------:R-:W-:Y:S01]  /*1930*/  UIMAD UR22, UR22, UR29, URZ ;  /* 0x0000001d161672a4 */ /* 0x000fe2000f8e023f */
[----:B------:R-:W-:Y:S01]  /*1940*/  CS2R R94, SRZ ;  /* 0x00000000005e7805 */ /* 0x000fe2000001ff00 */
[----:B------:R-:W-:Y:S01]  /*1950*/  UIMAD.WIDE UR38, UR12, UR27, UR40 ;  /* 0x0000001b0c2672a5 */ /* 0x000fe2000f8e0228 */
[----:B------:R-:W-:Y:S01]  /*1960*/  CS2R R92, SRZ ;  /* 0x00000000005c7805 */ /* 0x000fe2000001ff00 */
[----:B------:R-:W-:Y:S01]  /*1970*/  UIMAD UR22, UR35, UR28, UR22 ;  /* 0x0000001c231672a4 */ /* 0x000fe2000f8e0216 */
[----:B------:R-:W-:Y:S01]  /*1980*/  CS2R R98, SRZ ;  /* 0x0000000000627805 */ /* 0x000fe2000001ff00 */
[----:B------:R-:W-:Y:S01]  /*1990*/  UIADD3 UR31, UP0, UR38, UR31, URZ ;  /* 0x0000001f261f7290 */ /* 0x000fe2000ff1e03f */
[----:B------:R-:W-:Y:S01]  /*19a0*/  CS2R R96, SRZ ;  /* 0x0000000000607805 */ /* 0x000fe2000001ff00 */
[----:B------:R-:W-:Y:S01]  /*19b0*/  UIADD3 UR22, UR43, UR22, URZ ;  /* 0x000000162b167290 */ /* 0x000fe2000fffe03f */
[----:B------:R-:W-:-:S02]  /*19c0*/  CS2R R90, SRZ ;  /* 0x00000000005a7805 */ /* 0x000fc4000001ff00 */
[----:B-1----:R-:W-:Y:S01]  /*19d0*/  SHF.R.S32.HI R7, RZ, 0x1f, R18 ;  /* 0x0000001fff077819 */ /* 0x002fe20000011412 */
[----:B------:R-:W-:-:S04]  /*19e0*/  DEPBAR.LE SB0, 0x1 ;  /* 0x000080400000791a */ /* 0x000fc80000000000 */
[----:B------:R-:W-:Y:S01]  /*19f0*/  IADD3.X R7, R7, UR24, R4, P2, P1 ;  /* 0x0000001807077c10 */ /* 0x000fe200097e2404 */
[----:B------:R-:W-:Y:S01]  /*1a00*/  BAR.SYNC.DEFER_BLOCKING 0x0 ;  /* 0x0000000000007b1d */ /* 0x000fe20000010000 */
[----:B------:R-:W-:Y:S01]  /*1a10*/  IADD3 R16, P1, R5, R16, RZ ;  /* 0x0000001005107210 */ /* 0x000fe20007f3e0ff */
[----:B------:R-:W-:Y:S01]  /*1a20*/  UIADD3.X UR30, UR39, UR30, URZ, UP0, !UPT ;  /* 0x0000001e271e7290 */ /* 0x000fe200087fe43f */
[----:B------:R-:W-:Y:S01]  /*1a30*/  LEA.HI R5, R19, R0, RZ, 0x3 ;  /* 0x0000000013057211 */ /* 0x000fe200078f18ff */
[----:B------:R-:W-:Y:S01]  /*1a40*/  UIMAD UR22, UR22, UR31, URZ ;  /* 0x0000001f161672a4 */ /* 0x000fe2000f8e023f */
[----:B------:R-:W-:Y:S01]  /*1a50*/  IMAD.U32 R6, RZ, RZ, UR42 ;  /* 0x0000002aff067e24 */ /* 0x000fe2000f8e00ff */
[----:B------:R-:W-:Y:S01]  /*1a60*/  UISETP.GE.AND UP0, UPT, UR4, 0x1, UPT ;  /* 0x000000010400788c */ /* 0x000fe2000bf06270 */
[----:B------:R-:W-:Y:S01]  /*1a70*/  LOP3.LUT R5, R5, 0xfffffff8, RZ, 0xc0, !PT ;  /* 0xfffffff805057812 */ /* 0x000fe200078ec0ff */
[----:B------:R-:W-:Y:S01]  /*1a80*/  IMAD.X R17, R7, 0x1, R2, P1 ;  /* 0x0000000107117824 */ /* 0x000fe200008e0602 */
[----:B------:R-:W-:Y:S01]  /*1a90*/  UIMAD UR30, UR30, UR42, UR22 ;  /* 0x0000002a1e1e72a4 */ /* 0x000fe2000f8e0216 */
[----:B------:R-:W-:Y:S01]  /*1aa0*/  IMAD.U32 R7, RZ, RZ, UR43 ;  /* 0x0000002bff077e24 */ /* 0x000fe2000f8e00ff */
[----:B------:R-:W-:Y:S01]  /*1ab0*/  UIADD3 UR26, UR40, UR26, URZ ;  /* 0x0000001a281a7290 */ /* 0x000fe2000fffe03f */
[----:B------:R-:W-:Y:S01]  /*1ac0*/  IMAD.IADD R5, R0, 0x1, -R5 ;  /* 0x0000000100057824 */ /* 0x000fe200078e0a05 */
[----:B------:R-:W-:Y:S01]  /*1ad0*/  ULDC.64 UR22, c[0x0][0x400] ;  /* 0x0001000000167ab9 */ /* 0x000fe20000000a00 */
[----:B------:R-:W-:Y:S01]  /*1ae0*/  IMAD.WIDE.U32 R16, R6, UR31, R16 ;  /* 0x0000001f06107c25 */ /* 0x000fe2000f8e0010 */
[----:B------:R-:W-:Y:S01]  /*1af0*/  ULDC.64 UR24, c[0x0][0x478] ;  /* 0x00011e0000187ab9 */ /* 0x000fe20000000a00 */
[----:B------:R-:W-:-:S02]  /*1b00*/  CS2R R88, SRZ ;  /* 0x0000000000587805 */ /* 0x000fc4000001ff00 */
[----:B------:R-:W-:Y:S01]  /*1b10*/  LOP3.LUT P1, RZ, R5, 0x2, RZ, 0xc0, !PT ;  /* 0x0000000205ff7812 */ /* 0x000fe2000782c0ff */
[----:B------:R-:W-:Y:S01]  /*1b20*/  IMAD.MOV.U32 R5, RZ, RZ, 0x20 ;  /* 0x00000020ff057424 */ /* 0x000fe200078e00ff */
[----:B------:R-:W-:Y:S01]  /*1b30*/  LEA R240, P2, R16, UR22, 0x2 ;  /* 0x0000001610f07c11 */ /* 0x000fe2000f8410ff */
[----:B------:R-:W-:Y:S01]  /*1b40*/  VIADD R0, R17, UR30 ;  /* 0x0000001e11007c36 */ /* 0x000fe20008000000 */
[----:B------:R-:W-:Y:S01]  /*1b50*/  UIMAD.WIDE UR38, UR26, 0x4, UR24 ;  /* 0x000000041a2678a5 */ /* 0x000fe2000f8e0218 */
[----:B------:R-:W-:Y:S02]  /*1b60*/  CS2R R86, SRZ ;  /* 0x0000000000567805 */ /* 0x000fe4000001ff00 */
[----:B------:R-:W-:Y:S01]  /*1b70*/  SEL R5, R5, 0xffffffe0, !P1 ;  /* 0xffffffe005057807 */ /* 0x000fe20004800000 */
[----:B------:R2:W1:Y:S01]  /*1b80*/  LDSM.16.M88.4 R116, [R211+UR5+0x10000] ;  /* 0x01000005d374783b */ /* 0x0004620008000200 */
[----:B------:R-:W-:Y:S02]  /*1b90*/  PLOP3.LUT P1, PT, PT, PT, UP0, 0x80, 0x0 ;  /* 0x000000000000781c */ /* 0x000fe40003f2f008 */
[----:B------:R-:W-:-:S02]  /*1ba0*/  CS2R R84, SRZ ;  /* 0x0000000000547805 */ /* 0x000fc4000001ff00 */
[----:B------:R-:W-:Y:S01]  /*1bb0*/  LEA.HI.X R241, R16, UR23, R0, 0x2, P2 ;  /* 0x0000001710f17c11 */ /* 0x000fe200090f1400 */
[----:B------:R-:W-:Y:S01]  /*1bc0*/  IMAD.IADD R0, R5, 0x1, R204 ;  /* 0x0000000105007824 */ /* 0x000fe200078e02cc */
[----:B------:R2:W3:Y:S01]  /*1bd0*/  LDSM.16.M88.4 R120, [R211+UR5+0x10800] ;  /* 0x01080005d378783b */ /* 0x0004e20008000200 */
[----:B------:R-:W-:Y:S02]  /*1be0*/  CS2R R78, SRZ ;  /* 0x00000000004e7805 */ /* 0x000fe4000001ff00 */
[----:B------:R-:W-:Y:S02]  /*1bf0*/  CS2R R76, SRZ ;  /* 0x00000000004c7805 */ /* 0x000fe4000001ff00 */
[----:B------:R-:W-:Y:S01]  /*1c00*/  CS2R R82, SRZ ;  /* 0x0000000000527805 */ /* 0x000fe2000001ff00 */
[----:B------:R2:W4:Y:S01]  /*1c10*/  LDSM.16.M88.4 R140, [R0+0x10000] ;  /* 0x01000000008c783b */ /* 0x0005220000000200 */
[----:B------:R-:W-:Y:S02]  /*1c20*/  CS2R R80, SRZ ;  /* 0x0000000000507805 */ /* 0x000fe4000001ff00 */
[----:B------:R-:W-:-:S02]  /*1c30*/  CS2R R74, SRZ ;  /* 0x00000000004a7805 */ /* 0x000fc4000001ff00 */
[----:B------:R-:W-:Y:S01]  /*1c40*/  CS2R R72, SRZ ;  /* 0x0000000000487805 */ /* 0x000fe2000001ff00 */
[----:B------:R2:W1:Y:S01]  /*1c50*/  LDSM.16.M88.4 R144, [R0+0x10800] ;  /* 0x010800000090783b */ /* 0x0004620000000200 */
[----:B------:R-:W-:Y:S02]  /*1c60*/  CS2R R70, SRZ ;  /* 0x0000000000467805 */ /* 0x000fe4000001ff00 */
[----:B------:R-:W-:Y:S02]  /*1c70*/  CS2R R68, SRZ ;  /* 0x0000000000447805 */ /* 0x000fe4000001ff00 */
[----:B------:R-:W-:Y:S01]  /*1c80*/  CS2R R46, SRZ ;  /* 0x00000000002e7805 */ /* 0x000fe2000001ff00 */
[----:B------:R2:W1:Y:S01]  /*1c90*/  LDSM.16.M88.4 R172, [R0+0x12000] ;  /* 0x0120000000ac783b */ /* 0x0004620000000200 */
        /* <DEDUP_REMOVED lines=19> */
[----:B------:R2:W1:Y:S04]  /*1dd0*/  LDSM.16.M88.4 R136, [R204+0x10800] ;  /* 0x01080000cc88783b */ /* 0x0004680000000200 */
[----:B------:R2:W1:Y:S04]  /*1de0*/  LDSM.16.M88.4 R148, [R211+UR5+0x12000] ;  /* 0x01200005d394783b */ /* 0x0004680008000200 */
[----:B------:R2:W1:Y:S04]  /*1df0*/  LDSM.16.M88.4 R152, [R211+UR5+0x12800] ;  /* 0x01280005d398783b */ /* 0x0004680008000200 */
[----:B------:R2:W1:Y:S04]  /*1e00*/  LDSM.16.M88.4 R156, [R205+0x12000] ;  /* 0x01200000cd9c783b */ /* 0x0004680000000200 */
[----:B------:R2:W1:Y:S04]  /*1e10*/  LDSM.16.M88.4 R160, [R205+0x12800] ;  /* 0x01280000cda0783b */ /* 0x0004680000000200 */
[----:B------:R2:W1:Y:S04]  /*1e20*/  LDSM.16.M88.4 R164, [R204+0x12000] ;  /* 0x01200000cca4783b */ /* 0x0004680000000200 */
[----:B------:R2:W1:Y:S01]  /*1e30*/  LDSM.16.M88.4 R168, [R204+0x12800] ;  /* 0x01280000cca8783b */ /* 0x0004620000000200 */
[----:B---34-:R-:W-:Y:S05]  /*1e40*/  @!P1 BRA `(.L_x_131) ;  /* 0x0000002400609947 */ /* 0x018fea0003800000 */
[----:B------:R-:W-:Y:S01]  /*1e50*/  USHF.L.U32 UR55, UR50, 0x4, URZ ;  /* 0x0000000432377899 */ /* 0x000fe2000800063f */
[----:B------:R-:W3:Y:S01]  /*1e60*/  LDC R231, c[0x0][0x2dc] ;  /* 0x0000b700ffe77b82 */ /* 0x000ee20000000800 */
[----:B------:R-:W-:Y:S01]  /*1e70*/  USHF.L.U32 UR56, UR50, 0x3, URZ ;  /* 0x0000000332387899 */ /* 0x000fe2000800063f */
[----:B------:R-:W-:Y:S01]  /*1e80*/  VIADD R207, R212, 0x2000 ;  /* 0x00002000d4cf7836 */ /* 0x000fe20000000000 */
[----:B------:R-:W-:Y:S01]  /*1e90*/  UIADD3 UR48, UR55, 0x60, URZ ;  /* 0x0000006037307890 */ /* 0x000fe2000fffe03f */
[----:B------:R-:W-:Y:S01]  /*1ea0*/  IADD3 R206, R213, 0x2000, RZ ;  /* 0x00002000d5ce7810 */ /* 0x000fe20007ffe0ff */
[----:B------:R-:W-:Y:S01]  /*1eb0*/  UIADD3 UR31, UR55, 0x20, URZ ;  /* 0x00000020371f7890 */ /* 0x000fe2000fffe03f */
[----:B------:R-:W-:Y:S01]  /*1ec0*/  IMAD.MOV.U32 R2, RZ, RZ, 0x20 ;  /* 0x00000020ff027424 */ /* 0x000fe200078e00ff */
[----:B------:R-:W-:Y:S01]  /*1ed0*/  UIADD3 UR49, UR55, 0x40, URZ ;  /* 0x0000004037317890 */ /* 0x000fe2000fffe03f */
[----:B--2---:R-:W-:Y:S01]  /*1ee0*/  MOV R0, 0x40 ;  /* 0x0000004000007802 */ /* 0x004fe20000000f00 */
[----:B------:R-:W-:Y:S01]  /*1ef0*/  UIADD3 UR47, UR56, UR48, URZ ;  /* 0x00000030382f7290 */ /* 0x000fe2000fffe03f */
[----:B------:R-:W-:Y:S01]  /*1f00*/  SEL R207, R207, R212, !P0 ;  /* 0x000000d4cfcf7207 */ /* 0x000fe20004000000 */
[----:B------:R-:W-:Y:S01]  /*1f10*/  UIADD3 UR30, UR56, UR31, URZ ;  /* 0x0000001f381e7290 */ /* 0x000fe2000fffe03f */
[----:B------:R-:W-:Y:S01]  /*1f20*/  SEL R206, R206, R213, !P0 ;  /* 0x000000d5cece7207 */ /* 0x000fe20004000000 */
[----:B------:R-:W-:Y:S01]  /*1f30*/  UIADD3 UR25, UR56, UR49, URZ ;  /* 0x0000003138197290 */ /* 0x000fe2000fffe03f */
[----:B------:R-:W-:Y:S01]  /*1f40*/  IMAD.MOV.U32 R95, RZ, RZ, RZ ;  /* 0x000000ffff5f7224 */ /* 0x000fe200078e00ff */
[----:B------:R-:W-:-:S02]  /*1f50*/  UIADD3 UR46, UR56, UR47, URZ ;  /* 0x0000002f382e7290 */ /* 0x000fc4000fffe03f */
[----:B------:R-:W-:Y:S02]  /*1f60*/  UIADD3 UR29, UR56, UR30, URZ ;  /* 0x0000001e381d7290 */ /* 0x000fe4000fffe03f */
[----:B------:R-:W-:Y:S02]  /*1f70*/  UIADD3 UR24, UR56, UR25, URZ ;  /* 0x0000001938187290 */ /* 0x000fe4000fffe03f */
[----:B------:R-:W-:Y:S02]  /*1f80*/  UIADD3 UR45, UR56, UR46, URZ ;  /* 0x0000002e382d7290 */ /* 0x000fe4000fffe03f */
[----:B------:R-:W-:Y:S02]  /*1f90*/  UIADD3 UR28, UR56, UR29, URZ ;  /* 0x0000001d381c7290 */ /* 0x000fe4000fffe03f */
[----:B------:R-:W-:Y:S02]  /*1fa0*/  UIADD3 UR23, UR56, UR24, URZ ;  /* 0x0000001838177290 */ /* 0x000fe4000fffe03f */
[----:B------:R-:W-:-:S02]  /*1fb0*/  UIADD3 UR44, UR56, UR45, URZ ;  /* 0x0000002d382c7290 */ /* 0x000fc4000fffe03f */
[----:B------:R-:W-:Y:S02]  /*1fc0*/  UIADD3 UR27, UR56, UR28, URZ ;  /* 0x0000001c381b7290 */ /* 0x000fe4000fffe03f */
[----:B------:R-:W-:Y:S02]  /*1fd0*/  UIADD3 UR22, UR56, UR23, URZ ;  /* 0x0000001738167290 */ /* 0x000fe4000fffe03f */
[----:B------:R-:W-:Y:S02]  /*1fe0*/  UIMAD UR54, UR50, 0x18, URZ ;  /* 0x00000018323678a4 */ /* 0x000fe4000f8e023f */
[----:B------:R-:W-:Y:S02]  /*1ff0*/  USHF.L.U32 UR53, UR50, 0x5, URZ ;  /* 0x0000000532357899 */ /* 0x000fe4000800063f */
[----:B------:R-:W-:Y:S02]  /*2000*/  UIMAD UR52, UR50, 0x28, URZ ;  /* 0x00000028323478a4 */ /* 0x000fe4000f8e023f */
[----:B------:R-:W-:-:S02]  /*2010*/  UIMAD UR51, UR50, 0x30, URZ ;  /* 0x00000030323378a4 */ /* 0x000fc4000f8e023f */
[----:B------:R-:W-:Y:S02]  /*2020*/  UIMAD UR50, UR50, 0x38, URZ ;  /* 0x00000038323278a4 */ /* 0x000fe4000f8e023f */
[----:B------:R-:W-:Y:S02]  /*2030*/  UIADD3 UR43, UR56, UR44, URZ ;  /* 0x0000002c382b7290 */ /* 0x000fe4000fffe03f */
[----:B------:R-:W-:Y:S02]  /*2040*/  UIADD3 UR26, UR56, UR27, URZ ;  /* 0x0000001b381a7290 */ /* 0x000fe4000fffe03f */
[----:B------:R-:W-:Y:S01]  /*2050*/  UIADD3 UR4, UR56, UR22, URZ ;  /* 0x0000001638047290 */ /* 0x000fe2000fffe03f */
[----:B------:R-:W-:Y:S01]  /*2060*/  LEA R207, R207, UR5, 0x1 ;  /* 0x00000005cfcf7c11 */ /* 0x000fe2000f8e08ff */
[----:B------:R-:W-:Y:S01]  /*2070*/  ULDC UR32, c[0x0][0x270] ;  /* 0x00009c0000207ab9 */ /* 0x000fe20000000800 */
[----:B------:R-:W-:Y:S01]  /*2080*/  LEA R206, R206, UR5, 0x1 ;  /* 0x00000005cece7c11 */ /* 0x000fe2000f8e08ff */
[----:B---3--:R-:W-:-:S08]  /*2090*/  ULDC UR35, c[0x0][0x2ec] ;  /* 0x0000bb0000237ab9 */ /* 0x008fd00000000800 */
.L_x_134:
[----:B------:R-:W0:Y:S01]  /*20a0*/  LDGDEPBAR ;  /* 0x00000000000079af */ /* 0x000e220000000000 */
[----:B------:R-:W-:Y:S01]  /*20b0*/  R2P PR, R217, 0x6 ;  /* 0x00000006d9007804 */ /* 0x000fe20000000000 */
[----:B-----5:R-:W-:Y:S01]  /*20c0*/  FMUL.FTZ R202, R232, 1.4426950216293334961 ;  /* 0x3fb8aa3be8ca7820 */ /* 0x020fe20000410000 */
[C---:B------:R-:W-:Y:S01]  /*20d0*/  FSETP.NEU.FTZ.AND P0, PT, R233.reuse, -INF , PT ;  /* 0xff800000e900780b */ /* 0x040fe20003f1d000 */
[----:B------:R-:W-:Y:S01]  /*20e0*/  FMUL.FTZ R200, R233, 1.4426950216293334961 ;  /* 0x3fb8aa3be9c87820 */ /* 0x000fe20000410000 */
[----:B------:R-:W-:Y:S01]  /*20f0*/  UISETP.GE.AND UP2, UPT, UR57, 0x1, UPT ;  /* 0x000000013900788c */ /* 0x000fe2000bf46270 */
[----:B------:R-:W-:Y:S02]  /*2100*/  SEL R181, R2, 0xffffffe0, !P1 ;  /* 0xffffffe002b57807 */ /* 0x000fe40004800000 */
[----:B------:R-:W-:Y:S02]  /*2110*/  SEL R197, R0, 0xffffffc0, !P2 ;  /* 0xffffffc000c57807 */ /* 0x000fe40005000000 */
[C---:B------:R-:W-:Y:S02]  /*2120*/  IADD3 R184, R206.reuse, R181, RZ ;  /* 0x000000b5ceb87210 */ /* 0x040fe40007ffe0ff */
[----:B------:R-:W-:Y:S02]  /*2130*/  IADD3 R182, R206, R197, RZ ;  /* 0x000000c5ceb67210 */ /* 0x000fe40007ffe0ff */
[----:B------:R-:W-:Y:S02]  /*2140*/  IADD3 R180, R197, R184, RZ ;  /* 0x000000b8c5b47210 */ /* 0x000fe40007ffe0ff */
[----:B------:R-:W-:Y:S02]  /*2150*/  FSEL R200, R200, RZ, P0 ;  /* 0x000000ffc8c87208 */ /* 0x000fe40000000000 */
[----:B------:R-:W-:Y:S02]  /*2160*/  FSETP.NEU.FTZ.AND P0, PT, R232, -INF , PT ;  /* 0xff800000e800780b */ /* 0x000fe40003f1d000 */
[----:B------:R-:W-:Y:S02]  /*2170*/  PLOP3.LUT P1, PT, PT, PT, UP2, 0x80, 0x0 ;  /* 0x000000000000781c */ /* 0x000fe40003f2f028 */
[----:B------:R-:W-:Y:S01]  /*2180*/  FSEL R202, R202, RZ, P0 ;  /* 0x000000ffcaca7208 */ /* 0x000fe20000000000 */
[----:B------:R-:W-:Y:S04]  /*2190*/  DEPBAR.LE SB0, 0x0 ;  /* 0x000080000000791a */ /* 0x000fe80000000000 */
[----:B------:R-:W-:Y:S01]  /*21a0*/  BAR.SYNC.DEFER_BLOCKING 0x0 ;  /* 0x0000000000007b1d */ /* 0x000fe20000010000 */
[----:B------:R-:W-:Y:S04]  /*21b0*/  IADD3 R214, P0, R229, UR38, RZ ;  /* 0x00000026e5d67c10 */ /* 0x000fe8000ff1e0ff */
[----:B------:R-:W-:Y:S01]  /*21c0*/  IADD3.X R215, R228, UR39, RZ, P0, !PT ;  /* 0x00000027e4d77c10 */ /* 0x000fe200087fe4ff */
[----:B------:R-:W-:Y:S06]  /*21d0*/  LDSM.16.M88.4 R52, [R206] ;  /* 0x00000000ce34783b */ /* 0x000fec0000000200 */
[----:B------:R-:W2:Y:S06]  /*21e0*/  LDSM.16.M88.4 R56, [R211+UR5+0xc000] ;  /* 0x00c00005d338783b */ /* 0x000eac0008000200 */
[----:B------:R-:W3:Y:S06]  /*21f0*/  LDSM.16.M88.4 R60, [R211+UR5+0xc800] ;  /* 0x00c80005d33c783b */ /* 0x000eec0008000200 */
[----:B------:R-:W-:Y:S06]  /*2200*/  LDSM.16.M88.4 R64, [R184] ;  /* 0x00000000b840783b */ /* 0x000fec0000000200 */
[----:B------:R-:W4:Y:S06]  /*2210*/  LDSM.16.M88.4 R100, [R205+0xc000] ;  /* 0x00c00000cd64783b */ /* 0x000f2c0000000200 */
[----:B------:R-:W1:Y:S06]  /*2220*/  LDSM.16.M88.4 R104, [R205+0xc800] ;  /* 0x00c80000cd68783b */ /* 0x000e6c0000000200 */
[----:B------:R-:W4:Y:S06]  /*2230*/  LDG.E R191, desc[UR16][R214.64] ;  /* 0x00000010d6bf7981 */ /* 0x000f2c000c1e1900 */
[----:B------:R-:W-:Y:S01]  /*2240*/  LDSM.16.M88.4 R108, [R182] ;  /* 0x00000000b66c783b */ /* 0x000fe20000000200 */
[C---:B--2---:R-:W-:Y:S05]  /*2250*/  HMMA.16816.F32.BF16 R4, R52.reuse, R56, RZ ;  /* 0x000000383404723c */ /* 0x044fea00000418ff */
[----:B------:R2:W2:Y:S06]  /*2260*/  LDG.E R196, desc[UR16][R214.64+0x20] ;  /* 0x00002010d6c47981 */ /* 0x0004ac000c1e1900 */
[----:B------:R-:W1:Y:S01]  /*2270*/  LDSM.16.M88.4 R112, [R204+0xc000] ;  /* 0x00c00000cc70783b */ /* 0x000e620000000200 */
[C---:B------:R-:W-:Y:S05]  /*2280*/  HMMA.16816.F32.BF16 R8, R52.reuse, R58, RZ ;  /* 0x0000003a3408723c */ /* 0x040fea00000418ff */
[----:B------:R-:W-:Y:S01]  /*2290*/  LDSM.16.M88.4 R56, [R180] ;  /* 0x00000000b438783b */ /* 0x000fe20000000200 */
[C---:B---3--:R-:W-:Y:S06]  /*22a0*/  HMMA.16816.F32.BF16 R12, R52.reuse, R60, RZ ;  /* 0x0000003c340c723c */ /* 0x048fec00000418ff */
[----:B------:R-:W-:Y:S01]  /*22b0*/  HMMA.16816.F32.BF16 R16, R52, R62, RZ ;  /* 0x0000003e3410723c */ /* 0x000fe200000418ff */
[----:B------:R-:W3:Y:S05]  /*22c0*/  LDSM.16.M88.4 R52, [R204+0xc800] ;  /* 0x00c80000cc34783b */ /* 0x000eea0000000200 */
[C---:B----4-:R-:W-:Y:S01]  /*22d0*/  HMMA.16816.F32.BF16 R4, R64.reuse, R100, R4 ;  /* 0x000000644004723c */ /* 0x050fe20000041804 */
[----:B------:R-:W4:Y:S05]  /*22e0*/  LDSM.16.M88.4 R60, [R210] ;  /* 0x00000000d23c783b */ /* 0x000f2a0000000200 */
[C---:B------:R-:W-:Y:S01]  /*22f0*/  HMMA.16816.F32.BF16 R8, R64.reuse, R102, R8 ;  /* 0x000000664008723c */ /* 0x040fe20000041808 */
[----:B------:R-:W-:Y:S05]  /*2300*/  LDSM.16.M88.4 R100, [R206+0x2000] ;  /* 0x00200000ce64783b */ /* 0x000fea0000000200 */
[C---:B-1----:R-:W-:Y:S06]  /*2310*/  HMMA.16816.F32.BF16 R12, R64.reuse, R104, R12 ;  /* 0x00000068400c723c */ /* 0x042fec000004180c */
[----:B------:R-:W-:Y:S01]  /*2320*/  HMMA.16816.F32.BF16 R16, R64, R106, R16 ;  /* 0x0000006a4010723c */ /* 0x000fe20000041810 */
[----:B------:R-:W1:Y:S05]  /*2330*/  LDSM.16.M88.4 R64, [R210+0x800] ;  /* 0x00080000d240783b */ /* 0x000e6a0000000200 */
[C---:B------:R-:W-:Y:S01]  /*2340*/  HMMA.16816.F32.BF16 R4, R108.reuse, R112, R4 ;  /* 0x000000706c04723c */ /* 0x040fe20000041804 */
[----:B------:R-:W1:Y:S05]  /*2350*/  LDSM.16.M88.4 R104, [R211+UR5+0xe000] ;  /* 0x00e00005d368783b */ /* 0x000e6a0008000200 */
[C---:B------:R-:W-:Y:S01]  /*2360*/  HMMA.16816.F32.BF16 R8, R108.reuse, R114, R8 ;  /* 0x000000726c08723c */ /* 0x040fe20000041808 */
[----:B------:R-:W-:Y:S05]  /*2370*/  LDSM.16.M88.4 R112, [R205+0xe000] ;  /* 0x00e00000cd70783b */ /* 0x000fea0000000200 */
[C---:B---3--:R-:W-:Y:S06]  /*2380*/  HMMA.16816.F32.BF16 R12, R108.reuse, R52, R12 ;  /* 0x000000346c0c723c */ /* 0x048fec000004180c */
[----:B------:R-:W-:Y:S01]  /*2390*/  HMMA.16816.F32.BF16 R16, R108, R54, R16 ;  /* 0x000000366c10723c */ /* 0x000fe20000041810 */
[----:B------:R-:W3:Y:S05]  /*23a0*/  LDSM.16.M88.4 R52, [R211+UR5+0xe800] ;  /* 0x00e80005d334783b */ /* 0x000eea0008000200 */
[C---:B----4-:R-:W-:Y:S01]  /*23b0*/  HMMA.16816.F32.BF16 R4, R56.reuse, R60, R4 ;  /* 0x0000003c3804723c */ /* 0x050fe20000041804 */
[----:B------:R-:W4:Y:S05]  /*23c0*/  LDSM.16.M88.4 R108, [R184+0x2000] ;  /* 0x00200000b86c783b */ /* 0x000f2a0000000200 */
[C---:B------:R-:W-:Y:S01]  /*23d0*/  HMMA.16816.F32.BF16 R8, R56.reuse, R62, R8 ;  /* 0x0000003e3808723c */ /* 0x040fe20000041808 */
[----:B------:R-:W-:Y:S05]  /*23e0*/  LDSM.16.M88.4 R60, [R182+0x2000] ;  /* 0x00200000b63c783b */ /* 0x000fea0000000200 */
[C---:B-1----:R-:W-:Y:S06]  /*23f0*/  HMMA.16816.F32.BF16 R12, R56.reuse, R64, R12 ;  /* 0x00000040380c723c */ /* 0x042fec000004180c */
[----:B------:R-:W-:Y:S01]  /*2400*/  HMMA.16816.F32.BF16 R16, R56, R66, R16 ;  /* 0x000000423810723c */ /* 0x000fe20000041810 */
[----:B------:R-:W1:Y:S05]  /*2410*/  LDSM.16.M88.4 R56, [R205+0xe800] ;  /* 0x00e80000cd38783b */ /* 0x000e6a0000000200 */
[C---:B------:R-:W-:Y:S01]  /*2420*/  HMMA.16816.F32.BF16 R4, R100.reuse, R104, R4 ;  /* 0x000000686404723c */ /* 0x040fe20000041804 */
[----:B------:R-:W1:Y:S05]  /*2430*/  LDSM.16.M88.4 R64, [R204+0xe000] ;  /* 0x00e00000cc40783b */ /* 0x000e6a0000000200 */
[C---:B------:R-:W-:Y:S01]  /*2440*/  HMMA.16816.F32.BF16 R8, R100.reuse, R106, R8 ;  /* 0x0000006a6408723c */ /* 0x040fe20000041808 */
[----:B------:R-:W-:Y:S05]  /*2450*/  LDSM.16.M88.4 R104, [R210+0x2000] ;  /* 0x00200000d268783b */ /* 0x000fea0000000200 */
[C---:B---3--:R-:W-:Y:S06]  /*2460*/  HMMA.16816.F32.BF16 R12, R100.reuse, R52, R12 ;  /* 0x00000034640c723c */ /* 0x048fec000004180c */
[----:B------:R-:W-:Y:S01]  /*2470*/  HMMA.16816.F32.BF16 R16, R100, R54, R16 ;  /* 0x000000366410723c */ /* 0x000fe20000041810 */
[----:B------:R-:W3:Y:S05]  /*2480*/  LDSM.16.M88.4 R52, [R204+0xe800] ;  /* 0x00e80000cc34783b */ /* 0x000eea0000000200 */
[C---:B----4-:R-:W-:Y:S01]  /*2490*/  HMMA.16816.F32.BF16 R4, R108.reuse, R112, R4 ;  /* 0x000000706c04723c */ /* 0x050fe20000041804 */
[----:B------:R-:W4:Y:S05]  /*24a0*/  LDSM.16.M88.4 R100, [R180+0x2000] ;  /* 0x00200000b464783b */ /* 0x000f2a0000000200 */
[C---:B------:R-:W-:Y:S06]  /*24b0*/  HMMA.16816.F32.BF16 R8, R108.reuse, R114, R8 ;  /* 0x000000726c08723c */ /* 0x040fec0000041808 */
[C---:B-1----:R-:W-:Y:S06]  /*24c0*/  HMMA.16816.F32.BF16 R12, R108.reuse, R56, R12 ;  /* 0x000000386c0c723c */ /* 0x042fec000004180c */
[----:B------:R-:W-:Y:S06]  /*24d0*/  HMMA.16816.F32.BF16 R16, R108, R58, R16 ;  /* 0x0000003a6c10723c */ /* 0x000fec0000041810 */
[C---:B------:R-:W-:Y:S06]  /*24e0*/  HMMA.16816.F32.BF16 R4, R60.reuse, R64, R4 ;  /* 0x000000403c04723c */ /* 0x040fec0000041804 */
[C---:B------:R-:W-:Y:S06]  /*24f0*/  HMMA.16816.F32.BF16 R8, R60.reuse, R66, R8 ;  /* 0x000000423c08723c */ /* 0x040fec0000041808 */
[C---:B---3--:R-:W-:Y:S06]  /*2500*/  HMMA.16816.F32.BF16 R12, R60.reuse, R52, R12 ;  /* 0x000000343c0c723c */ /* 0x048fec000004180c */
[----:B------:R-:W-:Y:S01]  /*2510*/  HMMA.16816.F32.BF16 R16, R60, R54, R16 ;  /* 0x000000363c10723c */ /* 0x000fe20000041810 */
[----:B------:R-:W1:Y:S05]  /*2520*/  LDSM.16.M88.4 R52, [R210+0x2800] ;  /* 0x00280000d234783b */ /* 0x000e6a0000000200 */
[C---:B----4-:R-:W-:Y:S06]  /*2530*/  HMMA.16816.F32.BF16 R4, R100.reuse, R104, R4 ;  /* 0x000000686404723c */ /* 0x050fec0000041804 */
[C---:B------:R-:W-:Y:S11]  /*2540*/  HMMA.16816.F32.BF16 R8, R100.reuse, R106, R8 ;  /* 0x0000006a6408723c */ /* 0x040ff60000041808 */
[----:B------:R-:W-:Y:S07]  /*2550*/  @!UPT UIADD3 URZ, URZ, URZ, URZ ;  /* 0x0000003f3f3ff290 */ /* 0x000fee000fffe03f */
[--C-:B------:R-:W-:Y:S01]  /*2560*/  FFMA.FTZ R183, R4, UR35, -R200.reuse ;  /* 0x0000002304b77c23 */ /* 0x100fe200080108c8 */
[----:B------:R-:W-:Y:S01]  /*2570*/  FFMA.FTZ R186, R5, UR35, -R200 ;  /* 0x0000002305ba7c23 */ /* 0x000fe200080108c8 */
[--C-:B------:R-:W-:Y:S01]  /*2580*/  FFMA.FTZ R185, R6, UR35, -R202.reuse ;  /* 0x0000002306b97c23 */ /* 0x100fe200080108ca */
[----:B------:R-:W-:Y:S03]  /*2590*/  FFMA.FTZ R188, R7, UR35, -R202 ;  /* 0x0000002307bc7c23 */ /* 0x000fe600080108ca */
[--C-:B------:R-:W-:Y:S01]  /*25a0*/  FFMA.FTZ R187, R8, UR35, -R200.reuse ;  /* 0x0000002308bb7c23 */ /* 0x100fe200080108c8 */
[----:B------:R-:W-:Y:S01]  /*25b0*/  FFMA.FTZ R190, R9, UR35, -R200 ;  /* 0x0000002309be7c23 */ /* 0x000fe200080108c8 */
[--C-:B------:R-:W-:Y:S01]  /*25c0*/  FFMA.FTZ R189, R10, UR35, -R202.reuse ;  /* 0x000000230abd7c23 */ /* 0x100fe200080108ca */
[----:B------:R-:W-:Y:S01]  /*25d0*/  FFMA.FTZ R192, R11, UR35, -R202 ;  /* 0x000000230bc07c23 */ /* 0x000fe200080108ca */
[----:B------:R-:W-:Y:S01]  /*25e0*/  MUFU.EX2 R183, R183 ;  /* 0x000000b700b77308 */ /* 0x000fe20000000800 */
[C---:B-1----:R-:W-:Y:S06]  /*25f0*/  HMMA.16816.F32.BF16 R12, R100.reuse, R52, R12 ;  /* 0x00000034640c723c */ /* 0x042fec000004180c */
[----:B------:R-:W-:Y:S03]  /*2600*/  HMMA.16816.F32.BF16 R16, R100, R54, R16 ;  /* 0x000000366410723c */ /* 0x000fe60000041810 */
[----:B------:R-:W1:Y:S04]  /*2610*/  MUFU.EX2 R186, R186 ;  /* 0x000000ba00ba7308 */ /* 0x000e680000000800 */
[----:B------:R-:W-:Y:S06]  /*2620*/  LEA R100, R213, UR5, 0x1 ;  /* 0x00000005d5647c11 */ /* 0x000fec000f8e08ff */
[----:B------:R-:W-:Y:S01]  /*2630*/  MUFU.EX2 R185, R185 ;  /* 0x000000b900b97308 */ /* 0x000fe20000000800 */
[C---:B------:R-:W-:Y:S02]  /*2640*/  IADD3 R66, R100.reuse, R181, RZ ;  /* 0x000000b564427210 */ /* 0x040fe40007ffe0ff */
[----:B------:R-:W-:Y:S02]  /*2650*/  IADD3 R65, R100, R197, RZ ;  /* 0x000000c564417210 */ /* 0x000fe40007ffe0ff */
[----:B------:R-:W-:Y:S05]  /*2660*/  IADD3 R64, R197, R66, RZ ;  /* 0x00000042c5407210 */ /* 0x000fea0007ffe0ff */
[----:B------:R-:W3:Y:S01]  /*2670*/  MUFU.EX2 R188, R188 ;  /* 0x000000bc00bc7308 */ /* 0x000ee20000000800 */
[--C-:B------:R-:W-:Y:S01]  /*2680*/  FFMA.FTZ R193, R12, UR35, -R200.reuse ;  /* 0x000000230cc17c23 */ /* 0x100fe200080108c8 */
[----:B------:R-:W-:Y:S01]  /*2690*/  FFMA.FTZ R194, R13, UR35, -R200 ;  /* 0x000000230dc27c23 */ /* 0x000fe200080108c8 */
[--C-:B------:R-:W-:Y:S01]  /*26a0*/  FFMA.FTZ R195, R14, UR35, -R202.reuse ;  /* 0x000000230ec37c23 */ /* 0x100fe200080108ca */
[----:B------:R-:W-:Y:S01]  /*26b0*/  FFMA.FTZ R198, R15, UR35, -R202 ;  /* 0x000000230fc67c23 */ /* 0x000fe200080108ca */
[----:B-1----:R-:W-:Y:S01]  /*26c0*/  F2FP.BF16.F32.PACK_AB R244, R186, R183 ;  /* 0x000000b7baf4723e */ /* 0x002fe200000010ff */
[----:B------:R-:W-:Y:S04]  /*26d0*/  FFMA.FTZ R199, R16, UR35, -R200 ;  /* 0x0000002310c77c23 */ /* 0x000fe800080108c8 */
[----:B------:R-:W-:Y:S01]  /*26e0*/  MUFU.EX2 R187, R187 ;  /* 0x000000bb00bb7308 */ /* 0x000fe20000000800 */
[----:B------:R-:W-:Y:S01]  /*26f0*/  FFMA.FTZ R201, R18, UR35, -R202 ;  /* 0x0000002312c97c23 */ /* 0x000fe200080108ca */
[----:B------:R-:W-:Y:S01]  /*2700*/  FFMA.FTZ R200, R17, UR35, -R200 ;  /* 0x0000002311c87c23 */ /* 0x000fe200080108c8 */
[----:B------:R-:W-:Y:S01]  /*2710*/  FFMA.FTZ R202, R19, UR35, -R202 ;  /* 0x0000002313ca7c23 */ /* 0x000fe200080108ca */
[----:B------:R-:W-:Y:S06]  /*2720*/  STS [R223+0x12000], R244 ;  /* 0x012000f4df007388 */ /* 0x000fec0000000800 */
[----:B------:R-:W1:Y:S01]  /*2730*/  MUFU.EX2 R190, R190 ;  /* 0x000000be00be7308 */ /* 0x000e620000000800 */
[----:B---3--:R-:W-:Y:S05]  /*2740*/  F2FP.BF16.F32.PACK_AB R242, R188, R185 ;  /* 0x000000b9bcf2723e */ /* 0x008fea00000010ff */
[----:B------:R-:W-:Y:S04]  /*2750*/  STS [R223+0x12400], R242 ;  /* 0x012400f2df007388 */ /* 0x000fe80000000800 */
[----:B------:R-:W-:Y:S10]  /*2760*/  MUFU.EX2 R189, R189 ;  /* 0x000000bd00bd7308 */ /* 0x000ff40000000800 */
[----:B------:R-:W3:Y:S01]  /*2770*/  MUFU.EX2 R192, R192 ;  /* 0x000000c000c07308 */ /* 0x000ee20000000800 */
[----:B-1----:R-:W-:Y:S05]  /*2780*/  F2FP.BF16.F32.PACK_AB R243, R190, R187 ;  /* 0x000000bbbef3723e */ /* 0x002fea00000010ff */
[----:B------:R-:W-:Y:S04]  /*2790*/  STS [R226+0x12000], R243 ;  /* 0x012000f3e2007388 */ /* 0x000fe80000000800 */
[----:B------:R-:W-:Y:S10]  /*27a0*/  MUFU.EX2 R193, R193 ;  /* 0x000000c100c17308 */ /* 0x000ff40000000800 */
[----:B------:R-:W2:Y:S01]  /*27b0*/  MUFU.EX2 R194, R194 ;  /* 0x000000c200c27308 */ /* 0x000ea20000000800 */
[----:B---3--:R-:W-:Y:S05]  /*27c0*/  F2FP.BF16.F32.PACK_AB R235, R192, R189 ;  /* 0x000000bdc0eb723e */ /* 0x008fea00000010ff */
[----:B------:R-:W-:Y:S04]  /*27d0*/  STS [R226+0x12400], R235 ;  /* 0x012400ebe2007388 */ /* 0x000fe80000000800 */
[----:B------:R-:W-:Y:S10]  /*27e0*/  MUFU.EX2 R195, R195 ;  /* 0x000000c300c37308 */ /* 0x000ff40000000800 */
[----:B------:R-:W1:Y:S01]  /*27f0*/  MUFU.EX2 R198, R198 ;  /* 0x000000c600c67308 */ /* 0x000e620000000800 */
[----:B--2---:R-:W-:Y:S05]  /*2800*/  F2FP.BF16.F32.PACK_AB R215, R194, R193 ;  /* 0x000000c1c2d7723e */ /* 0x004fea00000010ff */
[----:B------:R-:W-:Y:S04]  /*2810*/  STS [R224+0x12000], R215 ;  /* 0x012000d7e0007388 */ /* 0x000fe80000000800 */
[----:B------:R-:W-:Y:S10]  /*2820*/  MUFU.EX2 R199, R199 ;  /* 0x000000c700c77308 */ /* 0x000ff40000000800 */
[----:B------:R-:W2:Y:S01]  /*2830*/  MUFU.EX2 R200, R200 ;  /* 0x000000c800c87308 */ /* 0x000ea20000000800 */
[----:B-1----:R-:W-:Y:S05]  /*2840*/  F2FP.BF16.F32.PACK_AB R203, R198, R195 ;  /* 0x000000c3c6cb723e */ /* 0x002fea00000010ff */
[----:B------:R-:W-:Y:S04]  /*2850*/  STS [R224+0x12400], R203 ;  /* 0x012400cbe0007388 */ /* 0x000fe80000000800 */
[----:B------:R-:W-:Y:S10]  /*2860*/  MUFU.EX2 R201, R201 ;  /* 0x000000c900c97308 */ /* 0x000ff40000000800 */
[----:B------:R-:W1:Y:S01]  /*2870*/  MUFU.EX2 R202, R202 ;  /* 0x000000ca00ca7308 */ /* 0x000e620000000800 */
[----:B--2---:R-:W-:Y:S05]  /*2880*/  F2FP.BF16.F32.PACK_AB R216, R200, R199 ;  /* 0x000000c7c8d8723e */ /* 0x004fea00000010ff */
[----:B------:R-:W-:Y:S01]  /*2890*/  STS [R227+0x12000], R216 ;  /* 0x012000d8e3007388 */ /* 0x000fe20000000800 */
[----:B-1----:R-:W-:Y:S05]  /*28a0*/  F2FP.BF16.F32.PACK_AB R214, R202, R201 ;  /* 0x000000c9cad6723e */ /* 0x002fea00000010ff */
[----:B------:R-:W-:Y:S06]  /*28b0*/  STS [R227+0x12400], R214 ;  /* 0x012400d6e3007388 */ /* 0x000fec0000000800 */
[----:B------:R-:W1:Y:S06]  /*28c0*/  LDSM.16.M88.4 R52, [R100+0x8000] ;  /* 0x008000006434783b */ /* 0x000e6c0000000200 */
[----:B------:R-:W2:Y:S06]  /*28d0*/  LDSM.16.M88.4 R56, [R66+0x8000] ;  /* 0x008000004238783b */ /* 0x000eac0000000200 */
[----:B------:R-:W3:Y:S01]  /*28e0*/  LDSM.16.M88.4 R60, [R65+0x8000] ;  /* 0x00800000413c783b */ /* 0x000ee20000000200 */
[C---:B-1----:R-:W-:Y:S06]  /*28f0*/  HMMA.16816.F32.BF16 R4, R52.reuse, R116, RZ ;  /* 0x000000743404723c */ /* 0x042fec00000418ff */
[C---:B------:R-:W-:Y:S06]  /*2900*/  HMMA.16816.F32.BF16 R8, R52.reuse, R118, RZ ;  /* 0x000000763408723c */ /* 0x040fec00000418ff */
[C---:B------:R-:W-:Y:S06]  /*2910*/  HMMA.16816.F32.BF16 R12, R52.reuse, R120, RZ ;  /* 0x00000078340c723c */ /* 0x040fec00000418ff */
[----:B------:R-:W-:Y:S01]  /*2920*/  HMMA.16816.F32.BF16 R16, R52, R122, RZ ;  /* 0x0000007a3410723c */ /* 0x000fe200000418ff */
[----:B------:R-:W1:Y:S05]  /*2930*/  LDSM.16.M88.4 R52, [R64+0x8000] ;  /* 0x008000004034783b */ /* 0x000e6a0000000200 */
[C---:B--2---:R-:W-:Y:S06]  /*2940*/  HMMA.16816.F32.BF16 R4, R56.reuse, R124, R4 ;  /* 0x0000007c3804723c */ /* 0x044fec0000041804 */
[C---:B------:R-:W-:Y:S06]  /*2950*/  HMMA.16816.F32.BF16 R8, R56.reuse, R126, R8 ;  /* 0x0000007e3808723c */ /* 0x040fec0000041808 */
[C---:B------:R-:W-:Y:S06]  /*2960*/  HMMA.16816.F32.BF16 R12, R56.reuse, R128, R12 ;  /* 0x00000080380c723c */ /* 0x040fec000004180c */
[----:B------:R-:W-:Y:S01]  /*2970*/  HMMA.16816.F32.BF16 R16, R56, R130, R16 ;  /* 0x000000823810723c */ /* 0x000fe20000041810 */
[----:B------:R-:W2:Y:S05]  /*2980*/  LDSM.16.M88.4 R56, [R100+0xa000] ;  /* 0x00a000006438783b */ /* 0x000eaa0000000200 */
[C---:B---3--:R-:W-:Y:S06]  /*2990*/  HMMA.16816.F32.BF16 R4, R60.reuse, R132, R4 ;  /* 0x000000843c04723c */ /* 0x048fec0000041804 */
[C---:B------:R-:W-:Y:S06]  /*29a0*/  HMMA.16816.F32.BF16 R8, R60.reuse, R134, R8 ;  /* 0x000000863c08723c */ /* 0x040fec0000041808 */
[C---:B------:R-:W-:Y:S06]  /*29b0*/  HMMA.16816.F32.BF16 R12, R60.reuse, R136, R12 ;  /* 0x000000883c0c723c */ /* 0x040fec000004180c */
[----:B------:R-:W-:Y:S01]  /*29c0*/  HMMA.16816.F32.BF16 R16, R60, R138, R16 ;  /* 0x0000008a3c10723c */ /* 0x000fe20000041810 */
[----:B------:R-:W3:Y:S05]  /*29d0*/  LDSM.16.M88.4 R60, [R66+0xa000] ;  /* 0x00a00000423c783b */ /* 0x000eea0000000200 */
[C---:B-1----:R-:W-:Y:S06]  /*29e0*/  HMMA.16816.F32.BF16 R4, R52.reuse, R140, R4 ;  /* 0x0000008c3404723c */ /* 0x042fec0000041804 */
[C---:B------:R-:W-:Y:S06]  /*29f0*/  HMMA.16816.F32.BF16 R8, R52.reuse, R142, R8 ;  /* 0x0000008e3408723c */ /* 0x040fec0000041808 */
[C---:B------:R-:W-:Y:S06]  /*2a00*/  HMMA.16816.F32.BF16 R12, R52.reuse, R144, R12 ;  /* 0x00000090340c723c */ /* 0x040fec000004180c */
[----:B------:R-:W-:Y:S01]  /*2a10*/  HMMA.16816.F32.BF16 R16, R52, R146, R16 ;  /* 0x000000923410723c */ /* 0x000fe20000041810 */
        /* <DEDUP_REMOVED lines=9> */
[----:B------:R-:W-:Y:S06]  /*2ab0*/  HMMA.16816.F32.BF16 R16, R60, R162, R16 ;  /* 0x000000a23c10723c */ /* 0x000fec0000041810 */
        /* <DEDUP_REMOVED lines=8> */
[C---:B------:R-:W-:Y:S01]  /*2b40*/  FADD.FTZ R214, -R191.reuse, R4 ;  /* 0x00000004bfd67221 */ /* 0x040fe20000010100 */
[----:B------:R-:W-:Y:S04]  /*2b50*/  FADD.FTZ R203, -R191, R5 ;  /* 0x00000005bfcb7221 */ /* 0x000fe80000010100 */
[----:B------:R-:W-:Y:S01]  /*2b60*/  FMUL.FTZ R214, R183, R214 ;  /* 0x000000d6b7d67220 */ /* 0x000fe20000410000 */
[----:B------:R-:W-:Y:S01]  /*2b70*/  FMUL.FTZ R203, R186, R203 ;  /* 0x000000cbbacb7220 */ /* 0x000fe20000410000 */
[C---:B------:R-:W-:Y:S01]  /*2b80*/  FADD.FTZ R183, -R191.reuse, R9 ;  /* 0x00000009bfb77221 */ /* 0x040fe20000010100 */
[----:B------:R-:W-:Y:S03]  /*2b90*/  FADD.FTZ R186, -R191, R8 ;  /* 0x00000008bfba7221 */ /* 0x000fe60000010100 */
[----:B------:R-:W-:Y:S01]  /*2ba0*/  FMUL.FTZ R183, R190, R183 ;  /* 0x000000b7beb77220 */ /* 0x000fe20000410000 */
[----:B------:R-:W-:Y:S01]  /*2bb0*/  F2FP.BF16.F32.PACK_AB R190, R203, R214 ;  /* 0x000000d6cbbe723e */ /* 0x000fe200000010ff */
[----:B------:R-:W-:Y:S01]  /*2bc0*/  FMUL.FTZ R186, R187, R186 ;  /* 0x000000babbba7220 */ /* 0x000fe20000410000 */
[C---:B------:R-:W-:Y:S01]  /*2bd0*/  FADD.FTZ R214, -R191.reuse, R12 ;  /* 0x0000000cbfd67221 */ /* 0x040fe20000010100 */
[C---:B------:R-:W-:Y:S03]  /*2be0*/  FADD.FTZ R187, -R191.reuse, R13 ;  /* 0x0000000dbfbb7221 */ /* 0x040fe60000010100 */
        /* <DEDUP_REMOVED lines=10> */
[C---:B------:R-:W-:Y:S01]  /*2c90*/  FADD.FTZ R188, -R196.reuse, R10 ;  /* 0x0000000ac4bc7221 */ /* 0x040fe20000010100 */
[----:B------:R-:W-:Y:S01]  /*2ca0*/  FADD.FTZ R185, -R196, R11 ;  /* 0x0000000bc4b97221 */ /* 0x000fe20000010100 */
[----:B------:R-:W-:Y:S01]  /*2cb0*/  FMUL.FTZ R187, R194, R187 ;  /* 0x000000bbc2bb7220 */ /* 0x000fe20000410000 */
[----:B------:R-:W-:Y:S01]  /*2cc0*/  F2FP.BF16.F32.PACK_AB R216, R191, R216 ;  /* 0x000000d8bfd8723e */ /* 0x000fe200000010ff */
[----:B------:R-:W-:Y:S01]  /*2cd0*/  FMUL.FTZ R188, R189, R188 ;  /* 0x000000bcbdbc7220 */ /* 0x000fe20000410000 */
[----:B------:R-:W-:Y:S01]  /*2ce0*/  FMUL.FTZ R185, R192, R185 ;  /* 0x000000b9c0b97220 */ /* 0x000fe20000410000 */
        /* <DEDUP_REMOVED lines=12> */
[----:B------:R-:W-:Y:S04]  /*2db0*/  ULOP3.LUT UR40, UR57, 0x1, URZ, 0xc0, !UPT ;  /* 0x0000000139287892 */ /* 0x000fe8000f8ec03f */
[----:B------:R-:W-:Y:S03]  /*2dc0*/  UISETP.NE.U32.AND UP0, UPT, UR40, 0x1, UPT ;  /* 0x000000012800788c */ /* 0x000fe6000bf05070 */
[----:B------:R-:W2:Y:S01]  /*2dd0*/  LDC R5, c[0x0][0x244] ;  /* 0x00009100ff057b82 */ /* 0x000ea20000000800 */
[----:B------:R-:W-:Y:S06]  /*2de0*/  USEL UR40, UR13, 0x4000, !UP0 ;  /* 0x000040000d287887 */ /* 0x000fec000c000000 */
[----:B------:R-:W-:Y:S02]  /*2df0*/  VIADD R234, R234, UR40 ;  /* 0x00000028eaea7c36 */ /* 0x000fe40008000000 */
[----:B------:R-:W-:Y:S02]  /*2e00*/  VIADD R206, R206, UR40 ;  /* 0x00000028cece7c36 */ /* 0x000fe40008000000 */
[----:B-1----:R-:W-:Y:S05]  /*2e10*/  IMAD.U32 R9, R7, -0x40, RZ ;  /* 0xffffffc007097824 */ /* 0x002fea00078e00ff */
[C---:B------:R-:W-:Y:S04]  /*2e20*/  LEA R238, P0, R9.reuse, R238, 0x1 ;  /* 0x000000ee09ee7211 */ /* 0x040fe800078008ff */
[----:B------:R-:W-:Y:S02]  /*2e30*/  LEA.HI.X.SX32 R239, R9, R239, 0x1, P0 ;  /* 0x000000ef09ef7211 */ /* 0x000fe400000f0eff */
[C---:B------:R-:W-:Y:S03]  /*2e40*/  LEA R4, P0, R7.reuse, R238, 0x6 ;  /* 0x000000ee07047211 */ /* 0x040fe600078030ff */
        /* <DEDUP_REMOVED lines=9> */
.L_x_132:
[----:B------:R-:W-:Y:S01]  /*2ee0*/  F2FP.BF16.F32.PACK_AB R185, R185, R188 ;  /* 0x000000bcb9b9723e */ /* 0x000fe200000010ff */
[----:B------:R-:W-:Y:S01]  /*2ef0*/  STS [R223+0x10000], R190 ;  /* 0x010000bedf007388 */ /* 0x000fe20000000800 */
[----:B------:R-:W-:Y:S02]  /*2f00*/  F2FP.BF16.F32.PACK_AB R189, R189, R192 ;  /* 0x000000c0bdbd723e */ /* 0x000fe400000010ff */
[----:B------:R-:W-:Y:S01]  /*2f10*/  F2FP.BF16.F32.PACK_AB R194, R191, R194 ;  /* 0x000000c2bfc2723e */ /* 0x000fe200000010ff */
[----:B------:R-:W-:Y:S01]  /*2f20*/  STS [R223+0x10400], R186 ;  /* 0x010400badf007388 */ /* 0x000fe20000000800 */
[----:B------:R-:W-:Y:S03]  /*2f30*/  LEA R214, R212, UR5, 0x1 ;  /* 0x00000005d4d67c11 */ /* 0x000fe6000f8e08ff */
[----:B------:R-:W-:Y:S04]  /*2f40*/  STS [R226+0x10000], R183 ;  /* 0x010000b7e2007388 */ /* 0x000fe80000000800 */
[----:B------:R-:W-:Y:S04]  /*2f50*/  STS [R226+0x10400], R185 ;  /* 0x010400b9e2007388 */ /* 0x000fe80000000800 */
[----:B------:R-:W-:Y:S04]  /*2f60*/  STS [R224+0x10000], R187 ;  /* 0x010000bbe0007388 */ /* 0x000fe80000000800 */
[----:B------:R-:W-:Y:S04]  /*2f70*/  STS [R224+0x10400], R189 ;  /* 0x010400bde0007388 */ /* 0x000fe80000000800 */
[----:B------:R-:W-:Y:S04]  /*2f80*/  STS [R227+0x10000], R216 ;  /* 0x010000d8e3007388 */ /* 0x000fe80000000800 */
[----:B------:R-:W-:Y:S01]  /*2f90*/  STS [R227+0x10400], R194 ;  /* 0x010400c2e3007388 */ /* 0x000fe20000000800 */
[----:B------:R-:W-:Y:S06]  /*2fa0*/  BAR.SYNC.DEFER_BLOCKING 0x0 ;  /* 0x0000000000007b1d */ /* 0x000fec0000010000 */
[----:B-1----:R-:W-:Y:S04]  /*2fb0*/  LDSM.16.MT88.4 R4, [R209+0x12000] ;  /* 0x01200000d104783b */ /* 0x002fe80000004200 */
        /* <DEDUP_REMOVED lines=40> */
[-C--:B---3--:R-:W-:Y:S05]  /*3240*/  HMMA.16816.F32.BF16 R20, R52, R56.reuse, R20 ;  /* 0x000000383414723c */ /* 0x088fea0000041814 */
[----:B------:R-:W-:Y:S01]  /*3250*/  IMAD R5, R231, UR32, RZ ;  /* 0x00000020e7057c24 */ /* 0x000fe2000f8e02ff */
[C---:B------:R-:W-:Y:S05]  /*3260*/  HMMA.16816.F32.BF16 R24, R60.reuse, R56, R24 ;  /* 0x000000383c18723c */ /* 0x040fea0000041818 */
[----:B------:R-:W-:Y:S01]  /*3270*/  IMAD.U32 R5, R5, -0x40, RZ ;  /* 0xffffffc005057824 */ /* 0x000fe200078e00ff */
[-C--:B------:R-:W-:Y:S05]  /*3280*/  HMMA.16816.F32.BF16 R28, R60, R58.reuse, R28 ;  /* 0x0000003a3c1c723c */ /* 0x080fea000004181c */
[C---:B------:R-:W-:Y:S01]  /*3290*/  LEA R240, P0, R5.reuse, R240, 0x2 ;  /* 0x000000f005f07211 */ /* 0x040fe200078010ff */
[C---:B------:R-:W-:Y:S05]  /*32a0*/  HMMA.16816.F32.BF16 R32, R52.reuse, R58, R32 ;  /* 0x0000003a3420723c */ /* 0x040fea0000041820 */
[----:B------:R-:W-:Y:S01]  /*32b0*/  LEA.HI.X.SX32 R241, R5, R241, 0x2, P0 ;  /* 0x000000f105f17211 */ /* 0x000fe200000f16ff */
        /* <DEDUP_REMOVED lines=11> */
[----:B------:R-:W-:Y:S02]  /*3370*/  LEA.HI.X.SX32 R237, R9, R237, 0x1, P0 ;  /* 0x000000ed09ed7211 */ /* 0x000fe400000f0eff */
[C---:B------:R-:W-:Y:S03]  /*3380*/  LEA R10, P0, R7.reuse, R236, 0x6 ;  /* 0x000000ec070a7211 */ /* 0x040fe600078030ff */
        /* <DEDUP_REMOVED lines=9> */
.L_x_133:
[----:B------:R-:W-:Y:S01]  /*3420*/  LDSM.16.M88.4 R100, [R208] ;  /* 0x00000000d064783b */ /* 0x000fe20000000200 */
[C---:B------:R-:W-:Y:S01]  /*3430*/  IMAD.IADD R196, R208.reuse, 0x1, R181 ;  /* 0x00000001d0c47824 */ /* 0x040fe200078e02b5 */
[----:B------:R-:W-:Y:S01]  /*3440*/  ULOP3.LUT UR40, UR57, 0x1, URZ, 0xc0, !UPT ;  /* 0x0000000139287892 */ /* 0x000fe2000f8ec03f */
[----:B------:R-:W-:Y:S01]  /*3450*/  IMAD.IADD R216, R208, 0x1, R197 ;  /* 0x00000001d0d87824 */ /* 0x000fe200078e02c5 */
[----:B------:R-:W2:Y:S01]  /*3460*/  LDSM.16.MT88.4 R16, [R214+0xc000] ;  /* 0x00c00000d610783b */ /* 0x000ea20000004200 */
[----:B------:R-:W-:Y:S01]  /*3470*/  IMAD.IADD R215, R197, 0x1, R196 ;  /* 0x00000001c5d77824 */ /* 0x000fe200078e02c4 */
[----:B------:R-:W-:Y:S02]  /*3480*/  UISETP.NE.U32.AND UP0, UPT, UR40, 0x1, UPT ;  /* 0x000000012800788c */ /* 0x000fe4000bf05070 */
[----:B------:R-:W1:Y:S01]  /*3490*/  LDSM.16.M88.4 R60, [R208+0x1000] ;  /* 0x00100000d03c783b */ /* 0x000e620000000200 */
[----:B------:R-:W-:Y:S02]  /*34a0*/  @UP2 UIADD3 UR41, UP1, UR36, -0x100, URZ ;  /* 0xffffff0024292890 */ /* 0x000fe4000ff3e03f */
[----:B------:R-:W-:Y:S01]  /*34b0*/  UIADD3 UR42, UR57, -0x1, URZ ;  /* 0xffffffff392a7890 */ /* 0x000fe2000fffe03f */
[----:B------:R-:W3:Y:S01]  /*34c0*/  LDSM.16.MT88.4 R64, [R214+0xe000] ;  /* 0x00e00000d640783b */ /* 0x000ee20000004200 */
[----:B------:R-:W-:Y:S03]  /*34d0*/  @UP2 UIADD3.X UR40, UR37, -0x1, URZ, UP1, !UPT ;  /* 0xffffffff25282890 */ /* 0x000fe60008ffe43f */
[----:B------:R-:W-:Y:S04]  /*34e0*/  LDSM.16.MT88.4 R108, [R214+0xc800] ;  /* 0x00c80000d66c783b */ /* 0x000fe80000004200 */
[----:B------:R-:W4:Y:S04]  /*34f0*/  LDSM.16.M88.4 R104, [R196] ;  /* 0x00000000c468783b */ /* 0x000f280000000200 */
[----:B------:R-:W4:Y:S04]  /*3500*/  LDSM.16.M88.4 R112, [R196+0x1000] ;  /* 0x00100000c470783b */ /* 0x000f280000000200 */
[----:B------:R-:W4:Y:S04]  /*3510*/  LDSM.16.MT88.4 R180, [R214+0xe800] ;  /* 0x00e80000d6b4783b */ /* 0x000f280000004200 */
[----:B------:R-:W-:Y:S04]  /*3520*/  LDSM.16.MT88.4 R188, [R214+0xd000] ;  /* 0x00d00000d6bc783b */ /* 0x000fe80000004200 */
[----:B------:R-:W4:Y:S04]  /*3530*/  LDSM.16.M88.4 R184, [R216] ;  /* 0x00000000d8b8783b */ /* 0x000f280000000200 */
[----:B------:R-:W4:Y:S01]  /*3540*/  LDSM.16.M88.4 R192, [R216+0x1000] ;  /* 0x00100000d8c0783b */ /* 0x000f220000000200 */
[-C--:B--2---:R-:W-:Y:S03]  /*3550*/  HMMA.16816.F32.BF16 R4, R100, R16.reuse, RZ ;  /* 0x000000106404723c */ /* 0x084fe600000418ff */
[----:B------:R-:W-:Y:S04]  /*3560*/  LDSM.16.MT88.4 R200, [R214+0xd800] ;  /* 0x00d80000d6c8783b */ /* 0x000fe80000004200 */
[----:B------:R-:W-:Y:S01]  /*3570*/  LDSM.16.M88.4 R196, [R215] ;  /* 0x00000000d7c4783b */ /* 0x000fe20000000200 */
[C---:B-1----:R-:W-:Y:S06]  /*3580*/  HMMA.16816.F32.BF16 R8, R60.reuse, R16, RZ ;  /* 0x000000103c08723c */ /* 0x042fec00000418ff */
[-C--:B------:R-:W-:Y:S06]  /*3590*/  HMMA.16816.F32.BF16 R12, R60, R18.reuse, RZ ;  /* 0x000000123c0c723c */ /* 0x080fec00000418ff */
[C---:B------:R-:W-:Y:S06]  /*35a0*/  HMMA.16816.F32.BF16 R16, R100.reuse, R18, RZ ;  /* 0x000000126410723c */ /* 0x040fec00000418ff */
[-C--:B---3--:R-:W-:Y:S06]  /*35b0*/  HMMA.16816.F32.BF16 R52, R100, R64.reuse, RZ ;  /* 0x000000406434723c */ /* 0x088fec00000418ff */
[C---:B------:R-:W-:Y:S06]  /*35c0*/  HMMA.16816.F32.BF16 R56, R60.reuse, R64, RZ ;  /* 0x000000403c38723c */ /* 0x040fec00000418ff */
[-C--:B------:R-:W-:Y:S06]  /*35d0*/  HMMA.16816.F32.BF16 R60, R60, R66.reuse, RZ ;  /* 0x000000423c3c723c */ /* 0x080fec00000418ff */
[----:B------:R-:W-:Y:S01]  /*35e0*/  HMMA.16816.F32.BF16 R64, R100, R66, RZ ;  /* 0x000000426440723c */ /* 0x000fe200000418ff */
[----:B------:R-:W1:Y:S05]  /*35f0*/  LDSM.16.MT88.4 R100, [R214+0xf000] ;  /* 0x00f00000d664783b */ /* 0x000e6a0000004200 */
[-C--:B----4-:R-:W-:Y:S06]  /*3600*/  HMMA.16816.F32.BF16 R4, R104, R108.reuse, R4 ;  /* 0x0000006c6804723c */ /* 0x090fec0000041804 */
[C---:B------:R-:W-:Y:S06]  /*3610*/  HMMA.16816.F32.BF16 R8, R112.reuse, R108, R8 ;  /* 0x0000006c7008723c */ /* 0x040fec0000041808 */
[-C--:B------:R-:W-:Y:S06]  /*3620*/  HMMA.16816.F32.BF16 R12, R112, R110.reuse, R12 ;  /* 0x0000006e700c723c */ /* 0x080fec000004180c */
[C---:B------:R-:W-:Y:S01]  /*3630*/  HMMA.16816.F32.BF16 R16, R104.reuse, R110, R16 ;  /* 0x0000006e6810723c */ /* 0x040fe20000041810 */
[----:B------:R-:W2:Y:S05]  /*3640*/  LDSM.16.M88.4 R108, [R215+0x1000] ;  /* 0x00100000d76c783b */ /* 0x000eaa0000000200 */
[-C--:B------:R-:W-:Y:S06]  /*3650*/  HMMA.16816.F32.BF16 R52, R104, R180.reuse, R52 ;  /* 0x000000b46834723c */ /* 0x080fec0000041834 */
[C---:B------:R-:W-:Y:S06]  /*3660*/  HMMA.16816.F32.BF16 R56, R112.reuse, R180, R56 ;  /* 0x000000b47038723c */ /* 0x040fec0000041838 */
[-C--:B------:R-:W-:Y:S01]  /*3670*/  HMMA.16816.F32.BF16 R60, R112, R182.reuse, R60 ;  /* 0x000000b6703c723c */ /* 0x080fe2000004183c */
[----:B------:R-:W-:Y:S05]  /*3680*/  IMAD.U32 R181, RZ, RZ, UR56 ;  /* 0x00000038ffb57e24 */ /* 0x000fea000f8e00ff */
[----:B------:R-:W-:Y:S01]  /*3690*/  HMMA.16816.F32.BF16 R64, R104, R182, R64 ;  /* 0x000000b66840723c */ /* 0x000fe20000041840 */
[----:B------:R-:W3:Y:S01]  /*36a0*/  LDSM.16.MT88.4 R104, [R214+0xf800] ;  /* 0x00f80000d668783b */ /* 0x000ee20000004200 */
[----:B------:R-:W-:Y:S03]  /*36b0*/  IMAD.U32 R113, RZ, RZ, UR56 ;  /* 0x00000038ff717e24 */ /* 0x000fe6000f8e00ff */
[----:B------:R-:W-:Y:S01]  /*36c0*/  @P1 IADD3 R114, P0, R229, UR36, RZ ;  /* 0x00000024e5721c10 */ /* 0x000fe2000ff1e0ff */
[-C--:B------:R-:W-:Y:S01]  /*36d0*/  HMMA.16816.F32.BF16 R4, R184, R188.reuse, R4 ;  /* 0x000000bcb804723c */ /* 0x080fe20000041804 */
[----:B------:R-:W-:Y:S01]  /*36e0*/  IMAD.U32 R183, RZ, RZ, UR54 ;  /* 0x00000036ffb77e24 */ /* 0x000fe2000f8e00ff */
[----:B------:R-:W-:Y:S03]  /*36f0*/  @UP2 UMOV UR36, UR41 ;  /* 0x0000002900242c82 */ /* 0x000fe60008000000 */
[----:B------:R-:W-:Y:S01]  /*3700*/  @P1 IADD3.X R115, R228, UR37, RZ, P0, !PT ;  /* 0x00000025e4731c10 */ /* 0x000fe200087fe4ff */
[C---:B------:R-:W-:Y:S01]  /*3710*/  HMMA.16816.F32.BF16 R8, R192.reuse, R188, R8 ;  /* 0x000000bcc008723c */ /* 0x040fe20000041808 */
[----:B------:R-:W-:Y:S03]  /*3720*/  @UP2 UMOV UR37, UR40 ;  /* 0x0000002800252c82 */ /* 0x000fe60008000000 */
[----:B------:R-:W5:Y:S01]  /*3730*/  @P1 LDG.E R233, desc[UR16][R114.64+-0x100] ;  /* 0xffff001072e91981 */ /* 0x000f62000c1e1900 */
[-C--:B------:R-:W-:Y:S01]  /*3740*/  LEA R112, P0, R113, R240.reuse, 0x2 ;  /* 0x000000f071707211 */ /* 0x080fe200078010ff */
[-C--:B------:R-:W-:Y:S02]  /*3750*/  HMMA.16816.F32.BF16 R12, R192, R190.reuse, R12 ;  /* 0x000000bec00c723c */ /* 0x080fe4000004180c */
[----:B------:R4:W5:Y:S03]  /*3760*/  @P1 LDG.E R232, desc[UR16][R114.64+-0xe0] ;  /* 0xffff201072e81981 */ /* 0x000966000c1e1900 */
[-C--:B------:R-:W-:Y:S01]  /*3770*/  LEA.HI.X.SX32 R113, R181, R241.reuse, 0x2, P0 ;  /* 0x000000f1b5717211 */ /* 0x080fe200000f16ff */
[C---:B------:R-:W-:Y:S01]  /*3780*/  HMMA.16816.F32.BF16 R16, R184.reuse, R190, R16 ;  /* 0x000000beb810723c */ /* 0x040fe20000041810 */
[----:B------:R-:W-:Y:S05]  /*3790*/  IMAD.U32 R181, RZ, RZ, UR54 ;  /* 0x00000036ffb57e24 */ /* 0x000fea000f8e00ff */
[-C--:B-1----:R-:W-:Y:S06]  /*37a0*/  HMMA.16816.F32.BF16 R52, R184, R100.reuse, R52 ;  /* 0x00000064b834723c */ /* 0x082fec0000041834 */
[C---:B------:R-:W-:Y:S06]  /*37b0*/  HMMA.16816.F32.BF16 R56, R192.reuse, R100, R56 ;  /* 0x00000064c038723c */ /* 0x040fec0000041838 */
[-C--:B------:R-:W-:Y:S06]  /*37c0*/  HMMA.16816.F32.BF16 R60, R192, R102.reuse, R60 ;  /* 0x00000066c03c723c */ /* 0x080fec000004183c */
[----:B------:R-:W-:Y:S01]  /*37d0*/  HMMA.16816.F32.BF16 R64, R184, R102, R64 ;  /* 0x00000066b840723c */ /* 0x000fe20000041840 */
[----:B------:R-:W-:Y:S05]  /*37e0*/  LDSM.16.MT88.4 R100, [R207+0x2800] ;  /* 0x00280000cf64783b */ /* 0x000fea0000004200 */
[-C--:B------:R-:W-:Y:S01]  /*37f0*/  HMMA.16816.F32.BF16 R4, R196, R200.reuse, R4 ;  /* 0x000000c8c404723c */ /* 0x080fe20000041804 */
[----:B------:R-:W-:Y:S05]  /*3800*/  IMAD.U32 R185, RZ, RZ, UR55 ;  /* 0x00000037ffb97e24 */ /* 0x000fea000f8e00ff */
[C---:B--2---:R-:W-:Y:S06]  /*3810*/  HMMA.16816.F32.BF16 R8, R108.reuse, R200, R8 ;  /* 0x000000c86c08723c */ /* 0x044fec0000041808 */
[-C--:B------:R-:W-:Y:S06]  /*3820*/  HMMA.16816.F32.BF16 R12, R108, R202.reuse, R12 ;  /* 0x000000ca6c0c723c */ /* 0x080fec000004180c */
[C---:B------:R-:W-:Y:S05]  /*3830*/  HMMA.16816.F32.BF16 R16, R196.reuse, R202, R16 ;  /* 0x000000cac410723c */ /* 0x040fea0000041810 */
[----:B------:R-:W-:Y:S01]  /*3840*/  REDG.E.ADD.F32.FTZ.RN.STRONG.GPU desc[UR16][R240.64], R4 ;  /* 0x00000004f00079a6 */ /* 0x000fe2000c10f390 */
[-C--:B---3--:R-:W-:Y:S03]  /*3850*/  HMMA.16816.F32.BF16 R52, R196, R104.reuse, R52 ;  /* 0x00000068c434723c */ /* 0x088fe60000041834 */
[----:B------:R1:W-:Y:S03]  /*3860*/  REDG.E.ADD.F32.FTZ.RN.STRONG.GPU desc[UR16][R112.64], R5 ;  /* 0x00000005700079a6 */ /* 0x0003e6000c10f390 */
[C---:B------:R-:W-:Y:S06]  /*3870*/  HMMA.16816.F32.BF16 R56, R108.reuse, R104, R56 ;  /* 0x000000686c38723c */ /* 0x040fec0000041838 */
[-C--:B------:R-:W-:Y:S01]  /*3880*/  HMMA.16816.F32.BF16 R60, R108, R106.reuse, R60 ;  /* 0x0000006a6c3c723c */ /* 0x080fe2000004183c */
[----:B------:R-:W-:Y:S05]  /*3890*/  IMAD.U32 R105, RZ, RZ, UR55 ;  /* 0x00000037ff697e24 */ /* 0x000fea000f8e00ff */
[----:B------:R-:W-:Y:S01]  /*38a0*/  HMMA.16816.F32.BF16 R64, R196, R106, R64 ;  /* 0x0000006ac440723c */ /* 0x000fe20000041840 */
[----:B------:R-:W-:Y:S04]  /*38b0*/  IMAD.U32 R111, RZ, RZ, UR53 ;  /* 0x00000035ff6f7e24 */ /* 0x000fe8000f8e00ff */
[-C--:B------:R-:W-:Y:S01]  /*38c0*/  LEA R110, P0, R105, R240.reuse, 0x2 ;  /* 0x000000f0696e7211 */ /* 0x080fe200078010ff */
[----:B------:R-:W-:Y:S01]  /*38d0*/  IMAD.U32 R109, RZ, RZ, UR52 ;  /* 0x00000034ff6d7e24 */ /* 0x000fe2000f8e00ff */
[-C--:B------:R-:W-:Y:S01]  /*38e0*/  LEA R104, P1, R111, R240.reuse, 0x2 ;  /* 0x000000f06f687211 */ /* 0x080fe200078210ff */
[----:B------:R-:W-:Y:S03]  /*38f0*/  IMAD.U32 R105, RZ, RZ, UR53 ;  /* 0x00000035ff697e24 */ /* 0x000fe6000f8e00ff */
[-C--:B------:R-:W-:Y:S01]  /*3900*/  LEA.HI.X.SX32 R111, R185, R241.reuse, 0x2, P0 ;  /* 0x000000f1b96f7211 */ /* 0x080fe200000f16ff */
[----:B-1----:R-:W-:Y:S01]  /*3910*/  IMAD.U32 R5, RZ, RZ, UR52 ;  /* 0x00000034ff057e24 */ /* 0x002fe2000f8e00ff */
[-C--:B------:R-:W-:Y:S01]  /*3920*/  LEA R108, P2, R183, R240.reuse, 0x2 ;  /* 0x000000f0b76c7211 */ /* 0x080fe200078410ff */
[----:B------:R-:W-:Y:S01]  /*3930*/  IMAD.U32 R107, RZ, RZ, UR50 ;  /* 0x00000032ff6b7e24 */ /* 0x000fe2000f8e00ff */
[-C--:B----4-:R-:W-:Y:S01]  /*3940*/  LEA R114, P0, R109, R240.reuse, 0x2 ;  /* 0x000000f06d727211 */ /* 0x090fe200078010ff */
[----:B------:R1:W-:Y:S01]  /*3950*/  REDG.E.ADD.F32.FTZ.RN.STRONG.GPU desc[UR16][R110.64], R6 ;  /* 0x000000066e0079a6 */ /* 0x0003e2000c10f390 */
[-C--:B------:R-:W-:Y:S01]  /*3960*/  LEA.HI.X.SX32 R109, R181, R241.reuse, 0x2, P2 ;  /* 0x000000f1b56d7211 */ /* 0x080fe200010f16ff */
[----:B------:R-:W-:Y:S01]  /*3970*/  IMAD.U32 R181, RZ, RZ, UR51 ;  /* 0x00000033ffb57e24 */ /* 0x000fe2000f8e00ff */
[-C--:B------:R-:W-:Y:S02]  /*3980*/  LEA.HI.X.SX32 R105, R105, R241.reuse, 0x2, P1 ;  /* 0x000000f169697211 */ /* 0x080fe400008f16ff */
[-C--:B------:R-:W-:Y:S01]  /*3990*/  LEA.HI.X.SX32 R115, R5, R241.reuse, 0x2, P0 ;  /* 0x000000f105737211 */ /* 0x080fe200000f16ff */
[----:B------:R2:W-:Y:S01]  /*39a0*/  REDG.E.ADD.F32.FTZ.RN.STRONG.GPU desc[UR16][R108.64], R7 ;  /* 0x000000076c0079a6 */ /* 0x0005e2000c10f390 */
[----:B------:R-:W-:Y:S01]  /*39b0*/  IMAD.U32 R5, RZ, RZ, UR51 ;  /* 0x00000033ff057e24 */ /* 0x000fe2000f8e00ff */
[-C--:B------:R-:W-:Y:S02]  /*39c0*/  LEA R106, P0, R107, R240.reuse, 0x2 ;  /* 0x000000f06b6a7211 */ /* 0x080fe400078010ff */
[----:B------:R3:W-:Y:S02]  /*39d0*/  REDG.E.ADD.F32.FTZ.RN.STRONG.GPU desc[UR16][R104.64], R8 ;  /* 0x00000008680079a6 */ /* 0x0007e4000c10f390 */
[-C--:B------:R-:W-:Y:S01]  /*39e0*/  LEA R182, P1, R5, R240.reuse, 0x2 ;  /* 0x000000f005b67211 */ /* 0x080fe200078210ff */
[----:B------:R-:W-:Y:S01]  /*39f0*/  IMAD.U32 R5, RZ, RZ, UR31 ;  /* 0x0000001fff057e24 */ /* 0x000fe2000f8e00ff */
[----:B------:R4:W-:Y:S02]  /*3a00*/  REDG.E.ADD.F32.FTZ.RN.STRONG.GPU desc[UR16][R114.64], R9 ;  /* 0x00000009720079a6 */ /* 0x0009e4000c10f390 */
[-C--:B------:R-:W-:Y:S05]  /*3a10*/  LEA.HI.X.SX32 R183, R181, R241.reuse, 0x2, P1 ;  /* 0x000000f1b5b77211 */ /* 0x080fea00008f16ff */
[----:B------:R4:W-:Y:S01]  /*3a20*/  REDG.E.ADD.F32.FTZ.RN.STRONG.GPU desc[UR16][R182.64], R10 ;  /* 0x0000000ab60079a6 */ /* 0x0009e2000c10f390 */
[----:B-1----:R-:W-:Y:S01]  /*3a30*/  IMAD.U32 R111, RZ, RZ, UR50 ;  /* 0x00000032ff6f7e24 */ /* 0x002fe2000f8e00ff */
[-C--:B------:R-:W-:Y:S01]  /*3a40*/  LEA R6, P1, R5, R240.reuse, 0x2 ;  /* 0x000000f005067211 */ /* 0x080fe200078210ff */
[----:B------:R-:W-:Y:S03]  /*3a50*/  IMAD.U32 R5, RZ, RZ, UR30 ;  /* 0x0000001eff057e24 */ /* 0x000fe6000f8e00ff */
[-C--:B------:R-:W-:Y:S01]  /*3a60*/  LEA.HI.X.SX32 R107, R111, R241.reuse, 0x2, P0 ;  /* 0x000000f16f6b7211 */ /* 0x080fe200000f16ff */
[----:B--2---:R-:W-:Y:S02]  /*3a70*/  IMAD.U32 R7, RZ, RZ, UR30 ;  /* 0x0000001eff077e24 */ /* 0x004fe4000f8e00ff */
[----:B------:R-:W-:Y:S02]  /*3a80*/  IMAD.U32 R109, RZ, RZ, UR28 ;  /* 0x0000001cff6d7e24 */ /* 0x000fe4000f8e00ff */
[----:B------:R1:W-:Y:S01]  /*3a90*/  REDG.E.ADD.F32.FTZ.RN.STRONG.GPU desc[UR16][R106.64], R11 ;  /* 0x0000000b6a0079a6 */ /* 0x0003e2000c10f390 */
[----:B---3--:R-:W-:Y:S02]  /*3aa0*/  IMAD.U32 R105, RZ, RZ, UR31 ;  /* 0x0000001fff697e24 */ /* 0x008fe4000f8e00ff */
[----:B------:R-:W-:Y:S01]  /*3ab0*/  IMAD.U32 R111, RZ, RZ, UR29 ;  /* 0x0000001dff6f7e24 */ /* 0x000fe2000f8e00ff */
[----:B------:R-:W-:Y:S01]  /*3ac0*/  REDG.E.ADD.F32.FTZ.RN.STRONG.GPU desc[UR16][R240.64+0x80], R16 ;  /* 0x00008010f00079a6 */ /* 0x000fe2000c10f390 */
[-C--:B----4-:R-:W-:Y:S01]  /*3ad0*/  LEA R114, P0, R7, R240.reuse, 0x2 ;  /* 0x000000f007727211 */ /* 0x090fe200078010ff */
[----:B------:R-:W-:Y:S01]  /*3ae0*/  IMAD.U32 R9, RZ, RZ, UR26 ;  /* 0x0000001aff097e24 */ /* 0x000fe2000f8e00ff */
[-C--:B------:R-:W-:Y:S01]  /*3af0*/  LEA.HI.X.SX32 R7, R105, R241.reuse, 0x2, P1 ;  /* 0x000000f169077211 */ /* 0x080fe200008f16ff */
[----:B------:R2:W-:Y:S01]  /*3b00*/  REDG.E.ADD.F32.FTZ.RN.STRONG.GPU desc[UR16][R112.64+0x80], R17 ;  /* 0x00008011700079a6 */ /* 0x0005e2000c10f390 */
[-C--:B------:R-:W-:Y:S01]  /*3b10*/  LEA.HI.X.SX32 R115, R5, R241.reuse, 0x2, P0 ;  /* 0x000000f105737211 */ /* 0x080fe200000f16ff */
[----:B------:R-:W-:Y:S01]  /*3b20*/  IMAD.U32 R5, RZ, RZ, UR29 ;  /* 0x0000001dff057e24 */ /* 0x000fe2000f8e00ff */
[-C--:B------:R-:W-:Y:S01]  /*3b30*/  LEA R8, P2, R109, R240.reuse, 0x2 ;  /* 0x000000f06d087211 */ /* 0x080fe200078410ff */
[----:B------:R3:W-:Y:S01]  /*3b40*/  REDG.E.ADD.F32.FTZ.RN.STRONG.GPU desc[UR16][R6.64], R18 ;  /* 0x00000012060079a6 */ /* 0x0007e2000c10f390 */
[----:B------:R-:W-:Y:S02]  /*3b50*/  IMAD.U32 R105, RZ, RZ, UR27 ;  /* 0x0000001bff697e24 */ /* 0x000fe4000f8e00ff */
[-C--:B------:R-:W-:Y:S01]  /*3b60*/  LEA R104, P0, R5, R240.reuse, 0x2 ;  /* 0x000000f005687211 */ /* 0x080fe200078010ff */
[----:B------:R4:W-:Y:S01]  /*3b70*/  REDG.E.ADD.F32.FTZ.RN.STRONG.GPU desc[UR16][R114.64], R19 ;  /* 0x00000013720079a6 */ /* 0x0009e2000c10f390 */
[----:B------:R-:W-:Y:S01]  /*3b80*/  IMAD.U32 R5, RZ, RZ, UR27 ;  /* 0x0000001bff057e24 */ /* 0x000fe2000f8e00ff */
[-C--:B------:R-:W-:Y:S01]  /*3b90*/  LEA R4, P1, R105, R240.reuse, 0x2 ;  /* 0x000000f069047211 */ /* 0x080fe200078210ff */
[----:B------:R-:W-:Y:S01]  /*3ba0*/  IMAD.U32 R109, RZ, RZ, UR49 ;  /* 0x00000031ff6d7e24 */ /* 0x000fe2000f8e00ff */
[-C--:B------:R-:W-:Y:S02]  /*3bb0*/  LEA.HI.X.SX32 R105, R111, R241.reuse, 0x2, P0 ;  /* 0x000000f16f697211 */ /* 0x080fe400000f16ff */
[-C--:B------:R-:W-:Y:S02]  /*3bc0*/  LEA R10, P0, R9, R240.reuse, 0x2 ;  /* 0x000000f0090a7211 */ /* 0x080fe400078010ff */
[-C--:B------:R-:W-:Y:S01]  /*3bd0*/  LEA.HI.X.SX32 R5, R5, R241.reuse, 0x2, P1 ;  /* 0x000000f105057211 */ /* 0x080fe200008f16ff */
[----:B------:R4:W-:Y:S01]  /*3be0*/  REDG.E.ADD.F32.FTZ.RN.STRONG.GPU desc[UR16][R104.64], R12 ;  /* 0x0000000c680079a6 */ /* 0x0009e2000c10f390 */
[----:B-1----:R-:W-:Y:S02]  /*3bf0*/  IMAD.U32 R11, RZ, RZ, UR28 ;  /* 0x0000001cff0b7e24 */ /* 0x002fe4000f8e00ff */
[----:B------:R-:W-:Y:S03]  /*3c00*/  IMAD.U32 R107, RZ, RZ, UR25 ;  /* 0x00000019ff6b7e24 */ /* 0x000fe6000f8e00ff */
[-C--:B------:R-:W-:Y:S01]  /*3c10*/  LEA.HI.X.SX32 R9, R11, R241.reuse, 0x2, P2 ;  /* 0x000000f10b097211 */ /* 0x080fe200010f16ff */
[----:B--2---:R-:W-:Y:S04]  /*3c20*/  IMAD.U32 R17, RZ, RZ, UR24 ;  /* 0x00000018ff117e24 */ /* 0x004fe8000f8e00ff */
[----:B------:R1:W-:Y:S01]  /*3c30*/  REDG.E.ADD.F32.FTZ.RN.STRONG.GPU desc[UR16][R8.64], R13 ;  /* 0x0000000d080079a6 */ /* 0x0003e2000c10f390 */
[----:B---3--:R-:W-:Y:S03]  /*3c40*/  MOV R7, UR26 ;  /* 0x0000001a00077c02 */ /* 0x008fe60008000f00 */
[----:B------:R2:W-:Y:S01]  /*3c50*/  REDG.E.ADD.F32.FTZ.RN.STRONG.GPU desc[UR16][R4.64], R14 ;  /* 0x0000000e040079a6 */ /* 0x0005e2000c10f390 */
[-C--:B------:R-:W-:Y:S01]  /*3c60*/  LEA R18, P1, R107, R240.reuse, 0x2 ;  /* 0x000000f06b127211 */ /* 0x080fe200078210ff */
[----:B----4-:R-:W-:Y:S01]  /*3c70*/  IMAD.U32 R19, RZ, RZ, UR25 ;  /* 0x00000019ff137e24 */ /* 0x010fe2000f8e00ff */
[-C--:B------:R-:W-:Y:S01]  /*3c80*/  LEA.HI.X.SX32 R11, R7, R241.reuse, 0x2, P0 ;  /* 0x000000f1070b7211 */ /* 0x080fe200000f16ff */
[----:B------:R-:W-:Y:S01]  /*3c90*/  IMAD.U32 R7, RZ, RZ, UR49 ;  /* 0x00000031ff077e24 */ /* 0x000fe2000f8e00ff */
[-C--:B------:R-:W-:Y:S02]  /*3ca0*/  LEA R6, P0, R17, R240.reuse, 0x2 ;  /* 0x000000f011067211 */ /* 0x080fe400078010ff */
[-C--:B------:R-:W-:Y:S01]  /*3cb0*/  LEA.HI.X.SX32 R19, R19, R241.reuse, 0x2, P1 ;  /* 0x000000f113137211 */ /* 0x080fe200008f16ff */
[----:B------:R3:W-:Y:S01]  /*3cc0*/  REDG.E.ADD.F32.FTZ.RN.STRONG.GPU desc[UR16][R10.64], R15 ;  /* 0x0000000f0a0079a6 */ /* 0x0007e2000c10f390 */
[-C--:B------:R-:W-:Y:S01]  /*3cd0*/  LEA R16, P2, R7, R240.reuse, 0x2 ;  /* 0x000000f007107211 */ /* 0x080fe200078410ff */
[----:B------:R-:W-:Y:S02]  /*3ce0*/  IMAD.U32 R7, RZ, RZ, UR24 ;  /* 0x00000018ff077e24 */ /* 0x000fe4000f8e00ff */
[----:B------:R-:W-:Y:S01]  /*3cf0*/  REDG.E.ADD.F32.FTZ.RN.STRONG.GPU desc[UR16][R240.64+0x100], R52 ;  /* 0x00010034f00079a6 */ /* 0x000fe2000c10f390 */
[-C--:B------:R-:W-:Y:S01]  /*3d00*/  LEA.HI.X.SX32 R17, R109, R241.reuse, 0x2, P2 ;  /* 0x000000f16d117211 */ /* 0x080fe200010f16ff */
[----:B------:R-:W-:Y:S01]  /*3d10*/  IMAD.U32 R105, RZ, RZ, UR23 ;  /* 0x00000017ff697e24 */ /* 0x000fe2000f8e00ff */
[-C--:B------:R-:W-:Y:S01]  /*3d20*/  LEA.HI.X.SX32 R7, R7, R241.reuse, 0x2, P0 ;  /* 0x000000f107077211 */ /* 0x080fe200000f16ff */
[----:B------:R4:W-:Y:S04]  /*3d30*/  REDG.E.ADD.F32.FTZ.RN.STRONG.GPU desc[UR16][R112.64+0x100], R53 ;  /* 0x00010035700079a6 */ /* 0x0009e8000c10f390 */
[----:B------:R4:W-:Y:S01]  /*3d40*/  REDG.E.ADD.F32.FTZ.RN.STRONG.GPU desc[UR16][R16.64], R54 ;  /* 0x00000036100079a6 */ /* 0x0009e2000c10f390 */
[----:B-1----:R-:W-:Y:S03]  /*3d50*/  IMAD.U32 R13, RZ, RZ, UR22 ;  /* 0x00000016ff0d7e24 */ /* 0x002fe6000f8e00ff */
[----:B------:R1:W-:Y:S01]  /*3d60*/  REDG.E.ADD.F32.FTZ.RN.STRONG.GPU desc[UR16][R18.64], R55 ;  /* 0x00000037120079a6 */ /* 0x0003e2000c10f390 */
[----:B------:R-:W-:Y:S02]  /*3d70*/  IMAD.U32 R9, RZ, RZ, UR48 ;  /* 0x00000030ff097e24 */ /* 0x000fe4000f8e00ff */
[----:B--2---:R-:W-:Y:S01]  /*3d80*/  IMAD.U32 R5, RZ, RZ, UR23 ;  /* 0x00000017ff057e24 */ /* 0x004fe2000f8e00ff */
[----:B------:R2:W-:Y:S01]  /*3d90*/  REDG.E.ADD.F32.FTZ.RN.STRONG.GPU desc[UR16][R6.64], R56 ;  /* 0x00000038060079a6 */ /* 0x0005e2000c10f390 */
[----:B---3--:R-:W-:Y:S03]  /*3da0*/  IMAD.U32 R11, RZ, RZ, UR4 ;  /* 0x00000004ff0b7e24 */ /* 0x008fe6000f8e00ff */
[-C--:B------:R-:W-:Y:S01]  /*3db0*/  LEA R10, P2, R5, R240.reuse, 0x2 ;  /* 0x000000f0050a7211 */ /* 0x080fe200078410ff */
[----:B------:R-:W-:Y:S02]  /*3dc0*/  IMAD.U32 R15, RZ, RZ, UR22 ;  /* 0x00000016ff0f7e24 */ /* 0x000fe4000f8e00ff */
[----:B------:R-:W-:Y:S01]  /*3dd0*/  IMAD.U32 R5, RZ, RZ, UR4 ;  /* 0x00000004ff057e24 */ /* 0x000fe2000f8e00ff */
[-C--:B------:R-:W-:Y:S02]  /*3de0*/  LEA R4, P0, R11, R240.reuse, 0x2 ;  /* 0x000000f00b047211 */ /* 0x080fe400078010ff */
[-C--:B------:R-:W-:Y:S01]  /*3df0*/  LEA R12, P1, R15, R240.reuse, 0x2 ;  /* 0x000000f00f0c7211 */ /* 0x080fe200078210ff */
[----:B------:R-:W-:Y:S01]  /*3e00*/  IMAD.U32 R15, RZ, RZ, UR46 ;  /* 0x0000002eff0f7e24 */ /* 0x000fe2000f8e00ff */
[-C--:B------:R-:W-:Y:S01]  /*3e10*/  LEA.HI.X.SX32 R11, R105, R241.reuse, 0x2, P2 ;  /* 0x000000f1690b7211 */ /* 0x080fe200010f16ff */
[----:B----4-:R-:W-:Y:S01]  /*3e20*/  IMAD.U32 R53, RZ, RZ, UR47 ;  /* 0x0000002fff357e24 */ /* 0x010fe2000f8e00ff */
[-C--:B------:R-:W-:Y:S01]  /*3e30*/  LEA.HI.X.SX32 R13, R13, R241.reuse, 0x2, P1 ;  /* 0x000000f10d0d7211 */ /* 0x080fe200008f16ff */
[----:B------:R-:W-:Y:S01]  /*3e40*/  IMAD.U32 R17, RZ, RZ, UR44 ;  /* 0x0000002cff117e24 */ /* 0x000fe2000f8e00ff */
[-C--:B------:R-:W-:Y:S01]  /*3e50*/  LEA.HI.X.SX32 R5, R5, R241.reuse, 0x2, P0 ;  /* 0x000000f105057211 */ /* 0x080fe200000f16ff */
[----:B------:R3:W-:Y:S01]  /*3e60*/  REDG.E.ADD.F32.FTZ.RN.STRONG.GPU desc[UR16][R10.64], R57 ;  /* 0x000000390a0079a6 */ /* 0x0007e2000c10f390 */
[-C--:B------:R-:W-:Y:S01]  /*3e70*/  LEA R104, P3, R15, R240.reuse, 0x2 ;  /* 0x000000f00f687211 */ /* 0x080fe200078610ff */
[----:B-1----:R-:W-:Y:S02]  /*3e80*/  IMAD.U32 R19, RZ, RZ, UR45 ;  /* 0x0000002dff137e24 */ /* 0x002fe4000f8e00ff */
[----:B------:R1:W-:Y:S01]  /*3e90*/  REDG.E.ADD.F32.FTZ.RN.STRONG.GPU desc[UR16][R12.64], R58 ;  /* 0x0000003a0c0079a6 */ /* 0x0003e2000c10f390 */
[----:B------:R-:W-:Y:S01]  /*3ea0*/  IMAD.U32 R55, RZ, RZ, UR44 ;  /* 0x0000002cff377e24 */ /* 0x000fe2000f8e00ff */
[-C--:B--2---:R-:W-:Y:S01]  /*3eb0*/  LEA R6, P1, R9, R240.reuse, 0x2 ;  /* 0x000000f009067211 */ /* 0x084fe200078210ff */
[----:B------:R-:W-:Y:S01]  /*3ec0*/  IMAD.U32 R7, RZ, RZ, UR48 ;  /* 0x00000030ff077e24 */ /* 0x000fe2000f8e00ff */
[----:B------:R2:W-:Y:S01]  /*3ed0*/  REDG.E.ADD.F32.FTZ.RN.STRONG.GPU desc[UR16][R4.64], R59 ;  /* 0x0000003b040079a6 */ /* 0x0005e2000c10f390 */
[----:B------:R-:W-:Y:S02]  /*3ee0*/  MOV R9, UR47 ;  /* 0x0000002f00097c02 */ /* 0x000fe40008000f00 */
[-C--:B------:R-:W-:Y:S01]  /*3ef0*/  LEA R106, P2, R19, R240.reuse, 0x2 ;  /* 0x000000f0136a7211 */ /* 0x080fe200078410ff */
[----:B------:R-:W-:Y:S01]  /*3f00*/  REDG.E.ADD.F32.FTZ.RN.STRONG.GPU desc[UR16][R240.64+0x180], R64 ;  /* 0x00018040f00079a6 */ /* 0x000fe2000c10f390 */
[-C--:B------:R-:W-:Y:S02]  /*3f10*/  LEA.HI.X.SX32 R7, R7, R241.reuse, 0x2, P1 ;  /* 0x000000f107077211 */ /* 0x080fe400008f16ff */
[-C--:B------:R-:W-:Y:S01]  /*3f20*/  LEA R52, P0, R9, R240.reuse, 0x2 ;  /* 0x000000f009347211 */ /* 0x080fe200078010ff */
[----:B------:R-:W-:Y:S01]  /*3f30*/  REDG.E.ADD.F32.FTZ.RN.STRONG.GPU desc[UR16][R112.64+0x180], R65 ;  /* 0x00018041700079a6 */ /* 0x000fe2000c10f390 */
[-C--:B------:R-:W-:Y:S01]  /*3f40*/  LEA R108, P1, R17, R240.reuse, 0x2 ;  /* 0x000000f0116c7211 */ /* 0x080fe200078210ff */
[----:B------:R-:W-:Y:S01]  /*3f50*/  IMAD.U32 R9, RZ, RZ, UR43 ;  /* 0x0000002bff097e24 */ /* 0x000fe2000f8e00ff */
[-C--:B------:R-:W-:Y:S01]  /*3f60*/  LEA.HI.X.SX32 R53, R53, R241.reuse, 0x2, P0 ;  /* 0x000000f135357211 */ /* 0x080fe200000f16ff */
[----:B------:R-:W-:Y:S01]  /*3f70*/  REDG.E.ADD.F32.FTZ.RN.STRONG.GPU desc[UR16][R6.64], R66 ;  /* 0x00000042060079a6 */ /* 0x000fe2000c10f390 */
[-C--:B------:R-:W-:Y:S02]  /*3f80*/  LEA.HI.X.SX32 R109, R55, R241.reuse, 0x2, P1 ;  /* 0x000000f1376d7211 */ /* 0x080fe400008f16ff */
[----:B------:R-:W-:Y:S01]  /*3f90*/  ISETP.LT.AND P1, PT, RZ, UR57, PT ;  /* 0x00000039ff007c0c */ /* 0x000fe2000bf21270 */
[----:B------:R-:W-:Y:S01]  /*3fa0*/  REDG.E.ADD.F32.FTZ.RN.STRONG.GPU desc[UR16][R52.64], R67 ;  /* 0x00000043340079a6 */ /* 0x000fe2000c10f390 */
[----:B------:R-:W-:Y:S01]  /*3fb0*/  UMOV UR57, UR42 ;  /* 0x0000002a00397c82 */ /* 0x000fe20008000000 */
[----:B---3--:R-:W-:Y:S02]  /*3fc0*/  IMAD.U32 R11, RZ, RZ, UR43 ;  /* 0x0000002bff0b7e24 */ /* 0x008fe4000f8e00ff */
[----:B------:R-:W-:Y:S01]  /*3fd0*/  LDSM.16.MT88.4 R16, [R207+0x2000] ;  /* 0x00200000cf10783b */ /* 0x000fe20000004200 */
[----:B-1----:R-:W-:Y:S02]  /*3fe0*/  IMAD.U32 R13, RZ, RZ, UR46 ;  /* 0x0000002eff0d7e24 */ /* 0x002fe4000f8e00ff */
[----:B------:R-:W-:Y:S01]  /*3ff0*/  LEA R110, P0, R11, R240, 0x2 ;  /* 0x000000f00b6e7211 */ /* 0x000fe200078010ff */
[----:B------:R-:W-:Y:S01]  /*4000*/  LDSM.16.MT88.4 R52, [R209+0x10800] ;  /* 0x01080000d134783b */ /* 0x000fe20000004200 */
[----:B--2---:R-:W-:Y:S01]  /*4010*/  IMAD.U32 R5, RZ, RZ, UR45 ;  /* 0x0000002dff057e24 */ /* 0x004fe2000f8e00ff */
[-C--:B------:R-:W-:Y:S02]  /*4020*/  LEA.HI.X.SX32 R105, R13, R241.reuse, 0x2, P3 ;  /* 0x000000f10d697211 */ /* 0x080fe400018f16ff */
[----:B------:R-:W-:Y:S01]  /*4030*/  LDSM.16.MT88.4 R56, [R207+0x800] ;  /* 0x00080000cf38783b */ /* 0x000fe20000004200 */
[-C--:B------:R-:W-:Y:S02]  /*4040*/  LEA.HI.X.SX32 R111, R9, R241.reuse, 0x2, P0 ;  /* 0x000000f1096f7211 */ /* 0x080fe400000f16ff */
[----:B------:R-:W-:Y:S01]  /*4050*/  LEA.HI.X.SX32 R107, R5, R241, 0x2, P2 ;  /* 0x000000f1056b7211 */ /* 0x000fe200010f16ff */
[----:B------:R-:W-:Y:S01]  /*4060*/  REDG.E.ADD.F32.FTZ.RN.STRONG.GPU desc[UR16][R104.64], R60 ;  /* 0x0000003c680079a6 */ /* 0x000fe2000c10f390 */
[----:B------:R-:W-:Y:S01]  /*4070*/  PLOP3.LUT P0, PT, PT, PT, UP0, 0x80, 0x0 ;  /* 0x000000000000781c */ /* 0x000fe20003f0f008 */
[----:B------:R-:W-:Y:S02]  /*4080*/  @UP2 UIADD3 UR38, UP0, UR38, -0x100, URZ ;  /* 0xffffff0026262890 */ /* 0x000fe4000ff1e03f */
[----:B------:R-:W-:Y:S02]  /*4090*/  REDG.E.ADD.F32.FTZ.RN.STRONG.GPU desc[UR16][R106.64], R61 ;  /* 0x0000003d6a0079a6 */ /* 0x000fe4000c10f390 */
[----:B------:R-:W-:Y:S02]  /*40a0*/  @UP2 UIADD3.X UR39, UR39, -0x1, URZ, UP0, !UPT ;  /* 0xffffffff27272890 */ /* 0x000fe400087fe43f */
[----:B------:R-:W-:Y:S04]  /*40b0*/  REDG.E.ADD.F32.FTZ.RN.STRONG.GPU desc[UR16][R108.64], R62 ;  /* 0x0000003e6c0079a6 */ /* 0x000fe8000c10f390 */
[----:B------:R-:W-:Y:S04]  /*40c0*/  REDG.E.ADD.F32.FTZ.RN.STRONG.GPU desc[UR16][R110.64], R63 ;  /* 0x0000003f6e0079a6 */ /* 0x000fe8000c10f390 */
[----:B------:R-:W-:Y:S04]  /*40d0*/  LDSM.16.MT88.4 R4, [R209+0x10000] ;  /* 0x01000000d104783b */ /* 0x000fe80000004200 */
[----:B------:R-:W1:Y:S04]  /*40e0*/  LDSM.16.MT88.4 R8, [R207] ;  /* 0x00000000cf08783b */ /* 0x000e680000004200 */
[----:B------:R-:W2:Y:S04]  /*40f0*/  LDSM.16.MT88.4 R12, [R3+0x10000] ;  /* 0x01000000030c783b */ /* 0x000ea80000004200 */
[----:B------:R-:W3:Y:S04]  /*4100*/  LDSM.16.MT88.4 R64, [R3+0x10800] ;  /* 0x010800000340783b */ /* 0x000ee80000004200 */
[----:B------:R-:W-:Y:S04]  /*4110*/  LDSM.16.MT88.4 R60, [R207+0x1000] ;  /* 0x00100000cf3c783b */ /* 0x000fe80000004200 */
[----:B------:R-:W-:Y:S01]  /*4120*/  LDSM.16.MT88.4 R104, [R3+0x11000] ;  /* 0x011000000368783b */ /* 0x000fe20000004200 */
[-C--:B-1----:R-:W-:Y:S06]  /*4130*/  HMMA.16816.F32.BF16 R68, R4, R8.reuse, R68 ;  /* 0x000000080444723c */ /* 0x082fec0000041844 */
[C---:B--2---:R-:W-:Y:S06]  /*4140*/  HMMA.16816.F32.BF16 R72, R12.reuse, R8, R72 ;  /* 0x000000080c48723c */ /* 0x044fec0000041848 */
[-C--:B------:R-:W-:Y:S06]  /*4150*/  HMMA.16816.F32.BF16 R76, R12, R10.reuse, R76 ;  /* 0x0000000a0c4c723c */ /* 0x080fec000004184c */
[C---:B------:R-:W-:Y:S01]  /*4160*/  HMMA.16816.F32.BF16 R80, R4.reuse, R10, R80 ;  /* 0x0000000a0450723c */ /* 0x040fe20000041850 */
[----:B------:R-:W1:Y:S05]  /*4170*/  LDSM.16.MT88.4 R8, [R209+0x11000] ;  /* 0x01100000d108783b */ /* 0x000e6a0000004200 */
[-C--:B------:R-:W-:Y:S06]  /*4180*/  HMMA.16816.F32.BF16 R84, R4, R16.reuse, R84 ;  /* 0x000000100454723c */ /* 0x080fec0000041854 */
[C---:B------:R-:W-:Y:S06]  /*4190*/  HMMA.16816.F32.BF16 R88, R12.reuse, R16, R88 ;  /* 0x000000100c58723c */ /* 0x040fec0000041858 */
[-C--:B------:R-:W-:Y:S01]  /*41a0*/  HMMA.16816.F32.BF16 R92, R12, R18.reuse, R92 ;  /* 0x000000120c5c723c */ /* 0x080fe2000004185c */
[----:B------:R-:W2:Y:S05]  /*41b0*/  LDSM.16.MT88.4 R12, [R207+0x3000] ;  /* 0x00300000cf0c783b */ /* 0x000eaa0000004200 */
[----:B------:R-:W-:Y:S01]  /*41c0*/  HMMA.16816.F32.BF16 R96, R4, R18, R96 ;  /* 0x000000120460723c */ /* 0x000fe20000041860 */
[----:B------:R-:W-:Y:S04]  /*41d0*/  LDSM.16.MT88.4 R4, [R209+0x11800] ;  /* 0x01180000d104783b */ /* 0x000fe80000004200 */
[----:B------:R-:W4:Y:S01]  /*41e0*/  LDSM.16.MT88.4 R16, [R207+0x1800] ;  /* 0x00180000cf10783b */ /* 0x000f220000004200 */
[-C--:B------:R-:W-:Y:S06]  /*41f0*/  HMMA.16816.F32.BF16 R68, R52, R56.reuse, R68 ;  /* 0x000000383444723c */ /* 0x080fec0000041844 */
[C---:B---3--:R-:W-:Y:S06]  /*4200*/  HMMA.16816.F32.BF16 R72, R64.reuse, R56, R72 ;  /* 0x000000384048723c */ /* 0x048fec0000041848 */
[-C--:B------:R-:W-:Y:S06]  /*4210*/  HMMA.16816.F32.BF16 R76, R64, R58.reuse, R76 ;  /* 0x0000003a404c723c */ /* 0x080fec000004184c */
[C---:B------:R-:W-:Y:S01]  /*4220*/  HMMA.16816.F32.BF16 R80, R52.reuse, R58, R80 ;  /* 0x0000003a3450723c */ /* 0x040fe20000041850 */
[----:B------:R-:W3:Y:S05]  /*4230*/  LDSM.16.MT88.4 R56, [R3+0x11800] ;  /* 0x011800000338783b */ /* 0x000eea0000004200 */
[-C--:B------:R-:W-:Y:S06]  /*4240*/  HMMA.16816.F32.BF16 R84, R52, R100.reuse, R84 ;  /* 0x000000643454723c */ /* 0x080fec0000041854 */
[C---:B------:R-:W-:Y:S06]  /*4250*/  HMMA.16816.F32.BF16 R88, R64.reuse, R100, R88 ;  /* 0x000000644058723c */ /* 0x040fec0000041858 */
[-C--:B------:R-:W-:Y:S01]  /*4260*/  HMMA.16816.F32.BF16 R92, R64, R102.reuse, R92 ;  /* 0x00000066405c723c */ /* 0x080fe2000004185c */
[----:B------:R-:W3:Y:S05]  /*4270*/  LDSM.16.MT88.4 R64, [R207+0x3800] ;  /* 0x00380000cf40783b */ /* 0x000eea0000004200 */
[----:B------:R-:W-:Y:S06]  /*4280*/  HMMA.16816.F32.BF16 R96, R52, R102, R96 ;  /* 0x000000663460723c */ /* 0x000fec0000041860 */
[-C--:B-1----:R-:W-:Y:S06]  /*4290*/  HMMA.16816.F32.BF16 R68, R8, R60.reuse, R68 ;  /* 0x0000003c0844723c */ /* 0x082fec0000041844 */
[C---:B------:R-:W-:Y:S06]  /*42a0*/  HMMA.16816.F32.BF16 R72, R104.reuse, R60, R72 ;  /* 0x0000003c6848723c */ /* 0x040fec0000041848 */
[-C--:B------:R-:W-:Y:S06]  /*42b0*/  HMMA.16816.F32.BF16 R76, R104, R62.reuse, R76 ;  /* 0x0000003e684c723c */ /* 0x080fec000004184c */
[C---:B------:R-:W-:Y:S06]  /*42c0*/  HMMA.16816.F32.BF16 R80, R8.reuse, R62, R80 ;  /* 0x0000003e0850723c */ /* 0x040fec0000041850 */
[-C--:B--2---:R-:W-:Y:S06]  /*42d0*/  HMMA.16816.F32.BF16 R84, R8, R12.reuse, R84 ;  /* 0x0000000c0854723c */ /* 0x084fec0000041854 */
[C---:B------:R-:W-:Y:S06]  /*42e0*/  HMMA.16816.F32.BF16 R88, R104.reuse, R12, R88 ;  /* 0x0000000c6858723c */ /* 0x040fec0000041858 */
[-C--:B------:R-:W-:Y:S06]  /*42f0*/  HMMA.16816.F32.BF16 R92, R104, R14.reuse, R92 ;  /* 0x0000000e685c723c */ /* 0x080fec000004185c */
[----:B------:R-:W-:Y:S06]  /*4300*/  HMMA.16816.F32.BF16 R96, R8, R14, R96 ;  /* 0x0000000e0860723c */ /* 0x000fec0000041860 */
[-C--:B----4-:R-:W-:Y:S06]  /*4310*/  HMMA.16816.F32.BF16 R68, R4, R16.reuse, R68 ;  /* 0x000000100444723c */ /* 0x090fec0000041844 */
[C---:B---3--:R-:W-:Y:S06]  /*4320*/  HMMA.16816.F32.BF16 R72, R56.reuse, R16, R72 ;  /* 0x000000103848723c */ /* 0x048fec0000041848 */
[-C--:B------:R-:W-:Y:S06]  /*4330*/  HMMA.16816.F32.BF16 R76, R56, R18.reuse, R76 ;  /* 0x00000012384c723c */ /* 0x080fec000004184c */
[C---:B------:R-:W-:Y:S06]  /*4340*/  HMMA.16816.F32.BF16 R80, R4.reuse, R18, R80 ;  /* 0x000000120450723c */ /* 0x040fec0000041850 */
[-C--:B------:R-:W-:Y:S06]  /*4350*/  HMMA.16816.F32.BF16 R84, R4, R64.reuse, R84 ;  /* 0x000000400454723c */ /* 0x080fec0000041854 */
[C---:B------:R-:W-:Y:S06]  /*4360*/  HMMA.16816.F32.BF16 R88, R56.reuse, R64, R88 ;  /* 0x000000403858723c */ /* 0x040fec0000041858 */
[-C--:B------:R-:W-:Y:S06]  /*4370*/  HMMA.16816.F32.BF16 R92, R56, R66.reuse, R92 ;  /* 0x00000042385c723c */ /* 0x080fec000004185c */
[----:B------:R-:W-:Y:S07]  /*4380*/  HMMA.16816.F32.BF16 R96, R4, R66, R96 ;  /* 0x000000420460723c */ /* 0x000fee0000041860 */
[C---:B------:R-:W-:Y:S04]  /*4390*/  VIADD R4, R207.reuse, 0xffffc000 ;  /* 0xffffc000cf047836 */ /* 0x040fe80000000000 */
[----:B------:R-:W-:Y:S04]  /*43a0*/  @P0 VIADD R4, R207, 0x4000 ;  /* 0x00004000cf040836 */ /* 0x000fe80000000000 */
[----:B------:R-:W-:Y:S01]  /*43b0*/  IMAD.MOV.U32 R207, RZ, RZ, R4 ;  /* 0x000000ffffcf7224 */ /* 0x000fe200078e0004 */
[----:B------:R-:W-:Y:S08]  /*43c0*/  @P1 BRA `(.L_x_134) ;  /* 0xffffffdc00341947 */ /* 0x000ff0000383ffff */
.L_x_131:
[----:B------:R-:W-:Y:S01]  /*43d0*/  BAR.SYNC.DEFER_BLOCKING 0x0 ;  /* 0x0000000000007b1d */ /* 0x000fe20000010000 */
[----:B------:R-:W-:Y:S02]  /*43e0*/  F2FP.BF16.F32.PACK_AB R21, R21, R20 ;  /* 0x000000141515723e */ /* 0x000fe400000010ff */
[----:B------:R-:W-:Y:S02]  /*43f0*/  F2FP.BF16.F32.PACK_AB R23, R23, R22 ;  /* 0x000000161717723e */ /* 0x000fe400000010ff */
[----:B------:R-:W-:Y:S01]  /*4400*/  F2FP.BF16.F32.PACK_AB R32, R33, R32 ;  /* 0x000000202120723e */ /* 0x000fe200000010ff */
[----:B------:R-:W-:Y:S02]  /*4410*/  ULDC UR4, c[0x0][0x390] ;  /* 0x0000e40000047ab9 */ /* 0x000fe40000000800 */
[----:B------:R-:W2:Y:S01]  /*4420*/  LDC.64 R6, c[0x0][0x450] ;  /* 0x00011400ff067b82 */ /* 0x000ea20000000a00 */
        /* <DEDUP_REMOVED lines=37> */
[----:B------:R-:W3:Y:S01]  /*4680*/  LDC.64 R4, c[0x0][0x458] ;  /* 0x00011600ff047b82 */ /* 0x000ee20000000a00 */
[----:B------:R-:W-:Y:S01]  /*4690*/  F2FP.BF16.F32.PACK_AB R75, R75, R74 ;  /* 0x0000004a4b4b723e */ /* 0x000fe200000010ff */
[----:B------:R-:W-:Y:S01]  /*46a0*/  STS [R222], R69 ;  /* 0x00000045de007388 */ /* 0x000fe20000000800 */
[----:B------:R-:W-:Y:S01]  /*46b0*/  F2FP.BF16.F32.PACK_AB R76, R77, R76 ;  /* 0x0000004c4d4c723e */ /* 0x000fe200000010ff */
[----:B--2---:R-:W-:Y:S01]  /*46c0*/  IMAD R0, R6, UR33, RZ ;  /* 0x0000002106007c24 */ /* 0x004fe2000f8e02ff */
[----:B------:R-:W-:Y:S01]  /*46d0*/  F2FP.BF16.F32.PACK_AB R78, R79, R78 ;  /* 0x0000004e4f4e723e */ /* 0x000fe200000010ff */
[----:B------:R-:W-:Y:S01]  /*46e0*/  STS [R222+0x400], R71 ;  /* 0x00040047de007388 */ /* 0x000fe20000000800 */
[----:B------:R-:W-:Y:S01]  /*46f0*/  F2FP.BF16.F32.PACK_AB R85, R85, R84 ;  /* 0x000000545555723e */ /* 0x000fe200000010ff */
[----:B------:R-:W2:Y:S01]  /*4700*/  LDC.64 R10, c[0x0][0x438] ;  /* 0x00010e00ff0a7b82 */ /* 0x000ea20000000a00 */
[----:B------:R-:W-:Y:S01]  /*4710*/  F2FP.BF16.F32.PACK_AB R87, R87, R86 ;  /* 0x000000565757723e */ /* 0x000fe200000010ff */
[----:B------:R-:W-:Y:S01]  /*4720*/  STS [R225], R80 ;  /* 0x00000050e1007388 */ /* 0x000fe20000000800 */
[----:B------:R-:W-:Y:S01]  /*4730*/  F2FP.BF16.F32.PACK_AB R96, R97, R96 ;  /* 0x000000606160723e */ /* 0x000fe200000010ff */
[----:B------:R-:W-:Y:S01]  /*4740*/  IMAD R0, R7, UR34, R0 ;  /* 0x0000002207007c24 */ /* 0x000fe2000f8e0200 */
[----:B------:R-:W-:Y:S01]  /*4750*/  F2FP.BF16.F32.PACK_AB R98, R99, R98 ;  /* 0x000000626362723e */ /* 0x000fe200000010ff */
[----:B------:R-:W-:Y:S01]  /*4760*/  STS [R225+0x400], R82 ;  /* 0x00040052e1007388 */ /* 0x000fe20000000800 */
[----:B------:R-:W-:Y:S01]  /*4770*/  F2FP.BF16.F32.PACK_AB R89, R89, R88 ;  /* 0x000000585959723e */ /* 0x000fe200000010ff */
[----:B------:R-:W4:Y:S01]  /*4780*/  LDC.64 R14, c[0x0][0x440] ;  /* 0x00011000ff0e7b82 */ /* 0x000f220000000a00 */
[----:B------:R-:W-:Y:S01]  /*4790*/  F2FP.BF16.F32.PACK_AB R91, R91, R90 ;  /* 0x0000005a5b5b723e */ /* 0x000fe200000010ff */
[----:B------:R-:W-:Y:S01]  /*47a0*/  STS [R222+0x1000], R73 ;  /* 0x00100049de007388 */ /* 0x000fe20000000800 */
[----:B------:R-:W-:Y:S01]  /*47b0*/  F2FP.BF16.F32.PACK_AB R92, R93, R92 ;  /* 0x0000005c5d5c723e */ /* 0x000fe200000010ff */
[----:B------:R-:W-:Y:S01]  /*47c0*/  ULDC.64 UR22, c[0x0][0x3f0] ;  /* 0x0000fc0000167ab9 */ /* 0x000fe20000000a00 */
[----:B------:R-:W-:Y:S01]  /*47d0*/  F2FP.BF16.F32.PACK_AB R94, R95, R94 ;  /* 0x0000005e5f5e723e */ /* 0x000fe200000010ff */
[----:B------:R-:W-:Y:S01]  /*47e0*/  STS [R222+0x1400], R75 ;  /* 0x0014004bde007388 */ /* 0x000fe20000000800 */
[----:B------:R-:W-:Y:S01]  /*47f0*/  F2FP.BF16.F32.PACK_AB R34, R35, R34 ;  /* 0x000000222322723e */ /* 0x000fe200000010ff */
[----:B------:R-:W1:Y:S01]  /*4800*/  LDC.64 R12, c[0x0][0x468] ;  /* 0x00011a00ff0c7b82 */ /* 0x000e620000000a00 */
[----:B------:R-:W-:Y:S01]  /*4810*/  F2FP.BF16.F32.PACK_AB R25, R25, R24 ;  /* 0x000000181919723e */ /* 0x000fe200000010ff */
[----:B------:R-:W-:Y:S01]  /*4820*/  STS [R225+0x1000], R76 ;  /* 0x0010004ce1007388 */ /* 0x000fe20000000800 */
[----:B------:R-:W-:Y:S01]  /*4830*/  F2FP.BF16.F32.PACK_AB R27, R27, R26 ;  /* 0x0000001a1b1b723e */ /* 0x000fe200000010ff */
[----:B---3--:R-:W-:Y:S01]  /*4840*/  IMAD R2, R4, UR33, RZ ;  /* 0x0000002104027c24 */ /* 0x008fe2000f8e02ff */
[----:B------:R-:W-:Y:S01]  /*4850*/  F2FP.BF16.F32.PACK_AB R28, R29, R28 ;  /* 0x0000001c1d1c723e */ /* 0x000fe200000010ff */
[----:B------:R-:W-:Y:S01]  /*4860*/  STS [R225+0x1400], R78 ;  /* 0x0014004ee1007388 */ /* 0x000fe20000000800 */
[----:B------:R-:W-:Y:S01]  /*4870*/  F2FP.BF16.F32.PACK_AB R30, R31, R30 ;  /* 0x0000001e1f1e723e */ /* 0x000fe200000010ff */
[----:B------:R-:W3:Y:S01]  /*4880*/  LDC.64 R8, c[0x0][0x470] ;  /* 0x00011c00ff087b82 */ /* 0x000ee20000000a00 */
[----:B------:R-:W-:Y:S01]  /*4890*/  F2FP.BF16.F32.PACK_AB R37, R37, R36 ;  /* 0x000000242525723e */ /* 0x000fe200000010ff */
[----:B------:R-:W-:Y:S01]  /*48a0*/  STS [R222+0x2000], R85 ;  /* 0x00200055de007388 */ /* 0x000fe20000000800 */
[----:B------:R-:W-:Y:S01]  /*48b0*/  F2FP.BF16.F32.PACK_AB R39, R39, R38 ;  /* 0x000000262727723e */ /* 0x000fe200000010ff */
[----:B------:R-:W-:Y:S01]  /*48c0*/  IMAD R2, R5, UR34, R2 ;  /* 0x0000002205027c24 */ /* 0x000fe2000f8e0202 */
[----:B------:R-:W-:Y:S01]  /*48d0*/  F2FP.BF16.F32.PACK_AB R48, R49, R48 ;  /* 0x000000303130723e */ /* 0x000fe200000010ff */
[----:B------:R-:W-:Y:S01]  /*48e0*/  STS [R222+0x2400], R87 ;  /* 0x00240057de007388 */ /* 0x000fe20000000800 */
[----:B------:R-:W-:-:S02]  /*48f0*/  F2FP.BF16.F32.PACK_AB R50, R51, R50 ;  /* 0x000000323332723e */ /* 0x000fc400000010ff */
[----:B------:R-:W-:Y:S01]  /*4900*/  F2FP.BF16.F32.PACK_AB R41, R41, R40 ;  /* 0x000000282929723e */ /* 0x000fe200000010ff */
[----:B------:R-:W-:Y:S01]  /*4910*/  STS [R225+0x2000], R96 ;  /* 0x00200060e1007388 */ /* 0x000fe20000000800 */
[----:B------:R-:W-:Y:S02]  /*4920*/  F2FP.BF16.F32.PACK_AB R43, R43, R42 ;  /* 0x0000002a2b2b723e */ /* 0x000fe400000010ff */
[----:B------:R-:W-:Y:S01]  /*4930*/  F2FP.BF16.F32.PACK_AB R44, R45, R44 ;  /* 0x0000002c2d2c723e */ /* 0x000fe200000010ff */
[----:B------:R-:W-:Y:S01]  /*4940*/  STS [R225+0x2400], R98 ;  /* 0x00240062e1007388 */ /* 0x000fe20000000800 */
[----:B------:R-:W-:Y:S02]  /*4950*/  F2FP.BF16.F32.PACK_AB R46, R47, R46 ;  /* 0x0000002e2f2e723e */ /* 0x000fe400000010ff */
[----:B------:R-:W-:Y:S01]  /*4960*/  SHF.R.S32.HI R17, RZ, 0x1f, R220 ;  /* 0x0000001fff117819 */ /* 0x000fe200000114dc */
[----:B------:R-:W-:Y:S01]  /*4970*/  STS [R222+0x3000], R89 ;  /* 0x00300059de007388 */ /* 0x000fe20000000800 */
[----:B------:R-:W-:-:S03]  /*4980*/  MOV R16, R220 ;  /* 0x000000dc00107202 */ /* 0x000fc60000000f00 */
[----:B------:R-:W-:Y:S02]  /*4990*/  STS [R222+0x3400], R91 ;  /* 0x0034005bde007388 */ /* 0x000fe40000000800 */
[--C-:B------:R-:W-:Y:S02]  /*49a0*/  IMAD.WIDE.U32 R18, R6, UR34, R16.reuse ;  /* 0x0000002206127c25 */ /* 0x100fe4000f8e0010 */
[----:B------:R-:W-:Y:S02]  /*49b0*/  STS [R225+0x3000], R92 ;  /* 0x0030005ce1007388 */ /* 0x000fe40000000800 */
[----:B------:R-:W-:Y:S01]  /*49c0*/  IMAD.WIDE.U32 R16, R4, UR34, R16 ;  /* 0x0000002204107c25 */ /* 0x000fe2000f8e0010 */
[----:B------:R-:W-:Y:S01]  /*49d0*/  IADD3 R19, R19, R0, RZ ;  /* 0x0000000013137210 */ /* 0x000fe20007ffe0ff */
[----:B------:R-:W-:Y:S02]  /*49e0*/  STS [R225+0x3400], R94 ;  /* 0x0034005ee1007388 */ /* 0x000fe40000000800 */
[C---:B--2---:R-:W-:Y:S01]  /*49f0*/  IMAD R0, R10.reuse, UR18, RZ ;  /* 0x000000120a007c24 */ /* 0x044fe2000f8e02ff */
[----:B------:R-:W-:Y:S01]  /*4a00*/  IADD3 R17, R17, R2, RZ ;  /* 0x0000000211117210 */ /* 0x000fe20007ffe0ff */
[----:B------:R-:W-:Y:S01]  /*4a10*/  STS [R222+0x4000], R21 ;  /* 0x00400015de007388 */ /* 0x000fe20000000800 */
[----:B------:R-:W-:-:S03]  /*4a20*/  IMAD.WIDE.U32 R18, R10, UR10, R18 ;  /* 0x0000000a0a127c25 */ /* 0x000fc6000f8e0012 */
[----:B------:R-:W-:Y:S01]  /*4a30*/  STS [R222+0x4400], R23 ;  /* 0x00440017de007388 */ /* 0x000fe20000000800 */
[----:B------:R-:W-:Y:S02]  /*4a40*/  IMAD R0, R11, UR10, R0 ;  /* 0x0000000a0b007c24 */ /* 0x000fe4000f8e0200 */
[C---:B----4-:R-:W-:Y:S01]  /*4a50*/  IMAD R2, R14.reuse, UR18, RZ ;  /* 0x000000120e027c24 */ /* 0x050fe2000f8e02ff */
[----:B------:R-:W-:Y:S01]  /*4a60*/  STS [R225+0x4000], R32 ;  /* 0x00400020e1007388 */ /* 0x000fe20000000800 */
[----:B------:R-:W-:Y:S01]  /*4a70*/  IMAD.WIDE.U32 R10, R14, UR10, R16 ;  /* 0x0000000a0e0a7c25 */ /* 0x000fe2000f8e0010 */
[----:B------:R-:W-:Y:S02]  /*4a80*/  IADD3 R47, R19, R0, RZ ;  /* 0x00000000132f7210 */ /* 0x000fe40007ffe0ff */
[----:B------:R-:W-:Y:S01]  /*4a90*/  STS [R225+0x4400], R34 ;  /* 0x00440022e1007388 */ /* 0x000fe20000000800 */
[----:B------:R-:W-:Y:S02]  /*4aa0*/  IMAD R15, R15, UR10, R2 ;  /* 0x0000000a0f0f7c24 */ /* 0x000fe4000f8e0202 */
[----:B-1----:R-:W-:Y:S01]  /*4ab0*/  IMAD R0, R12, UR19, RZ ;  /* 0x000000130c007c24 */ /* 0x002fe2000f8e02ff */
[----:B------:R-:W-:Y:S01]  /*4ac0*/  STS [R222+0x5000], R25 ;  /* 0x00500019de007388 */ /* 0x000fe20000000800 */
[----:B---3--:R-:W-:Y:S01]  /*4ad0*/  IMAD R2, R8, UR19, RZ ;  /* 0x0000001308027c24 */ /* 0x008fe2000f8e02ff */
[----:B------:R-:W-:Y:S01]  /*4ae0*/  IADD3 R45, R11, R15, RZ ;  /* 0x0000000f0b2d7210 */ /* 0x000fe20007ffe0ff */
[----:B------:R-:W-:Y:S01]  /*4af0*/  IMAD R0, R13, UR11, R0 ;  /* 0x0000000b0d007c24 */ /* 0x000fe2000f8e0200 */
[----:B------:R-:W-:Y:S01]  /*4b00*/  STS [R222+0x5400], R27 ;  /* 0x0054001bde007388 */ /* 0x000fe20000000800 */
[----:B------:R-:W-:Y:S01]  /*4b10*/  SHF.R.S32.HI R11, RZ, 0x1f, R219 ;  /* 0x0000001fff0b7819 */ /* 0x000fe200000114db */
[----:B------:R-:W-:-:S02]  /*4b20*/  IMAD R2, R9, UR11, R2 ;  /* 0x0000000b09027c24 */ /* 0x000fc4000f8e0202 */
[----:B------:R-:W-:Y:S04]  /*4b30*/  STS [R225+0x5000], R28 ;  /* 0x0050001ce1007388 */ /* 0x000fe80000000800 */
[----:B------:R-:W-:Y:S04]  /*4b40*/  STS [R225+0x5400], R30 ;  /* 0x0054001ee1007388 */ /* 0x000fe80000000800 */
[----:B------:R-:W-:Y:S04]  /*4b50*/  STS [R222+0x6000], R37 ;  /* 0x00600025de007388 */ /* 0x000fe80000000800 */
[----:B------:R-:W-:Y:S04]  /*4b60*/  STS [R222+0x6400], R39 ;  /* 0x00640027de007388 */ /* 0x000fe80000000800 */
[----:B------:R-:W-:Y:S04]  /*4b70*/  STS [R225+0x6000], R48 ;  /* 0x00600030e1007388 */ /* 0x000fe80000000800 */
[----:B------:R-:W-:Y:S04]  /*4b80*/  STS [R225+0x6400], R50 ;  /* 0x00640032e1007388 */ /* 0x000fe80000000800 */
[----:B------:R-:W-:Y:S04]  /*4b90*/  STS [R222+0x7000], R41 ;  /* 0x00700029de007388 */ /* 0x000fe80000000800 */
[----:B------:R-:W-:Y:S04]  /*4ba0*/  STS [R222+0x7400], R43 ;  /* 0x0074002bde007388 */ /* 0x000fe80000000800 */
[----:B------:R1:W-:Y:S04]  /*4bb0*/  STS [R225+0x7000], R44 ;  /* 0x0070002ce1007388 */ /* 0x0003e80000000800 */
[----:B------:R2:W-:Y:S01]  /*4bc0*/  STS [R225+0x7400], R46 ;  /* 0x0074002ee1007388 */ /* 0x0005e20000000800 */
[----:B------:R-:W-:Y:S01]  /*4bd0*/  BAR.SYNC.DEFER_BLOCKING 0x0 ;  /* 0x0000000000007b1d */ /* 0x000fe20000010000 */
[----:B-1----:R-:W-:-:S02]  /*4be0*/  MOV R44, R10 ;  /* 0x0000000a002c7202 */ /* 0x002fc40000000f00 */
[----:B--2---:R-:W-:-:S03]  /*4bf0*/  MOV R46, R18 ;  /* 0x00000012002e7202 */ /* 0x004fc60000000f00 */
[----:B------:R-:W-:Y:S01]  /*4c00*/  IMAD.WIDE.U32 R8, R8, UR11, R44 ;  /* 0x0000000b08087c25 */ /* 0x000fe2000f8e002c */
[----:B------:R-:W1:Y:S03]  /*4c10*/  LDS.128 R36, [R230+0xc000] ;  /* 0x00c00000e6247984 */ /* 0x000e660000000c00 */
[----:B------:R-:W-:Y:S01]  /*4c20*/  IMAD.WIDE.U32 R46, R12, UR11, R46 ;  /* 0x0000000b0c2e7c25 */ /* 0x000fe2000f8e002e */
[----:B------:R-:W-:Y:S01]  /*4c30*/  IADD3 R9, R9, R2, RZ ;  /* 0x0000000209097210 */ /* 0x000fe20007ffe0ff */
[----:B------:R-:W2:Y:S02]  /*4c40*/  LDS.128 R28, [R230+0xe000] ;  /* 0x00e00000e61c7984 */ /* 0x000ea40000000c00 */
[----:B------:R-:W-:Y:S01]  /*4c50*/  IMAD R2, R11, R4, RZ ;  /* 0x000000040b027224 */ /* 0x000fe200078e02ff */
[----:B------:R-:W-:Y:S01]  /*4c60*/  IADD3 R47, R47, R0, RZ ;  /* 0x000000002f2f7210 */ /* 0x000fe20007ffe0ff */
[----:B------:R-:W3:Y:S01]  /*4c70*/  LDS.128 R32, [R230+0xd000] ;  /* 0x00d00000e6207984 */ /* 0x000ee20000000c00 */
[----:B------:R-:W-:-:S02]  /*4c80*/  IMAD R0, R11, R6, RZ ;  /* 0x000000060b007224 */ /* 0x000fc400078e02ff */
[C---:B------:R-:W-:Y:S01]  /*4c90*/  IMAD R2, R219.reuse, R5, R2 ;  /* 0x00000005db027224 */ /* 0x040fe200078e0202 */
[----:B------:R-:W4:Y:S01]  /*4ca0*/  LDS.128 R24, [R230+0xf000] ;  /* 0x00f00000e6187984 */ /* 0x000f220000000c00 */
[C---:B------:R-:W-:Y:S02]  /*4cb0*/  IMAD R0, R219.reuse, R7, R0 ;  /* 0x00000007db007224 */ /* 0x040fe400078e0200 */
[C---:B------:R-:W-:Y:S01]  /*4cc0*/  IMAD.WIDE.U32 R44, R219.reuse, R6, R46 ;  /* 0x00000006db2c7225 */ /* 0x040fe200078e002e */
[----:B------:R-:W4:Y:S03]  /*4cd0*/  LDS.128 R20, [R230+0x10000] ;  /* 0x01000000e6147984 */ /* 0x000f260000000c00 */
[----:B------:R-:W-:Y:S01]  /*4ce0*/  IMAD.WIDE.U32 R8, R219, R4, R8 ;  /* 0x00000004db087225 */ /* 0x000fe200078e0008 */
[----:B------:R-:W4:Y:S01]  /*4cf0*/  LDS.128 R12, [R230+0x12000] ;  /* 0x01200000e60c7984 */ /* 0x000f220000000c00 */
[----:B------:R-:W-:-:S02]  /*4d00*/  IADD3 R0, R45, R0, RZ ;  /* 0x000000002d007210 */ /* 0x000fc40007ffe0ff */
[C---:B------:R-:W-:Y:S01]  /*4d10*/  LEA R10, P0, R44.reuse, UR22, 0x1 ;  /* 0x000000162c0a7c11 */ /* 0x040fe2000f8008ff */
[----:B------:R-:W4:Y:S01]  /*4d20*/  LDS.128 R16, [R230+0x11000] ;  /* 0x01100000e6107984 */ /* 0x000f220000000c00 */
[----:B------:R-:W-:Y:S02]  /*4d30*/  IADD3 R2, R9, R2, RZ ;  /* 0x0000000209027210 */ /* 0x000fe40007ffe0ff */
[----:B------:R-:W-:Y:S01]  /*4d40*/  LEA.HI.X R11, R44, UR23, R0, 0x1, P0 ;  /* 0x000000172c0b7c11 */ /* 0x000fe200080f0c00 */
[----:B------:R-:W4:Y:S01]  /*4d50*/  LDS.128 R40, [R230+0x13000] ;  /* 0x01300000e6287984 */ /* 0x000f220000000c00 */
[----:B------:R-:W-:Y:S01]  /*4d60*/  ULDC.64 UR22, c[0x0][0x3f8] ;  /* 0x0000fe0000167ab9 */ /* 0x000fe20000000a00 */
[----:B------:R-:W-:Y:S02]  /*4d70*/  LEA R44, P1, R6, R10, 0x6 ;  /* 0x0000000a062c7211 */ /* 0x000fe400078230ff */
[----:B------:R-:W-:Y:S02]  /*4d80*/  LEA R46, P0, R8, UR22, 0x1 ;  /* 0x00000016082e7c11 */ /* 0x000fe4000f8008ff */
[----:B------:R-:W-:-:S02]  /*4d90*/  LEA.HI.X R45, R6, R11, R7, 0x6, P1 ;  /* 0x0000000b062d7211 */ /* 0x000fc400008f3407 */
[----:B------:R-:W-:Y:S02]  /*4da0*/  LEA.HI.X R47, R8, UR23, R2, 0x1, P0 ;  /* 0x00000017082f7c11 */ /* 0x000fe400080f0c02 */
[C---:B------:R-:W-:Y:S01]  /*4db0*/  LEA R6, P0, R4.reuse, R46, 0x6 ;  /* 0x0000002e04067211 */ /* 0x040fe200078030ff */
[----:B-1----:R1:W-:Y:S03]  /*4dc0*/  STG.E.128 desc[UR16][R10.64], R36 ;  /* 0x000000240a007986 */ /* 0x0023e6000c101d10 */
[----:B------:R-:W-:Y:S01]  /*4dd0*/  LEA.HI.X R7, R4, R47, R5, 0x6, P0 ;  /* 0x0000002f04077211 */ /* 0x000fe200000f3405 */
[----:B--2---:R1:W-:Y:S04]  /*4de0*/  STG.E.128 desc[UR16][R10.64+0x80], R28 ;  /* 0x0000801c0a007986 */ /* 0x0043e8000c101d10 */
[----:B---3--:R1:W-:Y:S04]  /*4df0*/  STG.E.128 desc[UR16][R44.64], R32 ;  /* 0x000000202c007986 */ /* 0x0083e8000c101d10 */
[----:B----4-:R1:W-:Y:S04]  /*4e00*/  STG.E.128 desc[UR16][R44.64+0x80], R24 ;  /* 0x000080182c007986 */ /* 0x0103e8000c101d10 */
[----:B------:R1:W-:Y:S04]  /*4e10*/  STG.E.128 desc[UR16][R46.64], R20 ;  /* 0x000000142e007986 */ /* 0x0003e8000c101d10 */
[----:B------:R1:W-:Y:S04]  /*4e20*/  STG.E.128 desc[UR16][R46.64+0x80], R12 ;  /* 0x0000800c2e007986 */ /* 0x0003e8000c101d10 */
[----:B------:R1:W-:Y:S04]  /*4e30*/  STG.E.128 desc[UR16][R6.64], R16 ;  /* 0x0000001006007986 */ /* 0x0003e8000c101d10 */
[----:B------:R1:W-:Y:S02]  /*4e40*/  STG.E.128 desc[UR16][R6.64+0x80], R40 ;  /* 0x0000802806007986 */ /* 0x0003e4000c101d10 */
.L_x_128:
[----:B------:R-:W-:Y:S02]  /*4e50*/  ULDC UR22, c[0x0][0x2c8] ;  /* 0x0000b20000167ab9 */ /* 0x000fe40000000800 */
[----:B------:R-:W-:-:S04]  /*4e60*/  UIADD3 UR22, UR22, 0x3f, URZ ;  /* 0x0000003f16167890 */ /* 0x000fc8000fffe03f */
[----:B------:R-:W-:-:S04]  /*4e70*/  USHF.R.S32.HI UR4, URZ, 0x1f, UR22 ;  /* 0x0000001f3f047899 */ /* 0x000fc80008011416 */
[----:B------:R-:W-:-:S03]  /*4e80*/  ULEA.HI UR4, UR4, UR22, URZ, 0x6 ;  /* 0x0000001604047291 */ /* 0x000fc6000f8f303f */
[----:B------:R-:W-:Y:S01]  /*4e90*/  ULDC UR22, c[0x0][0xc] ;  /* 0x0000030000167ab9 */ /* 0x000fe20000000800 */
[----:B------:R-:W-:Y:S02]  /*4ea0*/  USHF.R.S32.HI UR4, URZ, 0x6, UR4 ;  /* 0x000000063f047899 */ /* 0x000fe40008011404 */
[----:B------:R-:W-:-:S04]  /*4eb0*/  UIADD3 UR15, UR22, UR15, URZ ;  /* 0x0000000f160f7290 */ /* 0x000fc8000fffe03f */
[----:B------:R-:W-:-:S06]  /*4ec0*/  UISETP.GE.AND UP0, UPT, UR15, UR4, UPT ;  /* 0x000000040f00728c */ /* 0x000fcc000bf06270 */
[----:B------:R-:W-:-:S13]  /*4ed0*/  PLOP3.LUT P0, PT, PT, PT, UP0, 0x80, 0x0 ;  /* 0x000000000000781c */ /* 0x000fda0003f0f008 */
[----:B------:R-:W-:Y:S05]  /*4ee0*/  @P0 BRA `(.L_x_135) ;  /* 0x0000000000040947 */ /* 0x000fea0003800000 */
[----:B------:R-:W-:Y:S05]  /*4ef0*/  BRA `(.L_x_136) ;  /* 0xffffffb8007c7947 */ /* 0x000fea000383ffff */
.L_x_135:
[----:B------:R-:W-:Y:S05]  /*4f00*/  EXIT ;  /* 0x000000000000794d */ /* 0x000fea0003800000 */
.L_x_137:
        /* <DEDUP_REMOVED lines=15> */
.L_x_2053:


//--------------------- .text._ZN5flash44flash_bwd_dq_dk_dv_loop_seqk_parallel_kernelI23Flash_bwd_kernel_traitsILi128ELi64ELi64ELi8ELi4ELi2ELi2ELb1ELb0EN7cutlass10bfloat16_tE19Flash_kernel_traitsILi128ELi64ELi64ELi8ES3_EELb0ELb0ELb0ELb1ELb0ELb0ELb0EEEvNS_16Flash_bwd_paramsE --------------------------
	.section	.text._ZN5flash44flash_bwd_dq_dk_dv_loop_seqk_parallel_kernelI23Flash_bwd_kernel_traitsILi128ELi64ELi64ELi8ELi4ELi2ELi2ELb1ELb0EN7cutlass10bfloat16_tE19Flash_kernel_traitsILi128ELi64ELi64ELi8ES3_EELb0ELb0ELb0ELb1ELb0ELb0ELb0EEEvNS_16Flash_bwd_paramsE,"ax",@progbits
	.align	128
        .global         _ZN5flash44flash_bwd_dq_dk_dv_loop_seqk_parallel_kernelI23Flash_bwd_kernel_traitsILi128ELi64ELi64ELi8ELi4ELi2ELi2ELb1ELb0EN7cutlass10bfloat16_tE19Flash_kernel_traitsILi128ELi64ELi64ELi8ES3_EELb0ELb0ELb0ELb1ELb0ELb0ELb0EEEvNS_16Flash_bwd_paramsE
        .type           _ZN5flash44flash_bwd_dq_dk_dv_loop_seqk_parallel_kernelI23Flash_bwd_kernel_traitsILi128ELi64ELi64ELi8ELi4ELi2ELi2ELb1ELb0EN7cutlass10bfloat16_tE19Flash_kernel_traitsILi128ELi64ELi64ELi8ES3_EELb0ELb0ELb0ELb1ELb0ELb0ELb0EEEvNS_16Flash_bwd_paramsE,@function
        .size           _ZN5flash44flash_bwd_dq_dk_dv_loop_seqk_parallel_kernelI23Flash_bwd_kernel_traitsILi128ELi64ELi64ELi8ELi4ELi2ELi2ELb1ELb0EN7cutlass10bfloat16_tE19Flash_kernel_traitsILi128ELi64ELi64ELi8ES3_EELb0ELb0ELb0ELb1ELb0ELb0ELb0EEEvNS_16Flash_bwd_paramsE,(.L_x_2054 - _ZN5flash44flash_bwd_dq_dk_dv_loop_seqk_parallel_kernelI23Flash_bwd_kernel_traitsILi128ELi64ELi64ELi8ELi4ELi2ELi2ELb1ELb0EN7cutlass10bfloat16_tE19Flash_kernel_traitsILi128ELi64ELi64ELi8ES3_EELb0ELb0ELb0ELb1ELb0ELb0ELb0EEEvNS_16Flash_bwd_paramsE)
        .other          _ZN5flash44flash_bwd_dq_dk_dv_loop_seqk_parallel_kernelI23Flash_bwd_kernel_traitsILi128ELi64ELi64ELi8ELi4ELi2ELi2ELb1ELb0EN7cutlass10bfloat16_tE19Flash_kernel_traitsILi128ELi64ELi64ELi8ES3_EELb0ELb0ELb0ELb1ELb0ELb0ELb0EEEvNS_16Flash_bwd_paramsE,@"STO_CUDA_ENTRY STV_DEFAULT"
_ZN5flash44flash_bwd_dq_dk_dv_loop_seqk_parallel_kernelI23Flash_bwd_kernel_traitsILi128ELi64ELi64ELi8ELi4ELi2ELi2ELb1ELb0EN7cutlass10bfloat16_tE19Flash_kernel_traitsILi128ELi64ELi64ELi8ES3_EELb0ELb0ELb0ELb1ELb0ELb0ELb0EEEvNS_16Flash_bwd_paramsE:
.text._ZN5flash44flash_bwd_dq_dk_dv_loop_seqk_parallel_kernelI23Flash_bwd_kernel_traitsILi128ELi64ELi64ELi8ELi4ELi2ELi2ELb1ELb0EN7cutlass10bfloat16_tE19Flash_kernel_traitsILi128ELi64ELi64ELi8ES3_EELb0ELb0ELb0ELb1ELb0ELb0ELb0EEEvNS_16Flash_bwd_paramsE:
        /* <DEDUP_REMOVED lines=14> */
[----:B------:R-:W3:Y:S01]  /*00e0*/  S2R R248, SR_CTAID.Z ;  /* 0x0000000000f87919 */ /* 0x000ee20000002700 */
[----:B------:R-:W-:Y:S01]  /*00f0*/  IMAD.MOV.U32 R224, RZ, RZ, -0x10 ;  /* 0xfffffff0ffe07424 */ /* 0x000fe200078e00ff */
[----:B------:R-:W-:Y:S01]  /*0100*/  ULDC.64 UR16, c[0x0][0x208] ;  /* 0x0000820000107ab9 */ /* 0x000fe20000000a00 */
[----:B------:R-:W-:Y:S01]  /*0110*/  ULDC.64 UR12, c[0x0][0x300] ;  /* 0x0000c000000c7ab9 */ /* 0x000fe20000000a00 */
[----:B--2---:R-:W-:-:S04]  /*0120*/  ULEA UR5, UR5, UR4, 0x18 ;  /* 0x0000000405057291 */ /* 0x004fc8000f8ec03f */
[----:B------:R-:W-:Y:S02]  /*0130*/  UIADD3 UR4, UR5, 0x10000, URZ ;  /* 0x0001000005047890 */ /* 0x000fe4000fffe03f */
[----:B------:R-:W-:Y:S01]  /*0140*/  UIADD3 UR6, UR5, 0xc000, URZ ;  /* 0x0000c00005067890 */ /* 0x000fe2000fffe03f */
[----:B-1----:R-:W-:-:S04]  /*0150*/  SHF.R.S32.HI R16, RZ, 0x1f, R15 ;  /* 0x0000001fff107819 */ /* 0x002fc8000001140f */
        /* <DEDUP_REMOVED lines=44> */
[----:B------:R-:W-:Y:S02]  /*0420*/  LOP3.LUT R5, R6, 0x8, R13, 0xf8, !PT ;  /* 0x0000000806057812 */ /* 0x000fe400078ef80d */
[----:B------:R-:W-:Y:S01]  /*0430*/  LOP3.LUT R8, R12, 0xfffffff8, RZ, 0xc0, !PT ;  /* 0xfffffff80c087812 */ /* 0x000fe200078ec0ff */
[----:B------:R-:W-:Y:S01]  /*0440*/  IMAD.IADD R199, R2, 0x1, R0 ;  /* 0x0000000102c77824 */ /* 0x000fe200078e0200 */
[----:B------:R-:W-:Y:S02]  /*0450*/  LOP3.LUT R186, R4, R5, R186, 0xf6, !PT ;  /* 0x0000000504ba7212 */ /* 0x000fe400078ef6ba */
[----:B------:R-:W-:Y:S01]  /*0460*/  LEA.HI R0, R16, R15, RZ, 0x6 ;  /* 0x0000000f10007211 */ /* 0x000fe200078f30ff */
[----:B------:R-:W-:Y:S01]  /*0470*/  IMAD.IADD R13, R3, 0x1, -R8 ;  /* 0x00000001030d7824 */ /* 0x000fe200078e0a08 */
[----:B------:R-:W-:Y:S02]  /*0480*/  LOP3.LUT R4, R17, 0xffffffe0, RZ, 0xc0, !PT ;  /* 0xffffffe011047812 */ /* 0x000fe400078ec0ff */
[----:B------:R-:W-:-:S02]  /*0490*/  LOP3.LUT R2, R18, 0x7ffffffc, RZ, 0xc0, !PT ;  /* 0x7ffffffc12027812 */ /* 0x000fc400078ec0ff */
[----:B------:R-:W-:Y:S01]  /*04a0*/  SHF.R.S32.HI R3, RZ, 0x1f, R17 ;  /* 0x0000001fff037819 */ /* 0x000fe20000011411 */
[C---:B------:R-:W-:Y:S01]  /*04b0*/  IMAD.IADD R19, R15.reuse, 0x1, -R4 ;  /* 0x000000010f137824 */ /* 0x040fe200078e0a04 */
[----:B------:R-:W-:Y:S01]  /*04c0*/  SHF.R.S32.HI R0, RZ, 0x6, R0 ;  /* 0x00000006ff007819 */ /* 0x000fe20000011400 */
[----:B------:R-:W-:Y:S01]  /*04d0*/  IMAD.IADD R5, R15, 0x1, -R2 ;  /* 0x000000010f057824 */ /* 0x000fe200078e0a02 */
[----:B------:R-:W-:Y:S01]  /*04e0*/  LEA.HI R4, R3, R20, RZ, 0x2 ;  /* 0x0000001403047211 */ /* 0x000fe200078f10ff */
[----:B------:R-:W-:Y:S01]  /*04f0*/  IMAD.SHL.U32 R15, R15, 0x2, RZ ;  /* 0x000000020f0f7824 */ /* 0x000fe200078e00ff */
[----:B------:R-:W-:Y:S01]  /*0500*/  LOP3.LUT R7, R10, 0x1, RZ, 0xc0, !PT ;  /* 0x000000010a077812 */ /* 0x000fe200078ec0ff */
[----:B------:R-:W-:Y:S01]  /*0510*/  IMAD.SHL.U32 R3, R9, 0x20, RZ ;  /* 0x0000002009037824 */ /* 0x000fe200078e00ff */
[----:B------:R-:W-:Y:S01]  /*0520*/  STL [R1+0x18], R19 ;  /* 0x0000181301007387 */ /* 0x000fe20000100800 */
[----:B------:R-:W-:Y:S01]  /*0530*/  IMAD R6, R0, 0x200, R14 ;  /* 0x0000020000067824 */ /* 0x000fe200078e020e */
[----:B------:R-:W-:Y:S01]  /*0540*/  LOP3.LUT R4, R4, 0xfffffffc, RZ, 0xc0, !PT ;  /* 0xfffffffc04047812 */ /* 0x000fe200078ec0ff */
[----:B------:R-:W-:Y:S01]  /*0550*/  IMAD.SHL.U32 R2, R0, 0x8, RZ ;  /* 0x0000000800027824 */ /* 0x000fe200078e00ff */
[----:B------:R-:W-:Y:S01]  /*0560*/  ISETP.NE.U32.AND P0, PT, R7, 0x1, PT ;  /* 0x000000010700780c */ /* 0x000fe20003f05070 */
[----:B------:R-:W-:Y:S01]  /*0570*/  IMAD.SHL.U32 R0, R10, 0x40, RZ ;  /* 0x000000400a007824 */ /* 0x000fe200078e00ff */
[----:B------:R1:W-:Y:S01]  /*0580*/  STL [R1+0x14], R6 ;  /* 0x0000140601007387 */ /* 0x0003e20000100800 */
[----:B------:R-:W-:Y:S01]  /*0590*/  IMAD.SHL.U32 R9, R5, 0x2, RZ ;  /* 0x0000000205097824 */ /* 0x000fe200078e00ff */
[----:B------:R-:W-:Y:S01]  /*05a0*/  LOP3.LUT R5, R3, 0x6, R15, 0xf8, !PT ;  /* 0x0000000603057812 */ /* 0x000fe200078ef80f */
[----:B------:R-:W-:Y:S01]  /*05b0*/  IMAD.SHL.U32 R7, R13, 0x40, RZ ;  /* 0x000000400d077824 */ /* 0x000fe200078e00ff */
[----:B------:R-:W-:Y:S01]  /*05c0*/  LOP3.LUT R0, R0, 0x1c0, RZ, 0xc0, !PT ;  /* 0x000001c000007812 */ /* 0x000fe200078ec0ff */
[----:B------:R-:W-:Y:S01]  /*05d0*/  IMAD.IADD R4, R20, 0x1, -R4 ;  /* 0x0000000114047824 */ /* 0x000fe200078e0a04 */
[----:B------:R-:W-:Y:S01]  /*05e0*/  LOP3.LUT R2, R2, 0x18, RZ, 0xc0, !PT ;  /* 0x0000001802027812 */ /* 0x000fe200078ec0ff */
[----:B------:R2:W-:Y:S01]  /*05f0*/  STL [R1], R5 ;  /* 0x0000000501007387 */ /* 0x0005e20000100800 */
[----:B------:R-:W-:Y:S01]  /*0600*/  R2P PR, R10, 0x6 ;  /* 0x000000060a007804 */ /* 0x000fe20000000000 */
[----:B------:R-:W-:Y:S01]  /*0610*/  IMAD R8, R4, 0x400, R9 ;  /* 0x0000040004087824 */ /* 0x000fe200078e0209 */
[----:B------:R-:W-:-:S02]  /*0620*/  SEL R185, R185, 0xffffffc0, !P3 ;  /* 0xffffffc0b9b97807 */ /* 0x000fc40005800000 */
[----:B------:R-:W-:Y:S02]  /*0630*/  SEL R224, R224, 0x10, !P0 ;  /* 0x00000010e0e07807 */ /* 0x000fe40004000000 */
[----:B------:R-:W-:Y:S01]  /*0640*/  LEA R186, R186, UR5, 0x1 ;  /* 0x00000005baba7c11 */ /* 0x000fe2000f8e08ff */
[----:B-1----:R-:W-:-:S05]  /*0650*/  IMAD.SHL.U32 R6, R11, 0x20, RZ ;  /* 0x000000200b067824 */ /* 0x002fca00078e00ff */
[----:B------:R-:W-:Y:S02]  /*0660*/  LOP3.LUT R6, R2, 0x20, R6, 0xf8, !PT ;  /* 0x0000002002067812 */ /* 0x000fe400078ef806 */
[----:B--2---:R-:W-:Y:S02]  /*0670*/  LOP3.LUT R5, R0, 0x20, R3, 0xf8, !PT ;  /* 0x0000002000057812 */ /* 0x004fe400078ef803 */
[----:B------:R-:W-:-:S04]  /*0680*/  SHF.R.U32.HI R3, RZ, 0x3, R0 ;  /* 0x00000003ff037819 */ /* 0x000fc80000011600 */
[----:B------:R-:W-:Y:S02]  /*0690*/  LOP3.LUT R5, R5, R3, RZ, 0x3c, !PT ;  /* 0x0000000305057212 */ /* 0x000fe400078e3cff */
[----:B------:R-:W-:Y:S01]  /*06a0*/  LOP3.LUT R10, R3, R0, R2, 0x1e, !PT ;  /* 0x00000000030a7212 */ /* 0x000fe200078e1e02 */
[----:B------:R-:W-:Y:S01]  /*06b0*/  IMAD.SHL.U32 R0, R11, 0x8, RZ ;  /* 0x000000080b007824 */ /* 0x000fe200078e00ff */
[----:B------:R-:W-:Y:S01]  /*06c0*/  LOP3.LUT R3, R7, 0x1c0, RZ, 0xc0, !PT ;  /* 0x000001c007037812 */ /* 0x000fe200078ec0ff */
[----:B------:R-:W-:Y:S01]  /*06d0*/  IMAD.IADD R223, R8, 0x1, R5 ;  /* 0x0000000108df7824 */ /* 0x000fe200078e0205 */
[----:B------:R-:W-:Y:S02]  /*06e0*/  SHF.R.S32.HI R7, RZ, 0x1f, R19 ;  /* 0x0000001fff077819 */ /* 0x000fe40000011413 */
[----:B------:R-:W-:Y:S02]  /*06f0*/  SHF.R.U32.HI R2, RZ, 0x3, R3 ;  /* 0x00000003ff027819 */ /* 0x000fe40000011603 */
[----:B------:R-:W-:Y:S01]  /*0700*/  LEA.HI R5, R7, R19, RZ, 0x2 ;  /* 0x0000001307057211 */ /* 0x000fe200078f10ff */
[----:B------:R-:W-:Y:S01]  /*0710*/  IMAD.SHL.U32 R7, R12, 0x40, RZ ;  /* 0x000000400c077824 */ /* 0x000fe200078e00ff */
[----:B------:R-:W-:-:S02]  /*0720*/  LOP3.LUT R8, R3, 0x8, R0, 0xf8, !PT ;  /* 0x0000000803087812 */ /* 0x000fc400078ef800 */
[----:B------:R-:W-:Y:S02]  /*0730*/  LOP3.LUT R3, R2, R6, R3, 0x1e, !PT ;  /* 0x0000000602037212 */ /* 0x000fe400078e1e03 */
[----:B------:R-:W-:Y:S01]  /*0740*/  SHF.R.S32.HI R6, RZ, 0x2, R5 ;  /* 0x00000002ff067819 */ /* 0x000fe20000011405 */
[----:B------:R-:W-:Y:S01]  /*0750*/  IMAD R5, R194, 0x400, R9 ;  /* 0x00000400c2057824 */ /* 0x000fe200078e0209 */
[----:B------:R-:W-:Y:S02]  /*0760*/  LOP3.LUT R0, R7, 0xfffffe00, RZ, 0xc0, !PT ;  /* 0xfffffe0007007812 */ /* 0x000fe400078ec0ff */
        /* <DEDUP_REMOVED lines=8> */
[----:B------:R1:W-:Y:S01]  /*07f0*/  STL [R1+0x10], R6 ;  /* 0x0000100601007387 */ /* 0x0003e20000100800 */
[----:B------:R-:W-:-:S02]  /*0800*/  IMAD.IADD R194, R2, 0x1, R194 ;  /* 0x0000000102c27824 */ /* 0x000fc400078e02c2 */
[----:B------:R-:W-:Y:S02]  /*0810*/  IMAD.MOV.U32 R2, RZ, RZ, 0x20 ;  /* 0x00000020ff027424 */ /* 0x000fe400078e00ff */
        /* <DEDUP_REMOVED lines=8> */
[----:B------:R-:W-:-:S02]  /*08a0*/  IMAD.IADD R190, R0, 0x1, R2 ;  /* 0x0000000100be7824 */ /* 0x000fc400078e0202 */
[C---:B------:R-:W-:Y:S01]  /*08b0*/  VIADD R2, R3.reuse, 0x40 ;  /* 0x0000004003027836 */ /* 0x040fe20000000000 */
[----:B------:R1:W-:Y:S01]  /*08c0*/  STL [R1+0x4], R3 ;  /* 0x0000040301007387 */ /* 0x0003e20000100800 */
[----:B------:R-:W-:Y:S02]  /*08d0*/  @P2 VIADD R2, R3, 0xffffffc0 ;  /* 0xffffffc003022836 */ /* 0x000fe40000000000 */
[----:B------:R-:W-:Y:S02]  /*08e0*/  IMAD.IADD R191, R185, 0x1, R191 ;  /* 0x00000001b9bf7824 */ /* 0x000fe400078e02bf */
[----:B------:R-:W-:Y:S01]  /*08f0*/  IMAD.IADD R225, R223, 0x1, R224 ;  /* 0x00000001dfe17824 */ /* 0x000fe200078e02e0 */
[----:B------:R1:W-:Y:S01]  /*0900*/  STL [R1+0x8], R2 ;  /* 0x0000080201007387 */ /* 0x0003e20000100800 */
[----:B------:R-:W-:Y:S02]  /*0910*/  IMAD.IADD R185, R185, 0x1, R186 ;  /* 0x00000001b9b97824 */ /* 0x000fe400078e02ba */
[----:B---3--:R-:W-:-:S07]  /*0920*/  IMAD.IADD R224, R224, 0x1, R222 ;  /* 0x00000001e0e07824 */ /* 0x008fce00078e02de */
.L_x_184:
[----:B--23--:R-:W2:Y:S01]  /*0930*/  S2R R50, SR_CTAID.Y ;  /* 0x0000000000327919 */ /* 0x00cea20000002600 */
[----:B-1----:R-:W1:Y:S01]  /*0940*/  LDC.64 R2, c[0x0][0x2f0] ;  /* 0x0000bc00ff027b82 */ /* 0x002e620000000a00 */
[----:B------:R-:W-:Y:S01]  /*0950*/  ISETP.NE.U32.AND P3, PT, RZ, UR12, PT ;  /* 0x0000000cff007c0c */ /* 0x000fe2000bf65070 */
[----:B------:R-:W-:-:S03]  /*0960*/  IMAD.MOV.U32 R0, RZ, RZ, -0x1 ;  /* 0xffffffffff007424 */ /* 0x000fc600078e00ff */
[----:B------:R-:W-:-:S03]  /*0970*/  ISETP.NE.AND.EX P3, PT, RZ, UR13, PT, P3 ;  /* 0x0000000dff007c0c */ /* 0x000fc6000bf65330 */
[----:B------:R-:W3:Y:S08]  /*0980*/  LDC.64 R8, c[0x0][0x308] ;  /* 0x0000c200ff087b82 */ /* 0x000ef00000000a00 */
[----:B------:R-:W4:Y:S08]  /*0990*/  LDC.U8 R13, c[0x0][0x3c2] ;  /* 0x0000f080ff0d7b82 */ /* 0x000f300000000000 */
        /* <DEDUP_REMOVED lines=42> */
.L_x_138:
[----:B------:R-:W-:Y:S01]  /*0c40*/  IMAD.SHL.U32 R31, R247, 0x40, RZ ;  /* 0x00000040f71f7824 */ /* 0x000fe200078e00ff */
[----:B-----5:R-:W-:-:S04]  /*0c50*/  @!P2 IADD3 R206, R5, R4, -R246 ;  /* 0x0000000405cea210 */ /* 0x020fc80007ffe8f6 */
[----:B------:R-:W-:-:S13]  /*0c60*/  ISETP.GT.AND P0, PT, R206, R31, PT ;  /* 0x0000001fce00720c */ /* 0x000fda0003f04270 */
[----:B------:R-:W-:Y:S05]  /*0c70*/  @!P0 BRA `(.L_x_139) ;  /* 0x0000006800c88947 */ /* 0x000fea0003800000 */
[----:B------:R-:W3:Y:S01]  /*0c80*/  LDC R14, c[0x0][0x278] ;  /* 0x00009e00ff0e7b82 */ /* 0x000ee20000000800 */
[----:B------:R-:W-:Y:S01]  /*0c90*/  IABS R5, R248 ;  /* 0x000000f800057213 */ /* 0x000fe20000000000 */
[----:B------:R-:W4:Y:S01]  /*0ca0*/  S2R R38, SR_CTAID.X ;  /* 0x0000000000267919 */ /* 0x000f220000002500 */
[----:B------:R-:W-:Y:S02]  /*0cb0*/  ISETP.NE.AND P1, PT, R40, -0x1, PT ;  /* 0xffffffff2800780c */ /* 0x000fe40003f25270 */
[----:B------:R-:W-:Y:S02]  /*0cc0*/  ISETP.NE.AND P2, PT, R0, -0x1, PT ;  /* 0xffffffff0000780c */ /* 0x000fe40003f45270 */
[----:B------:R-:W-:Y:S01]  /*0cd0*/  SHF.R.S32.HI R249, RZ, 0x1f, R248 ;  /* 0x0000001ffff97819 */ /* 0x000fe200000114f8 */
[----:B------:R-:W5:Y:S08]  /*0ce0*/  LDC.64 R6, c[0x0][0x228] ;  /* 0x00008a00ff067b82 */ /* 0x000f700000000a00 */
[----:B------:R-:W2:Y:S01]  /*0cf0*/  LDC.64 R32, c[0x0][0x240] ;  /* 0x00009000ff207b82 */ /* 0x000ea20000000a00 */
[----:B---3--:R-:W-:-:S07]  /*0d00*/  IABS R9, R14 ;  /* 0x0000000e00097213 */ /* 0x008fce0000000000 */
[----:B------:R-:W3:Y:S01]  /*0d10*/  LDC R42, c[0x0][0x2d4] ;  /* 0x0000b500ff2a7b82 */ /* 0x000ee20000000800 */
[----:B-1----:R-:W1:Y:S01]  /*0d20*/  I2F.RP R2, R9 ;  /* 0x0000000900027306 */ /* 0x002e620000209400 */
[----:B-----5:R-:W-:-:S06]  /*0d30*/  IMAD R8, R43, R6, RZ ;  /* 0x000000062b087224 */ /* 0x020fcc00078e02ff */
[----:B------:R-:W5:Y:S01]  /*0d40*/  @P1 LDC.64 R22, c[0x0][0x250] ;  /* 0x00009400ff161b82 */ /* 0x000f620000000a00 */
[----:B------:R-:W-:-:S07]  /*0d50*/  IMAD R8, R50, R7, R8 ;  /* 0x0000000732087224 */ /* 0x000fce00078e0208 */
[----:B------:R-:W4:Y:S01]  /*0d60*/  LDC R35, c[0x0][0x2dc] ;  /* 0x0000b700ff237b82 */ /* 0x000f220000000800 */
[----:B-1----:R-:W1:Y:S07]  /*0d70*/  MUFU.RCP R2, R2 ;  /* 0x0000000200027308 */ /* 0x002e6e0000001000 */
[----:B------:R-:W4:Y:S01]  /*0d80*/  LDC R241, c[0x0][0x270] ;  /* 0x00009c00fff17b82 */ /* 0x000f220000000800 */
[----:B---3--:R-:W-:Y:S01]  /*0d90*/  SHF.R.S32.HI R10, RZ, 0x1f, R42 ;  /* 0x0000001fff0a7819 */ /* 0x008fe2000001142a */
[----:B------:R-:W-:-:S06]  /*0da0*/  IMAD.WIDE.U32 R12, R50, R42, RZ ;  /* 0x0000002a320c7225 */ /* 0x000fcc00078e00ff */
[----:B------:R-:W3:Y:S01]  /*0db0*/  LDC.U8 R15, c[0x0][0x3d8] ;  /* 0x0000f600ff0f7b82 */ /* 0x000ee20000000000 */
[----:B-1----:R-:W-:-:S04]  /*0dc0*/  IADD3 R2, R2, 0xffffffe, RZ ;  /* 0x0ffffffe02027810 */ /* 0x002fc80007ffe0ff */
[----:B------:R-:W1:Y:S03]  /*0dd0*/  F2I.FTZ.U32.TRUNC.NTZ R3, R2 ;  /* 0x0000000200037305 */ /* 0x000e66000021f000 */
[----:B------:R-:W3:Y:S01]  /*0de0*/  LDC R36, c[0x0][0x2c4] ;  /* 0x0000b100ff247b82 */ /* 0x000ee20000000800 */
[----:B----4-:R-:W-:-:S07]  /*0df0*/  IMAD.WIDE R20, R35, R241, RZ ;  /* 0x000000f123147225 */ /* 0x010fce00078e02ff */
[----:B------:R-:W4:Y:S01]  /*0e00*/  @P1 LDC.64 R26, c[0x0][0x248] ;  /* 0x00009200ff1a1b82 */ /* 0x000f220000000a00 */
[----:B-1----:R-:W-:-:S07]  /*0e10*/  IADD3 R2, RZ, -R3, RZ ;  /* 0x80000003ff027210 */ /* 0x002fce0007ffe0ff */
[----:B------:R-:W1:Y:S01]  /*0e20*/  LDC.U8 R39, c[0x0][0x480] ;  /* 0x00012000ff277b82 */ /* 0x000e620000000000 */
[----:B------:R-:W-:Y:S02]  /*0e30*/  IMAD R4, R2, R9, RZ ;  /* 0x0000000902047224 */ /* 0x000fe400078e02ff */
[----:B------:R-:W-:-:S04]  /*0e40*/  IMAD.MOV.U32 R2, RZ, RZ, RZ ;  /* 0x000000ffff027224 */ /* 0x000fc800078e00ff */
[----:B------:R-:W-:-:S04]  /*0e50*/  IMAD.HI.U32 R2, R3, R4, R2 ;  /* 0x0000000403027227 */ /* 0x000fc800078e0002 */
[----:B------:R-:W-:Y:S02]  /*0e60*/  VIADD R4, R34, 0x3f ;  /* 0x0000003f22047836 */ /* 0x000fe40000000000 */
[----:B------:R-:W-:-:S05]  /*0e70*/  IMAD.HI.U32 R2, R2, R5, RZ ;  /* 0x0000000502027227 */ /* 0x000fca00078e00ff */
[----:B------:R-:W-:-:S05]  /*0e80*/  IADD3 R3, -R2, RZ, RZ ;  /* 0x000000ff02037210 */ /* 0x000fca0007ffe1ff */
[----:B------:R-:W-:Y:S01]  /*0e90*/  IMAD R3, R9, R3, R5 ;  /* 0x0000000309037224 */ /* 0x000fe200078e0205 */
[----:B------:R-:W-:-:S04]  /*0ea0*/  SHF.R.S32.HI R5, RZ, 0x1f, R4 ;  /* 0x0000001fff057819 */ /* 0x000fc80000011404 */
[----:B------:R-:W-:Y:S02]  /*0eb0*/  ISETP.GT.U32.AND P5, PT, R9, R3, PT ;  /* 0x000000030900720c */ /* 0x000fe40003fa4070 */
[----:B------:R-:W-:Y:S01]  /*0ec0*/  LEA.HI R37, R5, R4, RZ, 0x6 ;  /* 0x0000000405257211 */ /* 0x000fe200078f30ff */
[----:B------:R-:W-:-:S04]  /*0ed0*/  IMAD.WIDE.U32 R4, R50, R6, RZ ;  /* 0x0000000632047225 */ /* 0x000fc800078e00ff */
[----:B--2---:R-:W-:-:S04]  /*0ee0*/  IMAD.WIDE.U32 R6, R0, R32, RZ ;  /* 0x0000002000067225 */ /* 0x004fc800078e00ff */
[----:B------:R-:W-:Y:S01]  /*0ef0*/  IMAD.IADD R28, R5, 0x1, R8 ;  /* 0x00000001051c7824 */ /* 0x000fe200078e0208 */
[----:B------:R-:W-:Y:S01]  /*0f00*/  SEL R41, R4, R6, !P2 ;  /* 0x0000000604297207 */ /* 0x000fe20005000000 */
[----:B------:R-:W-:Y:S01]  /*0f10*/  IMAD R6, R10, R50, RZ ;  /* 0x000000320a067224 */ /* 0x000fe200078e02ff */
[----:B------:R-:W-:Y:S01]  /*0f20*/  @!P5 IADD3 R3, R3, -R9, RZ ;  /* 0x800000090303d210 */ /* 0x000fe20007ffe0ff */
[----:B------:R-:W-:Y:S01]  /*0f30*/  IMAD R8, R0, R33, RZ ;  /* 0x0000002100087224 */ /* 0x000fe200078e02ff */
[----:B------:R-:W-:Y:S01]  /*0f40*/  @!P5 IADD3 R2, R2, 0x1, RZ ;  /* 0x000000010202d810 */ /* 0x000fe20007ffe0ff */
[----:B------:R-:W-:Y:S01]  /*0f50*/  IMAD R6, R43, R42, R6 ;  /* 0x0000002a2b067224 */ /* 0x000fe200078e0206 */
[----:B------:R-:W-:Y:S02]  /*0f60*/  ISETP.GE.U32.AND P3, PT, R3, R9, PT ;  /* 0x000000090300720c */ /* 0x000fe40003f66070 */
[----:B------:R-:W-:Y:S02]  /*0f70*/  @P1 IADD3 R3, R246, R40, RZ ;  /* 0x00000028f6031210 */ /* 0x000fe40007ffe0ff */
[----:B------:R-:W-:-:S02]  /*0f80*/  LOP3.LUT R9, R248, R14, RZ, 0x3c, !PT ;  /* 0x0000000ef8097212 */ /* 0x000fc400078e3cff */
[----:B------:R-:W-:Y:S01]  /*0f90*/  @P2 IADD3 R28, R7, R8, RZ ;  /* 0x00000008071c2210 */ /* 0x000fe20007ffe0ff */
[----:B-----5:R-:W-:Y:S01]  /*0fa0*/  @P1 IMAD R10, R3, R23, RZ ;  /* 0x00000017030a1224 */ /* 0x020fe200078e02ff */
[----:B------:R-:W-:Y:S01]  /*0fb0*/  ISETP.GE.AND P0, PT, R9, RZ, PT ;  /* 0x000000ff0900720c */ /* 0x000fe20003f06270 */
[----:B------:R-:W-:Y:S01]  /*0fc0*/  @P1 IMAD.WIDE.U32 R4, R3, R22, RZ ;  /* 0x0000001603041225 */ /* 0x000fe200078e00ff */
[----:B------:R-:W2:Y:S01]  /*0fd0*/  @!P2 LDC.64 R8, c[0x0][0x418] ;  /* 0x00010600ff08ab82 */ /* 0x000ea20000000a00 */
[----:B------:R-:W-:Y:S02]  /*0fe0*/  ISETP.NE.AND P5, PT, R14, RZ, PT ;  /* 0x000000ff0e00720c */ /* 0x000fe40003fa5270 */
[----:B------:R-:W-:Y:S01]  /*0ff0*/  @P3 IADD3 R2, R2, 0x1, RZ ;  /* 0x0000000102023810 */ /* 0x000fe20007ffe0ff */
[----:B------:R-:W-:Y:S01]  /*1000*/  IMAD.IADD R3, R13, 0x1, R6 ;  /* 0x000000010d037824 */ /* 0x000fe200078e0206 */
[----:B------:R-:W-:Y:S01]  /*1010*/  @P1 IADD3 R30, R5, R10, RZ ;  /* 0x0000000a051e1210 */ /* 0x000fe20007ffe0ff */
[----:B------:R-:W-:Y:S01]  /*1020*/  IMAD R7, R21, R12, RZ ;  /* 0x0000000c15077224 */ /* 0x000fe200078e02ff */
[----:B---3--:R-:W-:Y:S01]  /*1030*/  ISETP.NE.AND P3, PT, R15, RZ, PT ;  /* 0x000000ff0f00720c */ /* 0x008fe20003f65270 */
[----:B------:R-:W3:Y:S01]  /*1040*/  @P2 LDC.64 R10, c[0x0][0x420] ;  /* 0x00010800ff0a2b82 */ /* 0x000ee20000000a00 */
[----:B------:R-:W-:Y:S01]  /*1050*/  @P1 IMAD.MOV.U32 R25, RZ, RZ, R4 ;  /* 0x000000ffff191224 */ /* 0x000fe200078e0004 */
[----:B------:R-:W-:Y:S01]  /*1060*/  MOV R24, R2 ;  /* 0x0000000200187202 */ /* 0x000fe20000000f00 */
[----:B------:R-:W-:-:S02]  /*1070*/  IMAD R7, R20, R3, R7 ;  /* 0x0000000314077224 */ /* 0x000fc400078e0207 */
[----:B------:R-:W-:-:S03]  /*1080*/  IMAD.WIDE.U32 R4, R20, R12, RZ ;  /* 0x0000000c14047225 */ /* 0x000fc600078e00ff */
[----:B------:R-:W5:Y:S01]  /*1090*/  LDC.64 R12, c[0x0][0x488] ;  /* 0x00012200ff0c7b82 */ /* 0x000f620000000a00 */
[----:B------:R-:W-:Y:S01]  /*10a0*/  IMAD.WIDE.U32 R2, R20, R0, RZ ;  /* 0x0000000014027225 */ /* 0x000fe200078e00ff */
[----:B------:R-:W-:-:S03]  /*10b0*/  IADD3 R19, R5, R7, RZ ;  /* 0x0000000705137210 */ /* 0x000fc60007ffe0ff */
[----:B------:R-:W-:Y:S01]  /*10c0*/  IMAD R6, R21, R0, RZ ;  /* 0x0000000015067224 */ /* 0x000fe200078e02ff */
[----:B------:R-:W-:Y:S01]  /*10d0*/  SEL R29, R4, R2, !P2 ;  /* 0x00000002041d7207 */ /* 0x000fe20005000000 */
[C---:B------:R-:W-:Y:S01]  /*10e0*/  IMAD.SHL.U32 R7, R50.reuse, 0x80, RZ ;  /* 0x0000008032077824 */ /* 0x040fe200078e00ff */
[----:B------:R-:W4:Y:S01]  /*10f0*/  @P3 LDC R15, c[0x0][0x2e4] ;  /* 0x0000b900ff0f3b82 */ /* 0x000f220000000800 */
[----:B------:R-:W-:Y:S01]  /*1100*/  @!P0 IMAD.MOV R24, RZ, RZ, -R24 ;  /* 0x000000ffff188224 */ /* 0x000fe200078e0a18 */
[----:B------:R-:W-:Y:S01]  /*1110*/  @P2 IADD3 R19, R3, R6, RZ ;  /* 0x0000000603132210 */ /* 0x000fe20007ffe0ff */
[----:B--2---:R-:W-:Y:S01]  /*1120*/  @!P2 IMAD R2, R43, R8, RZ ;  /* 0x000000082b02a224 */ /* 0x004fe200078e02ff */
[----:B------:R-:W-:Y:S02]  /*1130*/  LOP3.LUT R6, R37, 0xffffffc0, RZ, 0xc0, !PT ;  /* 0xffffffc025067812 */ /* 0x000fe400078ec0ff */
[C---:B------:R-:W-:Y:S01]  /*1140*/  SHF.L.U64.HI R3, R50.reuse, 0x7, R43 ;  /* 0x0000000732037819 */ /* 0x040fe2000001022b */
[----:B------:R-:W-:Y:S01]  /*1150*/  @!P2 IMAD R9, R50, R9, R2 ;  /* 0x000000093209a224 */ /* 0x000fe200078e0202 */
[----:B------:R-:W-:Y:S01]  /*1160*/  SEL R7, R7, RZ, P4 ;  /* 0x000000ff07077207 */ /* 0x000fe20002000000 */
[----:B---3--:R-:W-:Y:S01]  /*1170*/  @P2 IMAD.WIDE.U32 R4, R0, R10, RZ ;  /* 0x0000000a00042225 */ /* 0x008fe200078e00ff */
[----:B------:R-:W-:-:S02]  /*1180*/  IADD3 R6, R6, -0x40, RZ ;  /* 0xffffffc006067810 */ /* 0x000fc40007ffe0ff */
[----:B------:R-:W-:Y:S01]  /*1190*/  SEL R3, R3, RZ, P4 ;  /* 0x000000ff03037207 */ /* 0x000fe20002000000 */
[----:B------:R-:W-:Y:S01]  /*11a0*/  @P2 IMAD R18, R0, R11, R5 ;  /* 0x0000000b00122224 */ /* 0x000fe200078e0205 */
[----:B------:R-:W-:Y:S01]  /*11b0*/  IADD3 R7, P0, R6, R7, RZ ;  /* 0x0000000706077210 */ /* 0x000fe20007f1e0ff */
[----:B------:R-:W-:Y:S01]  /*11c0*/  @P3 IMAD R10, R50, R36, RZ ;  /* 0x00000024320a3224 */ /* 0x000fe200078e02ff */
[----:B------:R-:W-:Y:S01]  /*11d0*/  SHF.R.S32.HI R16, RZ, 0x1f, R6 ;  /* 0x0000001fff107819 */ /* 0x000fe20000011406 */
[----:B------:R-:W-:Y:S01]  /*11e0*/  @P2 IMAD.MOV.U32 R17, RZ, RZ, R4 ;  /* 0x000000ffff112224 */ /* 0x000fe200078e0004 */
[----:B------:R-:W-:Y:S01]  /*11f0*/  @!P5 LOP3.LUT R24, RZ, R14, RZ, 0x33, !PT ;  /* 0x0000000eff18d212 */ /* 0x000fe200078e33ff */
[----:B------:R-:W-:Y:S01]  /*1200*/  IMAD R14, R21, R7, RZ ;  /* 0x00000007150e7224 */ /* 0x000fe200078e02ff */
[----:B------:R-:W-:Y:S01]  /*1210*/  IADD3.X R5, R16, R3, RZ, P0, !PT ;  /* 0x0000000310057210 */ /* 0x000fe200007fe4ff */
[----:B------:R-:W-:Y:S01]  /*1220*/  @!P2 IMAD.WIDE.U32 R2, R50, R8, RZ ;  /* 0x000000083202a225 */ /* 0x000fe200078e00ff */
[----:B------:R-:W-:-:S02]  /*1230*/  @P3 SEL R8, R10, R0, !P2 ;  /* 0x000000000a083207 */ /* 0x000fc40005000000 */
[----:B-1----:R-:W-:Y:S01]  /*1240*/  ISETP.NE.AND P0, PT, R39, RZ, PT ;  /* 0x000000ff2700720c */ /* 0x002fe20003f05270 */
[----:B------:R-:W-:Y:S01]  /*1250*/  IMAD R14, R20, R5, R14 ;  /* 0x00000005140e7224 */ /* 0x000fe200078e020e */
[----:B------:R-:W-:Y:S01]  /*1260*/  @!P2 IADD3 R18, R3, R9, RZ ;  /* 0x000000090312a210 */ /* 0x000fe20007ffe0ff */
[----:B------:R-:W-:Y:S01]  /*1270*/  @!P3 IMAD R5, R50, R241, R248 ;  /* 0x000000f13205b224 */ /* 0x000fe200078e02f8 */
[----:B------:R-:W-:Y:S01]  /*1280*/  @!P2 MOV R17, R2 ;  /* 0x000000020011a202 */ /* 0x000fe20000000f00 */
[----:B-----5:R-:W-:-:S04]  /*1290*/  IMAD.WIDE.U32 R2, R38, R12, RZ ;  /* 0x0000000c26027225 */ /* 0x020fc800078e00ff */
[----:B------:R-:W-:Y:S01]  /*12a0*/  @P1 IMAD.IADD R4, R246, 0x1, R40 ;  /* 0x00000001f6041824 */ /* 0x000fe200078e0228 */
[----:B------:R-:W-:Y:S01]  /*12b0*/  SEL R12, R2, RZ, P0 ;  /* 0x000000ff020c7207 */ /* 0x000fe20000000000 */
[----:B------:R-:W-:Y:S01]  /*12c0*/  IMAD.WIDE.U32 R10, R20, R7, RZ ;  /* 0x00000007140a7225 */ /* 0x000fe200078e00ff */
[----:B------:R-:W-:-:S03]  /*12d0*/  SHF.R.S32.HI R40, RZ, 0x1f, R31 ;  /* 0x0000001fff287819 */ /* 0x000fc6000001141f */
[----:B----4-:R-:W-:Y:S02]  /*12e0*/  @P3 IMAD R20, R248, R15, R8 ;  /* 0x0000000ff8143224 */ /* 0x010fe400078e0208 */
[----:B------:R-:W-:Y:S02]  /*12f0*/  IMAD R7, R38, R13, R3 ;  /* 0x0000000d26077224 */ /* 0x000fe400078e0203 */
[----:B------:R-:W-:Y:S02]  /*1300*/  @!P3 IMAD R20, R5, R36, RZ ;  /* 0x000000240514b224 */ /* 0x000fe400078e02ff */
[----:B------:R-:W-:Y:S01]  /*1310*/  @P1 IMAD R3, R4, R27, RZ ;  /* 0x0000001b04031224 */ /* 0x000fe200078e02ff */
[----:B------:R-:W-:Y:S01]  /*1320*/  SEL R13, R7, RZ, P0 ;  /* 0x000000ff070d7207 */ /* 0x000fe20000000000 */
[----:B------:R-:W-:Y:S02]  /*1330*/  IMAD R8, R248, R35, RZ ;  /* 0x00000023f8087224 */ /* 0x000fe400078e02ff */
[----:B------:R-:W-:-:S03]  /*1340*/  @P1 IMAD.WIDE.U32 R4, R4, R26, RZ ;  /* 0x0000001a04041225 */ /* 0x000fc600078e00ff */
[----:B------:R-:W-:Y:S02]  /*1350*/  SHF.R.S32.HI R9, RZ, 0x1f, R8 ;  /* 0x0000001fff097819 */ /* 0x000fe40000011408 */
        /* <DEDUP_REMOVED lines=15> */
.L_x_140:
        /* <DEDUP_REMOVED lines=13> */
.L_x_141:
        /* <DEDUP_REMOVED lines=10> */
.L_x_142:
[----:B------:R-:W-:-:S04]  /*15c0*/  IMAD R0, R50, R241, R248 ;  /* 0x000000f132007224 */ /* 0x000fc800078e02f8 */
[----:B------:R-:W-:-:S07]  /*15d0*/  IMAD R0, R0, R42, RZ ;  /* 0x0000002a00007224 */ /* 0x000fce00078e02ff */
.L_x_143:
[----:B------:R-:W2:Y:S01]  /*15e0*/  LDL R21, [R1+0x18] ;  /* 0x0000180001157983 */ /* 0x000ea20000100800 */
[----:B------:R-:W-:Y:S01]  /*15f0*/  IMAD R241, R35, R241, RZ ;  /* 0x000000f123f17224 */ /* 0x000fe200078e02ff */
[----:B------:R-:W1:Y:S01]  /*1600*/  LDC.64 R14, c[0x0][0x420] ;  /* 0x00010800ff0e7b82 */ /* 0x000e620000000a00 */
[----:B------:R-:W-:Y:S01]  /*1610*/  SHF.R.S32.HI R215, RZ, 0x1f, R214 ;  /* 0x0000001fffd77819 */ /* 0x000fe200000114d6 */
[----:B------:R-:W3:Y:S01]  /*1620*/  S2R R45, SR_TID.X ;  /* 0x00000000002d7919 */ /* 0x000ee20000002100 */
[----:B------:R-:W-:Y:S01]  /*1630*/  IMAD.SHL.U32 R3, R241, 0x40, RZ ;  /* 0x00000040f1037824 */ /* 0x000fe200078e00ff */
[----:B------:R-:W-:Y:S01]  /*1640*/  ULDC.64 UR6, c[0x0][0x428] ;  /* 0x00010a0000067ab9 */ /* 0x000fe20000000a00 */
[----:B------:R-:W-:Y:S01]  /*1650*/  IADD3 R20, R6, R20, RZ ;  /* 0x0000001406147210 */ /* 0x000fe20007ffe0ff */
[----:B------:R-:W4:Y:S01]  /*1660*/  S2R R5, SR_TID.X ;  /* 0x0000000000057919 */ /* 0x000f220000002100 */
[----:B------:R-:W-:Y:S01]  /*1670*/  ULDC.64 UR8, c[0x0][0x258] ;  /* 0x0000960000087ab9 */ /* 0x000fe20000000a00 */
[----:B------:R-:W-:Y:S01]  /*1680*/  IADD3 R2, P2, P1, R10, R3, R8 ;  /* 0x000000030a027210 */ /* 0x000fe2000795e008 */
[----:B------:R-:W5:Y:S01]  /*1690*/  LDC.64 R48, c[0x0][0x2b0] ;  /* 0x0000ac00ff307b82 */ /* 0x000f620000000a00 */
[----:B------:R-:W4:Y:S01]  /*16a0*/  S2R R7, SR_TID.X ;  /* 0x0000000000077919 */ /* 0x000f220000002100 */
[----:B------:R-:W-:Y:S01]  /*16b0*/  SHF.R.S32.HI R3, RZ, 0x1f, R3 ;  /* 0x0000001fff037819 */ /* 0x000fe20000011403 */
[----:B------:R-:W-:Y:S01]  /*16c0*/  ULDC.64 UR10, c[0x0][0x210] ;  /* 0x00008400000a7ab9 */ /* 0x000fe20000000a00 */
[----:B------:R-:W-:Y:S02]  /*16d0*/  BSSY B1, `(.L_x_139) ;  /* 0x000060c000017945 */ /* 0x000fe40003800000 */
[----:B------:R-:W-:-:S02]  /*16e0*/  IADD3.X R3, R4, R3, R9, P2, P1 ;  /* 0x0000000304037210 */ /* 0x000fc400017e2409 */
[----:B------:R-:W-:Y:S01]  /*16f0*/  IADD3 R8, P2, P1, R12, R2, R29 ;  /* 0x000000020c087210 */ /* 0x000fe2000795e01d */
[----:B------:R-:W5:Y:S01]  /*1700*/  LDC.64 R46, c[0x0][0x478] ;  /* 0x00011e00ff2e7b82 */ /* 0x000f620000000a00 */
[----:B------:R-:W-:Y:S02]  /*1710*/  IADD3 R2, P3, R214, R17, RZ ;  /* 0x00000011d6027210 */ /* 0x000fe40007f7e0ff */
[----:B------:R-:W-:-:S03]  /*1720*/  IADD3.X R9, R13, R3, R19, P2, P1 ;  /* 0x000000030d097210 */ /* 0x000fc600017e2413 */
[----:B------:R-:W-:Y:S01]  /*1730*/  IMAD.X R3, R215, 0x1, R18, P3 ;  /* 0x00000001d7037824 */ /* 0x000fe200018e0612 */
[----:B------:R-:W-:Y:S01]  /*1740*/  ISETP.GE.AND P3, PT, R34, 0x1, PT ;  /* 0x000000012200780c */ /* 0x000fe20003f66270 */
[----:B------:R-:W-:Y:S02]  /*1750*/  IMAD.IADD R18, R6, 0x1, R0 ;  /* 0x0000000106127824 */ /* 0x000fe400078e0200 */
[-C--:B-1----:R-:W-:Y:S02]  /*1760*/  IMAD R4, R16, R14.reuse, RZ ;  /* 0x0000000e10047224 */ /* 0x082fe400078e02ff */
[----:B------:R-:W-:Y:S01]  /*1770*/  IMAD.WIDE.U32 R2, R6, R14, R2 ;  /* 0x0000000e06027225 */ /* 0x000fe200078e0002 */
[----:B---3--:R-:W-:-:S03]  /*1780*/  SHF.R.S32.HI R44, RZ, 0x1f, R45 ;  /* 0x0000001fff2c7819 */ /* 0x008fc6000001142d */
[----:B------:R-:W-:Y:S01]  /*1790*/  IMAD R4, R6, R15, R4 ;  /* 0x0000000f06047224 */ /* 0x000fe200078e0204 */
[----:B----4-:R-:W-:-:S03]  /*17a0*/  SHF.R.S32.HI R5, RZ, 0x1f, R5 ;  /* 0x0000001fff057819 */ /* 0x010fc60000011405 */
[----:B------:R-:W-:Y:S01]  /*17b0*/  IMAD.IADD R3, R3, 0x1, R4 ;  /* 0x0000000103037824 */ /* 0x000fe200078e0204 */
[----:B------:R-:W-:Y:S01]  /*17c0*/  LEA.HI R35, R44, R45, RZ, 0x3 ;  /* 0x0000002d2c237211 */ /* 0x000fe200078f18ff */
[----:B------:R-:W-:Y:S01]  /*17d0*/  IMAD R4, R249, UR6, RZ ;  /* 0x00000006f9047c24 */ /* 0x000fe2000f8e02ff */
[----:B------:R-:W-:Y:S01]  /*17e0*/  LEA.HI R5, R5, R7, RZ, 0x5 ;  /* 0x0000000705057211 */ /* 0x000fe200078f28ff */
[C---:B------:R-:W-:Y:S01]  /*17f0*/  IMAD.WIDE.U32 R2, R248.reuse, UR6, R2 ;  /* 0x00000006f8027c25 */ /* 0x040fe2000f8e0002 */
[----:B------:R-:W-:Y:S02]  /*1800*/  SHF.R.S32.HI R13, RZ, 0x3, R35 ;  /* 0x00000003ff0d7819 */ /* 0x000fe40000011423 */
[----:B------:R-:W-:Y:S01]  /*1810*/  SHF.R.S32.HI R5, RZ, 0x5, R5 ;  /* 0x00000005ff057819 */ /* 0x000fe20000011405 */
[----:B------:R-:W-:Y:S01]  /*1820*/  IMAD R4, R248, UR7, R4 ;  /* 0x00000007f8047c24 */ /* 0x000fe2000f8e0204 */
[----:B------:R-:W-:Y:S01]  /*1830*/  IADD3 R7, P2, R13, R6, RZ ;  /* 0x000000060d077210 */ /* 0x000fe20007f5e0ff */
[----:B------:R-:W-:Y:S01]  /*1840*/  ULDC.64 UR6, c[0x0][0x400] ;  /* 0x0001000000067ab9 */ /* 0x000fe20000000a00 */
[----:B------:R-:W-:Y:S01]  /*1850*/  SHF.R.S32.HI R42, RZ, 0x1f, R13 ;  /* 0x0000001fff2a7819 */ /* 0x000fe2000001140d */
[----:B-----5:R-:W-:-:S04]  /*1860*/  IMAD.WIDE R18, R18, 0x4, R46 ;  /* 0x0000000412127825 */ /* 0x020fc800078e022e */
[----:B--2---:R-:W-:Y:S02]  /*1870*/  IMAD R0, R5, R241, R21 ;  /* 0x000000f105007224 */ /* 0x004fe400078e0215 */
[----:B------:R-:W-:Y:S02]  /*1880*/  IMAD.X R5, R42, 0x1, R16, P2 ;  /* 0x000000012a057824 */ /* 0x000fe400010e0610 */
[----:B------:R-:W-:Y:S01]  /*1890*/  IMAD.WIDE R20, R20, 0x4, R48 ;  /* 0x0000000414147825 */ /* 0x000fe200078e0230 */
[----:B------:R-:W-:-:S03]  /*18a0*/  IADD3 R8, P1, R0, R8, RZ ;  /* 0x0000000800087210 */ /* 0x000fc60007f3e0ff */
[-C--:B------:R-:W-:Y:S01]  /*18b0*/  IMAD R5, R5, R32.reuse, RZ ;  /* 0x0000002005057224 */ /* 0x080fe200078e02ff */
[----:B------:R-:W-:Y:S02]  /*18c0*/  LEA.HI.X.SX32 R0, R0, R9, 0x1, P1 ;  /* 0x0000000900007211 */ /* 0x000fe400008f0eff */
[C---:B------:R-:W-:Y:S01]  /*18d0*/  LEA R200, P1, R8.reuse, UR6, 0x2 ;  /* 0x0000000608c87c11 */ /* 0x040fe2000f8210ff */
[C---:B------:R-:W-:Y:S02]  /*18e0*/  IMAD R9, R7.reuse, R33, R5 ;  /* 0x0000002107097224 */ /* 0x040fe400078e0205 */
[----:B------:R-:W-:Y:S01]  /*18f0*/  IMAD.WIDE.U32 R6, R7, R32, R214 ;  /* 0x0000002007067225 */ /* 0x000fe200078e00d6 */
[----:B------:R-:W-:-:S03]  /*1900*/  LEA.HI.X R201, R8, UR7, R0, 0x2, P1 ;  /* 0x0000000708c97c11 */ /* 0x000fc600088f1400 */
        /* <DEDUP_REMOVED lines=13> */
[----:B------:R-:W-:Y:S02]  /*19e0*/  LEA R16, P1, R4, UR8, 0x1 ;  /* 0x0000000804107c11 */ /* 0x000fe4000f8208ff */
[----:B------:R-:W-:Y:S02]  /*19f0*/  LEA R208, P2, R10, UR10, 0x1 ;  /* 0x0000000a0ad07c11 */ /* 0x000fe4000f8408ff */
[----:B------:R-:W-:Y:S02]  /*1a00*/  LEA.HI.X R17, R4, UR9, R28, 0x1, P1 ;  /* 0x0000000904117c11 */ /* 0x000fe400088f0c1c */
[----:B------:R-:W-:-:S02]  /*1a10*/  LEA.HI.X R209, R10, UR11, R29, 0x1, P2 ;  /* 0x0000000b0ad17c11 */ /* 0x000fc400090f0c1d */
[----:B------:R-:W-:Y:S01]  /*1a20*/  LEA.HI.SX32 R6, R37, 0xffffffff, 0x1a ;  /* 0xffffffff25067811 */ /* 0x000fe200078fd2ff */
[----:B------:R-:W-:Y:S06]  /*1a30*/  @!P3 BRA `(.L_x_144) ;  /* 0x000000540014b947 */ /* 0x000fec0003800000 */
[----:B------:R-:W2:Y:S01]  /*1a40*/  LDL R51, [R1+0x14] ;  /* 0x0000140001337983 */ /* 0x000ea20000100800 */
[----:B------:R-:W-:Y:S01]  /*1a50*/  IMAD R0, R247, -0x40, R206 ;  /* 0xffffffc0f7007824 */ /* 0x000fe200078e02ce */
[----:B------:R-:W-:Y:S01]  /*1a60*/  IADD3 R8, R13, 0x20, RZ ;  /* 0x000000200d087810 */ /* 0x000fe20007ffe0ff */
[----:B------:R-:W-:Y:S01]  /*1a70*/  IMAD.WIDE.U32 R2, R31, R22, R214 ;  /* 0x000000161f027225 */ /* 0x000fe200078e00d6 */
[----:B------:R-:W-:Y:S01]  /*1a80*/  ULDC.64 UR6, c[0x0][0x268] ;  /* 0x00009a0000067ab9 */ /* 0x000fe20000000a00 */
[----:B------:R-:W-:Y:S01]  /*1a90*/  BSSY B0, `(.L_x_145) ;  /* 0x0000030000007945 */ /* 0x000fe20003800000 */
[----:B------:R-:W-:Y:S01]  /*1aa0*/  @P0 BAR.SYNC.DEFER_BLOCKING 0x0 ;  /* 0x0000000000000b1d */ /* 0x000fe20000010000 */
[----:B------:R-:W-:Y:S01]  /*1ab0*/  ISETP.GE.AND P6, PT, R13, R0, PT ;  /* 0x000000000d00720c */ /* 0x000fe20003fc6270 */
[----:B------:R-:W-:Y:S01]  /*1ac0*/  IMAD R7, R40, R22, RZ ;  /* 0x0000001628077224 */ /* 0x000fe200078e02ff */
[----:B------:R-:W-:Y:S01]  /*1ad0*/  ISETP.GE.AND P5, PT, R8, R0, PT ;  /* 0x000000000800720c */ /* 0x000fe20003fa6270 */
[----:B------:R-:W-:Y:S01]  /*1ae0*/  IMAD.MOV.U32 R205, RZ, RZ, R6 ;  /* 0x000000ffffcd7224 */ /* 0x000fe200078e0006 */
[----:B------:R-:W-:Y:S01]  /*1af0*/  IADD3 R6, P1, R25, R2, RZ ;  /* 0x0000000219067210 */ /* 0x000fe20007f3e0ff */
[----:B------:R-:W-:-:S02]  /*1b00*/  IMAD R2, R31, R23, R7 ;  /* 0x000000171f027224 */ /* 0x000fc400078e0207 */
[----:B------:R-:W-:Y:S02]  /*1b10*/  IMAD R0, R36, UR6, RZ ;  /* 0x0000000624007c24 */ /* 0x000fe4000f8e02ff */
[C---:B------:R-:W-:Y:S01]  /*1b20*/  IMAD R25, R205.reuse, -0x40, R34 ;  /* 0xffffffc0cd197824 */ /* 0x040fe200078e0222 */
[----:B------:R-:W-:Y:S01]  /*1b30*/  IADD3.X R7, R30, R3, R2, P1, !PT ;  /* 0x000000031e077210 */ /* 0x000fe20000ffe402 */
[----:B------:R-:W-:Y:S01]  /*1b40*/  IMAD R0, R24, UR7, R0 ;  /* 0x0000000718007c24 */ /* 0x000fe2000f8e0200 */
[----:B------:R-:W-:Y:S02]  /*1b50*/  LEA.HI R2, R205, R205, RZ, 0x1 ;  /* 0x000000cdcd027211 */ /* 0x000fe400078f08ff */
[-C--:B------:R-:W-:Y:S01]  /*1b60*/  ISETP.GE.AND P3, PT, R8, R25.reuse, PT ;  /* 0x000000190800720c */ /* 0x080fe20003f66270 */
[----:B------:R-:W-:Y:S01]  /*1b70*/  IMAD.WIDE.U32 R6, R24, UR6, R6 ;  /* 0x0000000618067c25 */ /* 0x000fe2000f8e0006 */
[----:B------:R-:W-:Y:S02]  /*1b80*/  ISETP.GE.AND P4, PT, R13, R25, PT ;  /* 0x000000190d00720c */ /* 0x000fe40003f86270 */
[----:B------:R-:W-:Y:S01]  /*1b90*/  LOP3.LUT R30, R2, 0xfffffffe, RZ, 0xc0, !PT ;  /* 0xfffffffe021e7812 */ /* 0x000fe200078ec0ff */
[----:B------:R-:W-:Y:S01]  /*1ba0*/  IMAD.IADD R12, R7, 0x1, R0 ;  /* 0x00000001070c7824 */ /* 0x000fe200078e0200 */
        /* <DEDUP_REMOVED lines=30> */
.L_x_146:
[----:B------:R-:W-:Y:S05]  /*1d90*/  BSYNC B0 ;  /* 0x0000000000007941 */ /* 0x000fea0003800000 */
.L_x_145:
        /* <DEDUP_REMOVED lines=31> */
.L_x_148:
[----:B------:R-:W-:Y:S05]  /*1f90*/  BSYNC B0 ;  /* 0x0000000000007941 */ /* 0x000fea0003800000 */
.L_x_147:
        /* <DEDUP_REMOVED lines=22> */
.L_x_150:
[----:B------:R-:W-:Y:S05]  /*2100*/  BSYNC B0 ;  /* 0x0000000000007941 */ /* 0x000fea0003800000 */
.L_x_149:
        /* <DEDUP_REMOVED lines=31> */
.L_x_152:
[----:B------:R-:W-:Y:S05]  /*2300*/  BSYNC B0 ;  /* 0x0000000000007941 */ /* 0x000fea0003800000 */
.L_x_151:
        /* <DEDUP_REMOVED lines=12> */
.L_x_154:
        /* <DEDUP_REMOVED lines=20> */
.L_x_155:
[----:B------:R-:W-:Y:S05]  /*2510*/  BSYNC B0 ;  /* 0x0000000000007941 */ /* 0x000fea0003800000 */
.L_x_153:
        /* <DEDUP_REMOVED lines=13> */
.L_x_157:
        /* <DEDUP_REMOVED lines=26> */
.L_x_158:
[----:B------:R-:W-:Y:S05]  /*2790*/  BSYNC B0 ;  /* 0x0000000000007941 */ /* 0x000fea0003800000 */
.L_x_156:
[----:B------:R1:W-:Y:S01]  /*27a0*/  @P6 STS.128 [R204+0xc000], RZ ;  /* 0x00c000ffcc006388 */ /* 0x0003e20000000c00 */
[CC--:B--23--:R-:W-:Y:S01]  /*27b0*/  IMAD.WIDE.U32 R2, R31.reuse, R26.reuse, R214 ;  /* 0x0000001a1f027225 */ /* 0x0ccfe200078e00d6 */
[----:B------:R-:W-:Y:S01]  /*27c0*/  ULDC.64 UR6, c[0x0][0x260] ;  /* 0x0000980000067ab9 */ /* 0x000fe20000000a00 */
[----:B------:R-:W-:Y:S01]  /*27d0*/  BSSY B0, `(.L_x_159) ;  /* 0x0000025000007945 */ /* 0x000fe20003800000 */
[----:B------:R1:W-:Y:S01]  /*27e0*/  @P6 STS.128 [R204+0xe000], RZ ;  /* 0x00e000ffcc006388 */ /* 0x0003e20000000c00 */
        /* <DEDUP_REMOVED lines=35> */
.L_x_160:
[----:B------:R-:W-:Y:S05]  /*2a20*/  BSYNC B0 ;  /* 0x0000000000007941 */ /* 0x000fea0003800000 */
.L_x_159:
        /* <DEDUP_REMOVED lines=31> */
.L_x_162:
[----:B------:R-:W-:Y:S05]  /*2c20*/  BSYNC B0 ;  /* 0x0000000000007941 */ /* 0x000fea0003800000 */
.L_x_161:
[----:B------:R-:W4:Y:S01]  /*2c30*/  LDL R8, [R1+0x10] ;  /* 0x0000100001087983 */ /* 0x000f220000100800 */
[----:B------:R-:W-:-:S03]  /*2c40*/  ULDC.64 UR6, c[0x0][0x3c8] ;  /* 0x0000f20000067ab9 */ /* 0x000fc60000000a00 */
[----:B------:R-:W0:Y:S01]  /*2c50*/  LDGDEPBAR ;  /* 0x00000000000079af */ /* 0x000e220000000000 */
[----:B------:R-:W-:Y:S01]  /*2c60*/  ISETP.NE.U32.AND P5, PT, RZ, UR6, PT ;  /* 0x00000006ff007c0c */ /* 0x000fe2000bfa5070 */
[----:B------:R-:W-:Y:S01]  /*2c70*/  IMAD.MOV.U32 R213, RZ, RZ, 0x7f800000 ;  /* 0x7f800000ffd57424 */ /* 0x000fe200078e00ff */
[----:B------:R-:W-:Y:S01]  /*2c80*/  ULDC UR4, c[0x0][0x2d0] ;  /* 0x0000b40000047ab9 */ /* 0x000fe20000000800 */
[----:B------:R-:W4:Y:S01]  /*2c90*/  LDL R9, [R1] ;  /* 0x0000000001097983 */ /* 0x000f220000100800 */
[----:B------:R-:W-:Y:S01]  /*2ca0*/  ISETP.NE.AND.EX P5, PT, RZ, UR7, PT, P5 ;  /* 0x00000007ff007c0c */ /* 0x000fe2000bfa5350 */
[----:B------:R-:W-:-:S12]  /*2cb0*/  IMAD.MOV.U32 R216, RZ, RZ, 0x7f800000 ;  /* 0x7f800000ffd87424 */ /* 0x000fd800078e00ff */
[----:B--23--:R-:W2:Y:S01]  /*2cc0*/  @P5 LDC.64 R6, c[0x0][0x3d0] ;  /* 0x0000f400ff065b82 */ /* 0x00cea20000000a00 */
[----:B------:R-:W-:-:S04]  /*2cd0*/  DEPBAR.LE SB0, 0x1 ;  /* 0x000080400000791a */ /* 0x000fc80000000000 */
[----:B--2---:R-:W-:-:S04]  /*2ce0*/  @P5 IMAD.WIDE.U32 R4, R50, R6, R248 ;  /* 0x0000000632045225 */ /* 0x004fc800078e00f8 */
[C---:B----4-:R-:W-:Y:S01]  /*2cf0*/  VIADD R0, R8.reuse, 0x8 ;  /* 0x0000000808007836 */ /* 0x050fe20000000000 */
[----:B------:R-:W-:Y:S01]  /*2d00*/  SHF.R.S32.HI R240, RZ, 0x1f, R8 ;  /* 0x0000001ffff07819 */ /* 0x000fe20000011408 */
[C---:B------:R-:W-:Y:S01]  /*2d10*/  IMAD.SHL.U32 R236, R8.reuse, 0x4, RZ ;  /* 0x0000000408ec7824 */ /* 0x040fe200078e00ff */
[-C--:B------:R-:W-:Y:S02]  /*2d20*/  ISETP.GE.AND P3, PT, R8, R25.reuse, PT ;  /* 0x000000190800720c */ /* 0x080fe40003f66270 */
[----:B------:R-:W-:Y:S02]  /*2d30*/  ISETP.GE.AND P2, PT, R0, R25, PT ;  /* 0x000000190000720c */ /* 0x000fe40003f46270 */
[----:B------:R-:W-:Y:S02]  /*2d40*/  SHF.L.U64.HI R3, R8, 0x2, R240 ;  /* 0x0000000208037819 */ /* 0x000fe400000102f0 */
[----:B------:R-:W-:-:S05]  /*2d50*/  IADD3 R2, P1, R236, R219, RZ ;  /* 0x000000dbec027210 */ /* 0x000fca0007f3e0ff */
[----:B------:R-:W-:-:S05]  /*2d60*/  IMAD.X R3, R3, 0x1, R218, P1 ;  /* 0x0000000103037824 */ /* 0x000fca00008e06da */
[----:B------:R-:W5:Y:S04]  /*2d70*/  @!P3 LDG.E R213, desc[UR16][R2.64] ;  /* 0x0000001002d5b981 */ /* 0x000f68000c1e1900 */
[----:B------:R2:W5:Y:S01]  /*2d80*/  @!P2 LDG.E R216, desc[UR16][R2.64+0x20] ;  /* 0x0000201002d8a981 */ /* 0x000562000c1e1900 */
[----:B------:R-:W-:Y:S01]  /*2d90*/  BAR.SYNC.DEFER_BLOCKING 0x0 ;  /* 0x0000000000007b1d */ /* 0x000fe20000010000 */
[----:B------:R-:W-:-:S04]  /*2da0*/  @P5 IMAD R0, R43, R6, RZ ;  /* 0x000000062b005224 */ /* 0x000fc800078e02ff */
[----:B------:R-:W-:Y:S01]  /*2db0*/  @P5 IMAD R7, R50, R7, R0 ;  /* 0x0000000732075224 */ /* 0x000fe200078e0200 */
[----:B------:R-:W-:Y:S01]  /*2dc0*/  @P5 LEA R6, P1, R4, UR6, 0x2 ;  /* 0x0000000604065c11 */ /* 0x000fe2000f8210ff */
[----:B------:R-:W-:Y:S01]  /*2dd0*/  IMAD.MOV.U32 R168, RZ, RZ, 0x20 ;  /* 0x00000020ffa87424 */ /* 0x000fe200078e00ff */
[----:B--2---:R-:W-:Y:S01]  /*2de0*/  LOP3.LUT R3, R35, 0xfffffff8, RZ, 0xc0, !PT ;  /* 0xfffffff823037812 */ /* 0x004fe200078ec0ff */
[----:B------:R-:W-:Y:S01]  /*2df0*/  @P5 IMAD.IADD R7, R5, 0x1, R7 ;  /* 0x0000000105075824 */ /* 0x000fe200078e0207 */
[----:B------:R-:W-:Y:S01]  /*2e00*/  LEA.HI R0, R44, R45, RZ, 0x4 ;  /* 0x0000002d2c007211 */ /* 0x000fe200078f20ff */
[----:B------:R2:W3:Y:S01]  /*2e10*/  LDSM.16.M88.4 R116, [R190] ;  /* 0x00000000be74783b */ /* 0x0004e20000000200 */
[----:B------:R-:W-:-:S03]  /*2e20*/  LEA R144, R199, UR5, 0x1 ;  /* 0x00000005c7907c11 */ /* 0x000fc6000f8e08ff */
[----:B------:R2:W4:Y:S01]  /*2e30*/  LDSM.16.M88.4 R120, [R190+0x800] ;  /* 0x00080000be78783b */ /* 0x0005220000000200 */
[----:B------:R-:W-:Y:S01]  /*2e40*/  @P5 LEA.HI.X R7, R4, UR7, R7, 0x2, P1 ;  /* 0x0000000704075c11 */ /* 0x000fe200088f1407 */
[----:B------:R-:W-:Y:S01]  /*2e50*/  IMAD.IADD R3, R45, 0x1, -R3 ;  /* 0x000000012d037824 */ /* 0x000fe200078e0a03 */
[----:B------:R-:W-:Y:S01]  /*2e60*/  LOP3.LUT R0, R0, 0xfffffff0, RZ, 0xc0, !PT ;  /* 0xfffffff000007812 */ /* 0x000fe200078ec0ff */
[----:B------:R2:W1:Y:S04]  /*2e70*/  LDSM.16.M88.4 R108, [R144+0x10000] ;  /* 0x01000000906c783b */ /* 0x0004680000000200 */
[----:B------:R2:W1:Y:S04]  /*2e80*/  LDSM.16.M88.4 R124, [R188] ;  /* 0x00000000bc7c783b */ /* 0x0004680000000200 */
[----:B------:R2:W1:Y:S04]  /*2e90*/  LDSM.16.M88.4 R128, [R188+0x800] ;  /* 0x00080000bc80783b */ /* 0x0004680000000200 */
[----:B------:R2:W1:Y:S04]  /*2ea0*/  LDSM.16.M88.4 R148, [R190+0x2000] ;  /* 0x00200000be94783b */ /* 0x0004680000000200 */
[----:B------:R2:W1:Y:S04]  /*2eb0*/  LDSM.16.M88.4 R152, [R190+0x2800] ;  /* 0x00280000be98783b */ /* 0x0004680000000200 */
[----:B------:R2:W1:Y:S04]  /*2ec0*/  LDSM.16.M88.4 R156, [R188+0x2000] ;  /* 0x00200000bc9c783b */ /* 0x0004680000000200 */
[----:B------:R2:W1:Y:S01]  /*2ed0*/  LDSM.16.M88.4 R160, [R188+0x2800] ;  /* 0x00280000bca0783b */ /* 0x0004620000000200 */
[----:B------:R-:W-:-:S02]  /*2ee0*/  IMAD.SHL.U32 R217, R241, 0x10, RZ ;  /* 0x00000010f1d97824 */ /* 0x000fc400078e00ff */
[----:B------:R-:W-:Y:S01]  /*2ef0*/  IMAD.SHL.U32 R212, R241, 0x8, RZ ;  /* 0x00000008f1d47824 */ /* 0x000fe200078e00ff */
[----:B------:R3:W4:Y:S01]  /*2f00*/  @P5 LDG.E R7, desc[UR16][R6.64] ;  /* 0x0000001006075981 */ /* 0x000722000c1e1900 */
[----:B------:R-:W-:Y:S01]  /*2f10*/  LOP3.LUT P4, RZ, R3, 0x2, RZ, 0xc0, !PT ;  /* 0x0000000203ff7812 */ /* 0x000fe2000788c0ff */
[----:B------:R-:W-:Y:S02]  /*2f20*/  IMAD.MOV.U32 R203, RZ, RZ, RZ ;  /* 0x000000ffffcb7224 */ /* 0x000fe400078e00ff */
[----:B------:R-:W-:Y:S01]  /*2f30*/  IMAD.MOV.U32 R192, RZ, RZ, 0x20 ;  /* 0x00000020ffc07424 */ /* 0x000fe200078e00ff */
[----:B------:R-:W-:Y:S01]  /*2f40*/  SEL R168, R168, 0xffffffe0, !P4 ;  /* 0xffffffe0a8a87807 */ /* 0x000fe20006000000 */
[----:B------:R2:W1:Y:S01]  /*2f50*/  LDSM.16.M88.4 R112, [R144+0x10800] ;  /* 0x010800009070783b */ /* 0x0004620000000200 */
[----:B------:R-:W-:Y:S01]  /*2f60*/  IMAD.MOV.U32 R189, RZ, RZ, 0x40 ;  /* 0x00000040ffbd7424 */ /* 0x000fe200078e00ff */
[----:B------:R-:W-:Y:S01]  /*2f70*/  CS2R R94, SRZ ;  /* 0x00000000005e7805 */ /* 0x000fe2000001ff00 */
[----:B------:R-:W-:Y:S01]  /*2f80*/  IMAD R245, R241, 0x18, RZ ;  /* 0x00000018f1f57824 */ /* 0x000fe200078e02ff */
[----:B------:R2:W1:Y:S01]  /*2f90*/  LDSM.16.M88.4 R140, [R144+0x12000] ;  /* 0x01200000908c783b */ /* 0x0004620000000200 */
[----:B------:R-:W-:Y:S01]  /*2fa0*/  VIADD R5, R31, 0x40 ;  /* 0x000000401f057836 */ /* 0x000fe20000000000 */
[----:B------:R-:W-:Y:S01]  /*2fb0*/  CS2R R92, SRZ ;  /* 0x00000000005c7805 */ /* 0x000fe2000001ff00 */
[----:B------:R-:W-:Y:S01]  /*2fc0*/  IMAD R4, R247, 0x40, R9 ;  /* 0x00000040f7047824 */ /* 0x000fe200078e0209 */
[----:B------:R-:W1:Y:S01]  /*2fd0*/  LDSM.16.M88.4 R144, [R144+0x12800] ;  /* 0x012800009090783b */ /* 0x000e620000000200 */
[C---:B------:R-:W-:Y:S01]  /*2fe0*/  IMAD.SHL.U32 R244, R241.reuse, 0x20, RZ ;  /* 0x00000020f1f47824 */ /* 0x040fe200078e00ff */
[----:B------:R-:W-:Y:S01]  /*2ff0*/  CS2R R98, SRZ ;  /* 0x0000000000627805 */ /* 0x000fe2000001ff00 */
[C---:B------:R-:W-:Y:S01]  /*3000*/  IMAD R243, R241.reuse, 0x28, RZ ;  /* 0x00000028f1f37824 */ /* 0x040fe200078e02ff */
[----:B------:R-:W-:Y:S01]  /*3010*/  CS2R R96, SRZ ;  /* 0x0000000000607805 */ /* 0x000fe2000001ff00 */
[----:B------:R-:W-:Y:S01]  /*3020*/  IMAD R242, R241, 0x30, RZ ;  /* 0x00000030f1f27824 */ /* 0x000fe200078e02ff */
[----:B------:R-:W-:Y:S01]  /*3030*/  CS2R R90, SRZ ;  /* 0x00000000005a7805 */ /* 0x000fe2000001ff00 */
[----:B------:R-:W-:Y:S01]  /*3040*/  IMAD.MOV.U32 R207, RZ, RZ, R202 ;  /* 0x000000ffffcf7224 */ /* 0x000fe200078e00ca */
[----:B------:R-:W-:-:S02]  /*3050*/  CS2R R88, SRZ ;  /* 0x0000000000587805 */ /* 0x000fc4000001ff00 */
[----:B------:R-:W-:Y:S02]  /*3060*/  CS2R R86, SRZ ;  /* 0x0000000000567805 */ /* 0x000fe4000001ff00 */
[----:B------:R-:W-:Y:S01]  /*3070*/  CS2R R84, SRZ ;  /* 0x0000000000547805 */ /* 0x000fe2000001ff00 */
[----:B---3--:R-:W3:Y:S01]  /*3080*/  @P5 LDC R6, c[0x0][0x2e8] ;  /* 0x0000ba00ff065b82 */ /* 0x008ee20000000800 */
[----:B------:R-:W-:Y:S01]  /*3090*/  IMAD.IADD R168, R168, 0x1, R188 ;  /* 0x00000001a8a87824 */ /* 0x000fe200078e02bc */
[----:B------:R-:W-:Y:S01]  /*30a0*/  CS2R R78, SRZ ;  /* 0x00000000004e7805 */ /* 0x000fe2000001ff00 */
[----:B------:R-:W-:Y:S01]  /*30b0*/  IMAD.IADD R0, R45, 0x1, -R0 ;  /* 0x000000012d007824 */ /* 0x000fe200078e0a00 */
        /* <DEDUP_REMOVED lines=10> */
[----:B------:R2:W1:Y:S01]  /*3160*/  LDSM.16.M88.4 R164, [R168+0x2000] ;  /* 0x00200000a8a4783b */ /* 0x0004620000000200 */
[----:B------:R-:W-:-:S02]  /*3170*/  CS2R R50, SRZ ;  /* 0x0000000000327805 */ /* 0x000fc4000001ff00 */
[----:B------:R-:W-:Y:S02]  /*3180*/  CS2R R48, SRZ ;  /* 0x0000000000307805 */ /* 0x000fe4000001ff00 */
[----:B------:R-:W-:Y:S01]  /*3190*/  CS2R R42, SRZ ;  /* 0x00000000002a7805 */ /* 0x000fe2000001ff00 */
[----:B------:R-:W1:Y:S01]  /*31a0*/  LDSM.16.M88.4 R168, [R168+0x2800] ;  /* 0x00280000a8a8783b */ /* 0x000e620000000200 */
[----:B------:R-:W-:Y:S02]  /*31b0*/  SHF.R.S32.HI R2, RZ, 0x1f, R0 ;  /* 0x0000001fff027819 */ /* 0x000fe40000011400 */
[----:B------:R-:W-:Y:S02]  /*31c0*/  CS2R R40, SRZ ;  /* 0x0000000000287805 */ /* 0x000fe4000001ff00 */
[----:B------:R-:W-:Y:S02]  /*31d0*/  CS2R R38, SRZ ;  /* 0x0000000000267805 */ /* 0x000fe4000001ff00 */
[----:B------:R-:W-:-:S02]  /*31e0*/  CS2R R36, SRZ ;  /* 0x0000000000247805 */ /* 0x000fc4000001ff00 */
[----:B------:R-:W-:Y:S01]  /*31f0*/  CS2R R28, SRZ ;  /* 0x00000000001c7805 */ /* 0x000fe2000001ff00 */
[----:B---3--:R-:W4:Y:S01]  /*3200*/  @P5 MUFU.RCP R6, R6 ;  /* 0x0000000600065308 */ /* 0x008f220000001000 */
[----:B------:R-:W-:Y:S01]  /*3210*/  LEA.HI R2, R2, R0, RZ, 0x3 ;  /* 0x0000000002027211 */ /* 0x000fe200078f18ff */
[C---:B------:R-:W-:Y:S01]  /*3220*/  VIADD R3, R217.reuse, 0x40 ;  /* 0x00000040d9037836 */ /* 0x040fe20000000000 */
[----:B------:R-:W-:Y:S02]  /*3230*/  CS2R R32, SRZ ;  /* 0x0000000000207805 */ /* 0x000fe4000001ff00 */
[----:B------:R-:W-:Y:S02]  /*3240*/  CS2R R26, SRZ ;  /* 0x00000000001a7805 */ /* 0x000fe4000001ff00 */
[----:B------:R-:W-:Y:S01]  /*3250*/  LOP3.LUT R2, R2, 0xfffffff8, RZ, 0xc0, !PT ;  /* 0xfffffff802027812 */ /* 0x000fe200078ec0ff */
[C---:B------:R-:W-:Y:S01]  /*3260*/  VIADD R252, R217.reuse, 0x60 ;  /* 0x00000060d9fc7836 */ /* 0x040fe20000000000 */
[----:B------:R-:W-:Y:S01]  /*3270*/  CS2R R24, SRZ ;  /* 0x0000000000187805 */ /* 0x000fe2000001ff00 */
[----:B------:R-:W-:Y:S01]  /*3280*/  VIADD R251, R217, 0x20 ;  /* 0x00000020d9fb7836 */ /* 0x000fe20000000000 */
[----:B------:R-:W-:Y:S01]  /*3290*/  ISETP.GE.AND P3, PT, R5, R206, PT ;  /* 0x000000ce0500720c */ /* 0x000fe20003f66270 */
[----:B------:R-:W-:Y:S01]  /*32a0*/  IMAD.IADD R0, R0, 0x1, -R2 ;  /* 0x0000000100007824 */ /* 0x000fe200078e0a02 */
[----:B------:R-:W-:Y:S01]  /*32b0*/  CS2R R22, SRZ ;  /* 0x0000000000167805 */ /* 0x000fe2000001ff00 */
[C---:B------:R-:W-:Y:S01]  /*32c0*/  IMAD.IADD R5, R212.reuse, 0x1, R3 ;  /* 0x00000001d4057824 */ /* 0x040fe200078e0203 */
[----:B------:R-:W-:Y:S01]  /*32d0*/  CS2R R20, SRZ ;  /* 0x0000000000147805 */ /* 0x000fe2000001ff00 */
[----:B------:R-:W-:Y:S01]  /*32e0*/  IMAD.IADD R3, R212, 0x1, R251 ;  /* 0x00000001d4037824 */ /* 0x000fe200078e02fb */
[----:B------:R-:W-:Y:S01]  /*32f0*/  R2P PR, R0, 0x6 ;  /* 0x0000000600007804 */ /* 0x000fe20000000000 */
[----:B------:R-:W-:Y:S01]  /*3300*/  IMAD.IADD R235, R212, 0x1, R5 ;  /* 0x00000001d4eb7824 */ /* 0x000fe200078e0205 */
[----:B------:R-:W-:Y:S01]  /*3310*/  SHF.L.U64.HI R240, R8, 0x2, R240 ;  /* 0x0000000208f07819 */ /* 0x000fe200000102f0 */
[----:B------:R-:W-:Y:S01]  /*3320*/  IMAD.IADD R230, R212, 0x1, R3 ;  /* 0x00000001d4e67824 */ /* 0x000fe200078e0203 */
[----:B------:R-:W-:Y:S01]  /*3330*/  ULDC UR6, c[0x0][0x2dc] ;  /* 0x0000b70000067ab9 */ /* 0x000fe20000000800 */
[----:B------:R-:W-:Y:S01]  /*3340*/  VIADD R0, R198, 0x2000 ;  /* 0x00002000c6007836 */ /* 0x000fe20000000000 */
[----:B------:R-:W-:Y:S01]  /*3350*/  SEL R192, R192, 0xffffffe0, !P1 ;  /* 0xffffffe0c0c07807 */ /* 0x000fe20004800000 */
[----:B------:R-:W-:Y:S01]  /*3360*/  VIADD R2, R197, 0x2000 ;  /* 0x00002000c5027836 */ /* 0x000fe20000000000 */
[----:B------:R-:W-:Y:S01]  /*3370*/  ULDC UR7, c[0x0][0x2ec] ;  /* 0x0000bb0000077ab9 */ /* 0x000fe20000000800 */
[----:B------:R-:W-:-:S02]  /*3380*/  IMAD.IADD R234, R212, 0x1, R235 ;  /* 0x00000001d4ea7824 */ /* 0x000fc400078e02eb */
[----:B------:R-:W-:Y:S01]  /*3390*/  IMAD.IADD R229, R212, 0x1, R230 ;  /* 0x00000001d4e57824 */ /* 0x000fe200078e02e6 */
[----:B------:R-:W-:Y:S01]  /*33a0*/  IADD3 R4, -R34, R8, -R4 ;  /* 0x0000000822047210 */ /* 0x000fe20007ffe904 */
[C---:B------:R-:W-:Y:S01]  /*33b0*/  IMAD.IADD R228, R212.reuse, 0x1, R234 ;  /* 0x00000001d4e47824 */ /* 0x040fe200078e02ea */
[----:B------:R-:W-:Y:S01]  /*33c0*/  SEL R189, R189, 0xffffffc0, !P2 ;  /* 0xffffffc0bdbd7807 */ /* 0x000fe20005000000 */
[----:B------:R-:W-:Y:S01]  /*33d0*/  IMAD.IADD R227, R212, 0x1, R229 ;  /* 0x00000001d4e37824 */ /* 0x000fe200078e02e5 */
[----:B------:R-:W-:Y:S01]  /*33e0*/  SEL R0, R0, R198, !P0 ;  /* 0x000000c600007207 */ /* 0x000fe20004000000 */
[----:B------:R-:W-:Y:S01]  /*33f0*/  IMAD.IADD R193, R194, 0x1, R192 ;  /* 0x00000001c2c17824 */ /* 0x000fe200078e02c0 */
[----:B------:R-:W-:Y:S01]  /*3400*/  SEL R2, R2, R197, !P0 ;  /* 0x000000c502027207 */ /* 0x000fe20004000000 */
[----:B------:R-:W-:Y:S01]  /*3410*/  IMAD R241, R241, 0x38, RZ ;  /* 0x00000038f1f17824 */ /* 0x000fe200078e02ff */
[----:B------:R-:W-:Y:S02]  /*3420*/  CS2R R44, SRZ ;  /* 0x00000000002c7805 */ /* 0x000fe4000001ff00 */
[----:B------:R-:W-:-:S02]  /*3430*/  CS2R R30, SRZ ;  /* 0x00000000001e7805 */ /* 0x000fc4000001ff00 */
[----:B------:R-:W-:Y:S01]  /*3440*/  CS2R R34, SRZ ;  /* 0x0000000000227805 */ /* 0x000fe2000001ff00 */
[----:B------:R-:W-:Y:S01]  /*3450*/  IMAD.IADD R250, R4, 0x1, R206 ;  /* 0x0000000104fa7824 */ /* 0x000fe200078e02ce */
[----:B------:R-:W-:Y:S01]  /*3460*/  LEA R184, R0, UR5, 0x1 ;  /* 0x0000000500b87c11 */ /* 0x000fe2000f8e08ff */
[----:B------:R-:W-:Y:S01]  /*3470*/  IMAD.IADD R238, R212, 0x1, R228 ;  /* 0x00000001d4ee7824 */ /* 0x000fe200078e02e4 */
[----:B------:R-:W-:Y:S01]  /*3480*/  LEA R187, R2, UR5, 0x1 ;  /* 0x0000000502bb7c11 */ /* 0x000fe2000f8e08ff */
[----:B------:R-:W-:Y:S02]  /*3490*/  IMAD.IADD R237, R212, 0x1, R227 ;  /* 0x00000001d4ed7824 */ /* 0x000fe400078e02e3 */
[----:B------:R-:W-:Y:S02]  /*34a0*/  IMAD.IADD R195, R194, 0x1, R189 ;  /* 0x00000001c2c37824 */ /* 0x000fe400078e02bd */
[----:B------:R-:W-:Y:S02]  /*34b0*/  IMAD.IADD R196, R189, 0x1, R193 ;  /* 0x00000001bdc47824 */ /* 0x000fe400078e02c1 */
[----:B----4-:R-:W-:Y:S01]  /*34c0*/  @P5 FMUL.FTZ R203, R7, R6 ;  /* 0x0000000607cb5220 */ /* 0x010fe20000410000 */
[----:B------:R-:W-:-:S04]  /*34d0*/  IMAD.IADD R6, R212, 0x1, R252 ;  /* 0x00000001d4067824 */ /* 0x000fc800078e02fc */
[----:B------:R-:W-:-:S04]  /*34e0*/  IMAD.IADD R233, R212, 0x1, R6 ;  /* 0x00000001d4e97824 */ /* 0x000fc800078e0206 */
[----:B------:R-:W-:-:S04]  /*34f0*/  IMAD.IADD R232, R212, 0x1, R233 ;  /* 0x00000001d4e87824 */ /* 0x000fc800078e02e9 */
[----:B------:R-:W-:-:S04]  /*3500*/  IMAD.IADD R231, R212, 0x1, R232 ;  /* 0x00000001d4e77824 */ /* 0x000fc800078e02e8 */
[----:B-12---:R-:W-:-:S07]  /*3510*/  IMAD.IADD R239, R212, 0x1, R231 ;  /* 0x00000001d4ef7824 */ /* 0x006fce00078e02e7 */
.L_x_165:
[----:B------:R-:W0:Y:S01]  /*3520*/  LDGDEPBAR ;  /* 0x00000000000079af */ /* 0x000e220000000000 */
[----:B------:R-:W-:Y:S01]  /*3530*/  LEA R0, R199, UR5, 0x1 ;  /* 0x00000005c7007c11 */ /* 0x000fe2000f8e08ff */
[----:B------:R-:W-:Y:S01]  /*3540*/  IMAD.IADD R2, R187, 0x1, R192 ;  /* 0x00000001bb027824 */ /* 0x000fe200078e02c0 */
[----:B-----5:R-:W-:Y:S05]  /*3550*/  FSETP.NEU.FTZ.AND P0, PT, R213, -INF , PT ;  /* 0xff800000d500780b */ /* 0x020fea0003f1d000 */
[----:B------:R-:W2:Y:S01]  /*3560*/  LDL R173, [R1] ;  /* 0x0000000001ad7983 */ /* 0x000ea20000100800 */
[----:B------:R-:W-:Y:S01]  /*3570*/  IMAD.IADD R3, R187, 0x1, R189 ;  /* 0x00000001bb037824 */ /* 0x000fe200078e02bd */
[C---:B------:R-:W-:Y:S02]  /*3580*/  ISETP.GE.AND P6, PT, R205.reuse, 0x1, PT ;  /* 0x00000001cd00780c */ /* 0x040fe40003fc6270 */
[----:B------:R-:W-:Y:S01]  /*3590*/  IADD3 R172, R2, R189, RZ ;  /* 0x000000bd02ac7210 */ /* 0x000fe20007ffe0ff */
[----:B------:R-:W-:Y:S04]  /*35a0*/  DEPBAR.LE SB0, 0x0 ;  /* 0x000080000000791a */ /* 0x000fe80000000000 */
[----:B------:R-:W-:Y:S06]  /*35b0*/  BAR.SYNC.DEFER_BLOCKING 0x0 ;  /* 0x0000000000007b1d */ /* 0x000fec0000010000 */
[----:B------:R-:W-:Y:S08]  /*35c0*/  LDSM.16.M88.4 R16, [R187] ;  /* 0x00000000bb10783b */ /* 0x000ff00000000200 */
[----:B------:R-:W1:Y:S08]  /*35d0*/  LDSM.16.M88.4 R8, [R0+0xc000] ;  /* 0x00c000000008783b */ /* 0x000e700000000200 */
[----:B------:R-:W3:Y:S08]  /*35e0*/  LDSM.16.M88.4 R52, [R0+0xc800] ;  /* 0x00c800000034783b */ /* 0x000ef00000000200 */
[----:B------:R-:W-:Y:S08]  /*35f0*/  LDSM.16.M88.4 R56, [R2] ;  /* 0x000000000238783b */ /* 0x000ff00000000200 */
[----:B------:R-:W4:Y:S08]  /*3600*/  LDSM.16.M88.4 R60, [R190+-0x4000] ;  /* 0xffc00000be3c783b */ /* 0x000f300000000200 */
[----:B------:R-:W4:Y:S01]  /*3610*/  LDSM.16.M88.4 R64, [R190+-0x3800] ;  /* 0xffc80000be40783b */ /* 0x000f220000000200 */
[C---:B-1----:R-:W-:Y:S07]  /*3620*/  HMMA.16816.F32.BF16 R4, R16.reuse, R8, RZ ;  /* 0x000000081004723c */ /* 0x042fee00000418ff */
[----:B------:R-:W-:Y:S01]  /*3630*/  LDSM.16.M88.4 R100, [R188+-0x4000] ;  /* 0xffc00000bc64783b */ /* 0x000fe20000000200 */
[C---:B------:R-:W-:Y:S07]  /*3640*/  HMMA.16816.F32.BF16 R8, R16.reuse, R10, RZ ;  /* 0x0000000a1008723c */ /* 0x040fee00000418ff */
[----:B------:R-:W-:Y:S01]  /*3650*/  LDSM.16.M88.4 R104, [R190+-0x1800] ;  /* 0xffe80000be68783b */ /* 0x000fe20000000200 */
[C---:B---3--:R-:W-:Y:S06]  /*3660*/  HMMA.16816.F32.BF16 R12, R16.reuse, R52, RZ ;  /* 0x00000034100c723c */ /* 0x048fec00000418ff */
[----:B------:R-:W-:Y:S01]  /*3670*/  HMMA.16816.F32.BF16 R16, R16, R54, RZ ;  /* 0x000000361010723c */ /* 0x000fe200000418ff */
[----:B------:R-:W1:Y:S05]  /*3680*/  LDSM.16.M88.4 R52, [R3] ;  /* 0x000000000334783b */ /* 0x000e6a0000000200 */
[C---:B----4-:R-:W-:Y:S06]  /*3690*/  HMMA.16816.F32.BF16 R4, R56.reuse, R60, R4 ;  /* 0x0000003c3804723c */ /* 0x050fec0000041804 */
[C---:B------:R-:W-:Y:S01]  /*36a0*/  HMMA.16816.F32.BF16 R8, R56.reuse, R62, R8 ;  /* 0x0000003e3808723c */ /* 0x040fe20000041808 */
[----:B------:R-:W-:Y:S05]  /*36b0*/  LDSM.16.M88.4 R60, [R172] ;  /* 0x00000000ac3c783b */ /* 0x000fea0000000200 */
[C---:B------:R-:W-:Y:S06]  /*36c0*/  HMMA.16816.F32.BF16 R12, R56.reuse, R64, R12 ;  /* 0x00000040380c723c */ /* 0x040fec000004180c */
[----:B------:R-:W-:Y:S01]  /*36d0*/  HMMA.16816.F32.BF16 R16, R56, R66, R16 ;  /* 0x000000423810723c */ /* 0x000fe20000041810 */
[----:B------:R-:W3:Y:S08]  /*36e0*/  LDSM.16.M88.4 R56, [R188+-0x3800] ;  /* 0xffc80000bc38783b */ /* 0x000ef00000000200 */
[----:B------:R-:W4:Y:S01]  /*36f0*/  LDSM.16.M88.4 R64, [R191] ;  /* 0x00000000bf40783b */ /* 0x000f220000000200 */
[C---:B-1----:R-:W-:Y:S06]  /*3700*/  HMMA.16816.F32.BF16 R4, R52.reuse, R100, R4 ;  /* 0x000000643404723c */ /* 0x042fec0000041804 */
[C---:B------:R-:W-:Y:S01]  /*3710*/  HMMA.16816.F32.BF16 R8, R52.reuse, R102, R8 ;  /* 0x000000663408723c */ /* 0x040fe20000041808 */
[----:B------:R-:W1:Y:S05]  /*3720*/  LDSM.16.M88.4 R100, [R191+0x800] ;  /* 0x00080000bf64783b */ /* 0x000e6a0000000200 */
[C---:B---3--:R-:W-:Y:S06]  /*3730*/  HMMA.16816.F32.BF16 R12, R52.reuse, R56, R12 ;  /* 0x00000038340c723c */ /* 0x048fec000004180c */
[----:B------:R-:W-:Y:S01]  /*3740*/  HMMA.16816.F32.BF16 R16, R52, R58, R16 ;  /* 0x0000003a3410723c */ /* 0x000fe20000041810 */
[----:B------:R-:W-:Y:S05]  /*3750*/  LDSM.16.M88.4 R52, [R187+0x2000] ;  /* 0x00200000bb34783b */ /* 0x000fea0000000200 */
[C---:B----4-:R-:W-:Y:S03]  /*3760*/  HMMA.16816.F32.BF16 R4, R60.reuse, R64, R4 ;  /* 0x000000403c04723c */ /* 0x050fe60000041804 */
[----:B------:R-:W3:Y:S03]  /*3770*/  LDSM.16.M88.4 R56, [R0+0xe000] ;  /* 0x00e000000038783b */ /* 0x000ee60000000200 */
[C---:B------:R-:W-:Y:S05]  /*3780*/  HMMA.16816.F32.BF16 R8, R60.reuse, R66, R8 ;  /* 0x000000423c08723c */ /* 0x040fea0000041808 */
[----:B------:R4:W3:Y:S01]  /*3790*/  LDSM.16.M88.4 R64, [R0+0xe800] ;  /* 0x00e800000040783b */ /* 0x0008e20000000200 */
[C---:B-1----:R-:W-:Y:S06]  /*37a0*/  HMMA.16816.F32.BF16 R12, R60.reuse, R100, R12 ;  /* 0x000000643c0c723c */ /* 0x042fec000004180c */
[----:B------:R-:W-:Y:S01]  /*37b0*/  HMMA.16816.F32.BF16 R16, R60, R102, R16 ;  /* 0x000000663c10723c */ /* 0x000fe20000041810 */
[----:B------:R1:W-:Y:S08]  /*37c0*/  LDSM.16.M88.4 R60, [R2+0x2000] ;  /* 0x00200000023c783b */ /* 0x0003f00000000200 */
[----:B------:R-:W3:Y:S02]  /*37d0*/  LDSM.16.M88.4 R100, [R190+-0x2000] ;  /* 0xffe00000be64783b */ /* 0x000ee40000000200 */
[----:B----4-:R-:W-:Y:S05]  /*37e0*/  IMAD R0, R205, 0x40, R250 ;  /* 0x00000040cd007824 */ /* 0x010fea00078e02fa */
[----:B-1----:R-:W-:Y:S01]  /*37f0*/  IADD3 R2, R0, 0x8, RZ ;  /* 0x0000000800027810 */ /* 0x002fe20007ffe0ff */
[C---:B---3--:R-:W-:Y:S05]  /*3800*/  HMMA.16816.F32.BF16 R4, R52.reuse, R56, R4 ;  /* 0x000000383404723c */ /* 0x048fea0000041804 */
[----:B------:R-:W-:Y:S01]  /*3810*/  ISETP.GE.AND P4, PT, R2, RZ, PT ;  /* 0x000000ff0200720c */ /* 0x000fe20003f86270 */
[C---:B------:R-:W-:Y:S01]  /*3820*/  HMMA.16816.F32.BF16 R8, R52.reuse, R58, R8 ;  /* 0x0000003a3408723c */ /* 0x040fe20000041808 */
[----:B------:R-:W-:Y:S05]  /*3830*/  LDSM.16.M88.4 R56, [R188+-0x2000] ;  /* 0xffe00000bc38783b */ /* 0x000fea0000000200 */
[C---:B------:R-:W-:Y:S06]  /*3840*/  HMMA.16816.F32.BF16 R12, R52.reuse, R64, R12 ;  /* 0x00000040340c723c */ /* 0x040fec000004180c */
[----:B------:R-:W-:Y:S01]  /*3850*/  HMMA.16816.F32.BF16 R16, R52, R66, R16 ;  /* 0x000000423410723c */ /* 0x000fe20000041810 */
[----:B------:R-:W1:Y:S04]  /*3860*/  LDSM.16.M88.4 R52, [R3+0x2000] ;  /* 0x002000000334783b */ /* 0x000e680000000200 */
[C---:B------:R-:W-:Y:S01]  /*3870*/  @!P4 IADD3 R2, -R0.reuse, -0x8, RZ ;  /* 0xfffffff80002c810 */ /* 0x040fe20007ffe1ff */
[C---:B------:R-:W-:Y:S03]  /*3880*/  HMMA.16816.F32.BF16 R4, R60.reuse, R100, R4 ;  /* 0x000000643c04723c */ /* 0x040fe60000041804 */
[----:B------:R-:W3:Y:S02]  /*3890*/  LDSM.16.M88.4 R64, [R188+-0x1800] ;  /* 0xffe80000bc40783b */ /* 0x000ee40000000200 */
[----:B------:R-:W-:Y:S01]  /*38a0*/  I2FP.F32.S32 R2, R2 ;  /* 0x0000000200027245 */ /* 0x000fe20000201400 */
[C---:B------:R-:W-:Y:S05]  /*38b0*/  HMMA.16816.F32.BF16 R8, R60.reuse, R102, R8 ;  /* 0x000000663c08723c */ /* 0x040fea0000041808 */
[----:B------:R-:W-:Y:S01]  /*38c0*/  LDSM.16.M88.4 R100, [R191+0x2000] ;  /* 0x00200000bf64783b */ /* 0x000fe20000000200 */
[C---:B------:R-:W-:Y:S06]  /*38d0*/  HMMA.16816.F32.BF16 R12, R60.reuse, R104, R12 ;  /* 0x000000683c0c723c */ /* 0x040fec000004180c */
[----:B------:R-:W-:Y:S01]  /*38e0*/  HMMA.16816.F32.BF16 R16, R60, R106, R16 ;  /* 0x0000006a3c10723c */ /* 0x000fe20000041810 */
[----:B------:R-:W4:Y:S05]  /*38f0*/  LDSM.16.M88.4 R60, [R172+0x2000] ;  /* 0x00200000ac3c783b */ /* 0x000f2a0000000200 */
[C---:B-1----:R-:W-:Y:S06]  /*3900*/  HMMA.16816.F32.BF16 R4, R52.reuse, R56, R4 ;  /* 0x000000383404723c */ /* 0x042fec0000041804 */
[C---:B------:R-:W-:Y:S05]  /*3910*/  HMMA.16816.F32.BF16 R8, R52.reuse, R58, R8 ;  /* 0x0000003a3408723c */ /* 0x040fea0000041808 */
[C---:B------:R-:W-:Y:S01]  /*3920*/  IADD3 R57, R0.reuse, 0x7, RZ ;  /* 0x0000000700397810 */ /* 0x040fe20007ffe0ff */
[C---:B---3--:R-:W-:Y:S03]  /*3930*/  HMMA.16816.F32.BF16 R12, R52.reuse, R64, R12 ;  /* 0x00000040340c723c */ /* 0x048fe6000004180c */
[----:B------:R-:W-:Y:S02]  /*3940*/  ISETP.GE.AND P4, PT, R57, RZ, PT ;  /* 0x000000ff3900720c */ /* 0x000fe40003f86270 */
[----:B------:R-:W-:Y:S01]  /*3950*/  VIADD R58, R0, 0xffffffff ;  /* 0xffffffff003a7836 */ /* 0x000fe20000000000 */
[----:B------:R-:W-:Y:S01]  /*3960*/  HMMA.16816.F32.BF16 R16, R52, R66, R16 ;  /* 0x000000423410723c */ /* 0x000fe20000041810 */
[----:B------:R-:W1:Y:S03]  /*3970*/  LDSM.16.M88.4 R52, [R191+0x2800] ;  /* 0x00280000bf34783b */ /* 0x000e660000000200 */
[----:B------:R-:W-:Y:S01]  /*3980*/  ISETP.GE.AND P5, PT, R58, RZ, PT ;  /* 0x000000ff3a00720c */ /* 0x000fe20003fa6270 */
[----:B--2---:R-:W-:Y:S01]  /*3990*/  IMAD R56, R247, 0x40, R173 ;  /* 0x00000040f7387824 */ /* 0x004fe200078e02ad */
[C---:B----4-:R-:W-:Y:S05]  /*39a0*/  HMMA.16816.F32.BF16 R4, R60.reuse, R100, R4 ;  /* 0x000000643c04723c */ /* 0x050fea0000041804 */
[C---:B------:R-:W-:Y:S01]  /*39b0*/  @P3 VIADD R3, R56.reuse, 0x1 ;  /* 0x0000000138033836 */ /* 0x040fe20000000000 */
[C---:B------:R-:W-:Y:S03]  /*39c0*/  HMMA.16816.F32.BF16 R8, R60.reuse, R102, R8 ;  /* 0x000000663c08723c */ /* 0x040fe60000041808 */
[----:B------:R-:W-:Y:S02]  /*39d0*/  @P3 ISETP.GE.AND P2, PT, R56, R206, PT ;  /* 0x000000ce3800320c */ /* 0x000fe40003f46270 */
[C---:B------:R-:W-:Y:S02]  /*39e0*/  @!P5 IADD3 R58, -R0.reuse, 0x1, RZ ;  /* 0x00000001003ad810 */ /* 0x040fe40007ffe1ff */
[----:B------:R-:W-:Y:S02]  /*39f0*/  IABS R65, R0 ;  /* 0x0000000000417213 */ /* 0x000fe40000000000 */
[----:B------:R-:W-:Y:S02]  /*3a00*/  @P3 ISETP.GE.AND P1, PT, R3, R206, PT ;  /* 0x000000ce0300320c */ /* 0x000fe40003f26270 */
[----:B------:R-:W-:Y:S01]  /*3a10*/  I2FP.F32.S32 R59, R58 ;  /* 0x0000003a003b7245 */ /* 0x000fe20000201400 */
[----:B------:R-:W-:Y:S01]  /*3a20*/  FMUL.FTZ R3, R213, 1.4426950216293334961 ;  /* 0x3fb8aa3bd5037820 */ /* 0x000fe20000410000 */
[----:B------:R-:W-:Y:S01]  /*3a30*/  I2FP.F32.S32 R65, R65 ;  /* 0x0000004100417245 */ /* 0x000fe20000201400 */
[C---:B------:R-:W-:Y:S01]  /*3a40*/  VIADD R58, R0.reuse, 0xfffffff8 ;  /* 0xfffffff8003a7836 */ /* 0x040fe20000000000 */
[----:B------:R-:W-:Y:S02]  /*3a50*/  @!P4 IADD3 R57, -R0, -0x7, RZ ;  /* 0xfffffff90039c810 */ /* 0x000fe40007ffe1ff */
[----:B------:R-:W-:Y:S01]  /*3a60*/  FSEL R3, R3, RZ, P0 ;  /* 0x000000ff03037208 */ /* 0x000fe20000000000 */
[-C--:B------:R-:W-:Y:S01]  /*3a70*/  FFMA.FTZ R5, R59, -R203.reuse, R5 ;  /* 0x800000cb3b057223 */ /* 0x080fe20000010005 */
[----:B------:R-:W-:Y:S01]  /*3a80*/  FFMA.FTZ R4, R65, -R203, R4 ;  /* 0x800000cb41047223 */ /* 0x000fe20000010004 */
[----:B------:R-:W-:Y:S01]  /*3a90*/  I2FP.F32.S32 R57, R57 ;  /* 0x0000003900397245 */ /* 0x000fe20000201400 */
[-C--:B------:R-:W-:Y:S01]  /*3aa0*/  FFMA.FTZ R6, R2, -R203.reuse, R6 ;  /* 0x800000cb02067223 */ /* 0x080fe20000010006 */
[----:B------:R-:W-:Y:S01]  /*3ab0*/  FMUL.FTZ R2, R216, 1.4426950216293334961 ;  /* 0x3fb8aa3bd8027820 */ /* 0x000fe20000410000 */
[----:B------:R-:W-:Y:S01]  /*3ac0*/  @P3 FSEL R5, R5, -INF , !P1 ;  /* 0xff80000005053808 */ /* 0x000fe20004800000 */
[-C--:B------:R-:W-:Y:S01]  /*3ad0*/  FFMA.FTZ R11, R59, -R203.reuse, R11 ;  /* 0x800000cb3b0b7223 */ /* 0x080fe2000001000b */
[----:B------:R-:W-:Y:S01]  /*3ae0*/  @P3 FSEL R4, R4, -INF , !P2 ;  /* 0xff80000004043808 */ /* 0x000fe20005000000 */
[-C--:B------:R-:W-:Y:S01]  /*3af0*/  FFMA.FTZ R7, R57, -R203.reuse, R7 ;  /* 0x800000cb39077223 */ /* 0x080fe20000010007 */
[----:B------:R-:W-:Y:S01]  /*3b00*/  FSETP.NEU.FTZ.AND P0, PT, R216, -INF , PT ;  /* 0xff800000d800780b */ /* 0x000fe20003f1d000 */
[--C-:B------:R-:W-:Y:S01]  /*3b10*/  FFMA.FTZ R5, R5, UR7, -R3.reuse ;  /* 0x0000000705057c23 */ /* 0x100fe20008010803 */
[C---:B-1----:R-:W-:Y:S03]  /*3b20*/  HMMA.16816.F32.BF16 R12, R60.reuse, R52, R12 ;  /* 0x000000343c0c723c */ /* 0x042fe6000004180c */
[----:B------:R1:W-:Y:S01]  /*3b30*/  MUFU.EX2 R103, R5 ;  /* 0x0000000500677308 */ /* 0x0003e20000000800 */
[----:B------:R-:W-:Y:S01]  /*3b40*/  FFMA.FTZ R64, R4, UR7, -R3 ;  /* 0x0000000704407c23 */ /* 0x000fe20008010803 */
[----:B------:R-:W-:Y:S01]  /*3b50*/  VIADD R4, R0, 0xfffffff7 ;  /* 0xfffffff700047836 */ /* 0x000fe20000000000 */
[----:B------:R-:W-:Y:S03]  /*3b60*/  HMMA.16816.F32.BF16 R16, R60, R54, R16 ;  /* 0x000000363c10723c */ /* 0x000fe60000041810 */
[----:B------:R-:W-:Y:S02]  /*3b70*/  ISETP.GE.AND P5, PT, R58, RZ, PT ;  /* 0x000000ff3a00720c */ /* 0x000fe40003fa6270 */
[----:B------:R-:W-:Y:S02]  /*3b80*/  ISETP.GE.AND P4, PT, R4, RZ, PT ;  /* 0x000000ff0400720c */ /* 0x000fe40003f86270 */
[----:B------:R2:W3:Y:S01]  /*3b90*/  MUFU.EX2 R104, R64 ;  /* 0x0000004000687308 */ /* 0x0004e20000000800 */
[----:B------:R-:W-:Y:S03]  /*3ba0*/  FSEL R2, R2, RZ, P0 ;  /* 0x000000ff02027208 */ /* 0x000fe60000000000 */
[-C--:B------:R-:W-:Y:S01]  /*3bb0*/  FFMA.FTZ R10, R65, -R203.reuse, R10 ;  /* 0x800000cb410a7223 */ /* 0x080fe2000001000a */
[----:B------:R-:W-:Y:S02]  /*3bc0*/  @P3 FSEL R6, R6, -INF , !P2 ;  /* 0xff80000006063808 */ /* 0x000fe40005000000 */
[----:B------:R-:W-:Y:S01]  /*3bd0*/  @P3 FSEL R7, R7, -INF , !P1 ;  /* 0xff80000007073808 */ /* 0x000fe20004800000 */
[----:B-1----:R-:W-:Y:S02]  /*3be0*/  @P3 VIADD R5, R56, 0x9 ;  /* 0x0000000938053836 */ /* 0x002fe40000000000 */
[--C-:B------:R-:W-:Y:S01]  /*3bf0*/  FFMA.FTZ R6, R6, UR7, -R2.reuse ;  /* 0x0000000706067c23 */ /* 0x100fe20008010802 */
[C---:B------:R-:W-:Y:S01]  /*3c00*/  @!P5 IADD3 R58, -R0.reuse, 0x8, RZ ;  /* 0x00000008003ad810 */ /* 0x040fe20007ffe1ff */
[----:B------:R-:W-:Y:S01]  /*3c10*/  FFMA.FTZ R7, R7, UR7, -R2 ;  /* 0x0000000707077c23 */ /* 0x000fe20008010802 */
[C---:B------:R-:W-:Y:S01]  /*3c20*/  @!P4 IADD3 R4, -R0.reuse, 0x9, RZ ;  /* 0x000000090004c810 */ /* 0x040fe20007ffe1ff */
[----:B------:R1:W-:Y:S01]  /*3c30*/  MUFU.EX2 R106, R6 ;  /* 0x00000006006a7308 */ /* 0x0003e20000000800 */
[----:B------:R-:W-:Y:S01]  /*3c40*/  @P3 ISETP.GE.AND P1, PT, R5, R206, PT ;  /* 0x000000ce0500320c */ /* 0x000fe20003f26270 */
[C---:B------:R-:W-:Y:S01]  /*3c50*/  VIADD R5, R0.reuse, 0xfffffff0 ;  /* 0xfffffff000057836 */ /* 0x040fe20000000000 */
[----:B------:R-:W-:Y:S02]  /*3c60*/  I2FP.F32.S32 R57, R4 ;  /* 0x0000000400397245 */ /* 0x000fe40000201400 */
[----:B------:R-:W-:Y:S02]  /*3c70*/  IADD3 R4, R0, -0x11, RZ ;  /* 0xffffffef00047810 */ /* 0x000fe40007ffe0ff */
[----:B------:R-:W-:Y:S03]  /*3c80*/  ISETP.GE.AND P5, PT, R5, RZ, PT ;  /* 0x000000ff0500720c */ /* 0x000fe60003fa6270 */
[----:B------:R4:W-:Y:S01]  /*3c90*/  MUFU.EX2 R105, R7 ;  /* 0x0000000700697308 */ /* 0x0009e20000000800 */
[----:B------:R-:W-:Y:S01]  /*3ca0*/  I2FP.F32.S32 R58, R58 ;  /* 0x0000003a003a7245 */ /* 0x000fe20000201400 */
[CC--:B------:R-:W-:Y:S01]  /*3cb0*/  FFMA.FTZ R9, R57.reuse, -R203.reuse, R9 ;  /* 0x800000cb39097223 */ /* 0x0c0fe20000010009 */
[----:B------:R-:W-:Y:S01]  /*3cc0*/  ISETP.GE.AND P4, PT, R4, RZ, PT ;  /* 0x000000ff0400720c */ /* 0x000fe20003f86270 */
[-C--:B------:R-:W-:Y:S01]  /*3cd0*/  FFMA.FTZ R15, R57, -R203.reuse, R15 ;  /* 0x800000cb390f7223 */ /* 0x080fe2000001000f */
[----:B--2---:R-:W-:Y:S01]  /*3ce0*/  @P3 IADD3 R64, R56, 0x8, RZ ;  /* 0x0000000838403810 */ /* 0x004fe20007ffe0ff */
[CC--:B------:R-:W-:Y:S01]  /*3cf0*/  FFMA.FTZ R8, R58.reuse, -R203.reuse, R8 ;  /* 0x800000cb3a087223 */ /* 0x0c0fe20000010008 */
[----:B------:R-:W-:Y:S01]  /*3d00*/  @P3 FSEL R9, R9, -INF , !P1 ;  /* 0xff80000009093808 */ /* 0x000fe20004800000 */
[----:B------:R-:W-:Y:S01]  /*3d10*/  FFMA.FTZ R14, R58, -R203, R14 ;  /* 0x800000cb3a0e7223 */ /* 0x000fe2000001000e */
[-C--:B------:R-:W-:Y:S01]  /*3d20*/  @P3 ISETP.GE.AND P0, PT, R64, R206.reuse, PT ;  /* 0x000000ce4000320c */ /* 0x080fe20003f06270 */
[----:B-1----:R-:W-:Y:S01]  /*3d30*/  @P3 VIADD R6, R56, 0x10 ;  /* 0x0000001038063836 */ /* 0x002fe20000000000 */
[----:B------:R-:W-:Y:S01]  /*3d40*/  @P3 FSEL R11, R11, -INF , !P1 ;  /* 0xff8000000b0b3808 */ /* 0x000fe20004800000 */
[--C-:B------:R-:W-:Y:S01]  /*3d50*/  FFMA.FTZ R9, R9, UR7, -R3.reuse ;  /* 0x0000000709097c23 */ /* 0x100fe20008010803 */
[----:B------:R-:W-:Y:S02]  /*3d60*/  @P3 FSEL R8, R8, -INF , !P0 ;  /* 0xff80000008083808 */ /* 0x000fe40004000000 */
[C---:B------:R-:W-:Y:S01]  /*3d70*/  @!P5 IADD3 R5, -R0.reuse, 0x10, RZ ;  /* 0x000000100005d810 */ /* 0x040fe20007ffe1ff */
[----:B------:R-:W-:Y:S01]  /*3d80*/  FFMA.FTZ R11, R11, UR7, -R2 ;  /* 0x000000070b0b7c23 */ /* 0x000fe20008010802 */
[----:B------:R-:W-:Y:S01]  /*3d90*/  @!P4 IADD3 R4, -R0, 0x11, RZ ;  /* 0x000000110004c810 */ /* 0x000fe20007ffe1ff */
[----:B------:R-:W-:Y:S01]  /*3da0*/  FFMA.FTZ R8, R8, UR7, -R3 ;  /* 0x0000000708087c23 */ /* 0x000fe20008010803 */
[----:B----4-:R-:W-:Y:S01]  /*3db0*/  I2FP.F32.S32 R7, R5 ;  /* 0x0000000500077245 */ /* 0x010fe20000201400 */
[----:B------:R-:W-:Y:S01]  /*3dc0*/  VIADD R5, R0, 0xffffffe8 ;  /* 0xffffffe800057836 */ /* 0x000fe20000000000 */
[----:B------:R-:W-:Y:S01]  /*3dd0*/  @P3 ISETP.GE.AND P2, PT, R6, R206, PT ;  /* 0x000000ce0600320c */ /* 0x000fe20003f46270 */
[----:B------:R1:W-:Y:S01]  /*3de0*/  MUFU.EX2 R101, R8 ;  /* 0x0000000800657308 */ /* 0x0003e20000000800 */
[----:B------:R-:W-:Y:S01]  /*3df0*/  I2FP.F32.S32 R6, R4 ;  /* 0x0000000400067245 */ /* 0x000fe20000201400 */
[CC--:B------:R-:W-:Y:S01]  /*3e00*/  FFMA.FTZ R12, R7.reuse, -R203.reuse, R12 ;  /* 0x800000cb070c7223 */ /* 0x0c0fe2000001000c */
[----:B------:R-:W-:Y:S01]  /*3e10*/  IADD3 R4, R0, -0x19, RZ ;  /* 0xffffffe700047810 */ /* 0x000fe20007ffe0ff */
[-C--:B------:R-:W-:Y:S01]  /*3e20*/  FFMA.FTZ R18, R7, -R203.reuse, R18 ;  /* 0x800000cb07127223 */ /* 0x080fe20000010012 */
[----:B------:R-:W-:Y:S01]  /*3e30*/  ISETP.GE.AND P4, PT, R5, RZ, PT ;  /* 0x000000ff0500720c */ /* 0x000fe20003f86270 */
[-C--:B------:R-:W-:Y:S01]  /*3e40*/  FFMA.FTZ R13, R6, -R203.reuse, R13 ;  /* 0x800000cb060d7223 */ /* 0x080fe2000001000d */
[----:B------:R-:W-:Y:S01]  /*3e50*/  ISETP.GE.AND P1, PT, R4, RZ, PT ;  /* 0x000000ff0400720c */ /* 0x000fe20003f26270 */
[----:B------:R-:W-:Y:S01]  /*3e60*/  FFMA.FTZ R19, R6, -R203, R19 ;  /* 0x800000cb06137223 */ /* 0x000fe20000010013 */
[----:B------:R-:W-:Y:S01]  /*3e70*/  @P3 FSEL R10, R10, -INF , !P0 ;  /* 0xff8000000a0a3808 */ /* 0x000fe20004000000 */
[----:B------:R-:W-:Y:S01]  /*3e80*/  MUFU.EX2 R67, R9 ;  /* 0x0000000900437308 */ /* 0x000fe20000000800 */
[----:B------:R-:W-:Y:S02]  /*3e90*/  @P3 FSEL R12, R12, -INF , !P2 ;  /* 0xff8000000c0c3808 */ /* 0x000fe40005000000 */
[----:B------:R-:W-:Y:S01]  /*3ea0*/  @P3 FSEL R14, R14, -INF , !P2 ;  /* 0xff8000000e0e3808 */ /* 0x000fe20005000000 */
[--C-:B------:R-:W-:Y:S02]  /*3eb0*/  FFMA.FTZ R10, R10, UR7, -R2.reuse ;  /* 0x000000070a0a7c23 */ /* 0x100fe40008010802 */
[----:B------:R-:W-:Y:S01]  /*3ec0*/  FFMA.FTZ R12, R12, UR7, -R3 ;  /* 0x000000070c0c7c23 */ /* 0x000fe20008010803 */
[----:B-1----:R-:W-:Y:S01]  /*3ed0*/  @P3 IADD3 R8, R56, 0x11, RZ ;  /* 0x0000001138083810 */ /* 0x002fe20007ffe0ff */
[----:B------:R-:W-:Y:S01]  /*3ee0*/  FFMA.FTZ R14, R14, UR7, -R2 ;  /* 0x000000070e0e7c23 */ /* 0x000fe20008010802 */
[C---:B------:R-:W-:Y:S01]  /*3ef0*/  @!P4 IADD3 R5, -R0.reuse, 0x18, RZ ;  /* 0x000000180005c810 */ /* 0x040fe20007ffe1ff */
[----:B------:R-:W-:Y:S01]  /*3f00*/  MUFU.EX2 R102, R10 ;  /* 0x0000000a00667308 */ /* 0x000fe20000000800 */
[----:B------:R-:W-:Y:S01]  /*3f10*/  @!P1 IADD3 R4, -R0, 0x19, RZ ;  /* 0x0000001900049810 */ /* 0x000fe20007ffe1ff */
[----:B------:R-:W-:Y:S01]  /*3f20*/  @P3 VIADD R0, R56, 0x18 ;  /* 0x0000001838003836 */ /* 0x000fe20000000000 */
[----:B------:R-:W-:Y:S02]  /*3f30*/  I2FP.F32.S32 R5, R5 ;  /* 0x0000000500057245 */ /* 0x000fe40000201400 */
[----:B------:R-:W-:Y:S02]  /*3f40*/  I2FP.F32.S32 R4, R4 ;  /* 0x0000000400047245 */ /* 0x000fe40000201400 */
[-C--:B------:R-:W-:Y:S01]  /*3f50*/  @P3 ISETP.GE.AND P0, PT, R8, R206.reuse, PT ;  /* 0x000000ce0800320c */ /* 0x080fe20003f06270 */
[-C--:B------:R-:W-:Y:S01]  /*3f60*/  FFMA.FTZ R16, R5, -R203.reuse, R16 ;  /* 0x800000cb05107223 */ /* 0x080fe20000010010 */
[----:B------:R-:W-:Y:S01]  /*3f70*/  @P3 IADD3 R56, R56, 0x19, RZ ;  /* 0x0000001938383810 */ /* 0x000fe20007ffe0ff */
[----:B------:R-:W-:Y:S01]  /*3f80*/  FFMA.FTZ R17, R4, -R203, R17 ;  /* 0x800000cb04117223 */ /* 0x000fe20000010011 */
[----:B------:R-:W-:Y:S01]  /*3f90*/  @P3 FSEL R13, R13, -INF , !P0 ;  /* 0xff8000000d0d3808 */ /* 0x000fe20004000000 */
[----:B------:R-:W1:Y:S01]  /*3fa0*/  MUFU.EX2 R100, R11 ;  /* 0x0000000b00647308 */ /* 0x000e620000000800 */
[----:B------:R-:W-:Y:S02]  /*3fb0*/  @P3 FSEL R15, R15, -INF , !P0 ;  /* 0xff8000000f0f3808 */ /* 0x000fe40004000000 */
[-C--:B------:R-:W-:Y:S01]  /*3fc0*/  @P3 ISETP.GE.AND P0, PT, R0, R206.reuse, PT ;  /* 0x000000ce0000320c */ /* 0x080fe20003f06270 */
[--C-:B------:R-:W-:Y:S01]  /*3fd0*/  FFMA.FTZ R13, R13, UR7, -R3.reuse ;  /* 0x000000070d0d7c23 */ /* 0x100fe20008010803 */
[----:B------:R-:W-:Y:S01]  /*3fe0*/  @P3 ISETP.GE.AND P1, PT, R56, R206, PT ;  /* 0x000000ce3800320c */ /* 0x000fe20003f26270 */
[--C-:B------:R-:W-:Y:S01]  /*3ff0*/  FFMA.FTZ R15, R15, UR7, -R2.reuse ;  /* 0x000000070f0f7c23 */ /* 0x100fe20008010802 */
[----:B------:R-:W-:Y:S03]  /*4000*/  @P3 FSEL R16, R16, -INF , !P0 ;  /* 0xff80000010103808 */ /* 0x000fe60004000000 */
[----:B------:R-:W-:Y:S01]  /*4010*/  MUFU.EX2 R64, R12 ;  /* 0x0000000c00407308 */ /* 0x000fe20000000800 */
[----:B------:R-:W-:Y:S02]  /*4020*/  @P3 FSEL R17, R17, -INF , !P1 ;  /* 0xff80000011113808 */ /* 0x000fe40004800000 */
[----:B------:R-:W-:Y:S01]  /*4030*/  @P3 FSEL R18, R18, -INF , !P0 ;  /* 0xff80000012123808 */ /* 0x000fe20004000000 */
[--C-:B------:R-:W-:Y:S01]  /*4040*/  FFMA.FTZ R16, R16, UR7, -R3.reuse ;  /* 0x0000000710107c23 */ /* 0x100fe20008010803 */
[----:B------:R-:W-:Y:S01]  /*4050*/  @P3 FSEL R19, R19, -INF , !P1 ;  /* 0xff80000013133808 */ /* 0x000fe20004800000 */
[----:B------:R-:W-:Y:S01]  /*4060*/  FFMA.FTZ R3, R17, UR7, -R3 ;  /* 0x0000000711037c23 */ /* 0x000fe20008010803 */
[----:B---3--:R-:W-:Y:S01]  /*4070*/  F2FP.BF16.F32.PACK_AB R4, R103, R104 ;  /* 0x000000686704723e */ /* 0x008fe200000010ff */
[--C-:B------:R-:W-:Y:S01]  /*4080*/  FFMA.FTZ R18, R18, UR7, -R2.reuse ;  /* 0x0000000712127c23 */ /* 0x100fe20008010802 */
[----:B-1----:R-:W-:Y:S01]  /*4090*/  F2FP.BF16.F32.PACK_AB R0, R100, R102 ;  /* 0x000000666400723e */ /* 0x002fe200000010ff */
[----:B------:R-:W-:Y:S01]  /*40a0*/  FFMA.FTZ R2, R19, UR7, -R2 ;  /* 0x0000000713027c23 */ /* 0x000fe20008010802 */
[----:B------:R1:W-:Y:S01]  /*40b0*/  MUFU.EX2 R57, R3 ;  /* 0x0000000300397308 */ /* 0x0003e20000000800 */
[----:B------:R2:W-:Y:S01]  /*40c0*/  STS [R223+0x12000], R4 ;  /* 0x01200004df007388 */ /* 0x0005e20000000800 */
[----:B------:R-:W-:Y:S04]  /*40d0*/  IADD3 R58, P0, R236, R221, RZ ;  /* 0x000000ddec3a7210 */ /* 0x000fe80007f1e0ff */
[----:B------:R-:W-:Y:S04]  /*40e0*/  IADD3.X R59, R240, R220, RZ, P0, !PT ;  /* 0x000000dcf03b7210 */ /* 0x000fe800007fe4ff */
[----:B------:R3:W-:Y:S10]  /*40f0*/  MUFU.EX2 R61, R2 ;  /* 0x00000002003d7308 */ /* 0x0007f40000000800 */
[----:B------:R-:W4:Y:S01]  /*4100*/  MUFU.EX2 R63, R13 ;  /* 0x0000000d003f7308 */ /* 0x000f220000000800 */
[----:B-1----:R-:W-:Y:S05]  /*4110*/  F2FP.BF16.F32.PACK_AB R3, R105, R106 ;  /* 0x0000006a6903723e */ /* 0x002fea00000010ff */
[----:B------:R-:W-:Y:S04]  /*4120*/  STS [R223+0x12400], R3 ;  /* 0x01240003df007388 */ /* 0x000fe80000000800 */
[----:B------:R-:W-:Y:S01]  /*4130*/  MUFU.EX2 R66, R14 ;  /* 0x0000000e00427308 */ /* 0x000fe20000000800 */
[----:B---3--:R-:W-:Y:S01]  /*4140*/  F2FP.BF16.F32.PACK_AB R2, R67, R101 ;  /* 0x000000654302723e */ /* 0x008fe200000010ff */
[----:B------:R1:W-:Y:S04]  /*4150*/  STS [R225+0x12400], R0 ;  /* 0x01240000e1007388 */ /* 0x0003e80000000800 */
[----:B------:R3:W-:Y:S04]  /*4160*/  STS [R225+0x12000], R2 ;  /* 0x01200002e1007388 */ /* 0x0007e80000000800 */
[----:B------:R-:W2:Y:S01]  /*4170*/  MUFU.EX2 R65, R15 ;  /* 0x0000000f00417308 */ /* 0x000ea20000000800 */
[----:B----4-:R-:W-:Y:S05]  /*4180*/  F2FP.BF16.F32.PACK_AB R5, R63, R64 ;  /* 0x000000403f05723e */ /* 0x010fea00000010ff */
[----:B------:R-:W-:Y:S04]  /*4190*/  STS [R222+0x12000], R5 ;  /* 0x01200005de007388 */ /* 0x000fe80000000800 */
[----:B------:R-:W3:Y:S10]  /*41a0*/  MUFU.EX2 R62, R18 ;  /* 0x00000012003e7308 */ /* 0x000ef40000000800 */
[----:B------:R-:W4:Y:S01]  /*41b0*/  MUFU.EX2 R60, R16 ;  /* 0x00000010003c7308 */ /* 0x000f220000000800 */
[----:B--2---:R-:W-:Y:S02]  /*41c0*/  F2FP.BF16.F32.PACK_AB R4, R65, R66 ;  /* 0x000000424104723e */ /* 0x004fe400000010ff */
[----:B-1----:R-:W-:Y:S03]  /*41d0*/  LEA R0, R197, UR5, 0x1 ;  /* 0x00000005c5007c11 */ /* 0x002fe6000f8e08ff */
[----:B------:R-:W-:Y:S01]  /*41e0*/  STS [R222+0x12400], R4 ;  /* 0x01240004de007388 */ /* 0x000fe20000000800 */
[----:B------:R-:W-:Y:S02]  /*41f0*/  IADD3 R56, R189, R0, RZ ;  /* 0x00000000bd387210 */ /* 0x000fe40007ffe0ff */
[----:B---3--:R-:W-:Y:S05]  /*4200*/  F2FP.BF16.F32.PACK_AB R2, R61, R62 ;  /* 0x0000003e3d02723e */ /* 0x008fea00000010ff */
[----:B------:R1:W-:Y:S01]  /*4210*/  STS [R224+0x12400], R2 ;  /* 0x01240002e0007388 */ /* 0x0003e20000000800 */
[----:B----4-:R-:W-:Y:S05]  /*4220*/  F2FP.BF16.F32.PACK_AB R3, R57, R60 ;  /* 0x0000003c3903723e */ /* 0x010fea00000010ff */
[----:B------:R2:W-:Y:S04]  /*4230*/  STS [R224+0x12000], R3 ;  /* 0x01200003e0007388 */ /* 0x0005e80000000800 */
[----:B------:R-:W3:Y:S01]  /*4240*/  LDSM.16.M88.4 R16, [R0+0x8000] ;  /* 0x008000000010783b */ /* 0x000ee20000000200 */
[----:B-1----:R-:W-:Y:S07]  /*4250*/  IMAD.IADD R2, R192, 0x1, R0 ;  /* 0x00000001c0027824 */ /* 0x002fee00078e0200 */
[----:B------:R-:W1:Y:S01]  /*4260*/  LDSM.16.M88.4 R52, [R2+0x8000] ;  /* 0x008000000234783b */ /* 0x000e620000000200 */
[----:B--2---:R-:W-:Y:S01]  /*4270*/  IMAD.IADD R3, R189, 0x1, R2 ;  /* 0x00000001bd037824 */ /* 0x004fe200078e0202 */
[C---:B---3--:R-:W-:Y:S06]  /*4280*/  HMMA.16816.F32.BF16 R4, R16.reuse, R108, RZ ;  /* 0x0000006c1004723c */ /* 0x048fec00000418ff */
        /* <DEDUP_REMOVED lines=17> */
[----:B------:R1:W2:Y:S08]  /*43a0*/  LDSM.16.M88.4 R52, [R0+0xa000] ;  /* 0x00a000000034783b */ /* 0x0002b00000000200 */
[----:B-1----:R-:W3:Y:S01]  /*43b0*/  LDG.E R0, desc[UR16][R58.64+0x20] ;  /* 0x000020103a007981 */ /* 0x002ee2000c1e1900 */
[C---:B--2---:R-:W-:Y:S06]  /*43c0*/  HMMA.16816.F32.BF16 R4, R52.reuse, R140, R4 ;  /* 0x0000008c3404723c */ /* 0x044fec0000041804 */
[C---:B------:R-:W-:Y:S06]  /*43d0*/  HMMA.16816.F32.BF16 R8, R52.reuse, R142, R8 ;  /* 0x0000008e3408723c */ /* 0x040fec0000041808 */
[C---:B------:R-:W-:Y:S06]  /*43e0*/  HMMA.16816.F32.BF16 R12, R52.reuse, R144, R12 ;  /* 0x00000090340c723c */ /* 0x040fec000004180c */
[----:B------:R-:W-:Y:S01]  /*43f0*/  HMMA.16816.F32.BF16 R16, R52, R146, R16 ;  /* 0x000000923410723c */ /* 0x000fe20000041810 */
[----:B------:R1:W2:Y:S08]  /*4400*/  LDSM.16.M88.4 R52, [R2+0xa000] ;  /* 0x00a000000234783b */ /* 0x0002b00000000200 */
[----:B-1----:R-:W4:Y:S01]  /*4410*/  LDG.E R2, desc[UR16][R58.64] ;  /* 0x000000103a027981 */ /* 0x002f22000c1e1900 */
        /* <DEDUP_REMOVED lines=13> */
[----:B------:R-:W-:Y:S11]  /*44f0*/  HMMA.16816.F32.BF16 R16, R52, R170, R16 ;  /* 0x000000aa3410723c */ /* 0x000ff60000041810 */
[----:B------:R-:W-:Y:S01]  /*4500*/  @!UPT UIADD3 URZ, URZ, URZ, URZ ;  /* 0x0000003f3f3ff290 */ /* 0x000fe2000fffe03f */
[C---:B---3--:R-:W-:Y:S01]  /*4510*/  FADD.FTZ R11, -R0.reuse, R11 ;  /* 0x0000000b000b7221 */ /* 0x048fe20000010100 */
[----:B------:R-:W-:Y:S01]  /*4520*/  FADD.FTZ R7, -R0, R7 ;  /* 0x0000000700077221 */ /* 0x000fe20000010100 */
[C---:B----4-:R-:W-:Y:S01]  /*4530*/  FADD.FTZ R5, -R2.reuse, R5 ;  /* 0x0000000502057221 */ /* 0x050fe20000010100 */
[C---:B------:R-:W-:Y:S01]  /*4540*/  FADD.FTZ R3, -R2.reuse, R4 ;  /* 0x0000000402037221 */ /* 0x040fe20000010100 */
[C---:B------:R-:W-:Y:S02]  /*4550*/  FADD.FTZ R8, -R2.reuse, R8 ;  /* 0x0000000802087221 */ /* 0x040fe40000010100 */
[C---:B------:R-:W-:Y:S01]  /*4560*/  FADD.FTZ R4, -R2.reuse, R12 ;  /* 0x0000000c02047221 */ /* 0x040fe20000010100 */
[----:B------:R-:W-:Y:S01]  /*4570*/  FMUL.FTZ R52, R103, R5 ;  /* 0x0000000567347220 */ /* 0x000fe20000410000 */
[----:B------:R-:W-:Y:S01]  /*4580*/  FADD.FTZ R5, -R2, R9 ;  /* 0x0000000902057221 */ /* 0x000fe20000010100 */
[----:B------:R-:W-:Y:S01]  /*4590*/  FMUL.FTZ R3, R104, R3 ;  /* 0x0000000368037220 */ /* 0x000fe20000410000 */
[----:B------:R-:W-:Y:S01]  /*45a0*/  FMUL.FTZ R9, R101, R8 ;  /* 0x0000000865097220 */ /* 0x000fe20000410000 */
[----:B------:R-:W-:Y:S01]  /*45b0*/  FADD.FTZ R8, -R2, R13 ;  /* 0x0000000d02087221 */ /* 0x000fe20000010100 */
[----:B------:R-:W-:Y:S01]  /*45c0*/  FMUL.FTZ R5, R67, R5 ;  /* 0x0000000543057220 */ /* 0x000fe20000410000 */
[----:B------:R-:W-:Y:S01]  /*45d0*/  FMUL.FTZ R4, R64, R4 ;  /* 0x0000000440047220 */ /* 0x000fe20000410000 */
[----:B------:R-:W-:Y:S01]  /*45e0*/  F2FP.BF16.F32.PACK_AB R52, R52, R3 ;  /* 0x000000033434723e */ /* 0x000fe200000010ff */
[C---:B------:R-:W-:Y:S01]  /*45f0*/  FADD.FTZ R3, -R2.reuse, R16 ;  /* 0x0000001002037221 */ /* 0x040fe20000010100 */
[----:B------:R-:W-:Y:S01]  /*4600*/  FADD.FTZ R2, -R2, R17 ;  /* 0x0000001102027221 */ /* 0x000fe20000010100 */
[----:B------:R-:W-:Y:S01]  /*4610*/  F2FP.BF16.F32.PACK_AB R12, R5, R9 ;  /* 0x00000009050c723e */ /* 0x000fe200000010ff */
        /* <DEDUP_REMOVED lines=77> */
.L_x_163:
[----:B---3--:R-:W-:Y:S01]  /*4af0*/  F2FP.BF16.F32.PACK_AB R2, R16, R17 ;  /* 0x000000111002723e */ /* 0x008fe200000010ff */
[----:B------:R-:W-:Y:S01]  /*4b00*/  STS [R223+0x10000], R52 ;  /* 0x01000034df007388 */ /* 0x000fe20000000800 */
[----:B------:R-:W-:Y:S01]  /*4b10*/  F2FP.BF16.F32.PACK_AB R0, R11, R13 ;  /* 0x0000000d0b00723e */ /* 0x000fe200000010ff */
[----:B------:R-:W1:Y:S01]  /*4b20*/  LDC R100, c[0x0][0x270] ;  /* 0x00009c00ff647b82 */ /* 0x000e620000000800 */
        /* <DEDUP_REMOVED lines=104> */
.L_x_164:
[----:B------:R-:W-:Y:S01]  /*51b0*/  LDSM.16.M88.4 R64, [R194] ;  /* 0x00000000c240783b */ /* 0x000fe20000000200 */
[CC--:B---3--:R-:W-:Y:S03]  /*51c0*/  LEA R2, P1, R212.reuse, R200.reuse, 0x2 ;  /* 0x000000c8d4027211 */ /* 0x0c8fe600078210ff */
[----:B------:R-:W1:Y:S01]  /*51d0*/  LDSM.16.MT88.4 R16, [R0+0xc000] ;  /* 0x00c000000010783b */ /* 0x000e620000004200 */
[----:B------:R-:W-:Y:S03]  /*51e0*/  LEA.HI.X.SX32 R3, R212, R201, 0x2, P1 ;  /* 0x000000c9d4037211 */ /* 0x000fe600008f16ff */
        /* <DEDUP_REMOVED lines=40> */
[C---:B------:R-:W-:Y:S03]  /*5470*/  IMAD.IADD R107, R212.reuse, 0x1, R251 ;  /* 0x00000001d46b7824 */ /* 0x040fe600078e02fb */
[----:B------:R-:W5:Y:S01]  /*5480*/  @P6 LDG.E R213, desc[UR16][R104.64+-0x100] ;  /* 0xffff001068d56981 */ /* 0x000f62000c1e1900 */
[----:B------:R-:W-:Y:S03]  /*5490*/  VIADD R106, R217, 0x40 ;  /* 0x00000040d96a7836 */ /* 0x000fe60000000000 */
[----:B------:R4:W5:Y:S01]  /*54a0*/  @P6 LDG.E R216, desc[UR16][R104.64+-0xe0] ;  /* 0xffff201068d86981 */ /* 0x000962000c1e1900 */
[-C--:B-1----:R-:W-:Y:S05]  /*54b0*/  HMMA.16816.F32.BF16 R4, R172, R180.reuse, R4 ;  /* 0x000000b4ac04723c */ /* 0x082fea0000041804 */
[----:B---3--:R-:W-:Y:S01]  /*54c0*/  IMAD.IADD R0, R212, 0x1, R252 ;  /* 0x00000001d4007824 */ /* 0x008fe200078e02fc */
[C---:B--2---:R-:W-:Y:S05]  /*54d0*/  HMMA.16816.F32.BF16 R8, R176.reuse, R180, R8 ;  /* 0x000000b4b008723c */ /* 0x044fea0000041808 */
[CC--:B----4-:R-:W-:Y:S11]  /*54e0*/  LEA R104, P1, R245.reuse, R200.reuse, 0x2 ;  /* 0x000000c8f5687211 */ /* 0x0d0ff600078210ff */
[----:B------:R-:W-:Y:S01]  /*54f0*/  @!UPT UIADD3 URZ, URZ, URZ, URZ ;  /* 0x0000003f3f3ff290 */ /* 0x000fe2000fffe03f */
        /* <DEDUP_REMOVED lines=32> */
[CC--:B---3--:R-:W-:Y:S02]  /*5700*/  LEA R6, P1, R107.reuse, R200.reuse, 0x2 ;  /* 0x000000c86b067211 */ /* 0x0c8fe400078210ff */
[CC--:B------:R-:W-:Y:S01]  /*5710*/  LEA R10, P0, R230.reuse, R200.reuse, 0x2 ;  /* 0x000000c8e60a7211 */ /* 0x0c0fe200078010ff */
[----:B------:R1:W-:Y:S01]  /*5720*/  REDG.E.ADD.F32.FTZ.RN.STRONG.GPU desc[UR16][R4.64], R18 ;  /* 0x00000012040079a6 */ /* 0x0003e2000c10f390 */
[-C--:B------:R-:W-:Y:S01]  /*5730*/  LEA.HI.X.SX32 R7, R107, R201.reuse, 0x2, P1 ;  /* 0x000000c96b077211 */ /* 0x080fe200008f16ff */
[----:B------:R-:W-:Y:S01]  /*5740*/  VIADD R107, R217, 0x40 ;  /* 0x00000040d96b7836 */ /* 0x000fe20000000000 */
[-C--:B------:R-:W-:Y:S03]  /*5750*/  LEA.HI.X.SX32 R11, R230, R201.reuse, 0x2, P0 ;  /* 0x000000c9e60b7211 */ /* 0x080fe600000f16ff */
[----:B------:R2:W-:Y:S01]  /*5760*/  REDG.E.ADD.F32.FTZ.RN.STRONG.GPU desc[UR16][R6.64], R19 ;  /* 0x00000013060079a6 */ /* 0x0005e2000c10f390 */
[----:B------:R-:W-:Y:S03]  /*5770*/  IMAD.IADD R107, R212, 0x1, R107 ;  /* 0x00000001d46b7824 */ /* 0x000fe600078e026b */
        /* <DEDUP_REMOVED lines=16> */
[-C--:B--2---:R-:W-:Y:S02]  /*5880*/  LEA R6, P1, R107, R200.reuse, 0x2 ;  /* 0x000000c86b067211 */ /* 0x084fe400078210ff */
[-C--:B------:R-:W-:Y:S01]  /*5890*/  LEA R10, P0, R235, R200.reuse, 0x2 ;  /* 0x000000c8eb0a7211 */ /* 0x080fe200078010ff */
        /* <DEDUP_REMOVED lines=12> */
[CC--:B---3--:R-:W-:Y:S02]  /*5960*/  LEA R10, P0, R0.reuse, R200.reuse, 0x2 ;  /* 0x000000c8000a7211 */ /* 0x0c8fe400078010ff */
[CC--:B----4-:R-:W-:Y:S01]  /*5970*/  LEA R8, P4, R233.reuse, R200.reuse, 0x2 ;  /* 0x000000c8e9087211 */ /* 0x0d0fe200078810ff */
        /* <DEDUP_REMOVED lines=80> */
[----:B------:R-:W2:Y:S01]  /*5e80*/  LDL R107, [R1+0x4] ;  /* 0x00000400016b7983 */ /* 0x000ea20000100800 */
        /* <DEDUP_REMOVED lines=81> */
[----:B------:R-:W-:Y:S04]  /*63a0*/  STS [R106+0x2400], R3 ;  /* 0x002400036a007388 */ /* 0x000fe80000000800 */
[----:B------:R-:W-:Y:S04]  /*63b0*/  STS [R107+0x3000], R6 ;  /* 0x003000066b007388 */ /* 0x000fe80000000800 */
[----:B------:R-:W-:Y:S04]  /*63c0*/  STS [R107+0x3400], R5 ;  /* 0x003400056b007388 */ /* 0x000fe80000000800 */
[----:B------:R2:W-:Y:S04]  /*63d0*/  STS [R106+0x3000], R2 ;  /* 0x003000026a007388 */ /* 0x0005e80000000800 */
[----:B------:R3:W-:Y:S04]  /*63e0*/  STS [R106+0x3400], R0 ;  /* 0x003400006a007388 */ /* 0x0007e80000000800 */
[----:B------:R4:W-:Y:S01]  /*63f0*/  STS [R107+0x4000], R20 ;  /* 0x004000146b007388 */ /* 0x0009e20000000800 */
[----:B-1----:R-:W-:-:S03]  /*6400*/  @P0 IADD3 R4, R246, R104, RZ ;  /* 0x00000068f6040210 */ /* 0x002fc60007ffe0ff */
[----:B------:R-:W-:Y:S04]  /*6410*/  STS [R107+0x4400], R22 ;  /* 0x004400166b007388 */ /* 0x000fe80000000800 */
[----:B------:R1:W-:Y:S04]  /*6420*/  STS [R106+0x4000], R32 ;  /* 0x004000206a007388 */ /* 0x0003e80000000800 */
[----:B------:R1:W-:Y:S04]  /*6430*/  STS [R106+0x4400], R34 ;  /* 0x004400226a007388 */ /* 0x0003e80000000800 */
[----:B------:R1:W-:Y:S01]  /*6440*/  STS [R107+0x5000], R24 ;  /* 0x005000186b007388 */ /* 0x0003e20000000800 */
[----:B--2---:R-:W2:Y:S03]  /*6450*/  @P0 LDC.64 R2, c[0x0][0x450] ;  /* 0x00011400ff020b82 */ /* 0x004ea60000000a00 */
[----:B------:R1:W-:Y:S01]  /*6460*/  STS [R107+0x5400], R26 ;  /* 0x0054001a6b007388 */ /* 0x0003e20000000800 */
[----:B---3--:R-:W-:-:S02]  /*6470*/  @P0 IADD3 R0, R246, R104, RZ ;  /* 0x00000068f6000210 */ /* 0x008fc40007ffe0ff */
[----:B------:R-:W3:Y:S02]  /*6480*/  S2R R104, SR_CTAID.Y ;  /* 0x0000000000687919 */ /* 0x000ee40000002600 */
[----:B----4-:R-:W4:Y:S01]  /*6490*/  @P0 LDC.64 R20, c[0x0][0x458] ;  /* 0x00011600ff140b82 */ /* 0x010f220000000a00 */
[----:B------:R1:W-:Y:S04]  /*64a0*/  STS [R106+0x5000], R28 ;  /* 0x0050001c6a007388 */ /* 0x0003e80000000800 */
[----:B------:R1:W-:Y:S04]  /*64b0*/  STS [R106+0x5400], R30 ;  /* 0x0054001e6a007388 */ /* 0x0003e80000000800 */
[----:B------:R1:W-:Y:S04]  /*64c0*/  STS [R107+0x6000], R36 ;  /* 0x006000246b007388 */ /* 0x0003e80000000800 */
[----:B------:R1:W-:Y:S01]  /*64d0*/  STS [R107+0x6400], R38 ;  /* 0x006400266b007388 */ /* 0x0003e20000000800 */
[----:B--2---:R-:W-:-:S02]  /*64e0*/  @P0 IMAD R8, R0, R3, RZ ;  /* 0x0000000300080224 */ /* 0x004fc400078e02ff */
[----:B------:R-:W-:Y:S01]  /*64f0*/  @P0 IMAD.WIDE.U32 R6, R0, R2, RZ ;  /* 0x0000000200060225 */ /* 0x000fe200078e00ff */
[----:B------:R2:W-:Y:S03]  /*6500*/  STS [R106+0x6000], R48 ;  /* 0x006000306a007388 */ /* 0x0005e60000000800 */
[----:B------:R-:W-:Y:S01]  /*6510*/  @P0 IMAD.MOV.U32 R11, RZ, RZ, R6 ;  /* 0x000000ffff0b0224 */ /* 0x000fe200078e0006 */
[----:B------:R2:W-:Y:S01]  /*6520*/  STS [R106+0x6400], R50 ;  /* 0x006400326a007388 */ /* 0x0005e20000000800 */
[C---:B----4-:R-:W-:Y:S01]  /*6530*/  @P0 IMAD R0, R4.reuse, R21, RZ ;  /* 0x0000001504000224 */ /* 0x050fe200078e02ff */
[----:B------:R-:W-:Y:S01]  /*6540*/  @P0 IADD3 R12, R7, R8, RZ ;  /* 0x00000008070c0210 */ /* 0x000fe20007ffe0ff */
[----:B------:R-:W-:Y:S01]  /*6550*/  @P0 IMAD.WIDE.U32 R4, R4, R20, RZ ;  /* 0x0000001404040225 */ /* 0x000fe200078e00ff */
[----:B------:R2:W-:Y:S03]  /*6560*/  STS [R107+0x7000], R40 ;  /* 0x007000286b007388 */ /* 0x0005e60000000800 */
[----:B-1----:R-:W-:Y:S01]  /*6570*/  @P0 IMAD.MOV.U32 R32, RZ, RZ, R4 ;  /* 0x000000ffff200224 */ /* 0x002fe200078e0004 */
[----:B------:R2:W-:Y:S01]  /*6580*/  STS [R107+0x7400], R42 ;  /* 0x0074002a6b007388 */ /* 0x0005e20000000800 */
[----:B------:R-:W-:-:S02]  /*6590*/  @P0 IADD3 R33, R5, R0, RZ ;  /* 0x0000000005210210 */ /* 0x000fc40007ffe0ff */
[----:B------:R-:W-:Y:S01]  /*65a0*/  LEA R4, R105, UR5, 0x1 ;  /* 0x0000000569047c11 */ /* 0x000fe2000f8e08ff */
[----:B------:R2:W-:Y:S01]  /*65b0*/  STS [R106+0x7000], R44 ;  /* 0x0070002c6a007388 */ /* 0x0005e20000000800 */
[----:B---3--:R-:W-:Y:S01]  /*65c0*/  SHF.R.S32.HI R10, RZ, 0x1f, R104 ;  /* 0x0000001fff0a7819 */ /* 0x008fe20000011468 */
[----:B------:R-:W1:Y:S02]  /*65d0*/  S2R R13, SR_TID.X ;  /* 0x00000000000d7919 */ /* 0x000e640000002100 */
        /* <DEDUP_REMOVED lines=14> */
.L_x_166:
        /* <DEDUP_REMOVED lines=13> */
.L_x_167:
[----:B------:R-:W-:Y:S01]  /*6790*/  BAR.SYNC.DEFER_BLOCKING 0x0 ;  /* 0x0000000000007b1d */ /* 0x000fe20000010000 */
[----:B------:R-:W-:Y:S01]  /*67a0*/  IMAD.SHL.U32 R5, R247, 0x40, RZ ;  /* 0x00000040f7057824 */ /* 0x000fe200078e00ff */
[--C-:B------:R-:W-:Y:S01]  /*67b0*/  SHF.R.S32.HI R7, RZ, 0x1f, R214.reuse ;  /* 0x0000001fff077819 */ /* 0x100fe200000114d6 */
[----:B------:R-:W-:Y:S01]  /*67c0*/  IMAD.MOV.U32 R6, RZ, RZ, R214 ;  /* 0x000000ffff067224 */ /* 0x000fe200078e00d6 */
[----:B-1----:R-:W-:Y:S02]  /*67d0*/  SHF.R.S32.HI R10, RZ, 0x1f, R13 ;  /* 0x0000001fff0a7819 */ /* 0x002fe4000001140d */
[----:B------:R-:W-:Y:S01]  /*67e0*/  SHF.R.S32.HI R22, RZ, 0x1f, R5 ;  /* 0x0000001fff167819 */ /* 0x000fe20000011405 */
[-C--:B------:R-:W-:Y:S01]  /*67f0*/  IMAD.WIDE.U32 R8, R5, R2.reuse, R6 ;  /* 0x0000000205087225 */ /* 0x080fe200078e0006 */
[----:B------:R-:W-:Y:S01]  /*6800*/  LEA.HI R13, R10, R13, RZ, 0x3 ;  /* 0x0000000d0a0d7211 */ /* 0x000fe200078f18ff */
[----:B------:R-:W-:Y:S01]  /*6810*/  ULDC.64 UR6, c[0x0][0x468] ;  /* 0x00011a0000067ab9 */ /* 0x000fe20000000a00 */
[----:B------:R-:W-:Y:S01]  /*6820*/  SHF.R.S32.HI R23, RZ, 0x1f, R248 ;  /* 0x0000001fff177819 */ /* 0x000fe200000114f8 */
[----:B------:R-:W-:Y:S01]  /*6830*/  IMAD R0, R22, R2, RZ ;  /* 0x0000000216007224 */ /* 0x000fe200078e02ff */
[----:B------:R-:W-:Y:S01]  /*6840*/  IADD3 R8, P0, R11, R8, RZ ;  /* 0x000000080b087210 */ /* 0x000fe20007f1e0ff */
[----:B------:R-:W-:Y:S02]  /*6850*/  BSSY B0, `(.L_x_168) ;  /* 0x0000023000007945 */ /* 0x000fe40003800000 */
[----:B------:R-:W-:Y:S01]  /*6860*/  IMAD R10, R5, R3, R0 ;  /* 0x00000003050a7224 */ /* 0x000fe200078e0200 */
[----:B------:R-:W-:Y:S01]  /*6870*/  SHF.R.S32.HI R0, RZ, 0x3, R13 ;  /* 0x00000003ff007819 */ /* 0x000fe2000001140d */
[----:B------:R-:W-:-:S03]  /*6880*/  IMAD R11, R23, UR6, RZ ;  /* 0x00000006170b7c24 */ /* 0x000fc6000f8e02ff */
[----:B------:R-:W-:Y:S01]  /*6890*/  IADD3.X R9, R12, R9, R10, P0, !PT ;  /* 0x000000090c097210 */ /* 0x000fe200007fe40a */
[----:B------:R-:W-:Y:S01]  /*68a0*/  IMAD R10, R247, -0x40, R206 ;  /* 0xffffffc0f70a7824 */ /* 0x000fe200078e02ce */
[----:B------:R-:W-:Y:S01]  /*68b0*/  SHF.R.S32.HI R34, RZ, 0x1f, R0 ;  /* 0x0000001fff227819 */ /* 0x000fe20000011400 */
[----:B------:R-:W-:Y:S01]  /*68c0*/  VIADD R12, R0, 0x20 ;  /* 0x00000020000c7836 */ /* 0x000fe20000000000 */
[----:B------:R1:W3:Y:S01]  /*68d0*/  LDS.128 R28, [R4+0xd000] ;  /* 0x00d00000041c7984 */ /* 0x0002e20000000c00 */
[----:B------:R-:W-:Y:S01]  /*68e0*/  IMAD R11, R248, UR7, R11 ;  /* 0x00000007f80b7c24 */ /* 0x000fe2000f8e020b */
[-C--:B------:R-:W-:Y:S01]  /*68f0*/  ISETP.GE.AND P3, PT, R0, R10.reuse, PT ;  /* 0x0000000a0000720c */ /* 0x080fe20003f66270 */
[----:B------:R-:W-:Y:S01]  /*6900*/  IMAD.WIDE.U32 R8, R248, UR6, R8 ;  /* 0x00000006f8087c25 */ /* 0x000fe2000f8e0008 */
[----:B--2---:R1:W2:Y:S01]  /*6910*/  LDS.128 R40, [R4+0x10000] ;  /* 0x0100000004287984 */ /* 0x0042a20000000c00 */
[----:B------:R-:W-:Y:S02]  /*6920*/  ISETP.GE.AND P2, PT, R12, R10, PT ;  /* 0x0000000a0c00720c */ /* 0x000fe40003f46270 */
[----:B------:R-:W-:Y:S01]  /*6930*/  IMAD.IADD R14, R9, 0x1, R11 ;  /* 0x00000001090e7824 */ /* 0x000fe200078e020b */
[----:B------:R1:W4:Y:S04]  /*6940*/  LDS.128 R48, [R4+0x11000] ;  /* 0x0110000004307984 */ /* 0x0003280000000c00 */
[----:B------:R1:W1:Y:S04]  /*6950*/  LDS.128 R36, [R4+0x12000] ;  /* 0x0120000004247984 */ /* 0x0002680000000c00 */
[----:B------:R1:W1:Y:S01]  /*6960*/  LDS.128 R44, [R4+0x13000] ;  /* 0x01300000042c7984 */ /* 0x0002620000000c00 */
[----:B------:R-:W-:Y:S05]  /*6970*/  @P3 BRA `(.L_x_169) ;  /* 0x0000000000403947 */ /* 0x000fea0003800000 */
[----:B------:R-:W-:Y:S01]  /*6980*/  ULDC UR4, c[0x0][0x2d0] ;  /* 0x0000b40000047ab9 */ /* 0x000fe20000000800 */
[----:B------:R-:W3:Y:S01]  /*6990*/  LDS.128 R24, [R4+0xe000] ;  /* 0x00e0000004187984 */ /* 0x000ee20000000c00 */
        /* <DEDUP_REMOVED lines=8> */
[----:B------:R-:W2:Y:S01]  /*6a20*/  @!P4 LDS.128 R16, [R4+0xc000] ;  /* 0x00c000000410c984 */ /* 0x000ea20000000c00 */
[----:B------:R-:W-:Y:S01]  /*6a30*/  IMAD.IADD R11, R13, 0x1, R10 ;  /* 0x000000010d0b7824 */ /* 0x000fe200078e020a */
[----:B------:R-:W-:-:S04]  /*6a40*/  LEA R10, P0, R12, UR6, 0x1 ;  /* 0x000000060c0a7c11 */ /* 0x000fc8000f8008ff */
[----:B------:R-:W-:-:S05]  /*6a50*/  LEA.HI.X R11, R12, UR7, R11, 0x1, P0 ;  /* 0x000000070c0b7c11 */ /* 0x000fca00080f0c0b */
[----:B---3--:R3:W-:Y:S04]  /*6a60*/  @!P1 STG.E.128 desc[UR16][R10.64+0x80], R24 ;  /* 0x000080180a009986 */ /* 0x0087e8000c101d10 */
[----:B--2---:R3:W-:Y:S02]  /*6a70*/  @!P4 STG.E.128 desc[UR16][R10.64], R16 ;  /* 0x000000100a00c986 */ /* 0x0047e4000c101d10 */
.L_x_169:
[----:B------:R-:W-:Y:S05]  /*6a80*/  BSYNC B0 ;  /* 0x0000000000007941 */ /* 0x000fea0003800000 */
.L_x_168:
[----:B---3--:R3:W1:Y:S01]  /*6a90*/  LDS.128 R16, [R4+0xf000] ;  /* 0x00f0000004107984 */ /* 0x0086620000000c00 */
[----:B------:R-:W-:Y:S04]  /*6aa0*/  BSSY B0, `(.L_x_170) ;  /* 0x0000011000007945 */ /* 0x000fe80003800000 */
[----:B------:R-:W-:Y:S05]  /*6ab0*/  @P2 BRA `(.L_x_171) ;  /* 0x00000000003c2947 */ /* 0x000fea0003800000 */
[----:B-1-3--:R-:W-:Y:S01]  /*6ac0*/  IADD3 R4, P0, R0, 0x20, RZ ;  /* 0x0000002000047810 */ /* 0x00afe20007f1e0ff */
        /* <DEDUP_REMOVED lines=12> */
[----:B------:R1:W-:Y:S04]  /*6b90*/  @!P1 STG.E.128 desc[UR16][R2.64], R28 ;  /* 0x0000001c02009986 */ /* 0x0003e8000c101d10 */
[----:B------:R1:W-:Y:S02]  /*6ba0*/  @!P0 STG.E.128 desc[UR16][R2.64+0x80], R16 ;  /* 0x0000801002008986 */ /* 0x0003e4000c101d10 */
.L_x_171:
[----:B------:R-:W-:Y:S05]  /*6bb0*/  BSYNC B0 ;  /* 0x0000000000007941 */ /* 0x000fea0003800000 */
.L_x_170:
[-C--:B-1----:R-:W-:Y:S01]  /*6bc0*/  IMAD.WIDE.U32 R2, R5, R20.reuse, R6 ;  /* 0x0000001405027225 */ /* 0x082fe200078e0006 */
        /* <DEDUP_REMOVED lines=23> */
[----:B--2---:R1:W-:Y:S04]  /*6d40*/  @!P1 STG.E.128 desc[UR16][R4.64], R40 ;  /* 0x0000002804009986 */ /* 0x0043e8000c101d10 */
[----:B------:R1:W-:Y:S02]  /*6d50*/  @!P0 STG.E.128 desc[UR16][R4.64+0x80], R36 ;  /* 0x0000802404008986 */ /* 0x0003e4000c101d10 */
.L_x_173:
[----:B------:R-:W-:Y:S05]  /*6d60*/  BSYNC B0 ;  /* 0x0000000000007941 */ /* 0x000fea0003800000 */
.L_x_172:
        /* <DEDUP_REMOVED lines=13> */
[----:B----4-:R3:W-:Y:S01]  /*6e40*/  @!P0 STG.E.128 desc[UR16][R2.64], R48 ;  /* 0x0000003002008986 */ /* 0x0107e2000c101d10 */
[----:B------:R-:W-:-:S13]  /*6e50*/  ISETP.GE.AND P0, PT, R226, UR4, PT ;  /* 0x00000004e2007c0c */ /* 0x000fda000bf06270 */
[----:B------:R-:W-:Y:S05]  /*6e60*/  @P0 BRA `(.L_x_174) ;  /* 0x0000000800480947 */ /* 0x000fea0003800000 */
[----:B------:R1:W-:Y:S01]  /*6e70*/  STG.E.128 desc[UR16][R2.64+0x80], R44 ;  /* 0x0000802c02007986 */ /* 0x0003e2000c101d10 */
[----:B------:R-:W-:Y:S05]  /*6e80*/  BRA `(.L_x_174) ;  /* 0x0000000800407947 */ /* 0x000fea0003800000 */
.L_x_144:
[----:B------:R-:W2:Y:S01]  /*6e90*/  LDL.LU R2, [R1+0xc] ;  /* 0x00000c0001027983 */ /* 0x000ea20000300800 */
[----:B------:R-:W-:Y:S01]  /*6ea0*/  IMAD.SHL.U32 R14, R247, 0x40, RZ ;  /* 0x00000040f70e7824 */ /* 0x000fe200078e00ff */
[----:B------:R-:W1:Y:S04]  /*6eb0*/  S2R R15, SR_TID.X ;  /* 0x00000000000f7919 */ /* 0x000e680000002100 */
[----:B------:R-:W-:Y:S01]  /*6ec0*/  SHF.R.S32.HI R18, RZ, 0x1f, R14 ;  /* 0x0000001fff127819 */ /* 0x000fe2000001140e */
[----:B------:R-:W3:Y:S01]  /*6ed0*/  S2R R19, SR_CTAID.Y ;  /* 0x0000000000137919 */ /* 0x000ee20000002600 */
[----:B-1----:R-:W-:Y:S02]  /*6ee0*/  SHF.R.S32.HI R11, RZ, 0x1f, R15 ;  /* 0x0000001fff0b7819 */ /* 0x002fe4000001140f */
[----:B---3--:R-:W-:-:S02]  /*6ef0*/  SHF.R.S32.HI R10, RZ, 0x1f, R19 ;  /* 0x0000001fff0a7819 */ /* 0x008fc40000011413 */
[----:B--2---:R-:W-:-:S13]  /*6f00*/  ISETP.NE.AND P0, PT, R2, -0x1, PT ;  /* 0xffffffff0200780c */ /* 0x004fda0003f05270 */
        /* <DEDUP_REMOVED lines=25> */
.L_x_175:
        /* <DEDUP_REMOVED lines=13> */
.L_x_176:
[-C--:B------:R-:W-:Y:S01]  /*7170*/  IMAD R0, R18, R8.reuse, RZ ;  /* 0x0000000812007224 */ /* 0x080fe200078e02ff */
[----:B------:R-:W-:Y:S01]  /*7180*/  LEA.HI R5, R11, R15, RZ, 0x3 ;  /* 0x0000000f0b057211 */ /* 0x000fe200078f18ff */
[C---:B------:R-:W-:Y:S01]  /*7190*/  IMAD.WIDE.U32 R2, R14.reuse, R8, R214 ;  /* 0x000000080e027225 */ /* 0x040fe200078e00d6 */
[----:B------:R-:W-:Y:S01]  /*71a0*/  SHF.R.S32.HI R15, RZ, 0x1f, R248 ;  /* 0x0000001fff0f7819 */ /* 0x000fe200000114f8 */
[----:B------:R-:W-:Y:S01]  /*71b0*/  ULDC.64 UR6, c[0x0][0x468] ;  /* 0x00011a0000067ab9 */ /* 0x000fe20000000a00 */
[----:B------:R-:W-:Y:S01]  /*71c0*/  BSSY B0, `(.L_x_177) ;  /* 0x000001d000007945 */ /* 0x000fe20003800000 */
[----:B------:R-:W-:Y:S01]  /*71d0*/  IMAD R4, R14, R9, R0 ;  /* 0x000000090e047224 */ /* 0x000fe200078e0200 */
[----:B------:R-:W-:Y:S02]  /*71e0*/  IADD3 R2, P0, R6, R2, RZ ;  /* 0x0000000206027210 */ /* 0x000fe40007f1e0ff */
[----:B------:R-:W-:Y:S01]  /*71f0*/  SHF.R.S32.HI R0, RZ, 0x3, R5 ;  /* 0x00000003ff007819 */ /* 0x000fe20000011405 */
[----:B------:R-:W-:Y:S01]  /*7200*/  IMAD R5, R15, UR6, RZ ;  /* 0x000000060f057c24 */ /* 0x000fe2000f8e02ff */
[----:B------:R-:W-:Y:S01]  /*7210*/  IADD3.X R3, R7, R3, R4, P0, !PT ;  /* 0x0000000307037210 */ /* 0x000fe200007fe404 */
[----:B------:R-:W-:Y:S01]  /*7220*/  IMAD R4, R247, -0x40, R206 ;  /* 0xffffffc0f7047824 */ /* 0x000fe200078e02ce */
[----:B------:R-:W-:Y:S01]  /*7230*/  SHF.R.S32.HI R19, RZ, 0x1f, R0 ;  /* 0x0000001fff137819 */ /* 0x000fe20000011400 */
[----:B------:R-:W-:-:S02]  /*7240*/  VIADD R6, R0, 0x20 ;  /* 0x0000002000067836 */ /* 0x000fc40000000000 */
[----:B------:R-:W-:Y:S01]  /*7250*/  IMAD R5, R248, UR7, R5 ;  /* 0x00000007f8057c24 */ /* 0x000fe2000f8e0205 */
[-C--:B------:R-:W-:Y:S01]  /*7260*/  ISETP.GE.AND P3, PT, R0, R4.reuse, PT ;  /* 0x000000040000720c */ /* 0x080fe20003f66270 */
[----:B------:R-:W-:Y:S01]  /*7270*/  IMAD.WIDE.U32 R2, R248, UR6, R2 ;  /* 0x00000006f8027c25 */ /* 0x000fe2000f8e0002 */
[----:B------:R-:W-:-:S04]  /*7280*/  ISETP.GE.AND P2, PT, R6, R4, PT ;  /* 0x000000040600720c */ /* 0x000fc80003f46270 */
[----:B------:R-:W-:-:S07]  /*7290*/  IADD3 R10, R5, R3, RZ ;  /* 0x00000003050a7210 */ /* 0x000fce0007ffe0ff */
[----:B------:R-:W-:Y:S05]  /*72a0*/  @P3 BRA `(.L_x_178) ;  /* 0x0000000000383947 */ /* 0x000fea0003800000 */
        /* <DEDUP_REMOVED lines=14> */
.L_x_178:
[----:B------:R-:W-:Y:S05]  /*7390*/  BSYNC B0 ;  /* 0x0000000000007941 */ /* 0x000fea0003800000 */
.L_x_177:
        /* <DEDUP_REMOVED lines=18> */
.L_x_180:
[----:B------:R-:W-:Y:S05]  /*74c0*/  BSYNC B0 ;  /* 0x0000000000007941 */ /* 0x000fea0003800000 */
.L_x_179:
[-C--:B--2---:R-:W-:Y:S01]  /*74d0*/  IMAD.WIDE.U32 R2, R14, R12.reuse, R214 ;  /* 0x0000000c0e027225 */ /* 0x084fe200078e00d6 */
        /* <DEDUP_REMOVED lines=25> */
.L_x_182:
[----:B------:R-:W-:Y:S05]  /*7670*/  BSYNC B0 ;  /* 0x0000000000007941 */ /* 0x000fea0003800000 */
.L_x_181:
        /* <DEDUP_REMOVED lines=17> */
.L_x_174:
[----:B------:R-:W-:Y:S05]  /*7790*/  BSYNC B1 ;  /* 0x0000000000017941 */ /* 0x000fea0003800000 */
.L_x_139:
[----:B------:R-:W4:Y:S02]  /*77a0*/  LDC R0, c[0x0][0xc] ;  /* 0x00000300ff007b82 */ /* 0x000f240000000800 */
[----:B----4-:R-:W-:-:S04]  /*77b0*/  IADD3 R247, R0, R247, RZ ;  /* 0x000000f700f77210 */ /* 0x010fc80007ffe0ff */
[----:B------:R-:W-:-:S13]  /*77c0*/  ISETP.GE.AND P0, PT, R247, UR14, PT ;  /* 0x0000000ef7007c0c */ /* 0x000fda000bf06270 */
[----:B------:R-:W-:Y:S05]  /*77d0*/  @P0 BRA `(.L_x_183) ;  /* 0x0000000000040947 */ /* 0x000fea0003800000 */
[----:B------:R-:W-:Y:S05]  /*77e0*/  BRA `(.L_x_184) ;  /* 0xffffff9000507947 */ /* 0x000fea000383ffff */
.L_x_183:
[----:B------:R-:W-:Y:S05]  /*77f0*/  EXIT ;  /* 0x000000000000794d */ /* 0x000fea0003800000 */
.L_x_185:
        /* <DEDUP_REMOVED lines=16> */
.L_x_2054:


//--------------------- .text._ZN5flash44flash_bwd_dq_dk_dv_loop_seqk_parallel_kernelI23Flash_bwd_kernel_traitsILi128ELi64ELi64ELi8ELi4ELi2ELi2ELb1ELb0EN7cutlass10bfloat16_tE19Flash_kernel_traitsILi128ELi64ELi64ELi8ES3_EELb0ELb0ELb1ELb0ELb0ELb1ELb0EEEvNS_16Flash_bwd_paramsE --------------------------
	.section	.text._ZN5flash44flash_bwd_dq_dk_dv_loop_seqk_parallel_kernelI23Flash_bwd_kernel_traitsILi128ELi64ELi64ELi8ELi4ELi2ELi2ELb1ELb0EN7cutlass10bfloat16_tE19Flash_kernel_traitsILi128ELi64ELi64ELi8ES3_EELb0ELb0ELb1ELb0ELb0ELb1ELb0EEEvNS_16Flash_bwd_paramsE,"ax",@progbits
	.align	128
        .global         _ZN5flash44flash_bwd_dq_dk_dv_loop_seqk_parallel_kernelI23Flash_bwd_kernel_traitsILi128ELi64ELi64ELi8ELi4ELi2ELi2ELb1ELb0EN7cutlass10bfloat16_tE19Flash_kernel_traitsILi128ELi64ELi64ELi8ES3_EELb0ELb0ELb1ELb0ELb0ELb1ELb0EEEvNS_16Flash_bwd_paramsE
        .type           _ZN5flash44flash_bwd_dq_dk_dv_loop_seqk_parallel_kernelI23Flash_bwd_kernel_traitsILi128ELi64ELi64ELi8ELi4ELi2ELi2ELb1ELb0EN7cutlass10bfloat16_tE19Flash_kernel_traitsILi128ELi64ELi64ELi8ES3_EELb0ELb0ELb1ELb0ELb0ELb1ELb0EEEvNS_16Flash_bwd_paramsE,@function
        .size           _ZN5flash44flash_bwd_dq_dk_dv_loop_seqk_parallel_kernelI23Flash_bwd_kernel_traitsILi128ELi64ELi64ELi8ELi4ELi2ELi2ELb1ELb0EN7cutlass10bfloat16_tE19Flash_kernel_traitsILi128ELi64ELi64ELi8ES3_EELb0ELb0ELb1ELb0ELb0ELb1ELb0EEEvNS_16Flash_bwd_paramsE,(.L_x_2055 - _ZN5flash44flash_bwd_dq_dk_dv_loop_seqk_parallel_kernelI23Flash_bwd_kernel_traitsILi128ELi64ELi64ELi8ELi4ELi2ELi2ELb1ELb0EN7cutlass10bfloat16_tE19Flash_kernel_traitsILi128ELi64ELi64ELi8ES3_EELb0ELb0ELb1ELb0ELb0ELb1ELb0EEEvNS_16Flash_bwd_paramsE)
        .other          _ZN5flash44flash_bwd_dq_dk_dv_loop_seqk_parallel_kernelI23Flash_bwd_kernel_traitsILi128ELi64ELi64ELi8ELi4ELi2ELi2ELb1ELb0EN7cutlass10bfloat16_tE19Flash_kernel_traitsILi128ELi64ELi64ELi8ES3_EELb0ELb0ELb1ELb0ELb0ELb1ELb0EEEvNS_16Flash_bwd_paramsE,@"STO_CUDA_ENTRY STV_DEFAULT"
_ZN5flash44flash_bwd_dq_dk_dv_loop_seqk_parallel_kernelI23Flash_bwd_kernel_traitsILi128ELi64ELi64ELi8ELi4ELi2ELi2ELb1ELb0EN7cutlass10bfloat16_tE19Flash_kernel_traitsILi128ELi64ELi64ELi8ES3_EELb0ELb0ELb1ELb0ELb0ELb1ELb0EEEvNS_16Flash_bwd_paramsE:
.text._ZN5flash44flash_bwd_dq_dk_dv_loop_seqk_parallel_kernelI23Flash_bwd_kernel_traitsILi128ELi64ELi64ELi8ELi4ELi2ELi2ELb1ELb0EN7cutlass10bfloat16_tE19Flash_kernel_traitsILi128ELi64ELi64ELi8ES3_EELb0ELb0ELb1ELb0ELb0ELb1ELb0EEEvNS_16Flash_bwd_paramsE:
[----:B------:R-:W-:Y:S08]  /*0000*/  LDC R1, c[0x0][0x28] ;  /* 0x00000a00ff017b82 */ /* 0x000ff00000000800 */
[----:B------:R-:W1:Y:S01]  /*0010*/  S2UR UR50, SR_CTAID.X ;  /* 0x00000000003279c3 */ /* 0x000e620000002500 */
[----:B------:R-:W-:Y:S02]  /*0020*/  ULDC UR4, c[0x0][0x2c8] ;  /* 0x0000b20000047ab9 */ /* 0x000fe40000000800 */
[----:B------:R-:W-:-:S04]  /*0030*/  UIADD3 UR5, UR4, 0x3f, URZ ;  /* 0x0000003f04057890 */ /* 0x000fc8000fffe03f */
[----:B------:R-:W-:-:S04]  /*0040*/  USHF.R.S32.HI UR4, URZ, 0x1f, UR5 ;  /* 0x0000001f3f047899 */ /* 0x000fc80008011405 */
[----:B------:R-:W-:-:S04]  /*0050*/  ULEA.HI UR4, UR4, UR5, URZ, 0x6 ;  /* 0x0000000504047291 */ /* 0x000fc8000f8f303f */
[----:B------:R-:W-:-:S06]  /*0060*/  USHF.R.S32.HI UR6, URZ, 0x6, UR4 ;  /* 0x000000063f067899 */ /* 0x000fcc0008011404 */
[----:B------:R-:W-:Y:S01]  /*0070*/  MOV R219, UR6 ;  /* 0x0000000600db7c02 */ /* 0x000fe20008000f00 */
[----:B-1----:R-:W-:-:S06]  /*0080*/  UISETP.GE.AND UP0, UPT, UR50, UR6, UPT ;  /* 0x000000063200728c */ /* 0x002fcc000bf06270 */
[----:B------:R-:W-:-:S13]  /*0090*/  PLOP3.LUT P0, PT, PT, PT, UP0, 0x80, 0x0 ;  /* 0x000000000000781c */ /* 0x000fda0003f0f008 */
[----:B------:R-:W-:Y:S05]  /*00a0*/  @P0 EXIT ;  /* 0x000000000000094d */ /* 0x000fea0003800000 */
[----:B------:R-:W1:Y:S01]  /*00b0*/  S2R R7, SR_TID.X ;  /* 0x0000000000077919 */ /* 0x000e620000002100 */
[----:B------:R-:W2:Y:S01]  /*00c0*/  S2UR UR4, SR_CgaCtaId ;  /* 0x00000000000479c3 */ /* 0x000ea20000008800 */
[----:B------:R-:W-:Y:S01]  /*00d0*/  UMOV UR5, 0x400 ;  /* 0x0000040000057882 */ /* 0x000fe20000000000 */
[----:B------:R-:W-:Y:S01]  /*00e0*/  IMAD.MOV.U32 R235, RZ, RZ, -0x10 ;  /* 0xfffffff0ffeb7424 */ /* 0x000fe200078e00ff */
[----:B------:R-:W-:-:S05]  /*00f0*/  ULDC.64 UR8, c[0x0][0x208] ;  /* 0x0000820000087ab9 */ /* 0x000fca0000000a00 */
[----:B------:R-:W3:Y:S08]  /*0100*/  S2UR UR60, SR_CTAID.Z ;  /* 0x00000000003c79c3 */ /* 0x000ef00000002700 */
[----:B------:R-:W4:Y:S01]  /*0110*/  S2UR UR53, SR_CTAID.Y ;  /* 0x00000000003579c3 */ /* 0x000f220000002600 */
[----:B--2---:R-:W-:Y:S01]  /*0120*/  ULEA UR4, UR4, UR5, 0x18 ;  /* 0x0000000504047291 */ /* 0x004fe2000f8ec03f */
[----:B-1----:R-:W-:Y:S01]  /*0130*/  SHF.R.S32.HI R14, RZ, 0x1f, R7 ;  /* 0x0000001fff0e7819 */ /* 0x002fe20000011407 */
[----:B------:R-:W-:Y:S01]  /*0140*/  IMAD.SHL.U32 R222, R7, 0x2, RZ ;  /* 0x0000000207de7824 */ /* 0x000fe200078e00ff */
[----:B---3--:R-:W-:-:S02]  /*0150*/  USHF.R.S32.HI UR5, URZ, 0x1f, UR60 ;  /* 0x0000001f3f057899 */ /* 0x008fc4000801143c */
[CC--:B------:R-:W-:Y:S01]  /*0160*/  LEA.HI R0, R14.reuse, R7.reuse, RZ, 0x5 ;  /* 0x000000070e007211 */ /* 0x0c0fe200078f28ff */
[----:B------:R-:W-:Y:S01]  /*0170*/  USHF.R.S32.HI UR7, URZ, 0x1f, UR60 ;  /* 0x0000001f3f077899 */ /* 0x000fe2000801143c */
[CC--:B------:R-:W-:Y:S02]  /*0180*/  LEA.HI R11, R14.reuse, R7.reuse, RZ, 0x2 ;  /* 0x000000070e0b7211 */ /* 0x0c0fe400078f10ff */
[--C-:B------:R-:W-:Y:S01]  /*0190*/  SHF.R.S32.HI R9, RZ, 0x5, R0.reuse ;  /* 0x00000005ff097819 */ /* 0x100fe20000011400 */
[----:B------:R-:W-:Y:S01]  /*01a0*/  IMAD.U32 R229, RZ, RZ, UR5 ;  /* 0x00000005ffe57e24 */ /* 0x000fe2000f8e00ff */
[----:B------:R-:W-:Y:S01]  /*01b0*/  SHF.R.S32.HI R216, RZ, 0x1f, R0 ;  /* 0x0000001fffd87819 */ /* 0x000fe20000011400 */
[----:B----4-:R-:W-:Y:S01]  /*01c0*/  USHF.L.U32 UR5, UR53, 0x7, URZ ;  /* 0x0000000735057899 */ /* 0x010fe2000800063f */
[----:B------:R-:W-:Y:S01]  /*01d0*/  LEA.HI R17, R14, R7, RZ, 0x3 ;  /* 0x000000070e117211 */ /* 0x000fe200078f18ff */
[----:B------:R-:W-:Y:S01]  /*01e0*/  USHF.R.S32.HI UR6, URZ, 0x1f, UR53 ;  /* 0x0000001f3f067899 */ /* 0x000fe20008011435 */
[-C--:B------:R-:W-:Y:S01]  /*01f0*/  LEA.HI R216, R216, R9.reuse, RZ, 0x2 ;  /* 0x00000009d8d87211 */ /* 0x080fe200078f10ff */
[----:B------:R-:W-:Y:S01]  /*0200*/  IMAD.U32 R226, RZ, RZ, UR7 ;  /* 0x00000007ffe27e24 */ /* 0x000fe2000f8e00ff */
[----:B------:R-:W-:Y:S01]  /*0210*/  LEA.HI R2, R0, R9, RZ, 0x1 ;  /* 0x0000000900027211 */ /* 0x000fe200078f08ff */
[----:B------:R-:W-:Y:S01]  /*0220*/  IMAD.U32 R228, RZ, RZ, UR5 ;  /* 0x00000005ffe47e24 */ /* 0x000fe2000f8e00ff */
[--C-:B------:R-:W-:Y:S01]  /*0230*/  SHF.R.S32.HI R3, RZ, 0x2, R11.reuse ;  /* 0x00000002ff037819 */ /* 0x100fe2000001140b */
[----:B------:R-:W-:Y:S01]  /*0240*/  UIADD3 UR5, UR4, 0x10000, URZ ;  /* 0x0001000004057890 */ /* 0x000fe2000fffe03f */
[----:B------:R-:W-:Y:S01]  /*0250*/  SHF.R.S32.HI R8, RZ, 0x1f, R11 ;  /* 0x0000001fff087819 */ /* 0x000fe2000001140b */
[----:B------:R-:W-:Y:S01]  /*0260*/  IMAD.U32 R227, RZ, RZ, UR6 ;  /* 0x00000006ffe37e24 */ /* 0x000fe2000f8e00ff */
[----:B------:R-:W-:Y:S01]  /*0270*/  LOP3.LUT R10, R17, 0xfffffff8, RZ, 0xc0, !PT ;  /* 0xfffffff8110a7812 */ /* 0x000fe200078ec0ff */
[----:B------:R-:W-:Y:S01]  /*0280*/  UIADD3 UR6, UR4, 0xc000, URZ ;  /* 0x0000c00004067890 */ /* 0x000fe2000fffe03f */
[----:B------:R-:W-:-:S02]  /*0290*/  LEA.HI R4, R14, R7, RZ, 0x4 ;  /* 0x000000070e047211 */ /* 0x000fc400078f20ff */
[----:B------:R-:W-:Y:S01]  /*02a0*/  LOP3.LUT R216, R216, 0xfffffffc, RZ, 0xc0, !PT ;  /* 0xfffffffcd8d87812 */ /* 0x000fe200078ec0ff */
[----:B------:R-:W-:Y:S01]  /*02b0*/  IMAD.IADD R10, R7, 0x1, -R10 ;  /* 0x00000001070a7824 */ /* 0x000fe200078e0a0a */
[----:B------:R-:W-:Y:S02]  /*02c0*/  LOP3.LUT R2, R2, 0xfffffffe, RZ, 0xc0, !PT ;  /* 0xfffffffe02027812 */ /* 0x000fe400078ec0ff */
[----:B------:R-:W-:Y:S01]  /*02d0*/  LEA.HI R8, R8, R3, RZ, 0x3 ;  /* 0x0000000308087211 */ /* 0x000fe200078f18ff */
[C---:B------:R-:W-:Y:S01]  /*02e0*/  IMAD.IADD R216, R9.reuse, 0x1, -R216 ;  /* 0x0000000109d87824 */ /* 0x040fe200078e0ad8 */
[----:B------:R-:W-:Y:S01]  /*02f0*/  LOP3.LUT R0, R0, 0xffffffe0, RZ, 0xc0, !PT ;  /* 0xffffffe000007812 */ /* 0x000fe200078ec0ff */
[----:B------:R-:W-:Y:S01]  /*0300*/  IMAD.IADD R2, R9, 0x1, -R2 ;  /* 0x0000000109027824 */ /* 0x000fe200078e0a02 */
[----:B------:R-:W-:Y:S01]  /*0310*/  SHF.R.S32.HI R218, RZ, 0x3, R17 ;  /* 0x00000003ffda7819 */ /* 0x000fe20000011411 */
[----:B------:R-:W-:Y:S01]  /*0320*/  IMAD.SHL.U32 R220, R10, 0x8, RZ ;  /* 0x000000080adc7824 */ /* 0x000fe200078e00ff */
[----:B------:R-:W-:Y:S01]  /*0330*/  SHF.R.S32.HI R6, RZ, 0x4, R4 ;  /* 0x00000004ff067819 */ /* 0x000fe20000011404 */
[----:B------:R-:W-:Y:S01]  /*0340*/  IMAD.IADD R0, R7, 0x1, -R0 ;  /* 0x0000000107007824 */ /* 0x000fe200078e0a00 */
[----:B------:R-:W-:Y:S01]  /*0350*/  LOP3.LUT R8, R8, 0xfffffff8, RZ, 0xc0, !PT ;  /* 0xfffffff808087812 */ /* 0x000fe200078ec0ff */
[----:B------:R-:W-:Y:S01]  /*0360*/  IMAD.SHL.U32 R9, R218, 0x40, RZ ;  /* 0x00000040da097824 */ /* 0x000fe200078e00ff */
[----:B------:R-:W-:Y:S01]  /*0370*/  LEA.HI R5, R4, R6, RZ, 0x1 ;  /* 0x0000000604057211 */ /* 0x000fe200078f08ff */
[----:B------:R-:W-:Y:S01]  /*0380*/  IMAD.SHL.U32 R15, R2, 0x10, RZ ;  /* 0x00000010020f7824 */ /* 0x000fe200078e00ff */
[----:B------:R-:W-:Y:S01]  /*0390*/  LOP3.LUT R4, R4, 0xfffffff0, RZ, 0xc0, !PT ;  /* 0xfffffff004047812 */ /* 0x000fe200078ec0ff */
[----:B------:R-:W-:Y:S01]  /*03a0*/  IMAD.IADD R8, R3, 0x1, -R8 ;  /* 0x0000000103087824 */ /* 0x000fe200078e0a08 */
[----:B------:R-:W-:-:S02]  /*03b0*/  LOP3.LUT P4, RZ, R10, 0x2, RZ, 0xc0, !PT ;  /* 0x000000020aff7812 */ /* 0x000fc4000788c0ff */
[C---:B------:R-:W-:Y:S01]  /*03c0*/  LOP3.LUT P3, RZ, R10.reuse, 0x4, RZ, 0xc0, !PT ;  /* 0x000000040aff7812 */ /* 0x040fe2000786c0ff */
[----:B------:R-:W-:Y:S01]  /*03d0*/  IMAD.SHL.U32 R10, R10, 0x40, RZ ;  /* 0x000000400a0a7824 */ /* 0x000fe200078e00ff */
[----:B------:R-:W-:Y:S01]  /*03e0*/  SHF.R.S32.HI R3, RZ, 0x1f, R0 ;  /* 0x0000001fff037819 */ /* 0x000fe20000011400 */
[----:B------:R-:W-:Y:S01]  /*03f0*/  IMAD.IADD R19, R7, 0x1, -R4 ;  /* 0x0000000107137824 */ /* 0x000fe200078e0a04 */
[----:B------:R-:W-:Y:S02]  /*0400*/  LOP3.LUT R9, R9, 0x1c0, RZ, 0xc0, !PT ;  /* 0x000001c009097812 */ /* 0x000fe400078ec0ff */
[----:B------:R-:W-:Y:S02]  /*0410*/  LOP3.LUT R5, R5, 0xfffffffe, RZ, 0xc0, !PT ;  /* 0xfffffffe05057812 */ /* 0x000fe400078ec0ff */
[----:B------:R-:W-:Y:S02]  /*0420*/  LEA.HI R3, R3, R0, RZ, 0x2 ;  /* 0x0000000003037211 */ /* 0x000fe400078f10ff */
[----:B------:R-:W-:Y:S01]  /*0430*/  SHF.R.U32.HI R13, RZ, 0x3, R9 ;  /* 0x00000003ff0d7819 */ /* 0x000fe20000011609 */
[----:B------:R-:W-:Y:S01]  /*0440*/  IMAD.IADD R5, R6, 0x1, -R5 ;  /* 0x0000000106057824 */ /* 0x000fe200078e0a05 */
[----:B------:R-:W-:-:S02]  /*0450*/  LOP3.LUT R0, R9, 0x38, R220, 0xf8, !PT ;  /* 0x0000003809007812 */ /* 0x000fc400078ef8dc */
[----:B------:R-:W-:Y:S01]  /*0460*/  LOP3.LUT R10, R10, 0x1c0, RZ, 0xc0, !PT ;  /* 0x000001c00a0a7812 */ /* 0x000fe200078ec0ff */
[C---:B------:R-:W-:Y:S01]  /*0470*/  IMAD.SHL.U32 R12, R5.reuse, 0x200, RZ ;  /* 0x00000200050c7824 */ /* 0x040fe200078e00ff */
[----:B------:R-:W-:Y:S01]  /*0480*/  LEA.HI R9, R14, R7, RZ, 0x7 ;  /* 0x000000070e097211 */ /* 0x000fe200078f38ff */
[C---:B------:R-:W-:Y:S01]  /*0490*/  IMAD.SHL.U32 R214, R5.reuse, 0x20, RZ ;  /* 0x0000002005d67824 */ /* 0x040fe200078e00ff */
[----:B------:R-:W-:Y:S01]  /*04a0*/  SHF.R.S32.HI R4, RZ, 0x1f, R19 ;  /* 0x0000001fff047819 */ /* 0x000fe20000011413 */
[----:B------:R-:W-:Y:S01]  /*04b0*/  IMAD.SHL.U32 R5, R5, 0x8, RZ ;  /* 0x0000000805057824 */ /* 0x000fe200078e00ff */
[----:B------:R-:W-:Y:S02]  /*04c0*/  LOP3.LUT R13, R0, R13, RZ, 0x3c, !PT ;  /* 0x0000000d000d7212 */ /* 0x000fe400078e3cff */
[C---:B------:R-:W-:Y:S02]  /*04d0*/  LOP3.LUT R210, R10.reuse, 0x10, R15, 0xf8, !PT ;  /* 0x000000100ad27812 */ /* 0x040fe400078ef80f */
[----:B------:R-:W-:-:S02]  /*04e0*/  LOP3.LUT R0, R10, 0x8, R17, 0xf8, !PT ;  /* 0x000000080a007812 */ /* 0x000fc400078ef811 */
[----:B------:R-:W-:Y:S02]  /*04f0*/  SHF.R.U32.HI R15, RZ, 0x3, R10 ;  /* 0x00000003ff0f7819 */ /* 0x000fe4000001160a */
[----:B------:R-:W-:Y:S02]  /*0500*/  SHF.R.S32.HI R9, RZ, 0x7, R9 ;  /* 0x00000007ff097819 */ /* 0x000fe40000011409 */
[----:B------:R-:W-:Y:S02]  /*0510*/  LOP3.LUT R10, R8, 0x1, RZ, 0xc0, !PT ;  /* 0x00000001080a7812 */ /* 0x000fe400078ec0ff */
[----:B------:R-:W-:Y:S02]  /*0520*/  LEA.HI R4, R4, R19, RZ, 0x3 ;  /* 0x0000001304047211 */ /* 0x000fe400078f18ff */
[----:B------:R-:W-:Y:S02]  /*0530*/  LEA.HI R14, R14, R7, RZ, 0x6 ;  /* 0x000000070e0e7211 */ /* 0x000fe400078f30ff */
[----:B------:R-:W-:Y:S01]  /*0540*/  LOP3.LUT R215, R0, R15, RZ, 0x3c, !PT ;  /* 0x0000000f00d77212 */ /* 0x000fe200078e3cff */
[C---:B------:R-:W-:Y:S01]  /*0550*/  IMAD R0, R9.reuse, 0x800, R12 ;  /* 0x0000080009007824 */ /* 0x040fe200078e020c */
[----:B------:R-:W-:Y:S01]  /*0560*/  ISETP.NE.U32.AND P0, PT, R10, 0x1, PT ;  /* 0x000000010a00780c */ /* 0x000fe20003f05070 */
[----:B------:R-:W-:Y:S01]  /*0570*/  IMAD.SHL.U32 R9, R9, 0x20, RZ ;  /* 0x0000002009097824 */ /* 0x000fe200078e00ff */
[----:B------:R-:W-:Y:S01]  /*0580*/  LOP3.LUT R6, R4, 0xfffffff8, RZ, 0xc0, !PT ;  /* 0xfffffff804067812 */ /* 0x000fe200078ec0ff */
[----:B------:R-:W-:Y:S01]  /*0590*/  IMAD.IADD R215, R0, 0x1, R215 ;  /* 0x0000000100d77824 */ /* 0x000fe200078e02d7 */
[----:B------:R-:W-:Y:S01]  /*05a0*/  SHF.R.S32.HI R10, RZ, 0x6, R14 ;  /* 0x00000006ff0a7819 */ /* 0x000fe2000001140e */
[----:B------:R-:W-:Y:S01]  /*05b0*/  IMAD.SHL.U32 R4, R4, 0x40, RZ ;  /* 0x0000004004047824 */ /* 0x000fe200078e00ff */
[C---:B------:R-:W-:Y:S01]  /*05c0*/  R2P PR, R8.reuse, 0x6 ;  /* 0x0000000608007804 */ /* 0x040fe20000000000 */
[----:B------:R-:W-:Y:S01]  /*05d0*/  IMAD.SHL.U32 R8, R8, 0x40, RZ ;  /* 0x0000004008087824 */ /* 0x000fe200078e00ff */
[----:B------:R-:W-:Y:S01]  /*05e0*/  LOP3.LUT R0, R11, 0x7ffffffc, RZ, 0xc0, !PT ;  /* 0x7ffffffc0b007812 */ /* 0x000fe200078ec0ff */
[----:B------:R-:W-:Y:S01]  /*05f0*/  IMAD.IADD R6, R19, 0x1, -R6 ;  /* 0x0000000113067824 */ /* 0x000fe200078e0a06 */
[----:B------:R-:W-:Y:S01]  /*0600*/  LOP3.LUT R222, R9, 0x6, R222, 0xf8, !PT ;  /* 0x0000000609de7812 */ /* 0x000fe200078ef8de */
[----:B------:R-:W-:Y:S01]  /*0610*/  IMAD R224, R10, 0x200, R13 ;  /* 0x000002000ae07824 */ /* 0x000fe200078e020d */
[----:B------:R-:W-:Y:S01]  /*0620*/  LOP3.LUT R8, R8, 0x1c0, RZ, 0xc0, !PT ;  /* 0x000001c008087812 */ /* 0x000fe200078ec0ff */
[----:B------:R-:W-:Y:S01]  /*0630*/  IMAD.SHL.U32 R10, R10, 0x8, RZ ;  /* 0x000000080a0a7824 */ /* 0x000fe200078e00ff */
[----:B------:R-:W-:Y:S01]  /*0640*/  SHF.R.S32.HI R223, RZ, 0x2, R3 ;  /* 0x00000002ffdf7819 */ /* 0x000fe20000011403 */
[----:B------:R-:W-:Y:S01]  /*0650*/  IMAD.IADD R0, R7, 0x1, -R0 ;  /* 0x0000000107007824 */ /* 0x000fe200078e0a00 */
[----:B------:R-:W-:Y:S01]  /*0660*/  LOP3.LUT R9, R8, 0x20, R9, 0xf8, !PT ;  /* 0x0000002008097812 */ /* 0x000fe200078ef809 */
[----:B------:R-:W-:Y:S01]  /*0670*/  IMAD.SHL.U32 R6, R6, 0x40, RZ ;  /* 0x0000004006067824 */ /* 0x000fe200078e00ff */
[----:B------:R-:W-:Y:S01]  /*0680*/  LOP3.LUT R7, R10, 0x18, RZ, 0xc0, !PT ;  /* 0x000000180a077812 */ /* 0x000fe200078ec0ff */
[----:B------:R-:W-:Y:S01]  /*0690*/  IMAD.SHL.U32 R11, R0, 0x2, RZ ;  /* 0x00000002000b7824 */ /* 0x000fe200078e00ff */
[----:B------:R-:W-:Y:S01]  /*06a0*/  SHF.R.U32.HI R10, RZ, 0x3, R8 ;  /* 0x00000003ff0a7819 */ /* 0x000fe20000011608 */
[----:B------:R-:W-:Y:S01]  /*06b0*/  IMAD R223, R216, 0x10, R223 ;  /* 0x00000010d8df7824 */ /* 0x000fe200078e02df */
[----:B------:R-:W-:Y:S01]  /*06c0*/  LOP3.LUT R0, R6, 0x1c0, RZ, 0xc0, !PT ;  /* 0x000001c006007812 */ /* 0x000fe200078ec0ff */
[----:B------:R-:W-:Y:S01]  /*06d0*/  IMAD R6, R2, 0x400, R11 ;  /* 0x0000040002067824 */ /* 0x000fe200078e020b */
[----:B------:R-:W-:-:S02]  /*06e0*/  LOP3.LUT R231, R10, R8, R7, 0x1e, !PT ;  /* 0x000000080ae77212 */ /* 0x000fc400078e1e07 */
[----:B------:R-:W-:Y:S01]  /*06f0*/  LOP3.LUT R214, R7, 0x20, R214, 0xf8, !PT ;  /* 0x0000002007d67812 */ /* 0x000fe200078ef8d6 */
[----:B------:R-:W-:Y:S01]  /*0700*/  IMAD R7, R216, 0x400, R11 ;  /* 0x00000400d8077824 */ /* 0x000fe200078e020b */
[----:B------:R-:W-:Y:S01]  /*0710*/  LOP3.LUT R230, R9, R10, RZ, 0x3c, !PT ;  /* 0x0000000a09e67212 */ /* 0x000fe200078e3cff */
[----:B------:R-:W-:Y:S01]  /*0720*/  IMAD.IADD R231, R6, 0x1, R231 ;  /* 0x0000000106e77824 */ /* 0x000fe200078e02e7 */
[----:B------:R-:W-:Y:S02]  /*0730*/  SHF.R.U32.HI R209, RZ, 0x3, R0 ;  /* 0x00000003ffd17819 */ /* 0x000fe40000011600 */
[----:B------:R-:W-:Y:S01]  /*0740*/  LOP3.LUT R3, R4, 0xfffffe00, RZ, 0xc0, !PT ;  /* 0xfffffe0004037812 */ /* 0x000fe200078ec0ff */
[----:B------:R-:W-:Y:S01]  /*0750*/  IMAD.IADD R230, R7, 0x1, R230 ;  /* 0x0000000107e67824 */ /* 0x000fe200078e02e6 */
[----:B------:R-:W-:Y:S01]  /*0760*/  LOP3.LUT R6, R0, 0x8, R5, 0xf8, !PT ;  /* 0x0000000800067812 */ /* 0x000fe200078ef805 */
[----:B------:R-:W-:Y:S01]  /*0770*/  IMAD.MOV.U32 R5, RZ, RZ, 0x20 ;  /* 0x00000020ff057424 */ /* 0x000fe200078e00ff */
[----:B------:R-:W-:Y:S01]  /*0780*/  LOP3.LUT R214, R209, R214, R0, 0x1e, !PT ;  /* 0x000000d6d1d67212 */ /* 0x000fe200078e1e00 */
[----:B------:R-:W-:Y:S01]  /*0790*/  IMAD R216, R216, 0x400, R3 ;  /* 0x00000400d8d87824 */ /* 0x000fe200078e0203 */
[----:B------:R-:W-:Y:S01]  /*07a0*/  LOP3.LUT R210, R210, 0x8, R17, 0xf8, !PT ;  /* 0x00000008d2d27812 */ /* 0x000fe200078ef811 */
[----:B------:R-:W-:Y:S01]  /*07b0*/  IMAD R2, R2, 0x400, R3 ;  /* 0x0000040002027824 */ /* 0x000fe200078e0203 */
[----:B------:R-:W-:Y:S01]  /*07c0*/  LOP3.LUT R214, R214, R3, RZ, 0xfc, !PT ;  /* 0x00000003d6d67212 */ /* 0x000fe200078efcff */
[----:B------:R-:W-:Y:S01]  /*07d0*/  IMAD.MOV.U32 R3, RZ, RZ, 0x40 ;  /* 0x00000040ff037424 */ /* 0x000fe200078e00ff */
[----:B------:R-:W-:-:S02]  /*07e0*/  LOP3.LUT R209, R6, R209, RZ, 0x3c, !PT ;  /* 0x000000d106d17212 */ /* 0x000fc400078e3cff */
[----:B------:R-:W-:Y:S02]  /*07f0*/  SEL R5, R5, 0xffffffe0, !P4 ;  /* 0xffffffe005057807 */ /* 0x000fe40006000000 */
[----:B------:R-:W-:Y:S01]  /*0800*/  LEA R212, R215, UR5, 0x1 ;  /* 0x00000005d7d47c11 */ /* 0x000fe2000f8e08ff */
[----:B------:R-:W-:Y:S01]  /*0810*/  IMAD.IADD R216, R216, 0x1, R209 ;  /* 0x00000001d8d87824 */ /* 0x000fe200078e02d1 */
[----:B------:R-:W-:Y:S01]  /*0820*/  LEA R230, R230, UR4, 0x1 ;  /* 0x00000004e6e67c11 */ /* 0x000fe2000f8e08ff */
[----:B------:R-:W-:Y:S01]  /*0830*/  IMAD.IADD R209, R209, 0x1, R2 ;  /* 0x00000001d1d17824 */ /* 0x000fe200078e0202 */
[----:B------:R-:W-:Y:S01]  /*0840*/  LOP3.LUT R210, R12, R210, R15, 0xf6, !PT ;  /* 0x000000d20cd27212 */ /* 0x000fe200078ef60f */
[----:B------:R-:W-:Y:S01]  /*0850*/  IMAD.IADD R213, R212, 0x1, R5 ;  /* 0x00000001d4d57824 */ /* 0x000fe200078e0205 */
[----:B------:R-:W-:Y:S01]  /*0860*/  SEL R3, R3, 0xffffffc0, !P3 ;  /* 0xffffffc003037807 */ /* 0x000fe20005800000 */
[C---:B------:R-:W-:Y:S01]  /*0870*/  VIADD R232, R230.reuse, 0x20 ;  /* 0x00000020e6e87836 */ /* 0x040fe20000000000 */
[----:B------:R-:W-:Y:S01]  /*0880*/  SEL R235, R235, 0x10, !P0 ;  /* 0x00000010ebeb7807 */ /* 0x000fe20004000000 */
[----:B------:R-:W-:Y:S01]  /*0890*/  @P1 VIADD R232, R230, 0xffffffe0 ;  /* 0xffffffe0e6e81836 */ /* 0x000fe20000000000 */
[----:B------:R-:W-:Y:S01]  /*08a0*/  IADD3 R0, R5, -0x4000, R212 ;  /* 0xffffc00005007810 */ /* 0x000fe20007ffe0d4 */
[----:B------:R-:W-:Y:S01]  /*08b0*/  IMAD.IADD R212, R212, 0x1, R3 ;  /* 0x00000001d4d47824 */ /* 0x000fe200078e0203 */
[----:B------:R-:W-:Y:S01]  /*08c0*/  LEA R231, R231, UR6, 0x1 ;  /* 0x00000006e7e77c11 */ /* 0x000fe2000f8e08ff */
[----:B------:R-:W-:Y:S01]  /*08d0*/  IMAD.IADD R234, R230, 0x1, R235 ;  /* 0x00000001e6ea7824 */ /* 0x000fe200078e02eb */
[----:B------:R-:W-:Y:S01]  /*08e0*/  LEA R210, R210, UR4, 0x1 ;  /* 0x00000004d2d27c11 */ /* 0x000fe2000f8e08ff */
[----:B------:R-:W-:Y:S01]  /*08f0*/  IMAD.IADD R211, R3, 0x1, R0 ;  /* 0x0000000103d37824 */ /* 0x000fe200078e0200 */
[----:B------:R-:W-:Y:S01]  /*0900*/  LEA R225, R224, UR4, 0x1 ;  /* 0x00000004e0e17c11 */ /* 0x000fe2000f8e08ff */
[----:B------:R-:W-:Y:S01]  /*0910*/  VIADD R233, R231, 0x40 ;  /* 0x00000040e7e97836 */ /* 0x000fe20000000000 */
[----:B------:R-:W-:Y:S01]  /*0920*/  LEA R209, R209, UR5, 0x1 ;  /* 0x00000005d1d17c11 */ /* 0x000fe2000f8e08ff */
[----:B------:R-:W-:-:S02]  /*0930*/  IMAD.IADD R0, R3, 0x1, R210 ;  /* 0x0000000103007824 */ /* 0x000fc400078e02d2 */
[----:B------:R-:W-:Y:S02]  /*0940*/  @P2 VIADD R233, R231, 0xffffffc0 ;  /* 0xffffffc0e7e92836 */ /* 0x000fe40000000000 */
[----:B------:R-:W-:-:S07]  /*0950*/  IMAD.IADD R235, R235, 0x1, R232 ;  /* 0x00000001ebeb7824 */ /* 0x000fce00078e02e8 */
.L_x_216:
[----:B------:R-:W-:Y:S01]  /*0960*/  ULDC.64 UR6, c[0x0][0x308] ;  /* 0x0000c20000067ab9 */ /* 0x000fe20000000a00 */
[----:B------:R-:W-:Y:S01]  /*0970*/  ULDC.64 UR10, c[0x0][0x300] ;  /* 0x0000c000000a7ab9 */ /* 0x000fe20000000a00 */
[----:B------:R-:W-:Y:S02]  /*0980*/  UISETP.NE.U32.AND UP3, UPT, UR6, URZ, UPT ;  /* 0x0000003f0600728c */ /* 0x000fe4000bf65070 */
[----:B------:R-:W-:Y:S02]  /*0990*/  UISETP.NE.U32.AND UP4, UPT, UR10, URZ, UPT ;  /* 0x0000003f0a00728c */ /* 0x000fe4000bf85070 */
[----:B------:R-:W-:Y:S02]  /*09a0*/  UISETP.NE.AND.EX UP3, UPT, UR7, URZ, UPT, UP3 ;  /* 0x0000003f0700728c */ /* 0x000fe4000bf65330 */
[----:B------:R-:W-:Y:S02]  /*09b0*/  UISETP.NE.AND.EX UP4, UPT, UR11, URZ, UPT, UP4 ;  /* 0x0000003f0b00728c */ /* 0x000fe4000bf85340 */
[----:B------:R-:W-:-:S02]  /*09c0*/  USHF.R.S32.HI UR61, URZ, 0x1f, UR53 ;  /* 0x0000001f3f3d7899 */ /* 0x000fc40008011435 */
[----:B------:R-:W-:Y:S01]  /*09d0*/  USHF.L.U32 UR16, UR53, 0x2, URZ ;  /* 0x0000000235107899 */ /* 0x000fe2000800063f */
[----:B------:R-:W-:Y:S01]  /*09e0*/  PLOP3.LUT P0, PT, PT, PT, UP3, 0x80, 0x0 ;  /* 0x000000000000781c */ /* 0x000fe20003f0f038 */
[----:B------:R-:W-:Y:S01]  /*09f0*/  USHF.L.U64.HI UR5, UR53, 0x2, UR61 ;  /* 0x0000000235057899 */ /* 0x000fe2000801023d */
[----:B------:R-:W-:Y:S01]  /*0a00*/  PLOP3.LUT P1, PT, PT, PT, UP4, 0x80, 0x0 ;  /* 0x000000000000781c */ /* 0x000fe20003f2f048 */
[----:B------:R-:W-:Y:S01]  /*0a10*/  ULDC.64 UR12, c[0x0][0x2f0] ;  /* 0x0000bc00000c7ab9 */ /* 0x000fe20000000a00 */
[----:B------:R-:W-:Y:S02]  /*0a20*/  @UP3 UIADD3 UR6, UP0, UR16, UR6, URZ ;  /* 0x0000000610063290 */ /* 0x000fe4000ff1e03f */
[----:B------:R-:W-:Y:S02]  /*0a30*/  UIADD3 UR15, UP2, UR16, UR12, URZ ;  /* 0x0000000c100f7290 */ /* 0x000fe4000ff5e03f */
[----:B------:R-:W-:Y:S02]  /*0a40*/  @UP3 UIADD3.X UR7, UR5, UR7, URZ, UP0, !UPT ;  /* 0x0000000705073290 */ /* 0x000fe400087fe43f */
[----:B------:R-:W-:Y:S01]  /*0a50*/  UISETP.NE.U32.AND UP0, UPT, UR12, URZ, UPT ;  /* 0x0000003f0c00728c */ /* 0x000fe2000bf05070 */
[----:B-1----:R-:W-:Y:S01]  /*0a60*/  IMAD.U32 R12, RZ, RZ, UR6 ;  /* 0x00000006ff0c7e24 */ /* 0x002fe2000f8e00ff */
[----:B------:R-:W-:-:S02]  /*0a70*/  @UP4 UIADD3 UR10, UP1, UR16, UR10, URZ ;  /* 0x0000000a100a4290 */ /* 0x000fc4000ff3e03f */
[----:B------:R-:W-:Y:S01]  /*0a80*/  UIADD3.X UR14, UR5, UR13, URZ, UP2, !UPT ;  /* 0x0000000d050e7290 */ /* 0x000fe200097fe43f */
[----:B------:R-:W-:Y:S01]  /*0a90*/  IMAD.U32 R13, RZ, RZ, UR7 ;  /* 0x00000007ff0d7e24 */ /* 0x000fe2000f8e00ff */
[----:B------:R-:W-:Y:S01]  /*0aa0*/  UISETP.NE.AND.EX UP0, UPT, UR13, URZ, UPT, UP0 ;  /* 0x0000003f0d00728c */ /* 0x000fe2000bf05300 */
[----:B------:R-:W-:Y:S02]  /*0ab0*/  ULDC.U8 UR17, c[0x0][0x3c2] ;  /* 0x0000f08000117ab9 */ /* 0x000fe40000000000 */
[----:B------:R-:W-:Y:S01]  /*0ac0*/  ULDC.64 UR12, c[0x0][0x2f8] ;  /* 0x0000be00000c7ab9 */ /* 0x000fe20000000a00 */
[----:B------:R-:W-:Y:S01]  /*0ad0*/  @UP4 UIADD3.X UR11, UR5, UR11, URZ, UP1, !UPT ;  /* 0x0000000b050b4290 */ /* 0x000fe20008ffe43f */
[----:B----4-:R-:W-:Y:S01]  /*0ae0*/  IMAD.U32 R4, RZ, RZ, UR10 ;  /* 0x0000000aff047e24 */ /* 0x010fe2000f8e00ff */
[----:B------:R-:W-:Y:S01]  /*0af0*/  UISETP.NE.AND UP2, UPT, UR17, URZ, UPT ;  /* 0x0000003f1100728c */ /* 0x000fe2000bf45270 */
[----:B--2---:R-:W2:Y:S01]  /*0b00*/  @P0 LDG.E R2, desc[UR8][R12.64] ;  /* 0x000000080c020981 */ /* 0x004ea2000c1e1900 */
[----:B------:R-:W-:Y:S01]  /*0b10*/  UISETP.EQ.U32.AND UP4, UPT, UR12, URZ, UPT ;  /* 0x0000003f0c00728c */ /* 0x000fe2000bf82070 */
[----:B------:R-:W-:Y:S01]  /*0b20*/  PLOP3.LUT P3, PT, PT, PT, UP0, 0x80, 0x0 ;  /* 0x000000000000781c */ /* 0x000fe20003f6f008 */
[----:B------:R-:W-:-:S02]  /*0b30*/  IMAD.U32 R5, RZ, RZ, UR11 ;  /* 0x0000000bff057e24 */ /* 0x000fc4000f8e00ff */
[----:B------:R-:W-:Y:S02]  /*0b40*/  UISETP.EQ.OR.EX UP4, UPT, UR13, URZ, !UP2, UP4 ;  /* 0x0000003f0d00728c */ /* 0x000fe4000d782740 */
[----:B------:R-:W-:Y:S01]  /*0b50*/  UIADD3 UR6, UP1, UR16, UR12, URZ ;  /* 0x0000000c10067290 */ /* 0x000fe2000ff3e03f */
[----:B---3--:R-:W3:Y:S03]  /*0b60*/  @P1 LDG.E R4, desc[UR8][R4.64] ;  /* 0x0000000804041981 */ /* 0x008ee6000c1e1900 */
[----:B------:R-:W-:Y:S01]  /*0b70*/  PLOP3.LUT P2, PT, PT, PT, UP4, 0x80, 0x0 ;  /* 0x000000000000781c */ /* 0x000fe20003f4f048 */
[----:B------:R-:W-:Y:S01]  /*0b80*/  UIADD3.X UR5, UR5, UR13, URZ, UP1, !UPT ;  /* 0x0000000d05057290 */ /* 0x000fe20008ffe43f */
[----:B------:R-:W-:Y:S02]  /*0b90*/  IMAD.U32 R10, RZ, RZ, UR15 ;  /* 0x0000000fff0a7e24 */ /* 0x000fe4000f8e00ff */
[----:B------:R-:W-:-:S02]  /*0ba0*/  IMAD.U32 R11, RZ, RZ, UR14 ;  /* 0x0000000eff0b7e24 */ /* 0x000fc4000f8e00ff */
[----:B------:R-:W-:Y:S01]  /*0bb0*/  IMAD.U32 R8, RZ, RZ, UR6 ;  /* 0x00000006ff087e24 */ /* 0x000fe2000f8e00ff */
[----:B------:R-:W-:Y:S01]  /*0bc0*/  UMOV UR49, URZ ;  /* 0x0000003f00317c82 */ /* 0x000fe20008000000 */
[----:B------:R-:W-:Y:S01]  /*0bd0*/  IMAD.U32 R9, RZ, RZ, UR5 ;  /* 0x00000005ff097e24 */ /* 0x000fe2000f8e00ff */
[----:B------:R-:W4:Y:S01]  /*0be0*/  @P3 LDG.E R6, desc[UR8][R10.64] ;  /* 0x000000080a063981 */ /* 0x000f22000c1e1900 */
[----:B------:R-:W-:-:S03]  /*0bf0*/  @!UP3 ULDC.64 UR6, c[0x0][0x318] ;  /* 0x0000c6000006bab9 */ /* 0x000fc60000000a00 */
[----:B-----5:R-:W5:Y:S04]  /*0c00*/  @P3 LDG.E R3, desc[UR8][R10.64+0x4] ;  /* 0x000004080a033981 */ /* 0x020f68000c1e1900 */
[----:B------:R-:W5:Y:S01]  /*0c10*/  @!P2 LDG.E R5, desc[UR8][R8.64] ;  /* 0x000000080805a981 */ /* 0x000f62000c1e1900 */
[----:B------:R-:W-:-:S03]  /*0c20*/  @!UP3 UISETP.NE.U32.AND UP1, UPT, UR6, URZ, UPT ;  /* 0x0000003f0600b28c */ /* 0x000fc6000bf25070 */
[----:B------:R-:W-:Y:S01]  /*0c30*/  @!UP3 ULDC UR6, c[0x0][0x2cc] ;  /* 0x0000b3000006bab9 */ /* 0x000fe20000000800 */
[----:B------:R-:W-:Y:S01]  /*0c40*/  @!UP3 UISETP.NE.AND.EX UP1, UPT, UR7, URZ, UPT, UP1 ;  /* 0x0000003f0700b28c */ /* 0x000fe2000bf25310 */
[----:B------:R-:W-:Y:S01]  /*0c50*/  UMOV UR5, 0xffffffff ;  /* 0xffffffff00057882 */ /* 0x000fe20000000000 */
[----:B------:R-:W-:Y:S02]  /*0c60*/  UMOV UR51, 0xffffffff ;  /* 0xffffffff00337882 */ /* 0x000fe40000000000 */
[----:B------:R-:W-:Y:S02]  /*0c70*/  @!UP3 USEL UR10, UR6, URZ, UP1 ;  /* 0x0000003f060ab287 */ /* 0x000fe40008800000 */
[----:B------:R-:W-:Y:S01]  /*0c80*/  USHF.L.U32 UR47, UR50, 0x6, URZ ;  /* 0x00000006322f7899 */ /* 0x000fe2000800063f */
[----:B------:R-:W-:Y:S01]  /*0c90*/  ULDC UR7, c[0x0][0x2c8] ;  /* 0x0000b20000077ab9 */ /* 0x000fe20000000800 */
[----:B--2---:R-:W-:Y:S02]  /*0ca0*/  @P0 R2UR UR11, R2 ;  /* 0x00000000020b02ca */ /* 0x004fe400000e0000 */
[----:B------:R-:W-:-:S04]  /*0cb0*/  ISETP.NE.U32.AND P0, PT, RZ, UR12, PT ;  /* 0x0000000cff007c0c */ /* 0x000fc8000bf05070 */
[----:B------:R-:W-:Y:S02]  /*0cc0*/  ISETP.NE.AND.EX P0, PT, RZ, UR13, PT, P0 ;  /* 0x0000000dff007c0c */ /* 0x000fe4000bf05300 */
[----:B---3--:R-:W-:Y:S02]  /*0cd0*/  @P1 R2UR UR49, R4 ;  /* 0x00000000043112ca */ /* 0x008fe400000e0000 */
[----:B----4-:R-:W-:-:S11]  /*0ce0*/  @P3 R2UR UR5, R6 ;  /* 0x00000000060532ca */ /* 0x010fd600000e0000 */
[----:B------:R-:W-:Y:S01]  /*0cf0*/  @UP3 UIADD3 UR6, UR11, -UR49, URZ ;  /* 0x800000310b063290 */ /* 0x000fe2000fffe03f */
[----:B-----5:R-:W-:Y:S02]  /*0d00*/  @P3 R2UR UR12, R3 ;  /* 0x00000000030c32ca */ /* 0x020fe400000e0000 */
[----:B------:R-:W-:Y:S01]  /*0d10*/  @!P2 R2UR UR51, R5 ;  /* 0x000000000533a2ca */ /* 0x000fe200000e0000 */
[----:B------:R-:W-:-:S14]  /*0d20*/  @!P0 BRA `(.L_x_186) ;  /* 0x0000000000188947 */ /* 0x000fdc0003800000 */
[----:B------:R-:W-:-:S13]  /*0d30*/  PLOP3.LUT P0, PT, PT, PT, UP2, 0x80, 0x0 ;  /* 0x000000000000781c */ /* 0x000fda0003f0f028 */
[----:B------:R-:W2:Y:S04]  /*0d40*/  @P0 LDG.E R2, desc[UR8][R8.64+0x4] ;  /* 0x0000040808020981 */ /* 0x000ea8000c1e1900 */
[----:B------:R-:W3:Y:S01]  /*0d50*/  @!P0 LDG.E R3, desc[UR8][R8.64] ;  /* 0x0000000808038981 */ /* 0x000ee2000c1e1900 */
[----:B--2---:R-:W-:-:S13]  /*0d60*/  @P0 R2UR UR7, R2 ;  /* 0x00000000020702ca */ /* 0x004fda00000e0000 */
[----:B------:R-:W-:-:S07]  /*0d70*/  @UP2 UIADD3 UR7, UR7, -UR51, URZ ;  /* 0x8000003307072290 */ /* 0x000fce000fffe03f */
[----:B---3--:R-:W-:-:S15]  /*0d80*/  @!P0 R2UR UR7, R3 ;  /* 0x00000000030782ca */ /* 0x008fde00000e0000 */
.L_x_186:
[----:B------:R-:W-:Y:S02]  /*0d90*/  @!UP3 UIADD3 UR6, UR10, UR7, -UR49 ;  /* 0x000000070a06b290 */ /* 0x000fe4000fffe831 */
[----:B------:R-:W-:Y:S02]  /*0da0*/  @UP0 UIADD3 UR7, UR12, -UR5, URZ ;  /* 0x800000050c070290 */ /* 0x000fe4000fffe03f */
[----:B------:R-:W-:-:S05]  /*0db0*/  UISETP.GT.AND UP1, UPT, UR6, UR47, UPT ;  /* 0x0000002f0600728c */ /* 0x000fca000bf24270 */
[----:B------:R-:W-:Y:S01]  /*0dc0*/  @!UP0 ULDC UR7, c[0x0][0x2c4] ;  /* 0x0000b10000078ab9 */ /* 0x000fe20000000800 */
[----:B------:R-:W-:-:S13]  /*0dd0*/  PLOP3.LUT P0, PT, PT, PT, UP1, 0x80, 0x0 ;  /* 0x000000000000781c */ /* 0x000fda0003f0f018 */
[----:B------:R-:W-:Y:S05]  /*0de0*/  @!P0 BRA `(.L_x_187) ;  /* 0x0000005c00f88947 */ /* 0x000fea0003800000 */
[----:B------:R-:W1:Y:S01]  /*0df0*/  LDC R2, c[0x0][0x278] ;  /* 0x00009e00ff027b82 */ /* 0x000e620000000800 */
[----:B------:R-:W-:Y:S01]  /*0e00*/  UISETP.NE.AND UP2, UPT, UR5, -0x1, UPT ;  /* 0xffffffff0500788c */ /* 0x000fe2000bf45270 */
[----:B------:R-:W-:Y:S01]  /*0e10*/  ULDC.64 UR12, c[0x0][0x488] ;  /* 0x00012200000c7ab9 */ /* 0x000fe20000000a00 */
[----:B------:R-:W-:Y:S01]  /*0e20*/  ULDC.64 UR10, c[0x0][0x228] ;  /* 0x00008a00000a7ab9 */ /* 0x000fe20000000a00 */
[----:B------:R-:W-:Y:S01]  /*0e30*/  ULDC.64 UR42, c[0x0][0x240] ;  /* 0x00009000002a7ab9 */ /* 0x000fe20000000a00 */
[----:B------:R-:W-:-:S03]  /*0e40*/  UIMAD UR14, UR61, UR10, URZ ;  /* 0x0000000a3d0e72a4 */ /* 0x000fc6000f8e023f */
[----:B------:R-:W2:Y:S01]  /*0e50*/  S2UR UR15, SR_CTAID.X ;  /* 0x00000000000f79c3 */ /* 0x000ea20000002500 */
[----:B------:R-:W-:Y:S02]  /*0e60*/  UIMAD.WIDE.U32 UR20, UR53, UR10, URZ ;  /* 0x0000000a351472a5 */ /* 0x000fe4000f8e003f */
[----:B------:R-:W-:Y:S02]  /*0e70*/  UIMAD UR23, UR53, UR11, UR14 ;  /* 0x0000000b351772a4 */ /* 0x000fe4000f8e020e */
[----:B------:R-:W-:Y:S01]  /*0e80*/  UIADD3 UR16, UR7, 0x3f, URZ ;  /* 0x0000003f07107890 */ /* 0x000fe2000fffe03f */
[----:B------:R-:W-:Y:S01]  /*0e90*/  @!UP2 ULDC.64 UR10, c[0x0][0x418] ;  /* 0x00010600000aaab9 */ /* 0x000fe20000000a00 */
[----:B------:R-:W-:Y:S01]  /*0ea0*/  ULDC UR40, c[0x0][0x2d4] ;  /* 0x0000b50000287ab9 */ /* 0x000fe20000000800 */
[----:B------:R-:W-:Y:S01]  /*0eb0*/  @!UP2 UIMAD.WIDE.U32 UR34, UR53, UR10, URZ ;  /* 0x0000000a3522a2a5 */ /* 0x000fe2000f8e003f */
[----:B------:R-:W-:Y:S01]  /*0ec0*/  ULDC UR18, c[0x0][0x394] ;  /* 0x0000e50000127ab9 */ /* 0x000fe20000000800 */
[----:B------:R-:W-:Y:S01]  /*0ed0*/  USHF.R.S32.HI UR32, URZ, 0x1f, UR40 ;  /* 0x0000001f3f207899 */ /* 0x000fe20008011428 */
[----:B------:R-:W-:Y:S01]  /*0ee0*/  ULDC UR27, c[0x0][0x2dc] ;  /* 0x0000b700001b7ab9 */ /* 0x000fe20000000800 */
[----:B------:R-:W-:Y:S01]  /*0ef0*/  ULDC UR44, c[0x0][0x270] ;  /* 0x00009c00002c7ab9 */ /* 0x000fe20000000800 */
[----:B-1----:R-:W-:Y:S01]  /*0f00*/  IABS R5, R2 ;  /* 0x0000000200057213 */ /* 0x002fe20000000000 */
[----:B------:R-:W-:Y:S01]  /*0f10*/  USHF.L.U64.HI UR17, UR53, 0x7, UR61 ;  /* 0x0000000735117899 */ /* 0x000fe2000801023d */
[----:B------:R-:W-:Y:S01]  /*0f20*/  ISETP.NE.AND P3, PT, R2, RZ, PT ;  /* 0x000000ff0200720c */ /* 0x000fe20003f65270 */
[----:B------:R-:W-:Y:S01]  /*0f30*/  USHF.R.S32.HI UR19, URZ, 0x1f, UR16 ;  /* 0x0000001f3f137899 */ /* 0x000fe20008011410 */
[----:B------:R-:W1:Y:S01]  /*0f40*/  I2F.RP R6, R5 ;  /* 0x0000000500067306 */ /* 0x000e620000209400 */
[----:B------:R-:W-:-:S02]  /*0f50*/  UIMAD UR54, UR60, UR27, URZ ;  /* 0x0000001b3c3672a4 */ /* 0x000fc4000f8e023f */
[----:B------:R-:W-:Y:S02]  /*0f60*/  UIMAD UR22, UR5, UR43, URZ ;  /* 0x0000002b051672a4 */ /* 0x000fe4000f8e023f */
[----:B--2---:R-:W-:Y:S02]  /*0f70*/  UIMAD.WIDE.U32 UR30, UR15, UR12, URZ ;  /* 0x0000000c0f1e72a5 */ /* 0x004fe4000f8e003f */
[----:B------:R-:W-:Y:S02]  /*0f80*/  UIADD3 UR48, UR21, UR23, URZ ;  /* 0x0000001715307290 */ /* 0x000fe4000fffe03f */
[----:B------:R-:W-:Y:S02]  /*0f90*/  UIMAD UR38, UR15, UR13, UR31 ;  /* 0x0000000d0f2672a4 */ /* 0x000fe4000f8e021f */
[----:B------:R-:W-:Y:S01]  /*0fa0*/  USHF.L.U32 UR15, UR53, 0x7, URZ ;  /* 0x00000007350f7899 */ /* 0x000fe2000800063f */
[----:B------:R-:W-:Y:S01]  /*0fb0*/  @UP2 ULDC.64 UR12, c[0x0][0x420] ;  /* 0x00010800000c2ab9 */ /* 0x000fe20000000a00 */
[----:B------:R-:W-:Y:S01]  /*0fc0*/  USEL UR31, UR17, URZ, UP0 ;  /* 0x0000003f111f7287 */ /* 0x000fe20008000000 */
[----:B-1----:R-:W1:Y:S01]  /*0fd0*/  MUFU.RCP R6, R6 ;  /* 0x0000000600067308 */ /* 0x002e620000001000 */
[----:B------:R-:W-:-:S02]  /*0fe0*/  @UP2 UIMAD.WIDE.U32 UR36, UR5, UR12, URZ ;  /* 0x0000000c052422a5 */ /* 0x000fc4000f8e003f */
[----:B------:R-:W-:Y:S02]  /*0ff0*/  @!UP2 UIMAD UR12, UR61, UR10, URZ ;  /* 0x0000000a3d0ca2a4 */ /* 0x000fe4000f8e023f */
[----:B------:R-:W-:Y:S02]  /*1000*/  UIADD3 UR10, UR7, 0x40, UR47 ;  /* 0x00000040070a7890 */ /* 0x000fe4000fffe02f */
[----:B------:R-:W-:Y:S02]  /*1010*/  USEL UR33, UR15, URZ, UP0 ;  /* 0x0000003f0f217287 */ /* 0x000fe40008000000 */
[----:B------:R-:W-:Y:S02]  /*1020*/  UIMAD.WIDE.U32 UR14, UR5, UR42, URZ ;  /* 0x0000002a050e72a5 */ /* 0x000fe4000f8e003f */
[----:B------:R-:W-:Y:S02]  /*1030*/  @UP2 UIMAD UR55, UR5, UR13, UR37 ;  /* 0x0000000d053722a4 */ /* 0x000fe4000f8e0225 */
[----:B------:R-:W-:-:S02]  /*1040*/  @!UP2 UIMAD UR29, UR53, UR11, UR12 ;  /* 0x0000000b351da2a4 */ /* 0x000fc4000f8e020c */
[----:B------:R-:W-:Y:S01]  /*1050*/  UIADD3 UR18, UR10, UR18, -UR6 ;  /* 0x000000120a127290 */ /* 0x000fe2000fffe806 */
[----:B-1----:R-:W-:Y:S01]  /*1060*/  VIADD R6, R6, 0xffffffe ;  /* 0x0ffffffe06067836 */ /* 0x002fe20000000000 */
[----:B------:R-:W-:Y:S02]  /*1070*/  UIMAD.WIDE UR10, UR27, UR44, URZ ;  /* 0x0000002c1b0a72a5 */ /* 0x000fe4000f8e023f */
[----:B------:R-:W-:Y:S01]  /*1080*/  UIMAD.WIDE.U32 UR12, UR53, UR40, URZ ;  /* 0x00000028350c72a5 */ /* 0x000fe2000f8e003f */
[----:B------:R-:W1:Y:S01]  /*1090*/  F2I.FTZ.U32.TRUNC.NTZ R7, R6 ;  /* 0x0000000600077305 */ /* 0x000e62000021f000 */
[----:B------:R-:W-:Y:S02]  /*10a0*/  USEL UR58, UR20, UR14, !UP2 ;  /* 0x0000000e143a7287 */ /* 0x000fe4000d000000 */
[----:B------:R-:W-:Y:S02]  /*10b0*/  UIMAD UR14, UR32, UR53, URZ ;  /* 0x00000035200e72a4 */ /* 0x000fe4000f8e023f */
[----:B------:R-:W-:-:S02]  /*10c0*/  ULEA.HI UR27, UR19, UR16, URZ, 0x6 ;  /* 0x00000010131b7291 */ /* 0x000fc4000f8f303f */
[----:B------:R-:W-:Y:S02]  /*10d0*/  UIMAD.WIDE.U32 UR16, UR10, UR12, URZ ;  /* 0x0000000c0a1072a5 */ /* 0x000fe4000f8e003f */
[----:B------:R-:W-:Y:S02]  /*10e0*/  UIMAD UR19, UR11, UR12, URZ ;  /* 0x0000000c0b1372a4 */ /* 0x000fe4000f8e023f */
[----:B------:R-:W-:Y:S02]  /*10f0*/  UIMAD UR12, UR61, UR40, UR14 ;  /* 0x000000283d0c72a4 */ /* 0x000fe4000f8e020e */
[----:B------:R-:W-:Y:S01]  /*1100*/  UIADD3 UR18, UR18, 0x3f, URZ ;  /* 0x0000003f12127890 */ /* 0x000fe2000fffe03f */
[----:B-1----:R-:W-:Y:S01]  /*1110*/  IMAD.MOV R3, RZ, RZ, -R7 ;  /* 0x000000ffff037224 */ /* 0x002fe200078e0a07 */
[----:B------:R-:W-:Y:S01]  /*1120*/  @UP2 UIADD3 UR48, UR15, UR22, URZ ;  /* 0x000000160f302290 */ /* 0x000fe2000fffe03f */
[----:B------:R-:W-:Y:S01]  /*1130*/  IMAD.MOV.U32 R6, RZ, RZ, RZ ;  /* 0x000000ffff067224 */ /* 0x000fe200078e00ff */
[----:B------:R-:W-:Y:S01]  /*1140*/  UIADD3 UR14, UR13, UR12, URZ ;  /* 0x0000000c0d0e7290 */ /* 0x000fe2000fffe03f */
[----:B------:R-:W-:Y:S01]  /*1150*/  IMAD R4, R3, R5, RZ ;  /* 0x0000000503047224 */ /* 0x000fe200078e02ff */
[----:B------:R-:W-:Y:S01]  /*1160*/  IABS R3, UR60 ;  /* 0x0000003c00037c13 */ /* 0x000fe20008000000 */
[----:B------:R-:W-:-:S02]  /*1170*/  USHF.R.S32.HI UR15, URZ, 0x1f, UR18 ;  /* 0x0000001f3f0f7899 */ /* 0x000fc40008011412 */
[----:B------:R-:W-:Y:S01]  /*1180*/  IMAD.HI.U32 R4, R7, R4, R6 ;  /* 0x0000000407047227 */ /* 0x000fe200078e0006 */
[----:B------:R-:W-:Y:S01]  /*1190*/  ULDC.U8 UR24, c[0x0][0x3d8] ;  /* 0x0000f60000187ab9 */ /* 0x000fe20000000000 */
[----:B------:R-:W-:Y:S02]  /*11a0*/  UIMAD UR14, UR10, UR14, UR19 ;  /* 0x0000000e0a0e72a4 */ /* 0x000fe4000f8e0213 */
[----:B------:R-:W-:Y:S02]  /*11b0*/  UISETP.NE.AND UP3, UPT, UR24, URZ, UPT ;  /* 0x0000003f1800728c */ /* 0x000fe4000bf65270 */
[----:B------:R-:W-:Y:S01]  /*11c0*/  IMAD.HI.U32 R16, R4, R3, RZ ;  /* 0x0000000304107227 */ /* 0x000fe200078e00ff */
[----:B------:R-:W-:Y:S02]  /*11d0*/  ULEA.HI UR18, UR15, UR18, URZ, 0x6 ;  /* 0x000000120f127291 */ /* 0x000fe4000f8f303f */
[----:B------:R-:W-:Y:S01]  /*11e0*/  UIADD3 UR52, UR17, UR14, URZ ;  /* 0x0000000e11347290 */ /* 0x000fe2000fffe03f */
[----:B------:R-:W-:Y:S01]  /*11f0*/  IMAD.MOV R4, RZ, RZ, -R16 ;  /* 0x000000ffff047224 */ /* 0x000fe200078e0a10 */
[----:B------:R-:W-:-:S02]  /*1200*/  USHF.R.S32.HI UR15, URZ, 0x6, UR27 ;  /* 0x000000063f0f7899 */ /* 0x000fc4000801141b */
[----:B------:R-:W-:Y:S01]  /*1210*/  USHF.R.S32.HI UR14, URZ, 0x6, UR18 ;  /* 0x000000063f0e7899 */ /* 0x000fe20008011412 */
[C---:B------:R-:W-:Y:S01]  /*1220*/  IMAD R4, R5.reuse, R4, R3 ;  /* 0x0000000405047224 */ /* 0x040fe200078e0203 */
[----:B------:R-:W-:Y:S01]  /*1230*/  UIMAD.WIDE.U32 UR12, UR10, UR5, URZ ;  /* 0x000000050a0c72a5 */ /* 0x000fe2000f8e003f */
[----:B------:R-:W-:Y:S01]  /*1240*/  LOP3.LUT R3, R2, UR60, RZ, 0x3c, !PT ;  /* 0x0000003c02037c12 */ /* 0x000fe2000f8e3cff */
[----:B------:R-:W-:Y:S02]  /*1250*/  UISETP.LT.AND UP0, UPT, UR15, UR14, UPT ;  /* 0x0000000e0f00728c */ /* 0x000fe4000bf01270 */
[----:B------:R-:W-:Y:S01]  /*1260*/  ISETP.GT.U32.AND P1, PT, R5, R4, PT ;  /* 0x000000040500720c */ /* 0x000fe20003f24070 */
[----:B------:R-:W-:Y:S01]  /*1270*/  ULDC UR41, c[0x0][0x2c4] ;  /* 0x0000b10000297ab9 */ /* 0x000fe20000000800 */
[----:B------:R-:W-:Y:S01]  /*1280*/  USEL UR59, UR16, UR12, !UP2 ;  /* 0x0000000c103b7287 */ /* 0x000fe2000d000000 */
[----:B------:R-:W-:Y:S01]  /*1290*/  ISETP.GE.AND P2, PT, R3, RZ, PT ;  /* 0x000000ff0300720c */ /* 0x000fe20003f46270 */
[----:B------:R-:W-:-:S02]  /*12a0*/  @UP3 UIMAD UR16, UR53, UR41, URZ ;  /* 0x00000029351032a4 */ /* 0x000fc4000f8e023f */
[----:B------:R-:W-:Y:S02]  /*12b0*/  USEL UR32, UR15, UR14, UP0 ;  /* 0x0000000e0f207287 */ /* 0x000fe40008000000 */
[----:B------:R-:W-:Y:S02]  /*12c0*/  UISETP.NE.AND UP1, UPT, UR51, -0x1, UPT ;  /* 0xffffffff3300788c */ /* 0x000fe4000bf25270 */
[----:B------:R-:W-:Y:S02]  /*12d0*/  @UP3 USEL UR15, UR16, UR5, !UP2 ;  /* 0x00000005100f3287 */ /* 0x000fe4000d000000 */
[----:B------:R-:W-:Y:S01]  /*12e0*/  ULEA UR16, UR32, 0xffffffc0, 0x6 ;  /* 0xffffffc020107891 */ /* 0x000fe2000f8e303f */
[-C--:B------:R-:W-:Y:S01]  /*12f0*/  @!P1 IADD3 R4, R4, -R5.reuse, RZ ;  /* 0x8000000504049210 */ /* 0x080fe20007ffe0ff */
[----:B------:R-:W-:Y:S01]  /*1300*/  @UP3 ULDC UR14, c[0x0][0x2e4] ;  /* 0x0000b900000e3ab9 */ /* 0x000fe20000000800 */
[----:B------:R-:W-:Y:S01]  /*1310*/  @!P1 VIADD R16, R16, 0x1 ;  /* 0x0000000110109836 */ /* 0x000fe20000000000 */
[----:B------:R-:W-:Y:S01]  /*1320*/  @UP3 UIMAD UR19, UR60, UR14, UR15 ;  /* 0x0000000e3c1332a4 */ /* 0x000fe2000f8e020f */
[----:B------:R-:W-:Y:S01]  /*1330*/  ISETP.GE.U32.AND P0, PT, R4, R5, PT ;  /* 0x000000050400720c */ /* 0x000fe20003f06070 */
[----:B------:R-:W-:Y:S01]  /*1340*/  USHF.R.S32.HI UR27, URZ, 0x1f, UR16 ;  /* 0x0000001f3f1b7899 */ /* 0x000fe20008011410 */
[----:B------:R-:W-:Y:S01]  /*1350*/  PLOP3.LUT P1, PT, PT, PT, UP3, 0x80, 0x0 ;  /* 0x000000000000781c */ /* 0x000fe20003f2f038 */
[----:B------:R-:W-:-:S02]  /*1360*/  UIADD3 UR14, UP0, UR16, UR33, URZ ;  /* 0x00000021100e7290 */ /* 0x000fc4000ff1e03f */
[----:B------:R-:W-:Y:S01]  /*1370*/  UIMAD UR12, UR11, UR5, URZ ;  /* 0x000000050b0c72a4 */ /* 0x000fe2000f8e023f */
[----:B------:R-:W-:Y:S01]  /*1380*/  ULDC.U8 UR25, c[0x0][0x480] ;  /* 0x0001200000197ab9 */ /* 0x000fe20000000000 */
[----:B------:R-:W-:Y:S02]  /*1390*/  UIADD3.X UR15, UR27, UR31, URZ, UP0, !UPT ;  /* 0x0000001f1b0f7290 */ /* 0x000fe400087fe43f */
[----:B------:R-:W-:Y:S02]  /*13a0*/  UIMAD UR11, UR11, UR14, URZ ;  /* 0x0000000e0b0b72a4 */ /* 0x000fe4000f8e023f */
[----:B------:R-:W-:Y:S02]  /*13b0*/  @UP1 UIADD3 UR26, UR49, UR51, URZ ;  /* 0x00000033311a1290 */ /* 0x000fe4000fffe03f */
[----:B------:R-:W-:Y:S01]  /*13c0*/  @P0 VIADD R16, R16, 0x1 ;  /* 0x0000000110100836 */ /* 0x000fe20000000000 */
[----:B------:R-:W-:Y:S01]  /*13d0*/  PLOP3.LUT P0, PT, PT, PT, UP1, 0x80, 0x0 ;  /* 0x000000000000781c */ /* 0x000fe20003f0f018 */
[----:B------:R-:W-:-:S02]  /*13e0*/  @UP1 UIADD3 UR28, UR49, UR51, URZ ;  /* 0x00000033311c1290 */ /* 0x000fc4000fffe03f */
[----:B------:R-:W-:Y:S01]  /*13f0*/  UISETP.NE.AND UP4, UPT, UR25, URZ, UPT ;  /* 0x0000003f1900728c */ /* 0x000fe2000bf85270 */
[----:B------:R-:W-:Y:S01]  /*1400*/  @!P2 IADD3 R16, -R16, RZ, RZ ;  /* 0x000000ff1010a210 */ /* 0x000fe20007ffe1ff */
[----:B------:R-:W-:Y:S01]  /*1410*/  @UP1 ULDC.64 UR22, c[0x0][0x250] ;  /* 0x0000940000161ab9 */ /* 0x000fe20000000a00 */
[----:B------:R-:W-:Y:S01]  /*1420*/  @UP1 ULDC.64 UR24, c[0x0][0x248] ;  /* 0x0000920000181ab9 */ /* 0x000fe20000000a00 */
[----:B------:R-:W-:Y:S01]  /*1430*/  UIMAD.WIDE.U32 UR20, UR10, UR14, URZ ;  /* 0x0000000e0a1472a5 */ /* 0x000fe2000f8e003f */
[----:B------:R-:W-:Y:S01]  /*1440*/  @!P3 LOP3.LUT R16, RZ, R2, RZ, 0x33, !PT ;  /* 0x00000002ff10b212 */ /* 0x000fe200078e33ff */
[----:B------:R-:W-:Y:S02]  /*1450*/  @UP2 UIADD3 UR52, UR13, UR12, URZ ;  /* 0x0000000c0d342290 */ /* 0x000fe4000fffe03f */
[----:B------:R-:W-:Y:S02]  /*1460*/  UIMAD UR14, UR10, UR15, UR11 ;  /* 0x0000000f0a0e72a4 */ /* 0x000fe4000f8e020b */
[----:B------:R-:W-:-:S02]  /*1470*/  @UP1 UIMAD.WIDE.U32 UR12, UR26, UR24, URZ ;  /* 0x000000181a0c12a5 */ /* 0x000fc4000f8e003f */
[----:B------:R-:W-:Y:S02]  /*1480*/  @UP1 UIMAD.WIDE.U32 UR10, UR28, UR22, URZ ;  /* 0x000000161c0a12a5 */ /* 0x000fe4000f8e003f */
[----:B------:R-:W-:Y:S02]  /*1490*/  @!UP3 UIMAD UR17, UR53, UR44, UR60 ;  /* 0x0000002c3511b2a4 */ /* 0x000fe4000f8e023c */
[----:B------:R-:W-:Y:S02]  /*14a0*/  @UP1 UIMAD UR15, UR28, UR23, URZ ;  /* 0x000000171c0f12a4 */ /* 0x000fe4000f8e023f */
[----:B------:R-:W-:Y:S02]  /*14b0*/  @UP1 UIMAD UR18, UR26, UR25, URZ ;  /* 0x000000191a1212a4 */ /* 0x000fe4000f8e023f */
[----:B------:R-:W-:Y:S02]  /*14c0*/  @!UP3 UIMAD UR19, UR17, UR41, URZ ;  /* 0x000000291113b2a4 */ /* 0x000fe4000f8e023f */
[----:B------:R-:W-:-:S02]  /*14d0*/  @UP1 UIADD3 UR44, UR11, UR15, URZ ;  /* 0x0000000f0b2c1290 */ /* 0x000fc4000fffe03f */
[----:B------:R-:W-:Y:S02]  /*14e0*/  USEL UR56, UR38, URZ, UP4 ;  /* 0x0000003f26387287 */ /* 0x000fe4000a000000 */
[----:B------:R-:W-:Y:S02]  /*14f0*/  USHF.R.S32.HI UR39, URZ, 0x1f, UR47 ;  /* 0x0000001f3f277899 */ /* 0x000fe4000801142f */
[----:B------:R-:W-:Y:S02]  /*1500*/  @!UP2 UIADD3 UR55, UR35, UR29, URZ ;  /* 0x0000001d2337a290 */ /* 0x000fe4000fffe03f */
[----:B------:R-:W-:Y:S02]  /*1510*/  USHF.R.S32.HI UR17, URZ, 0x1f, UR54 ;  /* 0x0000001f3f117899 */ /* 0x000fe40008011436 */
[----:B------:R-:W-:Y:S02]  /*1520*/  USEL UR57, UR30, URZ, UP4 ;  /* 0x0000003f1e397287 */ /* 0x000fe4000a000000 */
[----:B------:R-:W-:-:S02]  /*1530*/  UIADD3 UR15, UR21, UR14, URZ ;  /* 0x0000000e150f7290 */ /* 0x000fc4000fffe03f */
[----:B------:R-:W-:Y:S01]  /*1540*/  @UP1 UIADD3 UR46, UR13, UR18, URZ ;  /* 0x000000120d2e1290 */ /* 0x000fe2000fffe03f */
[----:B------:R-:W-:Y:S01]  /*1550*/  @UP1 UMOV UR41, UR12 ;  /* 0x0000000c00291c82 */ /* 0x000fe20008000000 */
[----:B------:R-:W-:Y:S01]  /*1560*/  @UP1 UMOV UR38, UR10 ;  /* 0x0000000a00261c82 */ /* 0x000fe20008000000 */
[----:B------:R-:W-:Y:S09]  /*1570*/  @P0 BRA `(.L_x_188) ;  /* 0x0000000000300947 */ /* 0x000ff20003800000 */
[----:B------:R-:W-:Y:S01]  /*1580*/  USHF.R.S32.HI UR10, URZ, 0x1f, UR49 ;  /* 0x0000001f3f0a7899 */ /* 0x000fe20008011431 */
[----:B------:R-:W-:-:S03]  /*1590*/  ULDC.64 UR24, c[0x0][0x248] ;  /* 0x0000920000187ab9 */ /* 0x000fc60000000a00 */
[----:B------:R-:W-:Y:S02]  /*15a0*/  UIMAD UR12, UR10, UR24, URZ ;  /* 0x000000180a0c72a4 */ /* 0x000fe4000f8e023f */
[----:B------:R-:W-:Y:S02]  /*15b0*/  UIMAD.WIDE.U32 UR10, UR49, UR24, URZ ;  /* 0x00000018310a72a5 */ /* 0x000fe4000f8e003f */
[----:B------:R-:W-:-:S04]  /*15c0*/  UIMAD UR12, UR49, UR25, UR12 ;  /* 0x00000019310c72a4 */ /* 0x000fc8000f8e020c */
[----:B------:R-:W-:-:S03]  /*15d0*/  UIADD3 UR11, UR11, UR12, URZ ;  /* 0x0000000c0b0b7290 */ /* 0x000fc6000fffe03f */
[----:B------:R-:W-:Y:S02]  /*15e0*/  ULDC.64 UR12, c[0x0][0x230] ;  /* 0x00008c00000c7ab9 */ /* 0x000fe40000000a00 */
[----:B------:R-:W-:Y:S02]  /*15f0*/  UIMAD UR14, UR61, UR12, URZ ;  /* 0x0000000c3d0e72a4 */ /* 0x000fe4000f8e023f */
[----:B------:R-:W-:Y:S02]  /*1600*/  UIMAD.WIDE.U32 UR10, UR53, UR12, UR10 ;  /* 0x0000000c350a72a5 */ /* 0x000fe4000f8e000a */
[----:B------:R-:W-:-:S04]  /*1610*/  UIMAD UR13, UR53, UR13, UR14 ;  /* 0x0000000d350d72a4 */ /* 0x000fc8000f8e020e */
[----:B------:R-:W-:Y:S01]  /*1620*/  UIADD3 UR46, UR11, UR13, URZ ;  /* 0x0000000d0b2e7290 */ /* 0x000fe2000fffe03f */
[----:B------:R-:W-:-:S11]  /*1630*/  UMOV UR41, UR10 ;  /* 0x0000000a00297c82 */ /* 0x000fd60008000000 */
.L_x_188:
[----:B------:R-:W-:Y:S05]  /*1640*/  @P0 BRA `(.L_x_189) ;  /* 0x0000000000300947 */ /* 0x000fea0003800000 */
        /* <DEDUP_REMOVED lines=12> */
.L_x_189:
[----:B------:R-:W-:Y:S01]  /*1710*/  @UP2 UMOV UR10, UR36 ;  /* 0x00000024000a2c82 */ /* 0x000fe20008000000 */
[----:B------:R-:W-:Y:S01]  /*1720*/  @!UP2 UMOV UR10, UR34 ;  /* 0x00000022000aac82 */ /* 0x000fe20008000000 */
[----:B------:R-:W-:Y:S01]  /*1730*/  SHF.R.S32.HI R11, RZ, 0x1f, R16 ;  /* 0x0000001fff0b7819 */ /* 0x000fe20000011410 */
[----:B------:R-:W-:Y:S06]  /*1740*/  @!P1 BRA `(.L_x_190) ;  /* 0x00000000001c9947 */ /* 0x000fec0003800000 */
[----:B------:R-:W-:Y:S01]  /*1750*/  @!UP2 UIMAD UR5, UR53, UR40, URZ ;  /* 0x000000283505a2a4 */ /* 0x000fe2000f8e023f */
[----:B------:R-:W-:Y:S01]  /*1760*/  ULDC UR12, c[0x0][0x2c0] ;  /* 0x0000b000000c7ab9 */ /* 0x000fe20000000800 */
[----:B------:R-:W-:Y:S02]  /*1770*/  ULDC UR11, c[0x0][0x2e4] ;  /* 0x0000b900000b7ab9 */ /* 0x000fe40000000800 */
[----:B------:R-:W-:Y:S02]  /*1780*/  ULEA UR5, UR53, UR5, 0x7 ;  /* 0x0000000535057291 */ /* 0x000fe4000f8e383f */
[----:B------:R-:W-:-:S04]  /*1790*/  ULEA UR11, UR12, UR11, 0x7 ;  /* 0x0000000b0c0b7291 */ /* 0x000fc8000f8e383f */
[----:B------:R-:W-:Y:S01]  /*17a0*/  UIMAD UR5, UR11, UR60, UR5 ;  /* 0x0000003c0b0572a4 */ /* 0x000fe2000f8e0205 */
[----:B------:R-:W-:Y:S11]  /*17b0*/  BRA `(.L_x_191) ;  /* 0x00000000000c7947 */ /* 0x000ff60003800000 */
.L_x_190:
[----:B------:R-:W-:Y:S02]  /*17c0*/  ULDC UR5, c[0x0][0x270] ;  /* 0x00009c0000057ab9 */ /* 0x000fe40000000800 */
[----:B------:R-:W-:-:S04]  /*17d0*/  UIMAD UR5, UR53, UR5, UR60 ;  /* 0x00000005350572a4 */ /* 0x000fc8000f8e023c */
[----:B------:R-:W-:-:S12]  /*17e0*/  UIMAD UR5, UR5, UR40, URZ ;  /* 0x00000028050572a4 */ /* 0x000fd8000f8e023f */
.L_x_191:
[----:B------:R-:W1:Y:S01]  /*17f0*/  S2R R7, SR_TID.X ;  /* 0x0000000000077919 */ /* 0x000e620000002100 */
[----:B------:R-:W-:Y:S01]  /*1800*/  SHF.R.S32.HI R9, RZ, 0x1f, R218 ;  /* 0x0000001fff097819 */ /* 0x000fe200000114da */
[----:B------:R-:W2:Y:S01]  /*1810*/  LDC.64 R2, c[0x0][0x420] ;  /* 0x00010800ff027b82 */ /* 0x000ea20000000a00 */
[----:B------:R-:W-:Y:S01]  /*1820*/  IADD3 R5, P1, R218, UR16, RZ ;  /* 0x00000010da057c10 */ /* 0x000fe2000ff3e0ff */
[----:B------:R-:W-:Y:S01]  /*1830*/  ULDC UR11, c[0x0][0x2dc] ;  /* 0x0000b700000b7ab9 */ /* 0x000fe20000000800 */
[--C-:B------:R-:W-:Y:S01]  /*1840*/  SHF.R.S32.HI R221, RZ, 0x1f, R220.reuse ;  /* 0x0000001fffdd7819 */ /* 0x100fe200000114dc */
[----:B------:R-:W-:Y:S01]  /*1850*/  ULDC UR12, c[0x0][0x270] ;  /* 0x00009c00000c7ab9 */ /* 0x000fe20000000800 */
[----:B------:R-:W-:Y:S01]  /*1860*/  IADD3.X R4, R9, UR27, RZ, P1, !PT ;  /* 0x0000001b09047c10 */ /* 0x000fe20008ffe4ff */
[----:B------:R-:W-:Y:S01]  /*1870*/  UIMAD UR40, UR11, UR12, URZ ;  /* 0x0000000c0b2872a4 */ /* 0x000fe2000f8e023f */
[----:B------:R-:W-:Y:S01]  /*1880*/  BSSY B1, `(.L_x_187) ;  /* 0x0000554000017945 */ /* 0x000fe20003800000 */
[----:B------:R-:W-:Y:S01]  /*1890*/  IMAD.WIDE.U32 R12, R5, UR42, R220 ;  /* 0x0000002a050c7c25 */ /* 0x000fe2000f8e00dc */
[----:B------:R-:W-:-:S02]  /*18a0*/  UIADD3 UR33, UR16, UR5, URZ ;  /* 0x0000000510217290 */ /* 0x000fc4000fffe03f */
[----:B------:R-:W-:Y:S01]  /*18b0*/  USHF.L.U32 UR5, UR40, 0x6, URZ ;  /* 0x0000000628057899 */ /* 0x000fe2000800063f */
[----:B------:R-:W-:Y:S01]  /*18c0*/  IMAD R4, R4, UR42, RZ ;  /* 0x0000002a04047c24 */ /* 0x000fe2000f8e02ff */
[----:B------:R-:W-:Y:S01]  /*18d0*/  IADD3 R12, P1, R12, UR58, RZ ;  /* 0x0000003a0c0c7c10 */ /* 0x000fe2000ff3e0ff */
[----:B------:R-:W-:Y:S02]  /*18e0*/  UIADD3 UR45, UR47, UR7, URZ ;  /* 0x000000072f2d7290 */ /* 0x000fe4000fffe03f */
[----:B------:R-:W-:Y:S01]  /*18f0*/  IMAD R4, R5, UR43, R4 ;  /* 0x0000002b05047c24 */ /* 0x000fe2000f8e0204 */
[----:B------:R-:W-:Y:S01]  /*1900*/  UIADD3 UR26, UR16, UR19, URZ ;  /* 0x00000013101a7290 */ /* 0x000fe2000fffe03f */
[----:B------:R-:W-:Y:S01]  /*1910*/  ULDC UR34, c[0x0][0x398] ;  /* 0x0000e60000227ab9 */ /* 0x000fe20000000800 */
[----:B------:R-:W-:Y:S02]  /*1920*/  USHF.R.S32.HI UR14, URZ, 0x1f, UR5 ;  /* 0x0000001f3f0e7899 */ /* 0x000fe40008011405 */
[----:B------:R-:W-:Y:S01]  /*1930*/  IADD3.X R13, R13, UR48, R4, P1, !PT ;  /* 0x000000300d0d7c10 */ /* 0x000fe20008ffe404 */
[----:B------:R-:W-:Y:S01]  /*1940*/  UIADD3 UR19, UP2, UP0, UR20, UR5, UR54 ;  /* 0x0000000514137290 */ /* 0x000fe2000f85e036 */
[----:B------:R-:W-:Y:S01]  /*1950*/  IADD3 R20, P1, R220, UR10, RZ ;  /* 0x0000000adc147c10 */ /* 0x000fe2000ff3e0ff */
[----:B--2---:R-:W-:Y:S01]  /*1960*/  IMAD R18, R2, UR27, RZ ;  /* 0x0000001b02127c24 */ /* 0x004fe2000f8e02ff */
[----:B------:R-:W-:-:S02]  /*1970*/  UIADD3 UR5, UR45, -UR34, -UR6 ;  /* 0x800000222d057290 */ /* 0x000fc4000fffe806 */
[----:B------:R-:W-:Y:S01]  /*1980*/  IADD3.X R21, R221, UR55, RZ, P1, !PT ;  /* 0x00000037dd157c10 */ /* 0x000fe20008ffe4ff */
[----:B------:R-:W-:Y:S01]  /*1990*/  IMAD R18, R3, UR16, R18 ;  /* 0x0000001003127c24 */ /* 0x000fe2000f8e0212 */
[----:B------:R-:W-:Y:S01]  /*19a0*/  USHF.R.S32.HI UR21, URZ, 0x1f, UR5 ;  /* 0x0000001f3f157899 */ /* 0x000fe20008011405 */
[----:B-1----:R-:W-:Y:S01]  /*19b0*/  SHF.R.S32.HI R6, RZ, 0x1f, R7 ;  /* 0x0000001fff067819 */ /* 0x002fe20000011407 */
[----:B------:R-:W-:Y:S01]  /*19c0*/  ULDC.64 UR10, c[0x0][0x428] ;  /* 0x00010a00000a7ab9 */ /* 0x000fe20000000a00 */
[----:B------:R-:W-:Y:S01]  /*19d0*/  IMAD.WIDE.U32 R20, R2, UR16, R20 ;  /* 0x0000001002147c25 */ /* 0x000fe2000f8e0014 */
[----:B------:R-:W-:Y:S01]  /*19e0*/  ULEA.HI UR21, UR21, UR5, URZ, 0x6 ;  /* 0x0000000515157291 */ /* 0x000fe2000f8f303f */
[----:B------:R-:W-:Y:S01]  /*19f0*/  LEA.HI R5, R6, R7, RZ, 0x5 ;  /* 0x0000000706057211 */ /* 0x000fe200078f28ff */
[----:B------:R-:W-:Y:S01]  /*1a00*/  USHF.R.S32.HI UR35, URZ, 0x1f, UR60 ;  /* 0x0000001f3f237899 */ /* 0x000fe2000801143c */
[----:B------:R-:W-:Y:S01]  /*1a10*/  IMAD.IADD R19, R21, 0x1, R18 ;  /* 0x0000000115137824 */ /* 0x000fe200078e0212 */
[----:B------:R-:W-:Y:S01]  /*1a20*/  ULDC.64 UR12, c[0x0][0x258] ;  /* 0x00009600000c7ab9 */ /* 0x000fe20000000a00 */
[----:B------:R-:W-:Y:S01]  /*1a30*/  LOP3.LUT R8, R5, 0xffffffe0, RZ, 0xc0, !PT ;  /* 0xffffffe005087812 */ /* 0x000fe200078ec0ff */
[----:B------:R-:W-:Y:S01]  /*1a40*/  IMAD.U32 R14, RZ, RZ, UR10 ;  /* 0x0000000aff0e7e24 */ /* 0x000fe2000f8e00ff */
[----:B------:R-:W-:Y:S01]  /*1a50*/  SHF.R.S32.HI R5, RZ, 0x5, R5 ;  /* 0x00000005ff057819 */ /* 0x000fe20000011405 */
[----:B------:R-:W-:Y:S01]  /*1a60*/  IMAD.MOV.U32 R18, RZ, RZ, R20 ;  /* 0x000000ffff127224 */ /* 0x000fe200078e0014 */
[----:B------:R-:W-:Y:S01]  /*1a70*/  UIADD3.X UR18, UR15, UR14, UR17, UP2, UP0 ;  /* 0x0000000e0f127290 */ /* 0x000fe200097e0411 */
[----:B------:R-:W-:Y:S01]  /*1a80*/  IMAD.IADD R8, R7, 0x1, -R8 ;  /* 0x0000000107087824 */ /* 0x000fe200078e0a08 */
[----:B------:R-:W-:Y:S01]  /*1a90*/  USHF.R.S32.HI UR21, URZ, 0x6, UR21 ;  /* 0x000000063f157899 */ /* 0x000fe20008011415 */
[----:B------:R-:W-:Y:S01]  /*1aa0*/  IMAD.WIDE.U32 R14, R14, UR60, R18 ;  /* 0x0000003c0e0e7c25 */ /* 0x000fe2000f8e0012 */
[----:B------:R-:W-:-:S02]  /*1ab0*/  UIMAD UR15, UR35, UR12, URZ ;  /* 0x0000000c230f72a4 */ /* 0x000fc4000f8e023f */
[----:B------:R-:W-:Y:S01]  /*1ac0*/  UISETP.LT.AND UP0, UPT, URZ, UR21, UPT ;  /* 0x000000153f00728c */ /* 0x000fe2000bf01270 */
[----:B------:R-:W-:Y:S01]  /*1ad0*/  IMAD.U32 R18, RZ, RZ, UR12 ;  /* 0x0000000cff127e24 */ /* 0x000fe2000f8e00ff */
[----:B------:R-:W-:Y:S01]  /*1ae0*/  UIADD3 UR12, UP3, UP2, UR57, UR19, UR59 ;  /* 0x00000013390c7290 */ /* 0x000fe2000fa7e03b */
[----:B------:R-:W-:Y:S01]  /*1af0*/  IMAD R8, R5, UR40, R8 ;  /* 0x0000002805087c24 */ /* 0x000fe2000f8e0208 */
[----:B------:R-:W-:Y:S01]  /*1b00*/  UIMAD UR14, UR35, UR10, URZ ;  /* 0x0000000a230e72a4 */ /* 0x000fe2000f8e023f */
[----:B------:R-:W-:Y:S01]  /*1b10*/  IMAD.WIDE.U32 R18, R18, UR60, R12 ;  /* 0x0000003c12127c25 */ /* 0x000fe2000f8e000c */
[----:B------:R-:W-:Y:S02]  /*1b20*/  UIADD3.X UR5, UR56, UR18, UR52, UP3, UP2 ;  /* 0x0000001238057290 */ /* 0x000fe40009fe4434 */
[----:B------:R-:W-:Y:S01]  /*1b30*/  USEL UR21, URZ, UR21, !UP0 ;  /* 0x000000153f157287 */ /* 0x000fe2000c000000 */
[C---:B------:R-:W-:Y:S01]  /*1b40*/  IADD3 R13, P1, R8.reuse, UR12, RZ ;  /* 0x0000000c080d7c10 */ /* 0x040fe2000ff3e0ff */
[----:B------:R-:W-:Y:S01]  /*1b50*/  UIMAD UR11, UR60, UR11, UR14 ;  /* 0x0000000b3c0b72a4 */ /* 0x000fe2000f8e020e */
[-C--:B------:R-:W-:Y:S01]  /*1b60*/  IMAD R5, R9, R2.reuse, RZ ;  /* 0x0000000209057224 */ /* 0x080fe200078e02ff */
[----:B------:R-:W-:Y:S01]  /*1b70*/  ULDC.64 UR16, c[0x0][0x400] ;  /* 0x0001000000107ab9 */ /* 0x000fe20000000a00 */
[----:B------:R-:W-:Y:S01]  /*1b80*/  UISETP.GT.AND UP0, UPT, UR32, UR21, UPT ;  /* 0x000000152000728c */ /* 0x000fe2000bf04270 */
[----:B------:R-:W-:Y:S01]  /*1b90*/  LEA.HI.X.SX32 R8, R8, UR5, 0x1, P1 ;  /* 0x0000000508087c11 */ /* 0x000fe200088f0eff */
[----:B------:R-:W-:Y:S01]  /*1ba0*/  UIMAD UR13, UR60, UR13, UR15 ;  /* 0x0000000d3c0d72a4 */ /* 0x000fe2000f8e020f */
[----:B------:R-:W-:Y:S01]  /*1bb0*/  LEA R242, P1, R13, UR16, 0x2 ;  /* 0x000000100df27c11 */ /* 0x000fe2000f8210ff */
[----:B------:R-:W-:Y:S01]  /*1bc0*/  VIADD R15, R15, UR11 ;  /* 0x0000000b0f0f7c36 */ /* 0x000fe20008000000 */
[----:B------:R-:W-:Y:S01]  /*1bd0*/  ULDC.64 UR36, c[0x0][0x478] ;  /* 0x00011e0000247ab9 */ /* 0x000fe20000000a00 */
[----:B------:R-:W-:Y:S01]  /*1be0*/  ULDC.64 UR54, c[0x0][0x2b0] ;  /* 0x0000ac0000367ab9 */ /* 0x000fe20000000a00 */
[----:B------:R-:W-:Y:S01]  /*1bf0*/  LEA.HI.X R243, R13, UR17, R8, 0x2, P1 ;  /* 0x000000110df37c11 */ /* 0x000fe200088f1408 */
[C---:B------:R-:W-:Y:S01]  /*1c00*/  IMAD R5, R218.reuse, R3, R5 ;  /* 0x00000003da057224 */ /* 0x040fe200078e0205 */
[----:B------:R-:W-:Y:S01]  /*1c10*/  PLOP3.LUT P1, PT, PT, PT, UP0, 0x80, 0x0 ;  /* 0x000000000000781c */ /* 0x000fe20003f2f008 */
[----:B------:R-:W-:Y:S01]  /*1c20*/  IMAD.WIDE.U32 R14, R218, R2, R14 ;  /* 0x00000002da0e7225 */ /* 0x000fe200078e000e */
[----:B------:R-:W-:Y:S01]  /*1c30*/  UIMAD.WIDE UR10, UR26, 0x4, UR54 ;  /* 0x000000041a0a78a5 */ /* 0x000fe2000f8e0236 */
[----:B------:R-:W-:-:S02]  /*1c40*/  ULDC.64 UR30, c[0x0][0x210] ;  /* 0x00008400001e7ab9 */ /* 0x000fc40000000a00 */
[----:B------:R-:W-:Y:S01]  /*1c50*/  VIADD R4, R19, UR13 ;  /* 0x0000000d13047c36 */ /* 0x000fe20008000000 */
[----:B------:R-:W-:Y:S01]  /*1c60*/  UIMAD.WIDE UR12, UR33, 0x4, UR36 ;  /* 0x00000004210c78a5 */ /* 0x000fe2000f8e0224 */
[----:B------:R-:W-:Y:S01]  /*1c70*/  IMAD.IADD R5, R15, 0x1, R5 ;  /* 0x000000010f057824 */ /* 0x000fe200078e0205 */
[----:B------:R-:W-:Y:S01]  /*1c80*/  ULDC.64 UR28, c[0x0][0x3e0] ;  /* 0x0000f800001c7ab9 */ /* 0x000fe20000000a00 */
[----:B------:R-:W-:Y:S01]  /*1c90*/  LEA R246, P3, R18, UR30, 0x1 ;  /* 0x0000001e12f67c11 */ /* 0x000fe2000f8608ff */
[----:B------:R-:W-:Y:S01]  /*1ca0*/  UIADD3 UR5, UR32, -0x1, URZ ;  /* 0xffffffff20057890 */ /* 0x000fe2000fffe03f */
[----:B------:R-:W-:Y:S01]  /*1cb0*/  LEA R244, P2, R14, UR28, 0x1 ;  /* 0x0000001c0ef47c11 */ /* 0x000fe2000f8408ff */
[----:B------:R-:W-:Y:S01]  /*1cc0*/  UMOV UR15, UR10 ;  /* 0x0000000a000f7c82 */ /* 0x000fe20008000000 */
[----:B------:R-:W-:Y:S01]  /*1cd0*/  LEA.HI.X R247, R18, UR31, R4, 0x1, P3 ;  /* 0x0000001f12f77c11 */ /* 0x000fe200098f0c04 */
[----:B------:R-:W-:Y:S01]  /*1ce0*/  UMOV UR14, UR11 ;  /* 0x0000000b000e7c82 */ /* 0x000fe20008000000 */
[----:B------:R-:W-:Y:S01]  /*1cf0*/  LEA.HI.X R245, R14, UR29, R5, 0x1, P2 ;  /* 0x0000001d0ef57c11 */ /* 0x000fe200090f0c05 */
[----:B------:R-:W-:Y:S01]  /*1d00*/  UMOV UR17, UR12 ;  /* 0x0000000c00117c82 */ /* 0x000fe20008000000 */
[----:B------:R-:W-:Y:S01]  /*1d10*/  UMOV UR16, UR13 ;  /* 0x0000000d00107c82 */ /* 0x000fe20008000000 */
[----:B------:R-:W-:Y:S06]  /*1d20*/  @P1 BRA `(.L_x_192) ;  /* 0x0000000400f81947 */ /* 0x000fec0003800000 */
[----:B------:R-:W-:Y:S01]  /*1d30*/  @UP1 UIADD3 UR5, UR49, UR51, URZ ;  /* 0x0000003331051290 */ /* 0x000fe2000fffe03f */
[----:B------:R-:W-:-:S03]  /*1d40*/  @UP1 ULDC.64 UR10, c[0x0][0x450] ;  /* 0x00011400000a1ab9 */ /* 0x000fc60000000a00 */
[----:B------:R-:W-:Y:S02]  /*1d50*/  @UP1 UIMAD.WIDE.U32 UR12, UR5, UR10, URZ ;  /* 0x0000000a050c12a5 */ /* 0x000fe4000f8e003f */
[----:B------:R-:W-:-:S04]  /*1d60*/  @UP1 UIMAD UR5, UR5, UR11, URZ ;  /* 0x0000000b050512a4 */ /* 0x000fc8000f8e023f */
[----:B------:R-:W-:Y:S01]  /*1d70*/  @UP1 UIADD3 UR18, UR13, UR5, URZ ;  /* 0x000000050d121290 */ /* 0x000fe2000fffe03f */
[----:B------:R-:W-:Y:S01]  /*1d80*/  @UP1 UMOV UR7, UR12 ;  /* 0x0000000c00071c82 */ /* 0x000fe20008000000 */
[----:B------:R-:W-:Y:S10]  /*1d90*/  @P0 BRA `(.L_x_193) ;  /* 0x0000000000300947 */ /* 0x000ff40003800000 */
[----:B------:R-:W-:Y:S01]  /*1da0*/  USHF.R.S32.HI UR5, URZ, 0x1f, UR49 ;  /* 0x0000001f3f057899 */ /* 0x000fe20008011431 */
[----:B------:R-:W-:Y:S01]  /*1db0*/  ULDC.64 UR10, c[0x0][0x450] ;  /* 0x00011400000a7ab9 */ /* 0x000fe20000000a00 */
[----:B------:R-:W-:Y:S02]  /*1dc0*/  ULDC.64 UR14, c[0x0][0x438] ;  /* 0x00010e00000e7ab9 */ /* 0x000fe40000000a00 */
[----:B------:R-:W-:Y:S02]  /*1dd0*/  UIMAD UR5, UR5, UR10, URZ ;  /* 0x0000000a050572a4 */ /* 0x000fe4000f8e023f */
[----:B------:R-:W-:Y:S02]  /*1de0*/  UIMAD.WIDE.U32 UR12, UR49, UR10, URZ ;  /* 0x0000000a310c72a5 */ /* 0x000fe4000f8e003f */
[----:B------:R-:W-:-:S04]  /*1df0*/  UIMAD UR5, UR49, UR11, UR5 ;  /* 0x0000000b310572a4 */ /* 0x000fc8000f8e0205 */
[----:B------:R-:W-:Y:S02]  /*1e00*/  UIADD3 UR13, UR13, UR5, URZ ;  /* 0x000000050d0d7290 */ /* 0x000fe4000fffe03f */
[----:B------:R-:W-:Y:S02]  /*1e10*/  UIMAD UR5, UR61, UR14, URZ ;  /* 0x0000000e3d0572a4 */ /* 0x000fe4000f8e023f */
[----:B------:R-:W-:Y:S02]  /*1e20*/  UIMAD.WIDE.U32 UR12, UR53, UR14, UR12 ;  /* 0x0000000e350c72a5 */ /* 0x000fe4000f8e000c */
[----:B------:R-:W-:-:S04]  /*1e30*/  UIMAD UR5, UR53, UR15, UR5 ;  /* 0x0000000f350572a4 */ /* 0x000fc8000f8e0205 */
[----:B------:R-:W-:Y:S01]  /*1e40*/  UIADD3 UR18, UR13, UR5, URZ ;  /* 0x000000050d127290 */ /* 0x000fe2000fffe03f */
[----:B------:R-:W-:-:S11]  /*1e50*/  UMOV UR7, UR12 ;  /* 0x0000000c00077c82 */ /* 0x000fd60008000000 */
.L_x_193:
        /* <DEDUP_REMOVED lines=19> */
.L_x_194:
[----:B------:R-:W-:Y:S01]  /*1f90*/  UIMAD UR5, UR39, UR10, URZ ;  /* 0x0000000a270572a4 */ /* 0x000fe2000f8e023f */
[----:B------:R-:W-:Y:S01]  /*1fa0*/  IMAD.U32 R5, RZ, RZ, UR10 ;  /* 0x0000000aff057e24 */ /* 0x000fe2000f8e00ff */
[----:B------:R-:W-:Y:S01]  /*1fb0*/  UIMAD UR6, UR50, -0x40, UR6 ;  /* 0xffffffc0320678a4 */ /* 0x000fe2000f8e0206 */
[C---:B------:R-:W-:Y:S01]  /*1fc0*/  VIADD R2, R218.reuse, 0x20 ;  /* 0x00000020da027836 */ /* 0x040fe20000000000 */
[----:B------:R-:W-:Y:S01]  /*1fd0*/  UIMAD UR5, UR47, UR11, UR5 ;  /* 0x0000000b2f0572a4 */ /* 0x000fe2000f8e0205 */
[----:B------:R-:W-:Y:S01]  /*1fe0*/  IMAD.WIDE.U32 R4, R5, UR47, R220 ;  /* 0x0000002f05047c25 */ /* 0x000fe2000f8e00dc */
[----:B------:R-:W-:Y:S01]  /*1ff0*/  USHF.R.S32.HI UR19, URZ, 0x1f, UR60 ;  /* 0x0000001f3f137899 */ /* 0x000fe2000801143c */
[----:B------:R-:W-:Y:S01]  /*2000*/  BSSY B0, `(.L_x_195) ;  /* 0x0000017000007945 */ /* 0x000fe20003800000 */
[----:B------:R-:W-:Y:S01]  /*2010*/  ULDC.64 UR14, c[0x0][0x468] ;  /* 0x00011a00000e7ab9 */ /* 0x000fe20000000a00 */
[----:B------:R-:W-:Y:S02]  /*2020*/  ISETP.GE.AND P1, PT, R218, UR6, PT ;  /* 0x00000006da007c0c */ /* 0x000fe4000bf26270 */
[----:B------:R-:W-:Y:S01]  /*2030*/  MOV R3, UR5 ;  /* 0x0000000500037c02 */ /* 0x000fe20008000f00 */
[----:B------:R-:W-:Y:S01]  /*2040*/  UIMAD UR5, UR19, UR14, URZ ;  /* 0x0000000e130572a4 */ /* 0x000fe2000f8e023f */
[----:B------:R-:W-:-:S02]  /*2050*/  IADD3 R4, P0, R4, UR7, RZ ;  /* 0x0000000704047c10 */ /* 0x000fc4000ff1e0ff */
[----:B------:R-:W-:Y:S01]  /*2060*/  MOV R6, UR14 ;  /* 0x0000000e00067c02 */ /* 0x000fe20008000f00 */
[----:B------:R-:W-:Y:S01]  /*2070*/  UIMAD UR15, UR60, UR15, UR5 ;  /* 0x0000000f3c0f72a4 */ /* 0x000fe2000f8e0205 */
[----:B------:R-:W-:Y:S02]  /*2080*/  IADD3.X R5, R5, UR18, R3, P0, !PT ;  /* 0x0000001205057c10 */ /* 0x000fe400087fe403 */
[----:B------:R-:W-:Y:S01]  /*2090*/  ISETP.GE.AND P0, PT, R2, UR6, PT ;  /* 0x0000000602007c0c */ /* 0x000fe2000bf06270 */
[----:B------:R-:W-:-:S04]  /*20a0*/  IMAD.WIDE.U32 R6, R6, UR60, R4 ;  /* 0x0000003c06067c25 */ /* 0x000fc8000f8e0004 */
[----:B------:R-:W-:Y:S01]  /*20b0*/  VIADD R3, R7, UR15 ;  /* 0x0000000f07037c36 */ /* 0x000fe20008000000 */
[----:B------:R-:W-:Y:S07]  /*20c0*/  @P1 BRA `(.L_x_196) ;  /* 0x0000000000281947 */ /* 0x000fee0003800000 */
[----:B------:R-:W-:Y:S01]  /*20d0*/  MOV R2, R6 ;  /* 0x0000000600027202 */ /* 0x000fe20000000f00 */
[----:B------:R-:W-:Y:S01]  /*20e0*/  IMAD R5, R9, UR10, RZ ;  /* 0x0000000a09057c24 */ /* 0x000fe2000f8e02ff */
[----:B------:R-:W-:-:S03]  /*20f0*/  ULDC.64 UR14, c[0x0][0x3f0] ;  /* 0x0000fc00000e7ab9 */ /* 0x000fc60000000a00 */
[----:B------:R-:W-:-:S04]  /*2100*/  IMAD.WIDE.U32 R10, R218, UR10, R2 ;  /* 0x0000000ada0a7c25 */ /* 0x000fc8000f8e0002 */
[----:B------:R-:W-:Y:S01]  /*2110*/  IMAD R2, R218, UR11, R5 ;  /* 0x0000000bda027c24 */ /* 0x000fe2000f8e0205 */
[----:B------:R-:W-:-:S04]  /*2120*/  LEA R4, P2, R10, UR14, 0x1 ;  /* 0x0000000e0a047c11 */ /* 0x000fc8000f8408ff */
[----:B------:R-:W-:-:S04]  /*2130*/  IADD3 R2, R11, R2, RZ ;  /* 0x000000020b027210 */ /* 0x000fc80007ffe0ff */
[----:B------:R-:W-:-:S05]  /*2140*/  LEA.HI.X R5, R10, UR15, R2, 0x1, P2 ;  /* 0x0000000f0a057c11 */ /* 0x000fca00090f0c02 */
[----:B------:R1:W-:Y:S04]  /*2150*/  STG.E.128 desc[UR8][R4.64], RZ ;  /* 0x000000ff04007986 */ /* 0x0003e8000c101d08 */
[----:B------:R1:W-:Y:S02]  /*2160*/  STG.E.128 desc[UR8][R4.64+0x80], RZ ;  /* 0x000080ff04007986 */ /* 0x0003e4000c101d08 */
.L_x_196:
[----:B------:R-:W-:Y:S05]  /*2170*/  BSYNC B0 ;  /* 0x0000000000007941 */ /* 0x000fea0003800000 */
.L_x_195:
[----:B------:R-:W-:Y:S04]  /*2180*/  BSSY B0, `(.L_x_197) ;  /* 0x000000e000007945 */ /* 0x000fe80003800000 */
[----:B------:R-:W-:Y:S05]  /*2190*/  @P0 BRA `(.L_x_198) ;  /* 0x0000000000300947 */ /* 0x000fea0003800000 */
[----:B-1----:R-:W-:Y:S01]  /*21a0*/  IADD3 R5, P2, R218, 0x20, RZ ;  /* 0x00000020da057810 */ /* 0x002fe20007f5e0ff */
[----:B------:R-:W-:Y:S01]  /*21b0*/  ULDC.64 UR6, c[0x0][0x3f0] ;  /* 0x0000fc0000067ab9 */ /* 0x000fe20000000a00 */
[----:B------:R-:W-:Y:S02]  /*21c0*/  MOV R7, R3 ;  /* 0x0000000300077202 */ /* 0x000fe40000000f00 */
[----:B------:R-:W-:Y:S01]  /*21d0*/  IADD3.X R2, RZ, R9, RZ, P2, !PT ;  /* 0x00000009ff027210 */ /* 0x000fe200017fe4ff */
[----:B------:R-:W-:-:S04]  /*21e0*/  IMAD.WIDE.U32 R6, R5, UR10, R6 ;  /* 0x0000000a05067c25 */ /* 0x000fc8000f8e0006 */
[----:B------:R-:W-:Y:S01]  /*21f0*/  IMAD R2, R2, UR10, RZ ;  /* 0x0000000a02027c24 */ /* 0x000fe2000f8e02ff */
[----:B------:R-:W-:-:S03]  /*2200*/  LEA R4, P2, R6, UR6, 0x1 ;  /* 0x0000000606047c11 */ /* 0x000fc6000f8408ff */
[----:B------:R-:W-:-:S05]  /*2210*/  IMAD R2, R5, UR11, R2 ;  /* 0x0000000b05027c24 */ /* 0x000fca000f8e0202 */
[----:B------:R-:W-:-:S04]  /*2220*/  IADD3 R3, R7, R2, RZ ;  /* 0x0000000207037210 */ /* 0x000fc80007ffe0ff */
[----:B------:R-:W-:-:S05]  /*2230*/  LEA.HI.X R5, R6, UR7, R3, 0x1, P2 ;  /* 0x0000000706057c11 */ /* 0x000fca00090f0c03 */
[----:B------:R2:W-:Y:S04]  /*2240*/  STG.E.128 desc[UR8][R4.64], RZ ;  /* 0x000000ff04007986 */ /* 0x0005e8000c101d08 */
[----:B------:R2:W-:Y:S02]  /*2250*/  STG.E.128 desc[UR8][R4.64+0x80], RZ ;  /* 0x000080ff04007986 */ /* 0x0005e4000c101d08 */
.L_x_198:
[----:B------:R-:W-:Y:S05]  /*2260*/  BSYNC B0 ;  /* 0x0000000000007941 */ /* 0x000fea0003800000 */
.L_x_197:
[----:B------:R-:W-:Y:S01]  /*2270*/  IMAD.U32 R3, RZ, RZ, UR12 ;  /* 0x0000000cff037e24 */ /* 0x000fe2000f8e00ff */
[----:B------:R-:W-:Y:S01]  /*2280*/  UIMAD UR5, UR39, UR12, URZ ;  /* 0x0000000c270572a4 */ /* 0x000fe2000f8e023f */
[----:B------:R-:W-:Y:S01]  /*2290*/  BSSY B0, `(.L_x_199) ;  /* 0x0000018000007945 */ /* 0x000fe20003800000 */
[----:B------:R-:W-:Y:S01]  /*22a0*/  USHF.R.S32.HI UR10, URZ, 0x1f, UR60 ;  /* 0x0000001f3f0a7899 */ /* 0x000fe2000801143c */
[----:B------:R-:W-:Y:S01]  /*22b0*/  IMAD.WIDE.U32 R2, R3, UR47, R220 ;  /* 0x0000002f03027c25 */ /* 0x000fe2000f8e00dc */
[----:B------:R-:W-:Y:S01]  /*22c0*/  UIMAD UR5, UR47, UR13, UR5 ;  /* 0x0000000d2f0572a4 */ /* 0x000fe2000f8e0205 */
[----:B------:R-:W-:Y:S01]  /*22d0*/  ULDC.64 UR6, c[0x0][0x470] ;  /* 0x00011c0000067ab9 */ /* 0x000fe20000000a00 */
[----:B-12---:R-:W-:-:S04]  /*22e0*/  IADD3 R4, P2, R2, UR16, RZ ;  /* 0x0000001002047c10 */ /* 0x006fc8000ff5e0ff */
[----:B------:R-:W-:Y:S01]  /*22f0*/  IMAD.U32 R2, RZ, RZ, UR5 ;  /* 0x00000005ff027e24 */ /* 0x000fe2000f8e00ff */
[----:B------:R-:W-:Y:S01]  /*2300*/  UIMAD UR5, UR10, UR6, URZ ;  /* 0x000000060a0572a4 */ /* 0x000fe2000f8e023f */
[----:B------:R-:W-:-:S03]  /*2310*/  MOV R6, UR6 ;  /* 0x0000000600067c02 */ /* 0x000fc60008000f00 */
[----:B------:R-:W-:Y:S01]  /*2320*/  IADD3.X R5, R3, UR17, R2, P2, !PT ;  /* 0x0000001103057c10 */ /* 0x000fe200097fe402 */
[----:B------:R-:W-:Y:S02]  /*2330*/  UIMAD UR7, UR60, UR7, UR5 ;  /* 0x000000073c0772a4 */ /* 0x000fe4000f8e0205 */
[----:B------:R-:W-:-:S05]  /*2340*/  IMAD.WIDE.U32 R6, R6, UR60, R4 ;  /* 0x0000003c06067c25 */ /* 0x000fca000f8e0004 */
[----:B------:R-:W-:Y:S01]  /*2350*/  IADD3 R3, R7, UR7, RZ ;  /* 0x0000000707037c10 */ /* 0x000fe2000fffe0ff */
[----:B------:R-:W-:Y:S06]  /*2360*/  @P1 BRA `(.L_x_200) ;  /* 0x0000000000281947 */ /* 0x000fec0003800000 */
        /* <DEDUP_REMOVED lines=10> */
.L_x_200:
[----:B------:R-:W-:Y:S05]  /*2410*/  BSYNC B0 ;  /* 0x0000000000007941 */ /* 0x000fea0003800000 */
.L_x_199:
[----:B------:R-:W-:Y:S05]  /*2420*/  @P0 BRA `(.L_x_201) ;  /* 0x0000004800640947 */ /* 0x000fea0003800000 */
[----:B------:R-:W-:Y:S01]  /*2430*/  IADD3 R2, P0, R218, 0x20, RZ ;  /* 0x00000020da027810 */ /* 0x000fe20007f1e0ff */
[----:B-1----:R-:W-:Y:S01]  /*2440*/  IMAD.MOV.U32 R4, RZ, RZ, R6 ;  /* 0x000000ffff047224 */ /* 0x002fe200078e0006 */
[----:B------:R-:W-:Y:S01]  /*2450*/  MOV R5, R3 ;  /* 0x0000000300057202 */ /* 0x000fe20000000f00 */
[----:B------:R-:W-:Y:S02]  /*2460*/  ULDC.64 UR6, c[0x0][0x3f8] ;  /* 0x0000fe0000067ab9 */ /* 0x000fe40000000a00 */
[----:B------:R-:W-:Y:S02]  /*2470*/  IMAD.X R9, RZ, RZ, R9, P0 ;  /* 0x000000ffff097224 */ /* 0x000fe400000e0609 */
[----:B------:R-:W-:-:S04]  /*2480*/  IMAD.WIDE.U32 R4, R2, UR12, R4 ;  /* 0x0000000c02047c25 */ /* 0x000fc8000f8e0004 */
[----:B------:R-:W-:-:S04]  /*2490*/  IMAD R9, R9, UR12, RZ ;  /* 0x0000000c09097c24 */ /* 0x000fc8000f8e02ff */
[----:B------:R-:W-:Y:S01]  /*24a0*/  IMAD R9, R2, UR13, R9 ;  /* 0x0000000d02097c24 */ /* 0x000fe2000f8e0209 */
[----:B------:R-:W-:-:S04]  /*24b0*/  LEA R2, P0, R4, UR6, 0x1 ;  /* 0x0000000604027c11 */ /* 0x000fc8000f8008ff */
[----:B------:R-:W-:-:S04]  /*24c0*/  IADD3 R9, R5, R9, RZ ;  /* 0x0000000905097210 */ /* 0x000fc80007ffe0ff */
[----:B------:R-:W-:-:S05]  /*24d0*/  LEA.HI.X R3, R4, UR7, R9, 0x1, P0 ;  /* 0x0000000704037c11 */ /* 0x000fca00080f0c09 */
[----:B------:R1:W-:Y:S04]  /*24e0*/  STG.E.128 desc[UR8][R2.64], RZ ;  /* 0x000000ff02007986 */ /* 0x0003e8000c101d08 */
[----:B------:R1:W-:Y:S01]  /*24f0*/  STG.E.128 desc[UR8][R2.64+0x80], RZ ;  /* 0x000080ff02007986 */ /* 0x0003e2000c101d08 */
[----:B------:R-:W-:Y:S05]  /*2500*/  BRA `(.L_x_201) ;  /* 0x00000048002c7947 */ /* 0x000fea0003800000 */
.L_x_192:
[----:B------:R-:W-:Y:S01]  /*2510*/  UIMAD UR10, UR5, -0x40, UR7 ;  /* 0xffffffc0050a78a4 */ /* 0x000fe2000f8e0207 */
[----:B------:R-:W-:Y:S01]  /*2520*/  VIADD R8, R218, 0x20 ;  /* 0x00000020da087836 */ /* 0x000fe20000000000 */
[----:B------:R-:W-:Y:S01]  /*2530*/  UIMAD UR11, UR50, -0x40, UR6 ;  /* 0xffffffc0320b78a4 */ /* 0x000fe2000f8e0206 */
[----:B------:R-:W-:Y:S01]  /*2540*/  VIADD R4, R223, 0x8 ;  /* 0x00000008df047836 */ /* 0x000fe20000000000 */
[----:B------:R-:W-:Y:S01]  /*2550*/  UIMAD UR12, UR39, UR22, URZ ;  /* 0x00000016270c72a4 */ /* 0x000fe2000f8e023f */
[----:B------:R-:W-:Y:S01]  /*2560*/  IMAD.U32 R5, RZ, RZ, UR22 ;  /* 0x00000016ff057e24 */ /* 0x000fe2000f8e00ff */
[C---:B------:R-:W-:Y:S01]  /*2570*/  ISETP.GE.AND P1, PT, R8.reuse, UR10, PT ;  /* 0x0000000a08007c0c */ /* 0x040fe2000bf26270 */
[----:B------:R-:W-:Y:S01]  /*2580*/  IMAD.U32 R13, RZ, RZ, UR24 ;  /* 0x00000018ff0d7e24 */ /* 0x000fe2000f8e00ff */
[----:B------:R-:W-:Y:S01]  /*2590*/  UIMAD UR12, UR47, UR23, UR12 ;  /* 0x000000172f0c72a4 */ /* 0x000fe2000f8e020c */
[----:B------:R-:W-:Y:S01]  /*25a0*/  ISETP.GE.AND P3, PT, R8, UR11, PT ;  /* 0x0000000b08007c0c */ /* 0x000fe2000bf66270 */
[----:B------:R-:W-:Y:S01]  /*25b0*/  IMAD.WIDE.U32 R14, R5, UR47, R220 ;  /* 0x0000002f050e7c25 */ /* 0x000fe2000f8e00dc */
[----:B------:R-:W-:Y:S01]  /*25c0*/  ISETP.GE.AND P4, PT, R218, UR11, PT ;  /* 0x0000000bda007c0c */ /* 0x000fe2000bf86270 */
[----:B------:R-:W-:Y:S01]  /*25d0*/  UIMAD UR11, UR39, UR24, URZ ;  /* 0x00000018270b72a4 */ /* 0x000fe2000f8e023f */
[----:B------:R-:W-:Y:S01]  /*25e0*/  ISETP.GE.AND P6, PT, R4, UR10, PT ;  /* 0x0000000a04007c0c */ /* 0x000fe2000bfc6270 */
[----:B------:R-:W-:Y:S01]  /*25f0*/  IMAD.WIDE.U32 R4, R2, 0x40, RZ ;  /* 0x0000004002047825 */ /* 0x000fe200078e00ff */
[----:B------:R-:W-:Y:S01]  /*2600*/  IADD3 R22, P2, R14, UR38, RZ ;  /* 0x000000260e167c10 */ /* 0x000fe2000ff5e0ff */
[----:B------:R-:W-:Y:S01]  /*2610*/  UIMAD UR11, UR47, UR25, UR11 ;  /* 0x000000192f0b72a4 */ /* 0x000fe2000f8e020b */
[----:B------:R-:W-:Y:S01]  /*2620*/  SHF.R.S32.HI R236, RZ, 0x1f, R223 ;  /* 0x0000001fffec7819 */ /* 0x000fe200000114df */
[----:B------:R-:W-:Y:S01]  /*2630*/  IMAD.U32 R2, RZ, RZ, UR12 ;  /* 0x0000000cff027e24 */ /* 0x000fe2000f8e00ff */
[----:B------:R-:W-:Y:S01]  /*2640*/  @!P1 IADD3 R18, P0, R244, R4, RZ ;  /* 0x00000004f4129210 */ /* 0x000fe20007f1e0ff */
[----:B------:R-:W-:Y:S01]  /*2650*/  IMAD.SHL.U32 R3, R3, 0x40, RZ ;  /* 0x0000004003037824 */ /* 0x000fe200078e00ff */
[----:B------:R-:W-:Y:S01]  /*2660*/  ULDC.64 UR18, c[0x0][0x268] ;  /* 0x00009a0000127ab9 */ /* 0x000fe20000000a00 */
[----:B------:R-:W-:Y:S01]  /*2670*/  IMAD.WIDE.U32 R12, R13, UR47, R220 ;  /* 0x0000002f0d0c7c25 */ /* 0x000fe2000f8e00dc */
[----:B------:R-:W-:Y:S01]  /*2680*/  IADD3.X R23, R15, UR44, R2, P2, !PT ;  /* 0x0000002c0f177c10 */ /* 0x000fe200097fe402 */
[----:B------:R-:W-:Y:S01]  /*2690*/  ULDC.64 UR12, c[0x0][0x260] ;  /* 0x00009800000c7ab9 */ /* 0x000fe20000000a00 */
[----:B------:R-:W-:Y:S01]  /*26a0*/  @!P1 IADD3.X R19, R245, R5, R3, P0, !PT ;  /* 0x00000005f5139210 */ /* 0x000fe200007fe403 */
[----:B------:R-:W-:Y:S01]  /*26b0*/  IMAD.U32 R2, RZ, RZ, UR11 ;  /* 0x0000000bff027e24 */ /* 0x000fe2000f8e00ff */
[----:B------:R-:W-:Y:S01]  /*26c0*/  IADD3 R12, P0, R12, UR41, RZ ;  /* 0x000000290c0c7c10 */ /* 0x000fe2000ff1e0ff */
[----:B------:R-:W-:Y:S01]  /*26d0*/  IMAD R3, R11, UR18, RZ ;  /* 0x000000120b037c24 */ /* 0x000fe2000f8e02ff */
[----:B------:R-:W1:Y:S01]  /*26e0*/  @!P4 LDC.64 R4, c[0x0][0x220] ;  /* 0x00008800ff04cb82 */ /* 0x000e620000000a00 */
[----:B------:R-:W-:Y:S01]  /*26f0*/  IMAD.WIDE.U32 R22, R16, UR18, R22 ;  /* 0x0000001210167c25 */ /* 0x000fe2000f8e0016 */
[----:B------:R-:W-:Y:S01]  /*2700*/  IADD3.X R13, R13, UR46, R2, P0, !PT ;  /* 0x0000002e0d0d7c10 */ /* 0x000fe200087fe402 */
[----:B------:R-:W-:Y:S01]  /*2710*/  ULEA.HI UR11, UR5, UR5, URZ, 0x1 ;  /* 0x00000005050b7291 */ /* 0x000fe2000f8f083f */
[----:B------:R-:W-:Y:S01]  /*2720*/  @!P3 IADD3 R10, P0, R218, 0x20, RZ ;  /* 0x00000020da0ab810 */ /* 0x000fe20007f1e0ff */
[----:B------:R-:W-:Y:S01]  /*2730*/  IMAD R20, R16, UR19, R3 ;  /* 0x0000001310147c24 */ /* 0x000fe2000f8e0203 */
[----:B------:R-:W-:Y:S01]  /*2740*/  USHF.L.U32 UR18, UR43, 0x6, URZ ;  /* 0x000000062b127899 */ /* 0x000fe2000800063f */
[----:B------:R-:W-:Y:S01]  /*2750*/  IMAD R11, R11, UR12, RZ ;  /* 0x0000000c0b0b7c24 */ /* 0x000fe2000f8e02ff */
[----:B------:R-:W2:Y:S01]  /*2760*/  @!P3 LDC.64 R2, c[0x0][0x220] ;  /* 0x00008800ff02bb82 */ /* 0x000ea20000000a00 */
[----:B------:R-:W-:Y:S01]  /*2770*/  IMAD.IADD R21, R23, 0x1, R20 ;  /* 0x0000000117157824 */ /* 0x000fe200078e0214 */
[----:B------:R-:W-:Y:S01]  /*2780*/  ULOP3.LUT UR11, UR11, 0xfffffffe, URZ, 0xc0, !UPT ;  /* 0xfffffffe0b0b7892 */ /* 0x000fe2000f8ec03f */
[----:B------:R-:W-:Y:S01]  /*2790*/  @!P3 IMAD.X R15, RZ, RZ, R9, P0 ;  /* 0x000000ffff0fb224 */ /* 0x000fe200000e0609 */
[----:B------:R-:W-:Y:S01]  /*27a0*/  @!P3 IADD3 R8, P0, R218, 0x20, RZ ;  /* 0x00000020da08b810 */ /* 0x000fe20007f1e0ff */
[----:B------:R-:W-:Y:S01]  /*27b0*/  @!P3 IMAD.MOV.U32 R23, RZ, RZ, R21 ;  /* 0x000000ffff17b224 */ /* 0x000fe200078e0015 */
[----:B------:R-:W-:Y:S01]  /*27c0*/  UIADD3 UR11, UR5, -UR11, URZ ;  /* 0x8000000b050b7290 */ /* 0x000fe2000fffe03f */
[----:B------:R-:W-:Y:S01]  /*27d0*/  @!P3 IMAD R15, R15, UR22, RZ ;  /* 0x000000160f0fbc24 */ /* 0x000fe2000f8e02ff */
[----:B------:R-:W-:Y:S01]  /*27e0*/  SHF.L.U64.HI R236, R223, 0x2, R236 ;  /* 0x00000002dfec7819 */ /* 0x000fe200000102ec */
[C---:B------:R-:W-:Y:S01]  /*27f0*/  IMAD R11, R16.reuse, UR13, R11 ;  /* 0x0000000d100b7c24 */ /* 0x040fe2000f8e020b */
[----:B------:R-:W-:Y:S01]  /*2800*/  UISETP.NE.AND UP0, UPT, UR11, 0x1, UPT ;  /* 0x000000010b00788c */ /* 0x000fe2000bf05270 */
[----:B------:R-:W-:Y:S01]  /*2810*/  IMAD.WIDE.U32 R16, R16, UR12, R12 ;  /* 0x0000000c10107c25 */ /* 0x000fe2000f8e000c */
[----:B------:R-:W-:-:S03]  /*2820*/  UIMAD.WIDE.U32 UR12, UR42, 0x40, URZ ;  /* 0x000000402a0c78a5 */ /* 0x000fc6000f8e003f */
[----:B------:R-:W-:Y:S02]  /*2830*/  IMAD.SHL.U32 R237, R223, 0x4, RZ ;  /* 0x00000004dfed7824 */ /* 0x000fe400078e00ff */
[----:B------:R-:W-:Y:S02]  /*2840*/  IMAD.MOV.U32 R238, RZ, RZ, 0x7f800000 ;  /* 0x7f800000ffee7424 */ /* 0x000fe400078e00ff */
[----:B------:R-:W-:Y:S01]  /*2850*/  IMAD.MOV.U32 R239, RZ, RZ, 0x7f800000 ;  /* 0x7f800000ffef7424 */ /* 0x000fe200078e00ff */
[----:B------:R-:W-:Y:S01]  /*2860*/  ULDC UR20, c[0x0][0x394] ;  /* 0x0000e50000147ab9 */ /* 0x000fe20000000800 */
[--C-:B------:R-:W-:Y:S01]  /*2870*/  @!P4 IMAD.MOV.U32 R20, RZ, RZ, R22.reuse ;  /* 0x000000ffff14c224 */ /* 0x100fe200078e0016 */
[----:B------:R-:W-:Y:S01]  /*2880*/  UIADD3 UR45, -UR6, 0x40, UR45 ;  /* 0x00000040062d7890 */ /* 0x000fe2000fffe12d */
[C---:B------:R-:W-:Y:S01]  /*2890*/  @!P3 IMAD R12, R10.reuse, UR23, R15 ;  /* 0x000000170a0cbc24 */ /* 0x040fe2000f8e020f */
[----:B------:R-:W-:Y:S01]  /*28a0*/  ULDC UR48, c[0x0][0x398] ;  /* 0x0000e60000307ab9 */ /* 0x000fe20000000800 */
[----:B------:R-:W-:-:S04]  /*28b0*/  @!P3 IMAD.WIDE.U32 R22, R10, UR22, R22 ;  /* 0x000000160a16bc25 */ /* 0x000fc8000f8e0016 */
[----:B------:R-:W-:Y:S02]  /*28c0*/  IMAD.MOV.U32 R206, RZ, RZ, 0x20 ;  /* 0x00000020ffce7424 */ /* 0x000fe400078e00ff */
[----:B------:R-:W-:Y:S02]  /*28d0*/  IMAD.MOV.U32 R205, RZ, RZ, 0x40 ;  /* 0x00000040ffcd7424 */ /* 0x000fe400078e00ff */
[----:B------:R-:W-:Y:S01]  /*28e0*/  VIADD R207, R214, 0x2000 ;  /* 0x00002000d6cf7836 */ /* 0x000fe20000000000 */
[----:B------:R-:W-:Y:S01]  /*28f0*/  CS2R R94, SRZ ;  /* 0x00000000005e7805 */ /* 0x000fe2000001ff00 */
[----:B------:R-:W-:Y:S01]  /*2900*/  @!P4 IMAD R13, R9, UR22, RZ ;  /* 0x00000016090dcc24 */ /* 0x000fe2000f8e02ff */
[----:B------:R-:W-:Y:S01]  /*2910*/  CS2R R92, SRZ ;  /* 0x00000000005c7805 */ /* 0x000fe2000001ff00 */
[----:B------:R-:W-:Y:S01]  /*2920*/  @!P3 IMAD.X R10, RZ, RZ, R9, P0 ;  /* 0x000000ffff0ab224 */ /* 0x000fe200000e0609 */
[----:B------:R-:W-:Y:S01]  /*2930*/  PLOP3.LUT P0, PT, PT, PT, UP4, 0x80, 0x0 ;  /* 0x000000000000781c */ /* 0x000fe20003f0f048 */
[C---:B------:R-:W-:Y:S01]  /*2940*/  @!P4 IMAD R13, R218.reuse, UR23, R13 ;  /* 0x00000017da0dcc24 */ /* 0x040fe2000f8e020d */
[----:B------:R-:W-:Y:S01]  /*2950*/  CS2R R98, SRZ ;  /* 0x0000000000627805 */ /* 0x000fe2000001ff00 */
[----:B------:R-:W-:Y:S01]  /*2960*/  @!P4 IMAD.WIDE.U32 R20, R218, UR22, R20 ;  /* 0x00000016da14cc25 */ /* 0x000fe2000f8e0014 */
[----:B------:R-:W-:-:S02]  /*2970*/  CS2R R96, SRZ ;  /* 0x0000000000607805 */ /* 0x000fc4000001ff00 */
[----:B------:R-:W-:Y:S02]  /*2980*/  CS2R R90, SRZ ;  /* 0x00000000005a7805 */ /* 0x000fe4000001ff00 */
[----:B------:R-:W-:Y:S01]  /*2990*/  CS2R R88, SRZ ;  /* 0x0000000000587805 */ /* 0x000fe2000001ff00 */
[----:B------:R-:W-:Y:S01]  /*29a0*/  @!P4 IMAD.IADD R14, R21, 0x1, R13 ;  /* 0x00000001150ec824 */ /* 0x000fe200078e020d */
[C---:B-1----:R-:W-:Y:S01]  /*29b0*/  @!P4 LEA R24, P2, R20.reuse, R4, 0x1 ;  /* 0x000000041418c211 */ /* 0x042fe200078408ff */
[----:B------:R-:W-:Y:S01]  /*29c0*/  @!P3 IMAD.IADD R12, R23, 0x1, R12 ;  /* 0x00000001170cb824 */ /* 0x000fe200078e020c */
[----:B------:R-:W-:Y:S01]  /*29d0*/  CS2R R86, SRZ ;  /* 0x0000000000567805 */ /* 0x000fe2000001ff00 */
[----:B------:R-:W-:Y:S01]  /*29e0*/  IMAD.IADD R17, R17, 0x1, R11 ;  /* 0x0000000111117824 */ /* 0x000fe200078e020b */
[----:B------:R-:W-:Y:S01]  /*29f0*/  @!P4 LEA.HI.X R25, R20, R5, R14, 0x1, P2 ;  /* 0x000000051419c211 */ /* 0x000fe200010f0c0e */
[----:B------:R-:W-:Y:S01]  /*2a00*/  @!P3 IMAD R5, R10, UR24, RZ ;  /* 0x000000180a05bc24 */ /* 0x000fe2000f8e02ff */
[----:B------:R-:W-:Y:S01]  /*2a10*/  @P0 BAR.SYNC.DEFER_BLOCKING 0x0 ;  /* 0x0000000000000b1d */ /* 0x000fe20000010000 */
[----:B------:R-:W-:Y:S01]  /*2a20*/  PLOP3.LUT P0, PT, PT, PT, UP0, 0x80, 0x0 ;  /* 0x000000000000781c */ /* 0x000fe20003f0f008 */
[----:B------:R-:W-:Y:S01]  /*2a30*/  @!P3 IMAD.MOV.U32 R26, RZ, RZ, R16 ;  /* 0x000000ffff1ab224 */ /* 0x000fe200078e0010 */
[----:B--2---:R-:W-:Y:S01]  /*2a40*/  @!P3 LEA R14, P2, R22, R2, 0x1 ;  /* 0x00000002160eb211 */ /* 0x004fe200078408ff */
[----:B------:R-:W-:-:S02]  /*2a50*/  @!P3 IMAD R10, R8, UR25, R5 ;  /* 0x00000019080abc24 */ /* 0x000fc4000f8e0205 */
[----:B------:R-:W-:Y:S01]  /*2a60*/  VIADD R5, R224, 0x2000 ;  /* 0x00002000e0057836 */ /* 0x000fe20000000000 */
[----:B------:R-:W-:Y:S01]  /*2a70*/  @!P3 LEA.HI.X R15, R22, R3, R12, 0x1, P2 ;  /* 0x00000003160fb211 */ /* 0x000fe200010f0c0c */
[----:B------:R-:W-:Y:S01]  /*2a80*/  IMAD.U32 R3, RZ, RZ, UR18 ;  /* 0x00000012ff037e24 */ /* 0x000fe2000f8e00ff */
[----:B------:R-:W-:Y:S01]  /*2a90*/  @!P1 IADD3 R12, P5, R246, UR12, RZ ;  /* 0x0000000cf60c9c10 */ /* 0x000fe2000ffbe0ff */
[----:B------:R-:W-:Y:S01]  /*2aa0*/  @!P3 IMAD.MOV.U32 R27, RZ, RZ, R17 ;  /* 0x000000ffff1bb224 */ /* 0x000fe200078e0011 */
[----:B------:R-:W-:Y:S01]  /*2ab0*/  SEL R5, R5, R224, !P0 ;  /* 0x000000e005057207 */ /* 0x000fe20004000000 */
[----:B------:R-:W-:Y:S01]  /*2ac0*/  @!P4 IMAD R9, R9, UR24, RZ ;  /* 0x000000180909cc24 */ /* 0x000fe2000f8e02ff */
[----:B------:R-:W-:Y:S01]  /*2ad0*/  ISETP.GE.AND P2, PT, R218, UR10, PT ;  /* 0x0000000ada007c0c */ /* 0x000fe2000bf46270 */
[----:B------:R-:W-:Y:S01]  /*2ae0*/  @!P3 IMAD.WIDE.U32 R26, R8, UR24, R26 ;  /* 0x00000018081abc25 */ /* 0x000fe2000f8e001a */
[----:B------:R-:W-:Y:S02]  /*2af0*/  LEA R240, R5, UR4, 0x1 ;  /* 0x0000000405f07c11 */ /* 0x000fe4000f8e08ff */
[----:B------:R-:W-:Y:S01]  /*2b00*/  CS2R R84, SRZ ;  /* 0x0000000000547805 */ /* 0x000fe2000001ff00 */
[----:B------:R-:W1:Y:S01]  /*2b10*/  @!P4 LDC.64 R4, c[0x0][0x218] ;  /* 0x00008600ff04cb82 */ /* 0x000e620000000a00 */
[----:B------:R-:W-:Y:S01]  /*2b20*/  @!P1 IADD3.X R13, R247, UR13, R3, P5, !PT ;  /* 0x0000000df70d9c10 */ /* 0x000fe2000affe403 */
[C---:B------:R-:W-:Y:S01]  /*2b30*/  @!P4 IMAD R8, R218.reuse, UR25, R9 ;  /* 0x00000019da08cc24 */ /* 0x040fe2000f8e0209 */
[----:B------:R-:W-:Y:S01]  /*2b40*/  CS2R R78, SRZ ;  /* 0x00000000004e7805 */ /* 0x000fe2000001ff00 */
[----:B------:R-:W-:Y:S01]  /*2b50*/  @!P4 IMAD.WIDE.U32 R16, R218, UR24, R16 ;  /* 0x00000018da10cc25 */ /* 0x000fe2000f8e0010 */
[----:B------:R-:W-:-:S02]  /*2b60*/  CS2R R76, SRZ ;  /* 0x00000000004c7805 */ /* 0x000fc4000001ff00 */
[----:B------:R-:W-:Y:S01]  /*2b70*/  CS2R R82, SRZ ;  /* 0x0000000000527805 */ /* 0x000fe2000001ff00 */
[----:B------:R-:W-:Y:S01]  /*2b80*/  @P4 STS.128 [R225+0x10000], RZ ;  /* 0x010000ffe1004388 */ /* 0x000fe20000000c00 */
[----:B------:R-:W2:Y:S01]  /*2b90*/  @!P3 LDC.64 R2, c[0x0][0x218] ;  /* 0x00008600ff02bb82 */ /* 0x000ea20000000a00 */
[----:B------:R-:W-:Y:S01]  /*2ba0*/  @!P4 IMAD.IADD R8, R17, 0x1, R8 ;  /* 0x000000011108c824 */ /* 0x000fe200078e0208 */
[----:B------:R-:W-:Y:S01]  /*2bb0*/  CS2R R80, SRZ ;  /* 0x0000000000507805 */ /* 0x000fe2000001ff00 */
[----:B------:R-:W-:Y:S01]  /*2bc0*/  @P4 STS.128 [R225+0x12000], RZ ;  /* 0x012000ffe1004388 */ /* 0x000fe20000000c00 */
[----:B------:R-:W-:Y:S01]  /*2bd0*/  @!P3 IMAD.IADD R10, R27, 0x1, R10 ;  /* 0x000000011b0ab824 */ /* 0x000fe200078e020a */
[----:B------:R-:W-:Y:S02]  /*2be0*/  CS2R R74, SRZ ;  /* 0x00000000004a7805 */ /* 0x000fe4000001ff00 */
[----:B------:R-:W-:Y:S01]  /*2bf0*/  CS2R R72, SRZ ;  /* 0x0000000000487805 */ /* 0x000fe2000001ff00 */
[----:B------:R-:W-:Y:S01]  /*2c00*/  @!PT LDS RZ, [RZ] ;  /* 0x00000000fffff984 */ /* 0x000fe20000000800 */
[----:B------:R-:W-:Y:S01]  /*2c10*/  @!PT LDS RZ, [RZ] ;  /* 0x00000000fffff984 */ /* 0x000fe20000000800 */
[----:B------:R-:W-:Y:S01]  /*2c20*/  @!PT LDS RZ, [RZ] ;  /* 0x00000000fffff984 */ /* 0x000fe20000000800 */
[----:B------:R-:W-:Y:S01]  /*2c30*/  @!P4 LDGSTS.E.BYPASS.LTC128B.128 [R225+0x10000], desc[UR8][R24.64] ;  /* 0x1000000018e1cfae */ /* 0x000fe2000b901d48 */
[----:B------:R-:W-:-:S02]  /*2c40*/  CS2R R70, SRZ ;  /* 0x0000000000467805 */ /* 0x000fc4000001ff00 */
[----:B------:R-:W-:Y:S02]  /*2c50*/  CS2R R68, SRZ ;  /* 0x0000000000447805 */ /* 0x000fe4000001ff00 */
[----:B------:R-:W-:Y:S01]  /*2c60*/  CS2R R62, SRZ ;  /* 0x00000000003e7805 */ /* 0x000fe2000001ff00 */
[----:B------:R-:W-:Y:S01]  /*2c70*/  @!P4 LDGSTS.E.BYPASS.LTC128B.128 [R225+0x12000], desc[UR8][R24.64+0x80] ;  /* 0x1200008018e1cfae */ /* 0x000fe2000b901d48 */
[----:B------:R-:W-:Y:S02]  /*2c80*/  CS2R R60, SRZ ;  /* 0x00000000003c7805 */ /* 0x000fe4000001ff00 */
[----:B------:R-:W-:Y:S02]  /*2c90*/  CS2R R66, SRZ ;  /* 0x0000000000427805 */ /* 0x000fe4000001ff00 */
[----:B------:R-:W-:Y:S01]  /*2ca0*/  CS2R R64, SRZ ;  /* 0x0000000000407805 */ /* 0x000fe2000001ff00 */
[----:B------:R-:W-:Y:S01]  /*2cb0*/  @P3 STS.128 [R225+0x11000], RZ ;  /* 0x011000ffe1003388 */ /* 0x000fe20000000c00 */
[----:B------:R-:W-:-:S02]  /*2cc0*/  CS2R R58, SRZ ;  /* 0x00000000003a7805 */ /* 0x000fc4000001ff00 */
[----:B------:R-:W-:Y:S02]  /*2cd0*/  CS2R R56, SRZ ;  /* 0x0000000000387805 */ /* 0x000fe4000001ff00 */
[----:B------:R-:W-:Y:S01]  /*2ce0*/  CS2R R54, SRZ ;  /* 0x0000000000367805 */ /* 0x000fe2000001ff00 */
[----:B------:R-:W-:Y:S01]  /*2cf0*/  @P3 STS.128 [R225+0x13000], RZ ;  /* 0x013000ffe1003388 */ /* 0x000fe20000000c00 */
[----:B------:R-:W-:Y:S02]  /*2d00*/  CS2R R52, SRZ ;  /* 0x0000000000347805 */ /* 0x000fe4000001ff00 */
        /* <DEDUP_REMOVED lines=13> */
[----:B------:R-:W0:Y:S01]  /*2de0*/  LDGDEPBAR ;  /* 0x00000000000079af */ /* 0x000e220000000000 */
[----:B------:R-:W-:-:S02]  /*2df0*/  UIMAD UR44, UR40, 0x18, URZ ;  /* 0x00000018282c78a4 */ /* 0x000fc4000f8e023f */
[----:B------:R-:W-:Y:S01]  /*2e00*/  UIMAD UR41, UR40, 0x30, URZ ;  /* 0x00000030282978a4 */ /* 0x000fe2000f8e023f */
[----:B------:R-:W-:Y:S01]  /*2e10*/  @P2 STS.128 [R225+0x8000], RZ ;  /* 0x008000ffe1002388 */ /* 0x000fe20000000c00 */
[----:B------:R-:W-:Y:S01]  /*2e20*/  UIADD3 UR46, UR47, 0x40, URZ ;  /* 0x000000402f2e7890 */ /* 0x000fe2000fffe03f */
[----:B------:R-:W-:Y:S02]  /*2e30*/  ULDC UR52, c[0x0][0x2dc] ;  /* 0x0000b70000347ab9 */ /* 0x000fe40000000800 */
[----:B------:R-:W-:Y:S01]  /*2e40*/  @P2 STS.128 [R225+0xa000], RZ ;  /* 0x00a000ffe1002388 */ /* 0x000fe20000000c00 */
[----:B------:R-:W-:-:S03]  /*2e50*/  ULDC UR19, c[0x0][0x2ec] ;  /* 0x0000bb0000137ab9 */ /* 0x000fc60000000800 */
[----:B------:R-:W-:Y:S01]  /*2e60*/  @!PT LDS RZ, [RZ] ;  /* 0x00000000fffff984 */ /* 0x000fe20000000800 */
[----:B------:R-:W-:Y:S01]  /*2e70*/  @!PT LDS RZ, [RZ] ;  /* 0x00000000fffff984 */ /* 0x000fe20000000800 */
[----:B------:R-:W-:Y:S01]  /*2e80*/  @!PT LDS RZ, [RZ] ;  /* 0x00000000fffff984 */ /* 0x000fe20000000800 */
[----:B------:R-:W-:Y:S04]  /*2e90*/  @!P2 LDGSTS.E.BYPASS.LTC128B.128 [R225+0x8000], desc[UR8][R244.64] ;  /* 0x08000000f4e1afae */ /* 0x000fe8000b901d48 */
[----:B------:R-:W-:Y:S04]  /*2ea0*/  @!P2 LDGSTS.E.BYPASS.LTC128B.128 [R225+0xa000], desc[UR8][R244.64+0x80] ;  /* 0x0a000080f4e1afae */ /* 0x000fe8000b901d48 */
[----:B------:R-:W-:Y:S04]  /*2eb0*/  @P1 STS.128 [R225+0x9000], RZ ;  /* 0x009000ffe1001388 */ /* 0x000fe80000000c00 */
[----:B------:R-:W-:Y:S04]  /*2ec0*/  @P1 STS.128 [R225+0xb000], RZ ;  /* 0x00b000ffe1001388 */ /* 0x000fe80000000c00 */
[----:B------:R-:W-:Y:S01]  /*2ed0*/  @!PT LDS RZ, [RZ] ;  /* 0x00000000fffff984 */ /* 0x000fe20000000800 */
[----:B------:R-:W-:Y:S01]  /*2ee0*/  @!PT LDS RZ, [RZ] ;  /* 0x00000000fffff984 */ /* 0x000fe20000000800 */
[----:B------:R-:W-:Y:S01]  /*2ef0*/  @!PT LDS RZ, [RZ] ;  /* 0x00000000fffff984 */ /* 0x000fe20000000800 */
[----:B------:R-:W-:Y:S04]  /*2f00*/  @!P1 LDGSTS.E.BYPASS.LTC128B.128 [R225+0x9000], desc[UR8][R18.64] ;  /* 0x0900000012e19fae */ /* 0x000fe8000b901d48 */
[----:B------:R-:W-:Y:S04]  /*2f10*/  @!P1 LDGSTS.E.BYPASS.LTC128B.128 [R225+0xb000], desc[UR8][R18.64+0x80] ;  /* 0x0b00008012e19fae */ /* 0x000fe8000b901d48 */
[----:B------:R-:W-:Y:S04]  /*2f20*/  @P2 STS [R240], RZ ;  /* 0x000000fff0002388 */ /* 0x000fe80000000800 */
[----:B------:R-:W-:Y:S04]  /*2f30*/  @P2 STS [R240+0x4], RZ ;  /* 0x000004fff0002388 */ /* 0x000fe80000000800 */
[----:B------:R-:W-:Y:S04]  /*2f40*/  @P2 STS [R240+0x8], RZ ;  /* 0x000008fff0002388 */ /* 0x000fe80000000800 */
[----:B------:R-:W-:Y:S04]  /*2f50*/  @P2 STS [R240+0xc], RZ ;  /* 0x00000cfff0002388 */ /* 0x000fe80000000800 */
[----:B------:R-:W-:Y:S04]  /*2f60*/  @P2 STS [R240+0x2000], RZ ;  /* 0x002000fff0002388 */ /* 0x000fe80000000800 */
[----:B------:R-:W-:Y:S04]  /*2f70*/  @P2 STS [R240+0x2004], RZ ;  /* 0x002004fff0002388 */ /* 0x000fe80000000800 */
[----:B------:R-:W-:Y:S04]  /*2f80*/  @P2 STS [R240+0x2008], RZ ;  /* 0x002008fff0002388 */ /* 0x000fe80000000800 */
[----:B------:R-:W-:Y:S04]  /*2f90*/  @P2 STS [R240+0x200c], RZ ;  /* 0x00200cfff0002388 */ /* 0x000fe80000000800 */
[----:B------:R-:W-:Y:S01]  /*2fa0*/  @!PT LDS RZ, [RZ] ;  /* 0x00000000fffff984 */ /* 0x000fe20000000800 */
[----:B------:R-:W-:Y:S01]  /*2fb0*/  @!PT LDS RZ, [RZ] ;  /* 0x00000000fffff984 */ /* 0x000fe20000000800 */
[----:B------:R-:W-:Y:S01]  /*2fc0*/  @!PT LDS RZ, [RZ] ;  /* 0x00000000fffff984 */ /* 0x000fe20000000800 */
[----:B------:R-:W-:Y:S04]  /*2fd0*/  @!P2 LDGSTS.E.BYPASS.LTC128B.128 [R240], desc[UR8][R246.64] ;  /* 0x00000000f6f0afae */ /* 0x000fe8000b901d48 */
[----:B------:R-:W-:Y:S01]  /*2fe0*/  @!P2 LDGSTS.E.BYPASS.LTC128B.128 [R240+0x2000], desc[UR8][R246.64+0x80] ;  /* 0x02000080f6f0afae */ /* 0x000fe2000b901d48 */
[----:B-1----:R-:W-:-:S03]  /*2ff0*/  @!P4 LEA R4, P2, R16, R4, 0x1 ;  /* 0x000000041004c211 */ /* 0x002fc600078408ff */
[----:B------:R-:W-:Y:S01]  /*3000*/  @P1 STS [R240+0x1000], RZ ;  /* 0x001000fff0001388 */ /* 0x000fe20000000800 */
[----:B------:R-:W-:Y:S02]  /*3010*/  @!P4 LEA.HI.X R5, R16, R5, R8, 0x1, P2 ;  /* 0x000000051005c211 */ /* 0x000fe400010f0c08 */
[----:B------:R-:W-:Y:S01]  /*3020*/  ISETP.GE.AND P2, PT, R223, UR10, PT ;  /* 0x0000000adf007c0c */ /* 0x000fe2000bf46270 */
        /* <DEDUP_REMOVED lines=10> */
[----:B------:R-:W-:Y:S04]  /*30d0*/  @!P1 LDGSTS.E.BYPASS.LTC128B.128 [R240+0x1000], desc[UR8][R12.64] ;  /* 0x010000000cf09fae */ /* 0x000fe8000b901d48 */
[----:B------:R-:W-:Y:S01]  /*30e0*/  @!P1 LDGSTS.E.BYPASS.LTC128B.128 [R240+0x3000], desc[UR8][R12.64+0x80] ;  /* 0x030000800cf09fae */ /* 0x000fe2000b901d48 */
[----:B--2---:R-:W-:-:S03]  /*30f0*/  @!P3 LEA R2, P1, R26, R2, 0x1 ;  /* 0x000000021a02b211 */ /* 0x004fc600078208ff */
[----:B------:R-:W-:Y:S01]  /*3100*/  @P4 STS.128 [R225+0xc000], RZ ;  /* 0x00c000ffe1004388 */ /* 0x000fe20000000c00 */
[----:B------:R-:W-:Y:S02]  /*3110*/  @!P3 LEA.HI.X R3, R26, R3, R10, 0x1, P1 ;  /* 0x000000031a03b211 */ /* 0x000fe400008f0c0a */
[----:B------:R-:W-:Y:S01]  /*3120*/  IADD3 R8, P1, R237, UR15, RZ ;  /* 0x0000000fed087c10 */ /* 0x000fe2000ff3e0ff */
[----:B------:R-:W-:Y:S03]  /*3130*/  @P4 STS.128 [R225+0xe000], RZ ;  /* 0x00e000ffe1004388 */ /* 0x000fe60000000c00 */
[----:B------:R-:W-:Y:S01]  /*3140*/  IADD3.X R9, R236, UR14, RZ, P1, !PT ;  /* 0x0000000eec097c10 */ /* 0x000fe20008ffe4ff */
[----:B------:R-:W-:Y:S01]  /*3150*/  @!PT LDS RZ, [RZ] ;  /* 0x00000000fffff984 */ /* 0x000fe20000000800 */
[----:B------:R-:W-:Y:S01]  /*3160*/  @!PT LDS RZ, [RZ] ;  /* 0x00000000fffff984 */ /* 0x000fe20000000800 */
[----:B------:R-:W-:Y:S01]  /*3170*/  @!PT LDS RZ, [RZ] ;  /* 0x00000000fffff984 */ /* 0x000fe20000000800 */
[----:B------:R-:W-:Y:S04]  /*3180*/  @!P4 LDGSTS.E.BYPASS.LTC128B.128 [R225+0xc000], desc[UR8][R4.64] ;  /* 0x0c00000004e1cfae */ /* 0x000fe8000b901d48 */
[----:B------:R1:W-:Y:S04]  /*3190*/  @!P4 LDGSTS.E.BYPASS.LTC128B.128 [R225+0xe000], desc[UR8][R4.64+0x80] ;  /* 0x0e00008004e1cfae */ /* 0x0003e8000b901d48 */
[----:B------:R-:W-:Y:S04]  /*31a0*/  @P3 STS.128 [R225+0xd000], RZ ;  /* 0x00d000ffe1003388 */ /* 0x000fe80000000c00 */
[----:B------:R-:W-:Y:S04]  /*31b0*/  @P3 STS.128 [R225+0xf000], RZ ;  /* 0x00f000ffe1003388 */ /* 0x000fe80000000c00 */
[----:B------:R-:W-:Y:S01]  /*31c0*/  @!PT LDS RZ, [RZ] ;  /* 0x00000000fffff984 */ /* 0x000fe20000000800 */
[----:B------:R-:W-:Y:S01]  /*31d0*/  @!PT LDS RZ, [RZ] ;  /* 0x00000000fffff984 */ /* 0x000fe20000000800 */
[----:B------:R-:W-:Y:S01]  /*31e0*/  @!PT LDS RZ, [RZ] ;  /* 0x00000000fffff984 */ /* 0x000fe20000000800 */
[----:B------:R-:W-:Y:S04]  /*31f0*/  @!P3 LDGSTS.E.BYPASS.LTC128B.128 [R225+0xd000], desc[UR8][R2.64] ;  /* 0x0d00000002e1bfae */ /* 0x000fe8000b901d48 */
[----:B------:R2:W-:Y:S04]  /*3200*/  @!P3 LDGSTS.E.BYPASS.LTC128B.128 [R225+0xf000], desc[UR8][R2.64+0x80] ;  /* 0x0f00008002e1bfae */ /* 0x0005e8000b901d48 */
[----:B------:R-:W0:Y:S04]  /*3210*/  LDGDEPBAR ;  /* 0x00000000000079af */ /* 0x000e280000000000 */
[----:B------:R3:W5:Y:S04]  /*3220*/  @!P2 LDG.E R238, desc[UR8][R8.64] ;  /* 0x0000000808eea981 */ /* 0x000768000c1e1900 */
[----:B------:R3:W5:Y:S01]  /*3230*/  @!P6 LDG.E R239, desc[UR8][R8.64+0x20] ;  /* 0x0000200808efe981 */ /* 0x000762000c1e1900 */
[CC--:B-1----:R-:W-:Y:S01]  /*3240*/  LEA.HI R4, R6.reuse, R7.reuse, RZ, 0x4 ;  /* 0x0000000706047211 */ /* 0x0c2fe200078f20ff */
[----:B------:R-:W-:Y:S01]  /*3250*/  UMOV UR13, UR20 ;  /* 0x00000014000d7c82 */ /* 0x000fe20008000000 */
[----:B------:R-:W-:Y:S01]  /*3260*/  LEA.HI R6, R6, R7, RZ, 0x3 ;  /* 0x0000000706067211 */ /* 0x000fe200078f18ff */
[----:B------:R-:W-:Y:S01]  /*3270*/  USHF.L.U32 UR20, UR40, 0x4, URZ ;  /* 0x0000000428147899 */ /* 0x000fe2000800063f */
[----:B------:R-:W-:Y:S01]  /*3280*/  LOP3.LUT R4, R4, 0xfffffff0, RZ, 0xc0, !PT ;  /* 0xfffffff004047812 */ /* 0x000fe200078ec0ff */
[----:B------:R-:W-:Y:S01]  /*3290*/  UIADD3 UR45, UR45, -UR34, URZ ;  /* 0x800000222d2d7290 */ /* 0x000fe2000fffe03f */
[----:B------:R-:W-:Y:S01]  /*32a0*/  LOP3.LUT R6, R6, 0xfffffff8, RZ, 0xc0, !PT ;  /* 0xfffffff806067812 */ /* 0x000fe200078ec0ff */
[----:B------:R-:W-:Y:S01]  /*32b0*/  USHF.L.U32 UR18, UR40, 0x3, URZ ;  /* 0x0000000328127899 */ /* 0x000fe2000800063f */
[----:B------:R-:W-:Y:S01]  /*32c0*/  SEL R207, R207, R214, !P0 ;  /* 0x000000d6cfcf7207 */ /* 0x000fe20004000000 */
[C---:B------:R-:W-:Y:S01]  /*32d0*/  IMAD.IADD R5, R7.reuse, 0x1, -R4 ;  /* 0x0000000107057824 */ /* 0x040fe200078e0a04 */
[----:B------:R-:W-:Y:S01]  /*32e0*/  UIADD3 UR36, UR20, 0x40, URZ ;  /* 0x0000004014247890 */ /* 0x000fe2000fffe03f */
[----:B------:R-:W-:Y:S01]  /*32f0*/  IMAD.IADD R6, R7, 0x1, -R6 ;  /* 0x0000000107067824 */ /* 0x000fe200078e0a06 */
[----:B------:R-:W-:Y:S01]  /*3300*/  UIADD3 UR34, UR20, 0x60, URZ ;  /* 0x0000006014227890 */ /* 0x000fe2000fffe03f */
[----:B------:R-:W-:Y:S01]  /*3310*/  IMAD.MOV.U32 R7, RZ, RZ, 0x20 ;  /* 0x00000020ff077424 */ /* 0x000fe200078e00ff */
[----:B------:R-:W-:Y:S01]  /*3320*/  SHF.R.S32.HI R4, RZ, 0x1f, R5 ;  /* 0x0000001fff047819 */ /* 0x000fe20000011405 */
[----:B------:R-:W-:-:S04]  /*3330*/  DEPBAR.LE SB0, 0x1 ;  /* 0x000080400000791a */ /* 0x000fc80000000000 */
[----:B------:R-:W-:Y:S01]  /*3340*/  BAR.SYNC.DEFER_BLOCKING 0x0 ;  /* 0x0000000000007b1d */ /* 0x000fe20000010000 */
[----:B------:R-:W-:Y:S01]  /*3350*/  LEA.HI R4, R4, R5, RZ, 0x3 ;  /* 0x0000000504047211 */ /* 0x000fe200078f18ff */
[----:B------:R-:W-:Y:S01]  /*3360*/  UIADD3 UR29, UR20, 0x20, URZ ;  /* 0x00000020141d7890 */ /* 0x000fe2000fffe03f */
[----:B------:R-:W-:Y:S01]  /*3370*/  LOP3.LUT P3, RZ, R6, 0x2, RZ, 0xc0, !PT ;  /* 0x0000000206ff7812 */ /* 0x000fe2000786c0ff */
[----:B------:R-:W-:Y:S01]  /*3380*/  UIADD3 UR35, UR18, UR36, URZ ;  /* 0x0000002412237290 */ /* 0x000fe2000fffe03f */
[----:B------:R-:W-:Y:S01]  /*3390*/  LOP3.LUT R4, R4, 0xfffffff8, RZ, 0xc0, !PT ;  /* 0xfffffff804047812 */ /* 0x000fe200078ec0ff */
[----:B------:R-:W-:Y:S01]  /*33a0*/  UIADD3 UR33, UR18, UR34, URZ ;  /* 0x0000002212217290 */ /* 0x000fe2000fffe03f */
[----:B------:R-:W-:Y:S01]  /*33b0*/  SEL R7, R7, 0xffffffe0, !P3 ;  /* 0xffffffe007077807 */ /* 0x000fe20005800000 */
[----:B------:R-:W-:Y:S01]  /*33c0*/  UIADD3 UR28, UR18, UR29, URZ ;  /* 0x0000001d121c7290 */ /* 0x000fe2000fffe03f */
[----:B--2---:R-:W-:Y:S01]  /*33d0*/  LEA R3, R215, UR4, 0x1 ;  /* 0x00000004d7037c11 */ /* 0x004fe2000f8e08ff */
[----:B------:R-:W-:Y:S01]  /*33e0*/  IMAD.IADD R4, R5, 0x1, -R4 ;  /* 0x0000000105047824 */ /* 0x000fe200078e0a04 */
[----:B------:R-:W-:Y:S01]  /*33f0*/  UIADD3 UR32, UR18, UR33, URZ ;  /* 0x0000002112207290 */ /* 0x000fe2000fffe03f */
[----:B------:R-:W-:Y:S01]  /*3400*/  VIADD R5, R216, 0x2000 ;  /* 0x00002000d8057836 */ /* 0x000fe20000000000 */
[----:B------:R-:W-:Y:S01]  /*3410*/  UIADD3 UR27, UR18, UR28, URZ ;  /* 0x0000001c121b7290 */ /* 0x000fe2000fffe03f */
[----:B------:R-:W-:Y:S01]  /*3420*/  IMAD.IADD R2, R7, 0x1, R212 ;  /* 0x0000000107027824 */ /* 0x000fe200078e02d4 */
[----:B------:R-:W-:Y:S01]  /*3430*/  R2P PR, R4, 0x6 ;  /* 0x0000000604007804 */ /* 0x000fe20000000000 */
[----:B------:R-:W-:Y:S01]  /*3440*/  UIADD3 UR24, UR18, UR35, URZ ;  /* 0x0000002312187290 */ /* 0x000fe2000fffe03f */
[----:B------:R-:W-:Y:S01]  /*3450*/  SEL R208, R5, R216, !P0 ;  /* 0x000000d805d07207 */ /* 0x000fe20004000000 */
[----:B------:R-:W-:Y:S01]  /*3460*/  UIADD3 UR31, UR18, UR32, URZ ;  /* 0x00000020121f7290 */ /* 0x000fe2000fffe03f */
[----:B------:R-:W-:Y:S01]  /*3470*/  LEA R207, R207, UR4, 0x1 ;  /* 0x00000004cfcf7c11 */ /* 0x000fe2000f8e08ff */
[----:B------:R-:W-:Y:S01]  /*3480*/  UIADD3 UR26, UR18, UR27, URZ ;  /* 0x0000001b121a7290 */ /* 0x000fe2000fffe03f */
[----:B------:R-:W-:Y:S01]  /*3490*/  SEL R206, R206, 0xffffffe0, !P1 ;  /* 0xffffffe0cece7807 */ /* 0x000fe20004800000 */
[----:B------:R-:W-:Y:S01]  /*34a0*/  UIADD3 UR23, UR18, UR24, URZ ;  /* 0x0000001812177290 */ /* 0x000fe2000fffe03f */
[----:B------:R-:W-:Y:S01]  /*34b0*/  SEL R205, R205, 0xffffffc0, !P2 ;  /* 0xffffffc0cdcd7807 */ /* 0x000fe20005000000 */
[----:B------:R-:W1:Y:S01]  /*34c0*/  LDSM.16.M88.4 R116, [R213] ;  /* 0x00000000d574783b */ /* 0x000e620000000200 */
[----:B------:R-:W-:Y:S01]  /*34d0*/  UIADD3 UR30, UR18, UR31, URZ ;  /* 0x0000001f121e7290 */ /* 0x000fe2000fffe03f */
[----:B------:R-:W-:Y:S01]  /*34e0*/  IMAD.IADD R204, R209, 0x1, R206 ;  /* 0x00000001d1cc7824 */ /* 0x000fe200078e02ce */
[----:B------:R-:W-:Y:S01]  /*34f0*/  UIADD3 UR25, UR18, UR26, URZ ;  /* 0x0000001a12197290 */ /* 0x000fe2000fffe03f */
[----:B------:R-:W2:Y:S01]  /*3500*/  LDSM.16.M88.4 R120, [R213+0x800] ;  /* 0x00080000d578783b */ /* 0x000ea20000000200 */
[----:B------:R-:W-:Y:S01]  /*3510*/  UIADD3 UR22, UR18, UR23, URZ ;  /* 0x0000001712167290 */ /* 0x000fe2000fffe03f */
[----:B------:R-:W-:Y:S01]  /*3520*/  LEA R208, R208, UR4, 0x1 ;  /* 0x00000004d0d07c11 */ /* 0x000fe2000f8e08ff */
[----:B------:R-:W-:Y:S01]  /*3530*/  USHF.L.U32 UR43, UR40, 0x5, URZ ;  /* 0x00000005282b7899 */ /* 0x000fe2000800063f */
[----:B------:R-:W4:Y:S01]  /*3540*/  LDSM.16.M88.4 R128, [R212] ;  /* 0x00000000d480783b */ /* 0x000f220000000200 */
[----:B------:R-:W-:-:S02]  /*3550*/  UIMAD UR42, UR40, 0x28, URZ ;  /* 0x00000028282a78a4 */ /* 0x000fc4000f8e023f */
[----:B------:R-:W-:Y:S01]  /*3560*/  UIMAD UR40, UR40, 0x38, URZ ;  /* 0x00000038282878a4 */ /* 0x000fe2000f8e023f */
[----:B------:R-:W1:Y:S01]  /*3570*/  LDSM.16.M88.4 R132, [R212+0x800] ;  /* 0x00080000d484783b */ /* 0x000e620000000200 */
[----:B------:R-:W-:Y:S02]  /*3580*/  UIADD3 UR39, UR18, UR30, URZ ;  /* 0x0000001e12277290 */ /* 0x000fe4000fffe03f */
[----:B------:R-:W-:Y:S01]  /*3590*/  UIADD3 UR38, UR18, UR25, URZ ;  /* 0x0000001912267290 */ /* 0x000fe2000fffe03f */
[----:B------:R-:W1:Y:S01]  /*35a0*/  LDSM.16.M88.4 R152, [R213+0x2000] ;  /* 0x00200000d598783b */ /* 0x000e620000000200 */
[----:B------:R-:W-:-:S03]  /*35b0*/  UIADD3 UR37, UR18, UR22, URZ ;  /* 0x0000001612257290 */ /* 0x000fc6000fffe03f */
[----:B------:R-:W1:Y:S04]  /*35c0*/  LDSM.16.M88.4 R156, [R213+0x2800] ;  /* 0x00280000d59c783b */ /* 0x000e680000000200 */
[----:B------:R-:W1:Y:S04]  /*35d0*/  LDSM.16.M88.4 R160, [R212+0x2000] ;  /* 0x00200000d4a0783b */ /* 0x000e680000000200 */
[----:B------:R-:W1:Y:S04]  /*35e0*/  LDSM.16.M88.4 R164, [R212+0x2800] ;  /* 0x00280000d4a4783b */ /* 0x000e680000000200 */
[----:B------:R-:W1:Y:S04]  /*35f0*/  LDSM.16.M88.4 R108, [R3+0x10000] ;  /* 0x01000000036c783b */ /* 0x000e680000000200 */
[----:B------:R-:W1:Y:S04]  /*3600*/  LDSM.16.M88.4 R112, [R3+0x10800] ;  /* 0x010800000370783b */ /* 0x000e680000000200 */
[----:B------:R-:W1:Y:S04]  /*3610*/  LDSM.16.M88.4 R144, [R3+0x12000] ;  /* 0x012000000390783b */ /* 0x000e680000000200 */
[----:B------:R3:W1:Y:S04]  /*3620*/  LDSM.16.M88.4 R148, [R3+0x12800] ;  /* 0x012800000394783b */ /* 0x0006680000000200 */
[----:B------:R-:W1:Y:S04]  /*3630*/  LDSM.16.M88.4 R136, [R2] ;  /* 0x000000000288783b */ /* 0x000e680000000200 */
[----:B------:R-:W1:Y:S04]  /*3640*/  LDSM.16.M88.4 R140, [R2+0x800] ;  /* 0x00080000028c783b */ /* 0x000e680000000200 */
[----:B------:R-:W1:Y:S04]  /*3650*/  LDSM.16.M88.4 R168, [R2+0x2000] ;  /* 0x0020000002a8783b */ /* 0x000e680000000200 */
[----:B------:R2:W1:Y:S01]  /*3660*/  LDSM.16.M88.4 R172, [R2+0x2800] ;  /* 0x0028000002ac783b */ /* 0x0004620000000200 */
[----:B---3--:R-:W-:-:S02]  /*3670*/  IMAD.IADD R3, R205, 0x1, R204 ;  /* 0x00000001cd037824 */ /* 0x008fc400078e02cc */
[----:B--2-4-:R-:W-:-:S07]  /*3680*/  IMAD.IADD R2, R209, 0x1, R205 ;  /* 0x00000001d1027824 */ /* 0x014fce00078e02cd */
.L_x_206:
[----:B------:R-:W0:Y:S01]  /*3690*/  LDGDEPBAR ;  /* 0x00000000000079af */ /* 0x000e220000000000 */
[----:B------:R-:W-:Y:S01]  /*36a0*/  IADD3 R176, P0, R237, UR17, RZ ;  /* 0x00000011edb07c10 */ /* 0x000fe2000ff1e0ff */
[C---:B------:R-:W-:Y:S01]  /*36b0*/  IMAD.IADD R126, R208.reuse, 0x1, R206 ;  /* 0x00000001d07e7824 */ /* 0x040fe200078e02ce */
[----:B------:R-:W-:Y:S01]  /*36c0*/  LEA R127, R215, UR4, 0x1 ;  /* 0x00000004d77f7c11 */ /* 0x000fe2000f8e08ff */
[--C-:B------:R-:W-:Y:S01]  /*36d0*/  IMAD.IADD R125, R208, 0x1, R205.reuse ;  /* 0x00000001d07d7824 */ /* 0x100fe200078e02cd */
[----:B------:R-:W-:Y:S01]  /*36e0*/  IADD3.X R177, R236, UR16, RZ, P0, !PT ;  /* 0x00000010ecb17c10 */ /* 0x000fe200087fe4ff */
[----:B------:R-:W-:Y:S01]  /*36f0*/  IMAD.IADD R124, R126, 0x1, R205 ;  /* 0x000000017e7c7824 */ /* 0x000fe200078e02cd */
[----:B------:R-:W-:Y:S01]  /*3700*/  USHF.L.U32 UR11, UR5, 0x6, URZ ;  /* 0x00000006050b7899 */ /* 0x000fe2000800063f */
[----:B------:R-:W-:Y:S03]  /*3710*/  ULDC UR10, c[0x0][0x394] ;  /* 0x0000e500000a7ab9 */ /* 0x000fe60000000800 */
[----:B------:R-:W-:Y:S06]  /*3720*/  UISETP.GE.AND UP0, UPT, UR11, UR45, UPT ;  /* 0x0000002d0b00728c */ /* 0x000fec000bf06270 */
[----:B------:R-:W-:Y:S01]  /*3730*/  PLOP3.LUT P0, PT, PT, PT, UP0, 0x80, 0x0 ;  /* 0x000000000000781c */ /* 0x000fe20003f0f008 */
[----:B------:R-:W-:Y:S04]  /*3740*/  DEPBAR.LE SB0, 0x0 ;  /* 0x000080000000791a */ /* 0x000fe80000000000 */
[----:B------:R-:W-:Y:S06]  /*3750*/  BAR.SYNC.DEFER_BLOCKING 0x0 ;  /* 0x0000000000007b1d */ /* 0x000fec0000010000 */
[----:B-----5:R2:W5:Y:S04]  /*3760*/  LDG.E R181, desc[UR8][R176.64] ;  /* 0x00000008b0b57981 */ /* 0x020568000c1e1900 */
[----:B------:R2:W5:Y:S04]  /*3770*/  LDG.E R180, desc[UR8][R176.64+0x20] ;  /* 0x00002008b0b47981 */ /* 0x000568000c1e1900 */
[----:B------:R-:W-:Y:S04]  /*3780*/  LDSM.16.M88.4 R20, [R208] ;  /* 0x00000000d014783b */ /* 0x000fe80000000200 */
[----:B------:R-:W3:Y:S04]  /*3790*/  LDSM.16.M88.4 R24, [R127+0xc000] ;  /* 0x00c000007f18783b */ /* 0x000ee80000000200 */
[----:B------:R-:W4:Y:S04]  /*37a0*/  LDSM.16.M88.4 R28, [R127+0xc800] ;  /* 0x00c800007f1c783b */ /* 0x000f280000000200 */
[----:B------:R-:W-:Y:S04]  /*37b0*/  LDSM.16.M88.4 R32, [R126] ;  /* 0x000000007e20783b */ /* 0x000fe80000000200 */
[----:B------:R-:W1:Y:S04]  /*37c0*/  LDSM.16.M88.4 R100, [R213+-0x4000] ;  /* 0xffc00000d564783b */ /* 0x000e680000000200 */
[----:B------:R-:W2:Y:S01]  /*37d0*/  LDSM.16.M88.4 R104, [R213+-0x3800] ;  /* 0xffc80000d568783b */ /* 0x000ea20000000200 */
[C---:B---3--:R-:W-:Y:S06]  /*37e0*/  HMMA.16816.F32.BF16 R4, R20.reuse, R24, RZ ;  /* 0x000000181404723c */ /* 0x048fec00000418ff */
[C---:B------:R-:W-:Y:S01]  /*37f0*/  HMMA.16816.F32.BF16 R8, R20.reuse, R26, RZ ;  /* 0x0000001a1408723c */ /* 0x040fe200000418ff */
[----:B------:R-:W-:Y:S05]  /*3800*/  LDSM.16.M88.4 R24, [R212+-0x4000] ;  /* 0xffc00000d418783b */ /* 0x000fea0000000200 */
[C---:B----4-:R-:W-:Y:S06]  /*3810*/  HMMA.16816.F32.BF16 R12, R20.reuse, R28, RZ ;  /* 0x0000001c140c723c */ /* 0x050fec00000418ff */
[----:B------:R-:W-:Y:S01]  /*3820*/  HMMA.16816.F32.BF16 R16, R20, R30, RZ ;  /* 0x0000001e1410723c */ /* 0x000fe200000418ff */
[----:B------:R-:W3:Y:S04]  /*3830*/  LDSM.16.M88.4 R20, [R125] ;  /* 0x000000007d14783b */ /* 0x000ee80000000200 */
[----:B------:R-:W4:Y:S01]  /*3840*/  LDSM.16.M88.4 R28, [R212+-0x3800] ;  /* 0xffc80000d41c783b */ /* 0x000f220000000200 */
[C---:B-1----:R-:W-:Y:S06]  /*3850*/  HMMA.16816.F32.BF16 R4, R32.reuse, R100, R4 ;  /* 0x000000642004723c */ /* 0x042fec0000041804 */
[C---:B------:R-:W-:Y:S01]  /*3860*/  HMMA.16816.F32.BF16 R8, R32.reuse, R102, R8 ;  /* 0x000000662008723c */ /* 0x040fe20000041808 */
[----:B------:R-:W-:Y:S05]  /*3870*/  LDSM.16.M88.4 R100, [R211] ;  /* 0x00000000d364783b */ /* 0x000fea0000000200 */
[C---:B--2---:R-:W-:Y:S06]  /*3880*/  HMMA.16816.F32.BF16 R12, R32.reuse, R104, R12 ;  /* 0x00000068200c723c */ /* 0x044fec000004180c */
[----:B------:R-:W-:Y:S01]  /*3890*/  HMMA.16816.F32.BF16 R16, R32, R106, R16 ;  /* 0x0000006a2010723c */ /* 0x000fe20000041810 */
[----:B------:R-:W1:Y:S04]  /*38a0*/  LDSM.16.M88.4 R32, [R124] ;  /* 0x000000007c20783b */ /* 0x000e680000000200 */
[----:B------:R-:W2:Y:S01]  /*38b0*/  LDSM.16.M88.4 R104, [R211+0x800] ;  /* 0x00080000d368783b */ /* 0x000ea20000000200 */
[C---:B---3--:R-:W-:Y:S06]  /*38c0*/  HMMA.16816.F32.BF16 R4, R20.reuse, R24, R4 ;  /* 0x000000181404723c */ /* 0x048fec0000041804 */
[C---:B------:R-:W-:Y:S01]  /*38d0*/  HMMA.16816.F32.BF16 R8, R20.reuse, R26, R8 ;  /* 0x0000001a1408723c */ /* 0x040fe20000041808 */
[----:B------:R-:W-:Y:S05]  /*38e0*/  LDSM.16.M88.4 R24, [R127+0xe000] ;  /* 0x00e000007f18783b */ /* 0x000fea0000000200 */
[C---:B----4-:R-:W-:Y:S06]  /*38f0*/  HMMA.16816.F32.BF16 R12, R20.reuse, R28, R12 ;  /* 0x0000001c140c723c */ /* 0x050fec000004180c */
[----:B------:R-:W-:Y:S01]  /*3900*/  HMMA.16816.F32.BF16 R16, R20, R30, R16 ;  /* 0x0000001e1410723c */ /* 0x000fe20000041810 */
[----:B------:R-:W3:Y:S04]  /*3910*/  LDSM.16.M88.4 R20, [R208+0x2000] ;  /* 0x00200000d014783b */ /* 0x000ee80000000200 */
[----:B------:R-:W4:Y:S01]  /*3920*/  LDSM.16.M88.4 R28, [R127+0xe800] ;  /* 0x00e800007f1c783b */ /* 0x000f220000000200 */
[C---:B-1----:R-:W-:Y:S06]  /*3930*/  HMMA.16816.F32.BF16 R4, R32.reuse, R100, R4 ;  /* 0x000000642004723c */ /* 0x042fec0000041804 */
[C---:B------:R-:W-:Y:S01]  /*3940*/  HMMA.16816.F32.BF16 R8, R32.reuse, R102, R8 ;  /* 0x000000662008723c */ /* 0x040fe20000041808 */
[----:B------:R-:W-:Y:S05]  /*3950*/  LDSM.16.M88.4 R100, [R213+-0x2000] ;  /* 0xffe00000d564783b */ /* 0x000fea0000000200 */
[C---:B--2---:R-:W-:Y:S06]  /*3960*/  HMMA.16816.F32.BF16 R12, R32.reuse, R104, R12 ;  /* 0x00000068200c723c */ /* 0x044fec000004180c */
[----:B------:R-:W-:Y:S01]  /*3970*/  HMMA.16816.F32.BF16 R16, R32, R106, R16 ;  /* 0x0000006a2010723c */ /* 0x000fe20000041810 */
[----:B------:R-:W1:Y:S04]  /*3980*/  LDSM.16.M88.4 R32, [R126+0x2000] ;  /* 0x002000007e20783b */ /* 0x000e680000000200 */
[----:B------:R-:W2:Y:S01]  /*3990*/  LDSM.16.M88.4 R104, [R213+-0x1800] ;  /* 0xffe80000d568783b */ /* 0x000ea20000000200 */
[C---:B---3--:R-:W-:Y:S06]  /*39a0*/  HMMA.16816.F32.BF16 R4, R20.reuse, R24, R4 ;  /* 0x000000181404723c */ /* 0x048fec0000041804 */
[C---:B------:R-:W-:Y:S01]  /*39b0*/  HMMA.16816.F32.BF16 R8, R20.reuse, R26, R8 ;  /* 0x0000001a1408723c */ /* 0x040fe20000041808 */
[----:B------:R-:W-:Y:S05]  /*39c0*/  LDSM.16.M88.4 R24, [R212+-0x2000] ;  /* 0xffe00000d418783b */ /* 0x000fea0000000200 */
[C---:B----4-:R-:W-:Y:S06]  /*39d0*/  HMMA.16816.F32.BF16 R12, R20.reuse, R28, R12 ;  /* 0x0000001c140c723c */ /* 0x050fec000004180c */
[----:B------:R-:W-:Y:S01]  /*39e0*/  HMMA.16816.F32.BF16 R16, R20, R30, R16 ;  /* 0x0000001e1410723c */ /* 0x000fe20000041810 */
[----:B------:R-:W3:Y:S04]  /*39f0*/  LDSM.16.M88.4 R20, [R125+0x2000] ;  /* 0x002000007d14783b */ /* 0x000ee80000000200 */
[----:B------:R-:W4:Y:S01]  /*3a00*/  LDSM.16.M88.4 R28, [R212+-0x1800] ;  /* 0xffe80000d41c783b */ /* 0x000f220000000200 */
[C---:B-1----:R-:W-:Y:S06]  /*3a10*/  HMMA.16816.F32.BF16 R4, R32.reuse, R100, R4 ;  /* 0x000000642004723c */ /* 0x042fec0000041804 */
[C---:B------:R-:W-:Y:S01]  /*3a20*/  HMMA.16816.F32.BF16 R8, R32.reuse, R102, R8 ;  /* 0x000000662008723c */ /* 0x040fe20000041808 */
[----:B------:R-:W-:Y:S05]  /*3a30*/  LDSM.16.M88.4 R100, [R211+0x2000] ;  /* 0x00200000d364783b */ /* 0x000fea0000000200 */
[C---:B--2---:R-:W-:Y:S06]  /*3a40*/  HMMA.16816.F32.BF16 R12, R32.reuse, R104, R12 ;  /* 0x00000068200c723c */ /* 0x044fec000004180c */
[----:B------:R-:W-:Y:S01]  /*3a50*/  HMMA.16816.F32.BF16 R16, R32, R106, R16 ;  /* 0x0000006a2010723c */ /* 0x000fe20000041810 */
[----:B------:R-:W1:Y:S04]  /*3a60*/  LDSM.16.M88.4 R32, [R124+0x2000] ;  /* 0x002000007c20783b */ /* 0x000e680000000200 */
[----:B------:R-:W2:Y:S01]  /*3a70*/  LDSM.16.M88.4 R104, [R211+0x2800] ;  /* 0x00280000d368783b */ /* 0x000ea20000000200 */
[C---:B---3--:R-:W-:Y:S06]  /*3a80*/  HMMA.16816.F32.BF16 R4, R20.reuse, R24, R4 ;  /* 0x000000181404723c */ /* 0x048fec0000041804 */
[C---:B------:R-:W-:Y:S06]  /*3a90*/  HMMA.16816.F32.BF16 R8, R20.reuse, R26, R8 ;  /* 0x0000001a1408723c */ /* 0x040fec0000041808 */
[C---:B----4-:R-:W-:Y:S06]  /*3aa0*/  HMMA.16816.F32.BF16 R12, R20.reuse, R28, R12 ;  /* 0x0000001c140c723c */ /* 0x050fec000004180c */
[----:B------:R-:W-:Y:S06]  /*3ab0*/  HMMA.16816.F32.BF16 R16, R20, R30, R16 ;  /* 0x0000001e1410723c */ /* 0x000fec0000041810 */
[C---:B-1----:R-:W-:Y:S06]  /*3ac0*/  HMMA.16816.F32.BF16 R4, R32.reuse, R100, R4 ;  /* 0x000000642004723c */ /* 0x042fec0000041804 */
[C---:B------:R-:W-:Y:S06]  /*3ad0*/  HMMA.16816.F32.BF16 R8, R32.reuse, R102, R8 ;  /* 0x000000662008723c */ /* 0x040fec0000041808 */
[C---:B--2---:R-:W-:Y:S06]  /*3ae0*/  HMMA.16816.F32.BF16 R12, R32.reuse, R104, R12 ;  /* 0x00000068200c723c */ /* 0x044fec000004180c */
[----:B------:R-:W-:Y:S01]  /*3af0*/  HMMA.16816.F32.BF16 R16, R32, R106, R16 ;  /* 0x0000006a2010723c */ /* 0x000fe20000041810 */
[----:B------:R-:W-:Y:S11]  /*3b00*/  @!UPT UIADD3 URZ, URZ, URZ, URZ ;  /* 0x0000003f3f3ff290 */ /* 0x000ff6000fffe03f */
[----:B------:R-:W-:Y:S01]  /*3b10*/  @!UPT UIADD3 URZ, URZ, URZ, URZ ;  /* 0x0000003f3f3ff290 */ /* 0x000fe2000fffe03f */
[----:B------:R-:W-:Y:S11]  /*3b20*/  @!P0 BRA `(.L_x_202) ;  /* 0x0000000000288947 */ /* 0x000ff60003800000 */
[----:B------:R-:W-:Y:S01]  /*3b30*/  UIADD3 UR10, UR47, UR7, URZ ;  /* 0x000000072f0a7290 */ /* 0x000fe2000fffe03f */
[----:B------:R-:W-:Y:S03]  /*3b40*/  IMAD.U32 R20, RZ, RZ, UR46 ;  /* 0x0000002eff147e24 */ /* 0x000fe6000f8e00ff */
[----:B------:R-:W-:Y:S02]  /*3b50*/  UIADD3 UR12, UR13, UR10, -UR6 ;  /* 0x0000000a0d0c7290 */ /* 0x000fe4000fffe806 */
[----:B------:R-:W-:Y:S01]  /*3b60*/  UIADD3 UR10, UR11, 0x40, URZ ;  /* 0x000000400b0a7890 */ /* 0x000fe2000fffe03f */
[----:B------:R-:W-:Y:S03]  /*3b70*/  ISETP.LT.AND P0, PT, R20, UR6, PT ;  /* 0x0000000614007c0c */ /* 0x000fe6000bf01270 */
[----:B------:R-:W-:Y:S03]  /*3b80*/  UISETP.GE.AND UP0, UPT, UR10, UR12, UPT ;  /* 0x0000000c0a00728c */ /* 0x000fe6000bf06270 */
[----:B------:R-:W-:Y:S03]  /*3b90*/  UMOV UR10, UR13 ;  /* 0x0000000d000a7c82 */ /* 0x000fe60008000000 */
[----:B------:R-:W-:Y:S11]  /*3ba0*/  PLOP3.LUT P1, PT, PT, PT, UP0, 0x80, 0x0 ;  /* 0x000000000000781c */ /* 0x000ff60003f2f008 */
[----:B------:R-:W-:Y:S02]  /*3bb0*/  @!UPT UIADD3 URZ, URZ, URZ, URZ ;  /* 0x0000003f3f3ff290 */ /* 0x000fe4000fffe03f */
[----:B------:R-:W-:Y:S05]  /*3bc0*/  @!P1 BRA P0, `(.L_x_203) ;  /* 0x0000000400189947 */ /* 0x000fea0000000000 */
.L_x_202:
[----:B------:R-:W-:Y:S01]  /*3bd0*/  UIADD3 UR12, UR6, 0x1, -UR7 ;  /* 0x00000001060c7890 */ /* 0x000fe2000fffe807 */
[----:B------:R-:W-:Y:S01]  /*3be0*/  VIADD R22, R223, UR11 ;  /* 0x0000000bdf167c36 */ /* 0x000fe20008000000 */
[----:B------:R-:W-:Y:S01]  /*3bf0*/  UMOV UR13, UR10 ;  /* 0x0000000a000d7c82 */ /* 0x000fe20008000000 */
[----:B------:R-:W-:Y:S01]  /*3c00*/  IMAD.U32 R21, RZ, RZ, UR50 ;  /* 0x00000032ff157e24 */ /* 0x000fe2000f8e00ff */
[----:B------:R-:W-:Y:S01]  /*3c10*/  UIADD3 UR11, UR12, UR48, URZ ;  /* 0x000000300c0b7290 */ /* 0x000fe2000fffe03f */
[----:B------:R-:W-:Y:S02]  /*3c20*/  IMAD.U32 R20, RZ, RZ, UR48 ;  /* 0x00000030ff147e24 */ /* 0x000fe4000f8e00ff */
[----:B------:R-:W-:Y:S02]  /*3c30*/  IMAD R100, R21, 0x40, R222 ;  /* 0x0000004015647824 */ /* 0x000fe400078e02de */
[----:B------:R-:W-:Y:S02]  /*3c40*/  VIADD R21, R22, 0x8 ;  /* 0x0000000816157836 */ /* 0x000fe40000000000 */
[----:B------:R-:W-:Y:S01]  /*3c50*/  IMAD.U32 R23, RZ, RZ, UR11 ;  /* 0x0000000bff177e24 */ /* 0x000fe2000f8e00ff */
[----:B------:R-:W-:Y:S01]  /*3c60*/  UIADD3 UR11, -UR10, UR6, -UR7 ;  /* 0x000000060a0b7290 */ /* 0x000fe2000fffe907 */
[C---:B------:R-:W-:Y:S01]  /*3c70*/  VIADD R34, R100.reuse, 0x1 ;  /* 0x0000000164227836 */ /* 0x040fe20000000000 */
[C---:B------:R-:W-:Y:S01]  /*3c80*/  IADD3 R20, R21.reuse, UR12, R20 ;  /* 0x0000000c15147c10 */ /* 0x040fe2000fffe014 */
[----:B------:R-:W-:Y:S01]  /*3c90*/  VIADD R32, R100, 0x8 ;  /* 0x0000000864207836 */ /* 0x000fe20000000000 */
[----:B------:R-:W-:Y:S01]  /*3ca0*/  VIADDMNMX R23, R22, R23, UR6, PT ;  /* 0x0000000616177e46 */ /* 0x000fe2000b800117 */
[----:B------:R-:W-:Y:S01]  /*3cb0*/  VIADD R30, R100, 0x9 ;  /* 0x00000009641e7836 */ /* 0x000fe20000000000 */
[----:B------:R-:W-:Y:S01]  /*3cc0*/  VIADDMNMX R25, R22, UR11, RZ, !PT ;  /* 0x0000000b16197c46 */ /* 0x000fe2000f8001ff */
[C---:B------:R-:W-:Y:S01]  /*3cd0*/  VIADD R28, R100.reuse, 0x10 ;  /* 0x00000010641c7836 */ /* 0x040fe20000000000 */
[----:B------:R-:W-:Y:S01]  /*3ce0*/  VIADDMNMX R21, R21, UR11, RZ, !PT ;  /* 0x0000000b15157c46 */ /* 0x000fe2000f8001ff */
[C---:B------:R-:W-:Y:S01]  /*3cf0*/  VIADD R26, R100.reuse, 0x11 ;  /* 0x00000011641a7836 */ /* 0x040fe20000000000 */
[CC--:B------:R-:W-:Y:S01]  /*3d00*/  ISETP.GE.AND P1, PT, R100.reuse, R25.reuse, PT ;  /* 0x000000196400720c */ /* 0x0c0fe20003f26270 */
[----:B------:R-:W-:Y:S01]  /*3d10*/  VIADD R24, R100, 0x18 ;  /* 0x0000001864187836 */ /* 0x000fe20000000000 */
[----:B------:R-:W-:Y:S01]  /*3d20*/  ISETP.GE.AND P0, PT, R34, R25, PT ;  /* 0x000000192200720c */ /* 0x000fe20003f06270 */
[C---:B------:R-:W-:Y:S01]  /*3d30*/  VIADD R22, R100.reuse, 0x19 ;  /* 0x0000001964167836 */ /* 0x040fe20000000000 */
[-C--:B------:R-:W-:Y:S02]  /*3d40*/  ISETP.GE.OR P1, PT, R100, R23.reuse, !P1 ;  /* 0x000000176400720c */ /* 0x080fe40004f26670 */
[----:B------:R-:W-:Y:S02]  /*3d50*/  ISETP.GE.OR P0, PT, R34, R23, !P0 ;  /* 0x000000172200720c */ /* 0x000fe40004706670 */
[----:B------:R-:W-:Y:S02]  /*3d60*/  FSEL R4, R4, -INF , !P1 ;  /* 0xff80000004047808 */ /* 0x000fe40004800000 */
[-C--:B------:R-:W-:Y:S02]  /*3d70*/  ISETP.GE.AND P6, PT, R32, R25.reuse, PT ;  /* 0x000000192000720c */ /* 0x080fe40003fc6270 */
[-C--:B------:R-:W-:Y:S02]  /*3d80*/  ISETP.GE.AND P5, PT, R30, R25.reuse, PT ;  /* 0x000000191e00720c */ /* 0x080fe40003fa6270 */
[-C--:B------:R-:W-:Y:S02]  /*3d90*/  ISETP.GE.AND P4, PT, R28, R25.reuse, PT ;  /* 0x000000191c00720c */ /* 0x080fe40003f86270 */
[-C--:B------:R-:W-:Y:S02]  /*3da0*/  ISETP.GE.AND P3, PT, R26, R25.reuse, PT ;  /* 0x000000191a00720c */ /* 0x080fe40003f66270 */
[-C--:B------:R-:W-:Y:S02]  /*3db0*/  ISETP.GE.AND P2, PT, R24, R25.reuse, PT ;  /* 0x000000191800720c */ /* 0x080fe40003f46270 */
[----:B------:R-:W-:Y:S02]  /*3dc0*/  ISETP.GE.AND P1, PT, R22, R25, PT ;  /* 0x000000191600720c */ /* 0x000fe40003f26270 */
[----:B------:R-:W-:Y:S02]  /*3dd0*/  FSEL R5, R5, -INF , !P0 ;  /* 0xff80000005057808 */ /* 0x000fe40004000000 */
[----:B------:R-:W-:Y:S02]  /*3de0*/  VIMNMX R25, R20, UR6, PT ;  /* 0x0000000614197c48 */ /* 0x000fe4000bfe0100 */
[----:B------:R-:W-:Y:S02]  /*3df0*/  ISETP.GE.AND P0, PT, R100, R21, PT ;  /* 0x000000156400720c */ /* 0x000fe40003f06270 */
[-C--:B------:R-:W-:Y:S02]  /*3e00*/  ISETP.GE.OR P6, PT, R32, R23.reuse, !P6 ;  /* 0x000000172000720c */ /* 0x080fe400077c6670 */
[-C--:B------:R-:W-:Y:S02]  /*3e10*/  ISETP.GE.OR P5, PT, R30, R23.reuse, !P5 ;  /* 0x000000171e00720c */ /* 0x080fe40006fa6670 */
[-C--:B------:R-:W-:Y:S02]  /*3e20*/  ISETP.GE.OR P4, PT, R28, R23.reuse, !P4 ;  /* 0x000000171c00720c */ /* 0x080fe40006786670 */
[-C--:B------:R-:W-:Y:S02]  /*3e30*/  ISETP.GE.OR P3, PT, R26, R23.reuse, !P3 ;  /* 0x000000171a00720c */ /* 0x080fe40005f66670 */
[-C--:B------:R-:W-:Y:S02]  /*3e40*/  ISETP.GE.OR P2, PT, R24, R23.reuse, !P2 ;  /* 0x000000171800720c */ /* 0x080fe40005746670 */
[----:B------:R-:W-:Y:S02]  /*3e50*/  ISETP.GE.OR P1, PT, R22, R23, !P1 ;  /* 0x000000171600720c */ /* 0x000fe40004f26670 */
[----:B------:R-:W-:Y:S02]  /*3e60*/  ISETP.GE.OR P0, PT, R100, R25, !P0 ;  /* 0x000000196400720c */ /* 0x000fe40004706670 */
        /* <DEDUP_REMOVED lines=28> */
.L_x_203:
[C---:B------:R-:W-:Y:S01]  /*4030*/  FMUL.FTZ R195, R238.reuse, 1.4426950216293334961 ;  /* 0x3fb8aa3beec37820 */ /* 0x040fe20000410000 */
[----:B------:R-:W-:Y:S01]  /*4040*/  FSETP.NEU.FTZ.AND P0, PT, R238, -INF , PT ;  /* 0xff800000ee00780b */ /* 0x000fe20003f1d000 */
[----:B------:R-:W-:Y:S01]  /*4050*/  FMUL.FTZ R197, R239, 1.4426950216293334961 ;  /* 0x3fb8aa3befc57820 */ /* 0x000fe20000410000 */
[----:B------:R-:W-:Y:S01]  /*4060*/  LEA R179, R216, UR4, 0x1 ;  /* 0x00000004d8b37c11 */ /* 0x000fe2000f8e08ff */
[----:B------:R-:W-:Y:S01]  /*4070*/  UISETP.GT.AND UP3, UPT, UR5, UR21, UPT ;  /* 0x000000150500728c */ /* 0x000fe2000bf64270 */
[----:B------:R-:W-:Y:S02]  /*4080*/  FSEL R195, R195, RZ, P0 ;  /* 0x000000ffc3c37208 */ /* 0x000fe40000000000 */
[----:B------:R-:W-:Y:S02]  /*4090*/  FSETP.NEU.FTZ.AND P0, PT, R239, -INF , PT ;  /* 0xff800000ef00780b */ /* 0x000fe40003f1d000 */
[-C--:B------:R-:W-:Y:S01]  /*40a0*/  IADD3 R178, R206, R179.reuse, RZ ;  /* 0x000000b3ceb27210 */ /* 0x080fe20007ffe0ff */
[--C-:B------:R-:W-:Y:S01]  /*40b0*/  FFMA.FTZ R182, R4, UR19, -R195.reuse ;  /* 0x0000001304b67c23 */ /* 0x100fe200080108c3 */
[----:B------:R-:W-:Y:S01]  /*40c0*/  FSEL R197, R197, RZ, P0 ;  /* 0x000000ffc5c57208 */ /* 0x000fe20000000000 */
[--C-:B------:R-:W-:Y:S01]  /*40d0*/  FFMA.FTZ R183, R5, UR19, -R195.reuse ;  /* 0x0000001305b77c23 */ /* 0x100fe200080108c3 */
[--C-:B------:R-:W-:Y:S01]  /*40e0*/  FFMA.FTZ R186, R8, UR19, -R195.reuse ;  /* 0x0000001308ba7c23 */ /* 0x100fe200080108c3 */
[--C-:B------:R-:W-:Y:S01]  /*40f0*/  FFMA.FTZ R187, R9, UR19, -R195.reuse ;  /* 0x0000001309bb7c23 */ /* 0x100fe200080108c3 */
[----:B------:R-:W-:Y:S01]  /*4100*/  FFMA.FTZ R190, R12, UR19, -R195 ;  /* 0x000000130cbe7c23 */ /* 0x000fe200080108c3 */
[--C-:B------:R-:W-:Y:S01]  /*4110*/  FFMA.FTZ R184, R6, UR19, -R197.reuse ;  /* 0x0000001306b87c23 */ /* 0x100fe200080108c5 */
[--C-:B------:R-:W-:Y:S01]  /*4120*/  FFMA.FTZ R185, R7, UR19, -R197.reuse ;  /* 0x0000001307b97c23 */ /* 0x100fe200080108c5 */
[--C-:B------:R-:W-:Y:S01]  /*4130*/  FFMA.FTZ R188, R10, UR19, -R197.reuse ;  /* 0x000000130abc7c23 */ /* 0x100fe200080108c5 */
[----:B------:R-:W-:Y:S01]  /*4140*/  FFMA.FTZ R189, R11, UR19, -R197 ;  /* 0x000000130bbd7c23 */ /* 0x000fe200080108c5 */
[----:B------:R-:W-:Y:S01]  /*4150*/  MUFU.EX2 R182, R182 ;  /* 0x000000b600b67308 */ /* 0x000fe20000000800 */
[----:B------:R-:W-:Y:S01]  /*4160*/  FFMA.FTZ R191, R13, UR19, -R195 ;  /* 0x000000130dbf7c23 */ /* 0x000fe200080108c3 */
[--C-:B------:R-:W-:Y:S01]  /*4170*/  FFMA.FTZ R192, R14, UR19, -R197.reuse ;  /* 0x000000130ec07c23 */ /* 0x100fe200080108c5 */
[----:B------:R-:W-:Y:S01]  /*4180*/  FFMA.FTZ R193, R15, UR19, -R197 ;  /* 0x000000130fc17c23 */ /* 0x000fe200080108c5 */
[----:B------:R-:W-:Y:S01]  /*4190*/  FFMA.FTZ R194, R16, UR19, -R195 ;  /* 0x0000001310c27c23 */ /* 0x000fe200080108c3 */
[----:B------:R-:W-:Y:S01]  /*41a0*/  FFMA.FTZ R196, R18, UR19, -R197 ;  /* 0x0000001312c47c23 */ /* 0x000fe200080108c5 */
[----:B------:R-:W-:Y:S01]  /*41b0*/  FFMA.FTZ R195, R17, UR19, -R195 ;  /* 0x0000001311c37c23 */ /* 0x000fe200080108c3 */
[----:B------:R-:W-:Y:S03]  /*41c0*/  FFMA.FTZ R197, R19, UR19, -R197 ;  /* 0x0000001313c57c23 */ /* 0x000fe600080108c5 */
[----:B------:R-:W-:Y:S01]  /*41d0*/  MUFU.EX2 R183, R183 ;  /* 0x000000b700b77308 */ /* 0x000fe20000000800 */
[C---:B------:R-:W-:Y:S02]  /*41e0*/  IADD3 R177, R205.reuse, R179, RZ ;  /* 0x000000b3cdb17210 */ /* 0x040fe40007ffe0ff */
[----:B------:R-:W-:Y:S02]  /*41f0*/  IADD3 R176, R205, R178, RZ ;  /* 0x000000b2cdb07210 */ /* 0x000fe40007ffe0ff */
[----:B------:R-:W-:Y:S05]  /*4200*/  PLOP3.LUT P1, PT, PT, PT, UP3, 0x80, 0x0 ;  /* 0x000000000000781c */ /* 0x000fea0003f2f038 */
[----:B------:R-:W-:Y:S10]  /*4210*/  MUFU.EX2 R184, R184 ;  /* 0x000000b800b87308 */ /* 0x000ff40000000800 */
        /* <DEDUP_REMOVED lines=12> */
[----:B------:R-:W1:Y:S02]  /*42e0*/  MUFU.EX2 R197, R197 ;  /* 0x000000c500c57308 */ /* 0x000e640000000800 */
[----:B-1----:R-:W-:Y:S02]  /*42f0*/  F2FP.BF16.F32.PACK_AB R198, R197, R196 ;  /* 0x000000c4c5c6723e */ /* 0x002fe400000010ff */
[----:B------:R-:W-:Y:S02]  /*4300*/  F2FP.BF16.F32.PACK_AB R249, R183, R182 ;  /* 0x000000b6b7f9723e */ /* 0x000fe400000010ff */
[----:B------:R-:W-:Y:S02]  /*4310*/  F2FP.BF16.F32.PACK_AB R241, R185, R184 ;  /* 0x000000b8b9f1723e */ /* 0x000fe400000010ff */
[----:B------:R-:W-:Y:S01]  /*4320*/  F2FP.BF16.F32.PACK_AB R217, R187, R186 ;  /* 0x000000babbd9723e */ /* 0x000fe200000010ff */
[----:B------:R-:W-:Y:S01]  /*4330*/  STS [R230+0x12000], R249 ;  /* 0x012000f9e6007388 */ /* 0x000fe20000000800 */
[----:B------:R-:W-:Y:S02]  /*4340*/  F2FP.BF16.F32.PACK_AB R203, R189, R188 ;  /* 0x000000bcbdcb723e */ /* 0x000fe400000010ff */
[----:B------:R-:W-:Y:S01]  /*4350*/  F2FP.BF16.F32.PACK_AB R201, R191, R190 ;  /* 0x000000bebfc9723e */ /* 0x000fe200000010ff */
[----:B------:R-:W-:Y:S01]  /*4360*/  STS [R230+0x12400], R241 ;  /* 0x012400f1e6007388 */ /* 0x000fe20000000800 */
[----:B------:R-:W-:Y:S02]  /*4370*/  F2FP.BF16.F32.PACK_AB R199, R193, R192 ;  /* 0x000000c0c1c7723e */ /* 0x000fe400000010ff */
[----:B------:R-:W-:Y:S01]  /*4380*/  F2FP.BF16.F32.PACK_AB R200, R195, R194 ;  /* 0x000000c2c3c8723e */ /* 0x000fe200000010ff */
[----:B------:R-:W-:Y:S04]  /*4390*/  STS [R234+0x12000], R217 ;  /* 0x012000d9ea007388 */ /* 0x000fe80000000800 */
[----:B------:R-:W-:Y:S04]  /*43a0*/  STS [R234+0x12400], R203 ;  /* 0x012400cbea007388 */ /* 0x000fe80000000800 */
[----:B------:R-:W-:Y:S04]  /*43b0*/  STS [R232+0x12000], R201 ;  /* 0x012000c9e8007388 */ /* 0x000fe80000000800 */
[----:B------:R-:W-:Y:S04]  /*43c0*/  STS [R232+0x12400], R199 ;  /* 0x012400c7e8007388 */ /* 0x000fe80000000800 */
[----:B------:R-:W-:Y:S04]  /*43d0*/  STS [R235+0x12000], R200 ;  /* 0x012000c8eb007388 */ /* 0x000fe80000000800 */
[----:B------:R-:W-:Y:S04]  /*43e0*/  STS [R235+0x12400], R198 ;  /* 0x012400c6eb007388 */ /* 0x000fe80000000800 */
[----:B------:R-:W1:Y:S08]  /*43f0*/  LDSM.16.M88.4 R100, [R179+0x8000] ;  /* 0x00800000b364783b */ /* 0x000e700000000200 */
[----:B------:R-:W2:Y:S08]  /*4400*/  LDSM.16.M88.4 R104, [R178+0x8000] ;  /* 0x00800000b268783b */ /* 0x000eb00000000200 */
        /* <DEDUP_REMOVED lines=38> */
[C---:B-----5:R-:W-:Y:S01]  /*4670*/  FADD.FTZ R199, -R181.reuse, R20 ;  /* 0x00000014b5c77221 */ /* 0x060fe20000010100 */
[----:B------:R-:W-:Y:S01]  /*4680*/  FADD.FTZ R198, -R181, R21 ;  /* 0x00000015b5c67221 */ /* 0x000fe20000010100 */
[C---:B------:R-:W-:Y:S03]  /*4690*/  FADD.FTZ R201, -R180.reuse, R22 ;  /* 0x00000016b4c97221 */ /* 0x040fe60000010100 */
[----:B------:R-:W-:Y:S01]  /*46a0*/  FADD.FTZ R200, -R180, R23 ;  /* 0x00000017b4c87221 */ /* 0x000fe20000010100 */
[----:B------:R-:W-:Y:S01]  /*46b0*/  FMUL.FTZ R199, R182, R199 ;  /* 0x000000c7b6c77220 */ /* 0x000fe20000410000 */
[----:B------:R-:W-:Y:S01]  /*46c0*/  FMUL.FTZ R198, R183, R198 ;  /* 0x000000c6b7c67220 */ /* 0x000fe20000410000 */
[----:B------:R-:W-:Y:S01]  /*46d0*/  FMUL.FTZ R201, R184, R201 ;  /* 0x000000c9b8c97220 */ /* 0x000fe20000410000 */
[----:B------:R-:W-:Y:S01]  /*46e0*/  FMUL.FTZ R200, R185, R200 ;  /* 0x000000c8b9c87220 */ /* 0x000fe20000410000 */
[C---:B------:R-:W-:Y:S01]  /*46f0*/  FADD.FTZ R183, -R181.reuse, R24 ;  /* 0x00000018b5b77221 */ /* 0x040fe20000010100 */
[----:B------:R-:W-:Y:S01]  /*4700*/  FADD.FTZ R182, -R181, R25 ;  /* 0x00000019b5b67221 */ /* 0x000fe20000010100 */
[----:B------:R-:W-:Y:S01]  /*4710*/  F2FP.BF16.F32.PACK_AB R199, R198, R199 ;  /* 0x000000c7c6c7723e */ /* 0x000fe200000010ff */
[C---:B------:R-:W-:Y:S01]  /*4720*/  FADD.FTZ R185, -R180.reuse, R26 ;  /* 0x0000001ab4b97221 */ /* 0x040fe20000010100 */
[----:B------:R-:W-:Y:S01]  /*4730*/  FADD.FTZ R184, -R180, R27 ;  /* 0x0000001bb4b87221 */ /* 0x000fe20000010100 */
[----:B------:R-:W-:Y:S01]  /*4740*/  FMUL.FTZ R183, R186, R183 ;  /* 0x000000b7bab77220 */ /* 0x000fe20000410000 */
[----:B------:R-:W-:Y:S01]  /*4750*/  FMUL.FTZ R182, R187, R182 ;  /* 0x000000b6bbb67220 */ /* 0x000fe20000410000 */
[----:B------:R-:W-:Y:S01]  /*4760*/  FMUL.FTZ R185, R188, R185 ;  /* 0x000000b9bcb97220 */ /* 0x000fe20000410000 */
[----:B------:R-:W-:Y:S01]  /*4770*/  FMUL.FTZ R184, R189, R184 ;  /* 0x000000b8bdb87220 */ /* 0x000fe20000410000 */
[C---:B------:R-:W-:Y:S01]  /*4780*/  FADD.FTZ R187, -R181.reuse, R28 ;  /* 0x0000001cb5bb7221 */ /* 0x040fe20000010100 */
[C---:B------:R-:W-:Y:S01]  /*4790*/  FADD.FTZ R186, -R181.reuse, R29 ;  /* 0x0000001db5ba7221 */ /* 0x040fe20000010100 */
[C---:B------:R-:W-:Y:S01]  /*47a0*/  FADD.FTZ R203, -R181.reuse, R32 ;  /* 0x00000020b5cb7221 */ /* 0x040fe20000010100 */
[----:B------:R-:W-:Y:S01]  /*47b0*/  F2FP.BF16.F32.PACK_AB R201, R200, R201 ;  /* 0x000000c9c8c9723e */ /* 0x000fe200000010ff */
[----:B------:R-:W-:Y:S01]  /*47c0*/  FADD.FTZ R198, -R181, R33 ;  /* 0x00000021b5c67221 */ /* 0x000fe20000010100 */
[----:B------:R-:W-:Y:S01]  /*47d0*/  FADD.FTZ R189, -R180, R30 ;  /* 0x0000001eb4bd7221 */ /* 0x000fe20000010100 */
        /* <DEDUP_REMOVED lines=15> */
[----:B------:R-:W-:Y:S04]  /*48d0*/  F2FP.BF16.F32.PACK_AB R198, R198, R203 ;  /* 0x000000cbc6c6723e */ /* 0x000fe800000010ff */
[----:B------:R-:W-:Y:S01]  /*48e0*/  F2FP.BF16.F32.PACK_AB R180, R180, R181 ;  /* 0x000000b5b4b4723e */ /* 0x000fe200000010ff */
[----:B------:R-:W-:Y:S06]  /*48f0*/  @!P1 BRA `(.L_x_204) ;  /* 0x0000000000549947 */ /* 0x000fec0003800000 */
[----:B------:R-:W1:Y:S01]  /*4900*/  LDC R7, c[0x0][0x240] ;  /* 0x00009000ff077b82 */ /* 0x000e620000000800 */
[----:B------:R-:W-:Y:S01]  /*4910*/  ULOP3.LUT UR10, UR5, 0x1, URZ, 0xc0, !UPT ;  /* 0x00000001050a7892 */ /* 0x000fe2000f8ec03f */
[----:B------:R-:W-:Y:S03]  /*4920*/  UMOV UR11, 0xffffc000 ;  /* 0xffffc000000b7882 */ /* 0x000fe60000000000 */
        /* <DEDUP_REMOVED lines=18> */
.L_x_204:
[----:B------:R-:W-:Y:S01]  /*4a50*/  STS [R230+0x10000], R199 ;  /* 0x010000c7e6007388 */ /* 0x000fe20000000800 */
[----:B------:R-:W-:Y:S03]  /*4a60*/  LEA R217, R214, UR4, 0x1 ;  /* 0x00000004d6d97c11 */ /* 0x000fe6000f8e08ff */
[----:B------:R-:W-:Y:S04]  /*4a70*/  STS [R230+0x10400], R201 ;  /* 0x010400c9e6007388 */ /* 0x000fe80000000800 */
        /* <DEDUP_REMOVED lines=47> */
[----:B------:R-:W-:Y:S01]  /*4d70*/  HMMA.16816.F32.BF16 R64, R4, R18, R64 ;  /* 0x000000120440723c */ /* 0x000fe20000041840 */
[----:B------:R-:W1:Y:S05]  /*4d80*/  LDC R4, c[0x0][0x270] ;  /* 0x00009c00ff047b82 */ /* 0x000e6a0000000800 */
[-C--:B---3--:R-:W-:Y:S06]  /*4d90*/  HMMA.16816.F32.BF16 R36, R20, R24.reuse, R36 ;  /* 0x000000181424723c */ /* 0x088fec0000041824 */
[C---:B------:R-:W-:Y:S06]  /*4da0*/  HMMA.16816.F32.BF16 R40, R28.reuse, R24, R40 ;  /* 0x000000181c28723c */ /* 0x040fec0000041828 */
[-C--:B------:R-:W-:Y:S06]  /*4db0*/  HMMA.16816.F32.BF16 R44, R28, R26.reuse, R44 ;  /* 0x0000001a1c2c723c */ /* 0x080fec000004182c */
[C---:B------:R-:W-:Y:S05]  /*4dc0*/  HMMA.16816.F32.BF16 R48, R20.reuse, R26, R48 ;  /* 0x0000001a1430723c */ /* 0x040fea0000041830 */
[----:B-1----:R-:W-:Y:S01]  /*4dd0*/  IMAD R4, R4, UR52, RZ ;  /* 0x0000003404047c24 */ /* 0x002fe2000f8e02ff */
[-C--:B----4-:R-:W-:Y:S05]  /*4de0*/  HMMA.16816.F32.BF16 R52, R20, R32.reuse, R52 ;  /* 0x000000201434723c */ /* 0x090fea0000041834 */
[----:B------:R-:W-:Y:S01]  /*4df0*/  IMAD.U32 R5, R4, -0x40, RZ ;  /* 0xffffffc004057824 */ /* 0x000fe200078e00ff */
[C---:B------:R-:W-:Y:S05]  /*4e00*/  HMMA.16816.F32.BF16 R56, R28.reuse, R32, R56 ;  /* 0x000000201c38723c */ /* 0x040fea0000041838 */
[C---:B------:R-:W-:Y:S01]  /*4e10*/  LEA R242, P0, R5.reuse, R242, 0x2 ;  /* 0x000000f205f27211 */ /* 0x040fe200078010ff */
[-C--:B------:R-:W-:Y:S05]  /*4e20*/  HMMA.16816.F32.BF16 R60, R28, R34.reuse, R60 ;  /* 0x000000221c3c723c */ /* 0x080fea000004183c */
[----:B------:R-:W-:Y:S01]  /*4e30*/  LEA.HI.X.SX32 R243, R5, R243, 0x2, P0 ;  /* 0x000000f305f37211 */ /* 0x000fe200000f16ff */
        /* <DEDUP_REMOVED lines=19> */
.L_x_205:
[----:B------:R-:W-:Y:S01]  /*4f70*/  LDSM.16.M88.4 R100, [R209] ;  /* 0x00000000d164783b */ /* 0x000fe20000000200 */
[----:B------:R-:W-:Y:S02]  /*4f80*/  ULOP3.LUT UR10, UR5, 0x1, URZ, 0xc0, !UPT ;  /* 0x00000001050a7892 */ /* 0x000fe4000f8ec03f */
[----:B------:R-:W-:Y:S01]  /*4f90*/  UISETP.GT.AND UP2, UPT, UR5, UR21, UPT ;  /* 0x000000150500728c */ /* 0x000fe2000bf44270 */
[----:B------:R-:W2:Y:S01]  /*4fa0*/  LDSM.16.MT88.4 R16, [R217+0xc000] ;  /* 0x00c00000d910783b */ /* 0x000ea20000004200 */
[----:B------:R-:W-:Y:S02]  /*4fb0*/  UISETP.NE.U32.AND UP0, UPT, UR10, 0x1, UPT ;  /* 0x000000010a00788c */ /* 0x000fe4000bf05070 */
[----:B------:R-:W-:Y:S01]  /*4fc0*/  @UP3 UIADD3 UR11, UP1, UR15, -0x100, URZ ;  /* 0xffffff000f0b3890 */ /* 0x000fe2000ff3e03f */
[----:B------:R-:W1:Y:S01]  /*4fd0*/  LDSM.16.M88.4 R28, [R209+0x1000] ;  /* 0x00100000d11c783b */ /* 0x000e620000000200 */
[----:B------:R-:W-:Y:S02]  /*4fe0*/  UIADD3 UR5, UR5, -0x1, URZ ;  /* 0xffffffff05057890 */ /* 0x000fe4000fffe03f */
[----:B------:R-:W-:Y:S01]  /*4ff0*/  @UP3 UIADD3.X UR10, UR14, -0x1, URZ, UP1, !UPT ;  /* 0xffffffff0e0a3890 */ /* 0x000fe20008ffe43f */
[----:B------:R-:W3:Y:S04]  /*5000*/  LDSM.16.MT88.4 R32, [R217+0xe000] ;  /* 0x00e00000d920783b */ /* 0x000ee80000004200 */
[----:B------:R-:W-:Y:S04]  /*5010*/  LDSM.16.M88.4 R104, [R204] ;  /* 0x00000000cc68783b */ /* 0x000fe80000000200 */
[----:B------:R-:W4:Y:S04]  /*5020*/  LDSM.16.MT88.4 R124, [R217+0xc800] ;  /* 0x00c80000d97c783b */ /* 0x000f280000004200 */
[----:B------:R-:W4:Y:S04]  /*5030*/  LDSM.16.M88.4 R176, [R204+0x1000] ;  /* 0x00100000ccb0783b */ /* 0x000f280000000200 */
[----:B------:R-:W4:Y:S04]  /*5040*/  LDSM.16.MT88.4 R180, [R217+0xe800] ;  /* 0x00e80000d9b4783b */ /* 0x000f280000004200 */
[----:B------:R-:W-:Y:S04]  /*5050*/  LDSM.16.M88.4 R184, [R2] ;  /* 0x0000000002b8783b */ /* 0x000fe80000000200 */
[----:B------:R-:W4:Y:S04]  /*5060*/  LDSM.16.MT88.4 R188, [R217+0xd000] ;  /* 0x00d00000d9bc783b */ /* 0x000f280000004200 */
[----:B------:R-:W4:Y:S01]  /*5070*/  LDSM.16.M88.4 R192, [R2+0x1000] ;  /* 0x0010000002c0783b */ /* 0x000f220000000200 */
[-C--:B--2---:R-:W-:Y:S03]  /*5080*/  HMMA.16816.F32.BF16 R4, R100, R16.reuse, RZ ;  /* 0x000000106404723c */ /* 0x084fe600000418ff */
[----:B------:R-:W-:Y:S04]  /*5090*/  LDSM.16.M88.4 R196, [R3] ;  /* 0x0000000003c4783b */ /* 0x000fe80000000200 */
[----:B------:R-:W-:Y:S01]  /*50a0*/  LDSM.16.MT88.4 R200, [R217+0xd800] ;  /* 0x00d80000d9c8783b */ /* 0x000fe20000004200 */
        /* <DEDUP_REMOVED lines=108> */
[----:B---3--:R-:W-:Y:S01]  /*5770*/  IMAD.U32 R7, RZ, RZ, UR38 ;  /* 0x00000026ff077e24 */ /* 0x008fe2000f8e00ff */
[-C--:B------:R-:W-:Y:S02]  /*5780*/  LEA R18, P1, R107, R242.reuse, 0x2 ;  /* 0x000000f26b127211 */ /* 0x080fe400078210ff */
[----:B------:R2:W-:Y:S01]  /*5790*/  REDG.E.ADD.F32.FTZ.RN.STRONG.GPU desc[UR8][R4.64], R14 ;  /* 0x0000000e040079a6 */ /* 0x0005e2000c10f388 */
        /* <DEDUP_REMOVED lines=39> */
[----:B------:R-:W-:Y:S01]  /*5a10*/  IMAD.U32 R9, RZ, RZ, UR33 ;  /* 0x00000021ff097e24 */ /* 0x000fe2000f8e00ff */
[-C--:B------:R-:W-:Y:S02]  /*5a20*/  LEA R106, P2, R19, R242.reuse, 0x2 ;  /* 0x000000f2136a7211 */ /* 0x080fe400078410ff */
        /* <DEDUP_REMOVED lines=9> */
[----:B------:R-:W-:Y:S01]  /*5ac0*/  PLOP3.LUT P1, PT, PT, PT, UP0, 0x80, 0x0 ;  /* 0x000000000000781c */ /* 0x000fe20003f2f008 */
[----:B------:R-:W-:Y:S01]  /*5ad0*/  REDG.E.ADD.F32.FTZ.RN.STRONG.GPU desc[UR8][R20.64], R35 ;  /* 0x00000023140079a6 */ /* 0x000fe2000c10f388 */
[----:B------:R-:W-:Y:S01]  /*5ae0*/  @UP3 UIADD3 UR17, UP0, UR17, -0x100, URZ ;  /* 0xffffff0011113890 */ /* 0x000fe2000ff1e03f */
[----:B---3--:R-:W-:Y:S02]  /*5af0*/  IMAD.U32 R11, RZ, RZ, UR39 ;  /* 0x00000027ff0b7e24 */ /* 0x008fe4000f8e00ff */
[----:B------:R-:W-:Y:S01]  /*5b00*/  LDSM.16.MT88.4 R16, [R207+0x2000] ;  /* 0x00200000cf10783b */ /* 0x000fe20000004200 */
[----:B------:R-:W-:Y:S01]  /*5b10*/  @UP3 UIADD3.X UR16, UR16, -0x1, URZ, UP0, !UPT ;  /* 0xffffffff10103890 */ /* 0x000fe200087fe43f */
[----:B-1----:R-:W-:Y:S01]  /*5b20*/  IMAD.U32 R13, RZ, RZ, UR32 ;  /* 0x00000020ff0d7e24 */ /* 0x002fe2000f8e00ff */
[----:B------:R-:W-:Y:S01]  /*5b30*/  LEA R126, P0, R11, R242, 0x2 ;  /* 0x000000f20b7e7211 */ /* 0x000fe200078010ff */
[----:B------:R-:W-:Y:S01]  /*5b40*/  LDSM.16.MT88.4 R20, [R210+0x10800] ;  /* 0x01080000d214783b */ /* 0x000fe20000004200 */
[----:B--2---:R-:W-:Y:S02]  /*5b50*/  IMAD.U32 R5, RZ, RZ, UR31 ;  /* 0x0000001fff057e24 */ /* 0x004fe4000f8e00ff */
[-C--:B------:R-:W-:Y:S01]  /*5b60*/  LEA.HI.X.SX32 R105, R13, R243.reuse, 0x2, P3 ;  /* 0x000000f30d697211 */ /* 0x080fe200018f16ff */
[----:B------:R-:W-:Y:S01]  /*5b70*/  LDSM.16.MT88.4 R24, [R207+0x800] ;  /* 0x00080000cf18783b */ /* 0x000fe20000004200 */
[-C--:B------:R-:W-:Y:S02]  /*5b80*/  LEA.HI.X.SX32 R127, R9, R243.reuse, 0x2, P0 ;  /* 0x000000f3097f7211 */ /* 0x080fe400000f16ff */
[----:B------:R-:W-:Y:S01]  /*5b90*/  LEA.HI.X.SX32 R107, R5, R243, 0x2, P2 ;  /* 0x000000f3056b7211 */ /* 0x000fe200010f16ff */
[----:B------:R-:W-:Y:S01]  /*5ba0*/  REDG.E.ADD.F32.FTZ.RN.STRONG.GPU desc[UR8][R104.64], R28 ;  /* 0x0000001c680079a6 */ /* 0x000fe2000c10f388 */
[----:B------:R-:W-:Y:S03]  /*5bb0*/  PLOP3.LUT P0, PT, PT, PT, UP2, 0x80, 0x0 ;  /* 0x000000000000781c */ /* 0x000fe60003f0f028 */
[----:B------:R-:W-:Y:S04]  /*5bc0*/  REDG.E.ADD.F32.FTZ.RN.STRONG.GPU desc[UR8][R106.64], R29 ;  /* 0x0000001d6a0079a6 */ /* 0x000fe8000c10f388 */
        /* <DEDUP_REMOVED lines=50> */
[----:B------:R-:W-:Y:S01]  /*5ef0*/  BAR.SYNC.DEFER_BLOCKING 0x0 ;  /* 0x0000000000007b1d */ /* 0x000fe20000010000 */
[----:B------:R-:W-:Y:S01]  /*5f00*/  F2FP.BF16.F32.PACK_AB R36, R37, R36 ;  /* 0x000000242524723e */ /* 0x000fe200000010ff */
[----:B------:R-:W-:Y:S01]  /*5f10*/  UISETP.NE.AND UP0, UPT, UR51, -0x1, UPT ;  /* 0xffffffff3300788c */ /* 0x000fe2000bf05270 */
        /* <DEDUP_REMOVED lines=41> */
[----:B------:R1:W-:Y:S01]  /*61b0*/  STS [R231], R68 ;  /* 0x00000044e7007388 */ /* 0x0003e20000000800 */
[----:B------:R-:W-:Y:S01]  /*61c0*/  F2FP.BF16.F32.PACK_AB R74, R75, R74 ;  /* 0x0000004a4b4a723e */ /* 0x000fe200000010ff */
[----:B------:R-:W-:Y:S01]  /*61d0*/  @UP0 UIADD3 UR5, UR49, UR51, URZ ;  /* 0x0000003331050290 */ /* 0x000fe2000fffe03f */
[----:B------:R-:W-:Y:S01]  /*61e0*/  F2FP.BF16.F32.PACK_AB R76, R77, R76 ;  /* 0x0000004c4d4c723e */ /* 0x000fe200000010ff */
[----:B------:R1:W-:Y:S01]  /*61f0*/  STS [R231+0x400], R70 ;  /* 0x00040046e7007388 */ /* 0x0003e20000000800 */
[----:B------:R-:W-:Y:S01]  /*6200*/  F2FP.BF16.F32.PACK_AB R78, R79, R78 ;  /* 0x0000004e4f4e723e */ /* 0x000fe200000010ff */
[----:B------:R-:W-:Y:S01]  /*6210*/  @UP0 ULDC.64 UR10, c[0x0][0x450] ;  /* 0x00011400000a0ab9 */ /* 0x000fe20000000a00 */
[----:B------:R-:W-:Y:S01]  /*6220*/  F2FP.BF16.F32.PACK_AB R84, R85, R84 ;  /* 0x000000545554723e */ /* 0x000fe200000010ff */
[----:B------:R1:W-:Y:S01]  /*6230*/  STS [R233], R80 ;  /* 0x00000050e9007388 */ /* 0x0003e20000000800 */
[----:B------:R-:W-:Y:S01]  /*6240*/  F2FP.BF16.F32.PACK_AB R86, R87, R86 ;  /* 0x000000565756723e */ /* 0x000fe200000010ff */
[----:B------:R-:W-:Y:S01]  /*6250*/  @UP0 UIMAD.WIDE.U32 UR12, UR5, UR10, URZ ;  /* 0x0000000a050c02a5 */ /* 0x000fe2000f8e003f */
[----:B------:R-:W-:Y:S01]  /*6260*/  F2FP.BF16.F32.PACK_AB R96, R97, R96 ;  /* 0x000000606160723e */ /* 0x000fe200000010ff */
[----:B------:R1:W-:Y:S01]  /*6270*/  STS [R233+0x400], R82 ;  /* 0x00040052e9007388 */ /* 0x0003e20000000800 */
[----:B------:R-:W-:Y:S01]  /*6280*/  F2FP.BF16.F32.PACK_AB R98, R99, R98 ;  /* 0x000000626362723e */ /* 0x000fe200000010ff */
[----:B------:R-:W-:Y:S01]  /*6290*/  @UP0 UIMAD UR5, UR5, UR11, URZ ;  /* 0x0000000b050502a4 */ /* 0x000fe2000f8e023f */
[----:B------:R-:W-:Y:S01]  /*62a0*/  F2FP.BF16.F32.PACK_AB R88, R89, R88 ;  /* 0x000000585958723e */ /* 0x000fe200000010ff */
[----:B------:R1:W-:Y:S01]  /*62b0*/  STS [R231+0x1000], R72 ;  /* 0x00100048e7007388 */ /* 0x0003e20000000800 */
[----:B------:R-:W-:Y:S01]  /*62c0*/  F2FP.BF16.F32.PACK_AB R90, R91, R90 ;  /* 0x0000005a5b5a723e */ /* 0x000fe200000010ff */
[----:B------:R-:W-:Y:S01]  /*62d0*/  @UP0 UIADD3 UR19, UR13, UR5, URZ ;  /* 0x000000050d130290 */ /* 0x000fe2000fffe03f */
[----:B------:R-:W-:Y:S01]  /*62e0*/  F2FP.BF16.F32.PACK_AB R92, R93, R92 ;  /* 0x0000005c5d5c723e */ /* 0x000fe200000010ff */
[----:B------:R1:W-:Y:S01]  /*62f0*/  STS [R231+0x1400], R74 ;  /* 0x0014004ae7007388 */ /* 0x0003e20000000800 */
[----:B------:R-:W-:Y:S01]  /*6300*/  F2FP.BF16.F32.PACK_AB R94, R95, R94 ;  /* 0x0000005e5f5e723e */ /* 0x000fe200000010ff */
[----:B------:R-:W-:Y:S01]  /*6310*/  @UP0 UMOV UR18, UR12 ;  /* 0x0000000c00120c82 */ /* 0x000fe20008000000 */
[----:B------:R-:W-:Y:S01]  /*6320*/  F2FP.BF16.F32.PACK_AB R40, R41, R40 ;  /* 0x000000282928723e */ /* 0x000fe200000010ff */
[----:B------:R1:W-:Y:S01]  /*6330*/  STS [R233+0x1000], R76 ;  /* 0x0010004ce9007388 */ /* 0x0003e20000000800 */
[----:B------:R-:W-:-:S02]  /*6340*/  F2FP.BF16.F32.PACK_AB R42, R43, R42 ;  /* 0x0000002a2b2a723e */ /* 0x000fc400000010ff */
[----:B------:R-:W-:Y:S01]  /*6350*/  F2FP.BF16.F32.PACK_AB R44, R45, R44 ;  /* 0x0000002c2d2c723e */ /* 0x000fe200000010ff */
[----:B------:R1:W-:Y:S01]  /*6360*/  STS [R233+0x1400], R78 ;  /* 0x0014004ee9007388 */ /* 0x0003e20000000800 */
[----:B------:R-:W-:Y:S02]  /*6370*/  F2FP.BF16.F32.PACK_AB R46, R47, R46 ;  /* 0x0000002e2f2e723e */ /* 0x000fe400000010ff */
[----:B------:R-:W-:Y:S01]  /*6380*/  F2FP.BF16.F32.PACK_AB R52, R53, R52 ;  /* 0x000000343534723e */ /* 0x000fe200000010ff */
[----:B------:R1:W-:Y:S01]  /*6390*/  STS [R231+0x2000], R84 ;  /* 0x00200054e7007388 */ /* 0x0003e20000000800 */
[----:B------:R-:W-:Y:S02]  /*63a0*/  F2FP.BF16.F32.PACK_AB R54, R55, R54 ;  /* 0x000000363736723e */ /* 0x000fe400000010ff */
[----:B------:R-:W-:Y:S01]  /*63b0*/  F2FP.BF16.F32.PACK_AB R64, R65, R64 ;  /* 0x000000404140723e */ /* 0x000fe200000010ff */
[----:B------:R1:W-:Y:S01]  /*63c0*/  STS [R231+0x2400], R86 ;  /* 0x00240056e7007388 */ /* 0x0003e20000000800 */
[----:B------:R-:W-:-:S02]  /*63d0*/  F2FP.BF16.F32.PACK_AB R66, R67, R66 ;  /* 0x000000424342723e */ /* 0x000fc400000010ff */
[----:B------:R-:W-:Y:S01]  /*63e0*/  F2FP.BF16.F32.PACK_AB R56, R57, R56 ;  /* 0x000000383938723e */ /* 0x000fe200000010ff */
[----:B------:R1:W-:Y:S01]  /*63f0*/  STS [R233+0x2000], R96 ;  /* 0x00200060e9007388 */ /* 0x0003e20000000800 */
[----:B------:R-:W-:Y:S02]  /*6400*/  F2FP.BF16.F32.PACK_AB R58, R59, R58 ;  /* 0x0000003a3b3a723e */ /* 0x000fe400000010ff */
[----:B------:R-:W-:Y:S01]  /*6410*/  PLOP3.LUT P0, PT, PT, PT, UP0, 0x80, 0x0 ;  /* 0x000000000000781c */ /* 0x000fe20003f0f008 */
[----:B------:R1:W-:Y:S04]  /*6420*/  STS [R233+0x2400], R98 ;  /* 0x00240062e9007388 */ /* 0x0003e80000000800 */
        /* <DEDUP_REMOVED lines=17> */
[----:B------:R1:W-:Y:S01]  /*6540*/  STS [R231+0x7400], R58 ;  /* 0x0074003ae7007388 */ /* 0x0003e20000000800 */
[----:B------:R-:W-:Y:S05]  /*6550*/  @P0 BRA `(.L_x_207) ;  /* 0x0000000000340947 */ /* 0x000fea0003800000 */
[----:B------:R-:W-:Y:S01]  /*6560*/  USHF.R.S32.HI UR5, URZ, 0x1f, UR49 ;  /* 0x0000001f3f057899 */ /* 0x000fe20008011431 */
[----:B------:R-:W-:Y:S01]  /*6570*/  ULDC.64 UR10, c[0x0][0x450] ;  /* 0x00011400000a7ab9 */ /* 0x000fe20000000a00 */
[----:B------:R-:W-:Y:S02]  /*6580*/  USHF.R.S32.HI UR7, URZ, 0x1f, UR53 ;  /* 0x0000001f3f077899 */ /* 0x000fe40008011435 */
[----:B------:R-:W-:Y:S02]  /*6590*/  UIMAD UR5, UR5, UR10, URZ ;  /* 0x0000000a050572a4 */ /* 0x000fe4000f8e023f */
[----:B------:R-:W-:Y:S02]  /*65a0*/  UIMAD.WIDE.U32 UR12, UR49, UR10, URZ ;  /* 0x0000000a310c72a5 */ /* 0x000fe4000f8e003f */
[----:B------:R-:W-:Y:S01]  /*65b0*/  UIMAD UR5, UR49, UR11, UR5 ;  /* 0x0000000b310572a4 */ /* 0x000fe2000f8e0205 */
[----:B------:R-:W-:-:S03]  /*65c0*/  ULDC.64 UR14, c[0x0][0x438] ;  /* 0x00010e00000e7ab9 */ /* 0x000fc60000000a00 */
[----:B------:R-:W-:Y:S02]  /*65d0*/  UIADD3 UR13, UR13, UR5, URZ ;  /* 0x000000050d0d7290 */ /* 0x000fe4000fffe03f */
[----:B------:R-:W-:Y:S02]  /*65e0*/  UIMAD UR5, UR7, UR14, URZ ;  /* 0x0000000e070572a4 */ /* 0x000fe4000f8e023f */
[----:B------:R-:W-:Y:S02]  /*65f0*/  UIMAD.WIDE.U32 UR12, UR53, UR14, UR12 ;  /* 0x0000000e350c72a5 */ /* 0x000fe4000f8e000c */
[----:B------:R-:W-:-:S04]  /*6600*/  UIMAD UR5, UR53, UR15, UR5 ;  /* 0x0000000f350572a4 */ /* 0x000fc8000f8e0205 */
[----:B------:R-:W-:Y:S01]  /*6610*/  UIADD3 UR19, UR13, UR5, URZ ;  /* 0x000000050d137290 */ /* 0x000fe2000fffe03f */
[----:B------:R-:W-:-:S11]  /*6620*/  UMOV UR18, UR12 ;  /* 0x0000000c00127c82 */ /* 0x000fd60008000000 */
.L_x_207:
[----:B------:R-:W-:Y:S01]  /*6630*/  @UP0 UIADD3 UR5, UR49, UR51, URZ ;  /* 0x0000003331050290 */ /* 0x000fe2000fffe03f */
[----:B------:R-:W-:Y:S01]  /*6640*/  F2FP.BF16.F32.PACK_AB R60, R61, R60 ;  /* 0x0000003c3d3c723e */ /* 0x000fe200000010ff */
[----:B------:R-:W-:Y:S01]  /*6650*/  @UP0 ULDC.64 UR12, c[0x0][0x458] ;  /* 0x00011600000c0ab9 */ /* 0x000fe20000000a00 */
[----:B------:R-:W-:Y:S01]  /*6660*/  F2FP.BF16.F32.PACK_AB R62, R63, R62 ;  /* 0x0000003e3f3e723e */ /* 0x000fe200000010ff */
[----:B------:R-:W-:Y:S02]  /*6670*/  @UP0 UIMAD.WIDE.U32 UR14, UR5, UR12, URZ ;  /* 0x0000000c050e02a5 */ /* 0x000fe4000f8e003f */
[----:B------:R-:W-:-:S04]  /*6680*/  @UP0 UIMAD UR5, UR5, UR13, URZ ;  /* 0x0000000d050502a4 */ /* 0x000fc8000f8e023f */
[----:B------:R-:W-:Y:S01]  /*6690*/  @UP0 UIADD3 UR15, UR15, UR5, URZ ;  /* 0x000000050f0f0290 */ /* 0x000fe2000fffe03f */
[----:B------:R-:W-:Y:S11]  /*66a0*/  @P0 BRA `(.L_x_208) ;  /* 0x0000000000300947 */ /* 0x000ff60003800000 */
        /* <DEDUP_REMOVED lines=11> */
[----:B------:R-:W-:-:S12]  /*6760*/  UIADD3 UR15, UR15, UR5, URZ ;  /* 0x000000050f0f7290 */ /* 0x000fd8000fffe03f */
.L_x_208:
[----:B------:R2:W-:Y:S01]  /*6770*/  STS [R233+0x7000], R60 ;  /* 0x0070003ce9007388 */ /* 0x0005e20000000800 */
[----:B------:R-:W-:Y:S01]  /*6780*/  USHF.R.S32.HI UR5, URZ, 0x1f, UR47 ;  /* 0x0000001f3f057899 */ /* 0x000fe2000801142f */
[--C-:B------:R-:W-:Y:S01]  /*6790*/  SHF.R.S32.HI R31, RZ, 0x1f, R220.reuse ;  /* 0x0000001fff1f7819 */ /* 0x100fe200000114dc */
[----:B------:R-:W-:Y:S01]  /*67a0*/  IMAD.U32 R3, RZ, RZ, UR10 ;  /* 0x0000000aff037e24 */ /* 0x000fe2000f8e00ff */
[----:B------:R2:W-:Y:S01]  /*67b0*/  STS [R233+0x7400], R62 ;  /* 0x0074003ee9007388 */ /* 0x0005e20000000800 */
[----:B------:R-:W-:Y:S01]  /*67c0*/  UIMAD UR7, UR5, UR10, URZ ;  /* 0x0000000a050772a4 */ /* 0x000fe2000f8e023f */
[----:B------:R-:W-:Y:S01]  /*67d0*/  IMAD.MOV.U32 R30, RZ, RZ, R220 ;  /* 0x000000ffff1e7224 */ /* 0x000fe200078e00dc */
[----:B------:R-:W-:Y:S01]  /*67e0*/  UIMAD UR6, UR50, -0x40, UR6 ;  /* 0xffffffc0320678a4 */ /* 0x000fe2000f8e0206 */
[----:B------:R-:W-:Y:S01]  /*67f0*/  BAR.SYNC.DEFER_BLOCKING 0x0 ;  /* 0x0000000000007b1d */ /* 0x000fe20000010000 */
[----:B------:R-:W-:Y:S01]  /*6800*/  UIMAD UR7, UR47, UR11, UR7 ;  /* 0x0000000b2f0772a4 */ /* 0x000fe2000f8e0207 */
[----:B------:R-:W-:Y:S01]  /*6810*/  IMAD.WIDE.U32 R4, R3, UR47, R30 ;  /* 0x0000002f03047c25 */ /* 0x000fe2000f8e001e */
[----:B------:R-:W-:Y:S01]  /*6820*/  USHF.R.S32.HI UR20, URZ, 0x1f, UR60 ;  /* 0x0000001f3f147899 */ /* 0x000fe2000801143c */
[----:B------:R-:W-:-:S02]  /*6830*/  IADD3 R2, R218, 0x20, RZ ;  /* 0x00000020da027810 */ /* 0x000fc40007ffe0ff */
[----:B------:R-:W-:Y:S01]  /*6840*/  ULDC.64 UR16, c[0x0][0x468] ;  /* 0x00011a0000107ab9 */ /* 0x000fe20000000a00 */
[----:B------:R-:W-:Y:S01]  /*6850*/  IMAD.U32 R3, RZ, RZ, UR7 ;  /* 0x00000007ff037e24 */ /* 0x000fe2000f8e00ff */
[----:B------:R-:W-:Y:S01]  /*6860*/  IADD3 R4, P0, R4, UR18, RZ ;  /* 0x0000001204047c10 */ /* 0x000fe2000ff1e0ff */
[----:B------:R-:W-:Y:S01]  /*6870*/  UIMAD UR7, UR20, UR16, URZ ;  /* 0x00000010140772a4 */ /* 0x000fe2000f8e023f */
[----:B------:R-:W-:Y:S01]  /*6880*/  ISETP.GE.AND P2, PT, R218, UR6, PT ;  /* 0x00000006da007c0c */ /* 0x000fe2000bf46270 */
[----:B------:R-:W-:Y:S01]  /*6890*/  IMAD.U32 R32, RZ, RZ, UR16 ;  /* 0x00000010ff207e24 */ /* 0x000fe2000f8e00ff */
[----:B------:R-:W-:Y:S01]  /*68a0*/  IADD3.X R5, R5, UR19, R3, P0, !PT ;  /* 0x0000001305057c10 */ /* 0x000fe200087fe403 */
[----:B------:R-:W-:Y:S01]  /*68b0*/  UIMAD UR17, UR60, UR17, UR7 ;  /* 0x000000113c1172a4 */ /* 0x000fe2000f8e0207 */
[----:B------:R-:W-:Y:S01]  /*68c0*/  BSSY B0, `(.L_x_209) ;  /* 0x0000016000007945 */ /* 0x000fe20003800000 */
[----:B------:R-:W-:Y:S01]  /*68d0*/  ISETP.GE.AND P1, PT, R2, UR6, PT ;  /* 0x0000000602007c0c */ /* 0x000fe2000bf26270 */
[----:B------:R-:W-:Y:S01]  /*68e0*/  IMAD.WIDE.U32 R32, R32, UR60, R4 ;  /* 0x0000003c20207c25 */ /* 0x000fe2000f8e0004 */
[----:B------:R-:W-:-:S04]  /*68f0*/  SHF.R.S32.HI R2, RZ, 0x1f, R218 ;  /* 0x0000001fff027819 */ /* 0x000fc800000114da */
[----:B------:R-:W-:Y:S01]  /*6900*/  IADD3 R29, R33, UR17, RZ ;  /* 0x00000011211d7c10 */ /* 0x000fe2000fffe0ff */
[----:B------:R2:W3:Y:S04]  /*6910*/  LDS.128 R24, [R225+0xd000] ;  /* 0x00d00000e1187984 */ /* 0x0004e80000000c00 */
[----:B------:R2:W4:Y:S04]  /*6920*/  LDS.128 R20, [R225+0xf000] ;  /* 0x00f00000e1147984 */ /* 0x0005280000000c00 */
[----:B------:R2:W1:Y:S04]  /*6930*/  LDS.128 R16, [R225+0x11000] ;  /* 0x01100000e1107984 */ /* 0x0004680000000c00 */
[----:B------:R2:W1:Y:S01]  /*6940*/  LDS.128 R12, [R225+0x13000] ;  /* 0x01300000e10c7984 */ /* 0x0004620000000c00 */
[----:B------:R-:W-:Y:S05]  /*6950*/  @P2 BRA `(.L_x_210) ;  /* 0x0000000000302947 */ /* 0x000fea0003800000 */
[----:B------:R-:W2:Y:S01]  /*6960*/  LDS.128 R4, [R225+0xc000] ;  /* 0x00c00000e1047984 */ /* 0x000ea20000000c00 */
[----:B------:R-:W-:Y:S01]  /*6970*/  MOV R28, R32 ;  /* 0x00000020001c7202 */ /* 0x000fe20000000f00 */
[----:B------:R-:W-:Y:S01]  /*6980*/  IMAD R3, R2, UR10, RZ ;  /* 0x0000000a02037c24 */ /* 0x000fe2000f8e02ff */
[----:B------:R-:W-:Y:S01]  /*6990*/  ULDC.64 UR16, c[0x0][0x3f0] ;  /* 0x0000fc0000107ab9 */ /* 0x000fe20000000a00 */
[----:B------:R-:W3:Y:S02]  /*69a0*/  LDS.128 R8, [R225+0xe000] ;  /* 0x00e00000e1087984 */ /* 0x000ee40000000c00 */
[----:B------:R-:W-:-:S04]  /*69b0*/  IMAD.WIDE.U32 R34, R218, UR10, R28 ;  /* 0x0000000ada227c25 */ /* 0x000fc8000f8e001c */
[----:B------:R-:W-:Y:S01]  /*69c0*/  IMAD R3, R218, UR11, R3 ;  /* 0x0000000bda037c24 */ /* 0x000fe2000f8e0203 */
[----:B-1----:R-:W-:-:S04]  /*69d0*/  LEA R36, P0, R34, UR16, 0x1 ;  /* 0x0000001022247c11 */ /* 0x002fc8000f8008ff */
[----:B------:R-:W-:-:S04]  /*69e0*/  IADD3 R3, R3, R35, RZ ;  /* 0x0000002303037210 */ /* 0x000fc80007ffe0ff */
[----:B------:R-:W-:-:S05]  /*69f0*/  LEA.HI.X R37, R34, UR17, R3, 0x1, P0 ;  /* 0x0000001122257c11 */ /* 0x000fca00080f0c03 */
[----:B--2---:R1:W-:Y:S04]  /*6a00*/  STG.E.128 desc[UR8][R36.64], R4 ;  /* 0x0000000424007986 */ /* 0x0043e8000c101d08 */
[----:B---3--:R1:W-:Y:S02]  /*6a10*/  STG.E.128 desc[UR8][R36.64+0x80], R8 ;  /* 0x0000800824007986 */ /* 0x0083e4000c101d08 */
.L_x_210:
[----:B------:R-:W-:Y:S05]  /*6a20*/  BSYNC B0 ;  /* 0x0000000000007941 */ /* 0x000fea0003800000 */
.L_x_209:
[----:B------:R-:W-:Y:S04]  /*6a30*/  BSSY B0, `(.L_x_211) ;  /* 0x000000e000007945 */ /* 0x000fe80003800000 */
[----:B------:R-:W-:Y:S05]  /*6a40*/  @P1 BRA `(.L_x_212) ;  /* 0x0000000000301947 */ /* 0x000fea0003800000 */
[----:B-1----:R-:W-:Y:S01]  /*6a50*/  IADD3 R4, P0, R218, 0x20, RZ ;  /* 0x00000020da047810 */ /* 0x002fe20007f1e0ff */
[----:B------:R-:W-:Y:S01]  /*6a60*/  ULDC.64 UR6, c[0x0][0x3f0] ;  /* 0x0000fc0000067ab9 */ /* 0x000fe20000000a00 */
[----:B------:R-:W-:Y:S02]  /*6a70*/  MOV R28, R32 ;  /* 0x00000020001c7202 */ /* 0x000fe40000000f00 */
[----:B------:R-:W-:-:S03]  /*6a80*/  IADD3.X R3, RZ, R2, RZ, P0, !PT ;  /* 0x00000002ff037210 */ /* 0x000fc600007fe4ff */
[----:B------:R-:W-:-:S04]  /*6a90*/  IMAD.WIDE.U32 R6, R4, UR10, R28 ;  /* 0x0000000a04067c25 */ /* 0x000fc8000f8e001c */
[----:B------:R-:W-:-:S04]  /*6aa0*/  IMAD R3, R3, UR10, RZ ;  /* 0x0000000a03037c24 */ /* 0x000fc8000f8e02ff */
[----:B------:R-:W-:Y:S01]  /*6ab0*/  IMAD R3, R4, UR11, R3 ;  /* 0x0000000b04037c24 */ /* 0x000fe2000f8e0203 */
[----:B------:R-:W-:-:S04]  /*6ac0*/  LEA R4, P0, R6, UR6, 0x1 ;  /* 0x0000000606047c11 */ /* 0x000fc8000f8008ff */
[----:B------:R-:W-:-:S04]  /*6ad0*/  IADD3 R3, R3, R7, RZ ;  /* 0x0000000703037210 */ /* 0x000fc80007ffe0ff */
[----:B------:R-:W-:-:S05]  /*6ae0*/  LEA.HI.X R5, R6, UR7, R3, 0x1, P0 ;  /* 0x0000000706057c11 */ /* 0x000fca00080f0c03 */
[----:B---3--:R1:W-:Y:S04]  /*6af0*/  STG.E.128 desc[UR8][R4.64], R24 ;  /* 0x0000001804007986 */ /* 0x0083e8000c101d08 */
[----:B----4-:R1:W-:Y:S02]  /*6b00*/  STG.E.128 desc[UR8][R4.64+0x80], R20 ;  /* 0x0000801404007986 */ /* 0x0103e4000c101d08 */
.L_x_212:
[----:B------:R-:W-:Y:S05]  /*6b10*/  BSYNC B0 ;  /* 0x0000000000007941 */ /* 0x000fea0003800000 */
.L_x_211:
[----:B-1----:R1:W1:Y:S01]  /*6b20*/  LDS.128 R8, [R225+0x10000] ;  /* 0x01000000e1087984 */ /* 0x0022620000000c00 */
[----:B------:R-:W-:Y:S01]  /*6b30*/  UIMAD UR5, UR5, UR12, URZ ;  /* 0x0000000c050572a4 */ /* 0x000fe2000f8e023f */
[----:B------:R-:W-:Y:S01]  /*6b40*/  IMAD.U32 R3, RZ, RZ, UR12 ;  /* 0x0000000cff037e24 */ /* 0x000fe2000f8e00ff */
[----:B------:R-:W-:Y:S01]  /*6b50*/  USHF.R.S32.HI UR10, URZ, 0x1f, UR60 ;  /* 0x0000001f3f0a7899 */ /* 0x000fe2000801143c */
[----:B------:R1:W1:Y:S01]  /*6b60*/  LDS.128 R4, [R225+0x12000] ;  /* 0x01200000e1047984 */ /* 0x0002620000000c00 */
[----:B------:R-:W-:Y:S01]  /*6b70*/  UIMAD UR5, UR47, UR13, UR5 ;  /* 0x0000000d2f0572a4 */ /* 0x000fe2000f8e0205 */
[----:B------:R-:W-:Y:S01]  /*6b80*/  IMAD.WIDE.U32 R30, R3, UR47, R30 ;  /* 0x0000002f031e7c25 */ /* 0x000fe2000f8e001e */
[----:B------:R-:W-:Y:S01]  /*6b90*/  ULDC.64 UR6, c[0x0][0x470] ;  /* 0x00011c0000067ab9 */ /* 0x000fe20000000a00 */
[----:B------:R-:W-:Y:S03]  /*6ba0*/  BSSY B0, `(.L_x_213) ;  /* 0x0000014000007945 */ /* 0x000fe60003800000 */
[----:B------:R-:W-:Y:S01]  /*6bb0*/  IMAD.U32 R3, RZ, RZ, UR5 ;  /* 0x00000005ff037e24 */ /* 0x000fe2000f8e00ff */
[----:B----4-:R-:W-:Y:S01]  /*6bc0*/  IADD3 R22, P0, R30, UR14, RZ ;  /* 0x0000000e1e167c10 */ /* 0x010fe2000ff1e0ff */
[----:B------:R-:W-:-:S03]  /*6bd0*/  UIMAD UR5, UR10, UR6, URZ ;  /* 0x000000060a0572a4 */ /* 0x000fc6000f8e023f */
[----:B------:R-:W-:Y:S01]  /*6be0*/  IADD3.X R23, R31, UR15, R3, P0, !PT ;  /* 0x0000000f1f177c10 */ /* 0x000fe200087fe403 */
[----:B------:R-:W-:Y:S01]  /*6bf0*/  UIMAD UR7, UR60, UR7, UR5 ;  /* 0x000000073c0772a4 */ /* 0x000fe2000f8e0205 */
[----:B------:R-:W-:-:S05]  /*6c00*/  MOV R3, UR6 ;  /* 0x0000000600037c02 */ /* 0x000fca0008000f00 */
[----:B------:R-:W-:-:S05]  /*6c10*/  IMAD.WIDE.U32 R22, R3, UR60, R22 ;  /* 0x0000003c03167c25 */ /* 0x000fca000f8e0016 */
[----:B------:R-:W-:Y:S01]  /*6c20*/  IADD3 R21, R23, UR7, RZ ;  /* 0x0000000717157c10 */ /* 0x000fe2000fffe0ff */
[----:B------:R-:W-:Y:S06]  /*6c30*/  @P2 BRA `(.L_x_214) ;  /* 0x0000000000282947 */ /* 0x000fec0003800000 */
[----:B------:R-:W-:Y:S01]  /*6c40*/  MOV R20, R22 ;  /* 0x0000001600147202 */ /* 0x000fe20000000f00 */
[----:B------:R-:W-:Y:S01]  /*6c50*/  IMAD R3, R2, UR12, RZ ;  /* 0x0000000c02037c24 */ /* 0x000fe2000f8e02ff */
[----:B------:R-:W-:-:S03]  /*6c60*/  ULDC.64 UR6, c[0x0][0x3f8] ;  /* 0x0000fe0000067ab9 */ /* 0x000fc60000000a00 */
[----:B---3--:R-:W-:-:S04]  /*6c70*/  IMAD.WIDE.U32 R24, R218, UR12, R20 ;  /* 0x0000000cda187c25 */ /* 0x008fc8000f8e0014 */
[----:B------:R-:W-:Y:S01]  /*6c80*/  IMAD R3, R218, UR13, R3 ;  /* 0x0000000dda037c24 */ /* 0x000fe2000f8e0203 */
[----:B------:R-:W-:-:S04]  /*6c90*/  LEA R26, P0, R24, UR6, 0x1 ;  /* 0x00000006181a7c11 */ /* 0x000fc8000f8008ff */
[----:B------:R-:W-:-:S04]  /*6ca0*/  IADD3 R3, R3, R25, RZ ;  /* 0x0000001903037210 */ /* 0x000fc80007ffe0ff */
[----:B------:R-:W-:-:S05]  /*6cb0*/  LEA.HI.X R27, R24, UR7, R3, 0x1, P0 ;  /* 0x00000007181b7c11 */ /* 0x000fca00080f0c03 */
[----:B-1----:R4:W-:Y:S04]  /*6cc0*/  STG.E.128 desc[UR8][R26.64], R8 ;  /* 0x000000081a007986 */ /* 0x0029e8000c101d08 */
[----:B------:R4:W-:Y:S02]  /*6cd0*/  STG.E.128 desc[UR8][R26.64+0x80], R4 ;  /* 0x000080041a007986 */ /* 0x0009e4000c101d08 */
.L_x_214:
[----:B------:R-:W-:Y:S05]  /*6ce0*/  BSYNC B0 ;  /* 0x0000000000007941 */ /* 0x000fea0003800000 */
.L_x_213:
[----:B------:R-:W-:Y:S05]  /*6cf0*/  @P1 BRA `(.L_x_201) ;  /* 0x0000000000301947 */ /* 0x000fea0003800000 */
[----:B------:R-:W-:Y:S01]  /*6d00*/  IADD3 R3, P0, R218, 0x20, RZ ;  /* 0x00000020da037810 */ /* 0x000fe20007f1e0ff */
[----:B------:R-:W-:Y:S01]  /*6d10*/  ULDC.64 UR6, c[0x0][0x3f8] ;  /* 0x0000fe0000067ab9 */ /* 0x000fe20000000a00 */
[----:B------:R-:W-:Y:S02]  /*6d20*/  MOV R20, R22 ;  /* 0x0000001600147202 */ /* 0x000fe40000000f00 */
[----:B------:R-:W-:-:S03]  /*6d30*/  IADD3.X R2, RZ, R2, RZ, P0, !PT ;  /* 0x00000002ff027210 */ /* 0x000fc600007fe4ff */
[----:B-1--4-:R-:W-:-:S04]  /*6d40*/  IMAD.WIDE.U32 R4, R3, UR12, R20 ;  /* 0x0000000c03047c25 */ /* 0x012fc8000f8e0014 */
[----:B------:R-:W-:Y:S01]  /*6d50*/  IMAD R2, R2, UR12, RZ ;  /* 0x0000000c02027c24 */ /* 0x000fe2000f8e02ff */
[----:B------:R-:W-:-:S03]  /*6d60*/  LEA R6, P0, R4, UR6, 0x1 ;  /* 0x0000000604067c11 */ /* 0x000fc6000f8008ff */
[----:B------:R-:W-:-:S05]  /*6d70*/  IMAD R2, R3, UR13, R2 ;  /* 0x0000000d03027c24 */ /* 0x000fca000f8e0202 */
[----:B------:R-:W-:-:S04]  /*6d80*/  IADD3 R2, R2, R5, RZ ;  /* 0x0000000502027210 */ /* 0x000fc80007ffe0ff */
[----:B------:R-:W-:-:S05]  /*6d90*/  LEA.HI.X R7, R4, UR7, R2, 0x1, P0 ;  /* 0x0000000704077c11 */ /* 0x000fca00080f0c02 */
[----:B------:R1:W-:Y:S04]  /*6da0*/  STG.E.128 desc[UR8][R6.64], R16 ;  /* 0x0000001006007986 */ /* 0x0003e8000c101d08 */
[----:B------:R1:W-:Y:S02]  /*6db0*/  STG.E.128 desc[UR8][R6.64+0x80], R12 ;  /* 0x0000800c06007986 */ /* 0x0003e4000c101d08 */
.L_x_201:
[----:B------:R-:W-:Y:S05]  /*6dc0*/  BSYNC B1 ;  /* 0x0000000000017941 */ /* 0x000fea0003800000 */
.L_x_187:
[----:B------:R-:W-:Y:S01]  /*6dd0*/  R2UR UR6, R219 ;  /* 0x00000000db0672ca */ /* 0x000fe200000e0000 */
[----:B------:R-:W-:Y:S02]  /*6de0*/  ULDC UR5, c[0x0][0xc] ;  /* 0x0000030000057ab9 */ /* 0x000fe40000000800 */
[----:B------:R-:W-:-:S10]  /*6df0*/  UIADD3 UR50, UR5, UR50, URZ ;  /* 0x0000003205327290 */ /* 0x000fd4000fffe03f */
[----:B------:R-:W-:-:S06]  /*6e00*/  UISETP.GE.AND UP0, UPT, UR50, UR6, UPT ;  /* 0x000000063200728c */ /* 0x000fcc000bf06270 */
[----:B------:R-:W-:-:S13]  /*6e10*/  PLOP3.LUT P0, PT, PT, PT, UP0, 0x80, 0x0 ;  /* 0x000000000000781c */ /* 0x000fda0003f0f008 */
[----:B------:R-:W-:Y:S05]  /*6e20*/  @P0 BRA `(.L_x_215) ;  /* 0x0000000000040947 */ /* 0x000fea0003800000 */
[----:B------:R-:W-:Y:S05]  /*6e30*/  BRA `(.L_x_216) ;  /* 0xffffff9800c87947 */ /* 0x000fea000383ffff */
.L_x_215:
[----:B------:R-:W-:Y:S05]  /*6e40*/  EXIT ;  /* 0x000000000000794d */ /* 0x000fea0003800000 */
.L_x_217:
        /* <DEDUP_REMOVED lines=11> */
.L_x_2055:


//--------------------- .text._ZN5flash44flash_bwd_dq_dk_dv_loop_seqk_parallel_kernelI23Flash_bwd_kernel_traitsILi128ELi64ELi64ELi8ELi4ELi2ELi2ELb1ELb0EN7cutlass10bfloat16_tE19Flash_kernel_traitsILi128ELi64ELi64ELi8ES3_EELb0ELb0ELb1ELb1ELb0ELb0ELb0EEEvNS_16Flash_bwd_paramsE --------------------------
	.section	.text._ZN5flash44flash_bwd_dq_dk_dv_loop_seqk_parallel_kernelI23Flash_bwd_kernel_traitsILi128ELi64ELi64ELi8ELi4ELi2ELi2ELb1ELb0EN7cutlass10bfloat16_tE19Flash_kernel_traitsILi128ELi64ELi64ELi8ES3_EELb0ELb0ELb1ELb1ELb0ELb0ELb0EEEvNS_16Flash_bwd_paramsE,"ax",@progbits
	.align	128
        .global         _ZN5flash44flash_bwd_dq_dk_dv_loop_seqk_parallel_kernelI23Flash_bwd_kernel_traitsILi128ELi64ELi64ELi8ELi4ELi2ELi2ELb1ELb0EN7cutlass10bfloat16_tE19Flash_kernel_traitsILi128ELi64ELi64ELi8ES3_EELb0ELb0ELb1ELb1ELb0ELb0ELb0EEEvNS_16Flash_bwd_paramsE
        .type           _ZN5flash44flash_bwd_dq_dk_dv_loop_seqk_parallel_kernelI23Flash_bwd_kernel_traitsILi128ELi64ELi64ELi8ELi4ELi2ELi2ELb1ELb0EN7cutlass10bfloat16_tE19Flash_kernel_traitsILi128ELi64ELi64ELi8ES3_EELb0ELb0ELb1ELb1ELb0ELb0ELb0EEEvNS_16Flash_bwd_paramsE,@function
        .size           _ZN5flash44flash_bwd_dq_dk_dv_loop_seqk_parallel_kernelI23Flash_bwd_kernel_traitsILi128ELi64ELi64ELi8ELi4ELi2ELi2ELb1ELb0EN7cutlass10bfloat16_tE19Flash_kernel_traitsILi128ELi64ELi64ELi8ES3_EELb0ELb0ELb1ELb1ELb0ELb0ELb0EEEvNS_16Flash_bwd_paramsE,(.L_x_2056 - _ZN5flash44flash_bwd_dq_dk_dv_loop_seqk_parallel_kernelI23Flash_bwd_kernel_traitsILi128ELi64ELi64ELi8ELi4ELi2ELi2ELb1ELb0EN7cutlass10bfloat16_tE19Flash_kernel_traitsILi128ELi64ELi64ELi8ES3_EELb0ELb0ELb1ELb1ELb0ELb0ELb0EEEvNS_16Flash_bwd_paramsE)
        .other          _ZN5flash44flash_bwd_dq_dk_dv_loop_seqk_parallel_kernelI23Flash_bwd_kernel_traitsILi128ELi64ELi64ELi8ELi4ELi2ELi2ELb1ELb0EN7cutlass10bfloat16_tE19Flash_kernel_traitsILi128ELi64ELi64ELi8ES3_EELb0ELb0ELb1ELb1ELb0ELb0ELb0EEEvNS_16Flash_bwd_paramsE,@"STO_CUDA_ENTRY STV_DEFAULT"
_ZN5flash44flash_bwd_dq_dk_dv_loop_seqk_parallel_kernelI23Flash_bwd_kernel_traitsILi128ELi64ELi64ELi8ELi4ELi2ELi2ELb1ELb0EN7cutlass10bfloat16_tE19Flash_kernel_traitsILi128ELi64ELi64ELi8ES3_EELb0ELb0ELb1ELb1ELb0ELb0ELb0EEEvNS_16Flash_bwd_paramsE:
.text._ZN5flash44flash_bwd_dq_dk_dv_loop_seqk_parallel_kernelI23Flash_bwd_kernel_traitsILi128ELi64ELi64ELi8ELi4ELi2ELi2ELb1ELb0EN7cutlass10bfloat16_tE19Flash_kernel_traitsILi128ELi64ELi64ELi8ES3_EELb0ELb0ELb1ELb1ELb0ELb0ELb0EEEvNS_16Flash_bwd_paramsE:
        /* <DEDUP_REMOVED lines=22> */
[CC--:B------:R-:W-:Y:S02]  /*0160*/  LEA.HI R13, R2.reuse, R8.reuse, RZ, 0x3 ;  /* 0x00000008020d7211 */ /* 0x0c0fe400078f18ff */
[CC--:B------:R-:W-:Y:S02]  /*0170*/  LEA.HI R3, R2.reuse, R8.reuse, RZ, 0x4 ;  /* 0x0000000802037211 */ /* 0x0c0fe400078f20ff */
[CC--:B------:R-:W-:Y:S02]  /*0180*/  LEA.HI R16, R2.reuse, R8.reuse, RZ, 0x7 ;  /* 0x0000000802107211 */ /* 0x0c0fe400078f38ff */
[CC--:B------:R-:W-:Y:S02]  /*0190*/  LEA.HI R19, R2.reuse, R8.reuse, RZ, 0x6 ;  /* 0x0000000802137211 */ /* 0x0c0fe400078f30ff */
[----:B------:R-:W-:-:S02]  /*01a0*/  LEA.HI R2, R2, R8, RZ, 0x2 ;  /* 0x0000000802027211 */ /* 0x000fc400078f10ff */
[----:B------:R-:W-:Y:S02]  /*01b0*/  LOP3.LUT R4, R0, 0xffffffe0, RZ, 0xc0, !PT ;  /* 0xffffffe000047812 */ /* 0x000fe400078ec0ff */
[----:B------:R-:W-:Y:S02]  /*01c0*/  LOP3.LUT R7, R2, 0x7ffffffc, RZ, 0xc0, !PT ;  /* 0x7ffffffc02077812 */ /* 0x000fe400078ec0ff */
[----:B------:R-:W-:Y:S01]  /*01d0*/  LOP3.LUT R5, R13, 0xfffffff8, RZ, 0xc0, !PT ;  /* 0xfffffff80d057812 */ /* 0x000fe200078ec0ff */
[C---:B------:R-:W-:Y:S01]  /*01e0*/  IMAD.IADD R11, R8.reuse, 0x1, -R4 ;  /* 0x00000001080b7824 */ /* 0x040fe200078e0a04 */
[----:B------:R-:W-:Y:S01]  /*01f0*/  LOP3.LUT R6, R3, 0xfffffff0, RZ, 0xc0, !PT ;  /* 0xfffffff003067812 */ /* 0x000fe200078ec0ff */
[C---:B------:R-:W-:Y:S01]  /*0200*/  IMAD.IADD R18, R8.reuse, 0x1, -R7 ;  /* 0x0000000108127824 */ /* 0x040fe200078e0a07 */
[--C-:B------:R-:W-:Y:S01]  /*0210*/  SHF.R.S32.HI R4, RZ, 0x5, R0.reuse ;  /* 0x00000005ff047819 */ /* 0x100fe20000011400 */
[C---:B------:R-:W-:Y:S01]  /*0220*/  IMAD.IADD R5, R8.reuse, 0x1, -R5 ;  /* 0x0000000108057824 */ /* 0x040fe200078e0a05 */
[----:B------:R-:W-:Y:S01]  /*0230*/  SHF.R.S32.HI R7, RZ, 0x1f, R0 ;  /* 0x0000001fff077819 */ /* 0x000fe20000011400 */
[----:B------:R-:W-:Y:S01]  /*0240*/  IMAD.IADD R12, R8, 0x1, -R6 ;  /* 0x00000001080c7824 */ /* 0x000fe200078e0a06 */
[--C-:B------:R-:W-:Y:S01]  /*0250*/  SHF.R.S32.HI R9, RZ, 0x2, R2.reuse ;  /* 0x00000002ff097819 */ /* 0x100fe20000011402 */
[----:B------:R-:W-:Y:S01]  /*0260*/  IMAD.SHL.U32 R214, R5, 0x8, RZ ;  /* 0x0000000805d67824 */ /* 0x000fe200078e00ff */
[----:B------:R-:W-:-:S02]  /*0270*/  SHF.R.S32.HI R8, RZ, 0x1f, R2 ;  /* 0x0000001fff087819 */ /* 0x000fc40000011402 */
[----:B------:R-:W-:Y:S01]  /*0280*/  SHF.R.S32.HI R6, RZ, 0x4, R3 ;  /* 0x00000004ff067819 */ /* 0x000fe20000011403 */
[----:B------:R-:W-:Y:S01]  /*0290*/  VIADD R229, R214, 0x40 ;  /* 0x00000040d6e57836 */ /* 0x000fe20000000000 */
[-C--:B------:R-:W-:Y:S02]  /*02a0*/  LEA.HI R2, R7, R4.reuse, RZ, 0x2 ;  /* 0x0000000407027211 */ /* 0x080fe400078f10ff */
[----:B------:R-:W-:Y:S02]  /*02b0*/  SHF.R.S32.HI R10, RZ, 0x3, R13 ;  /* 0x00000003ff0a7819 */ /* 0x000fe4000001140d */
[----:B------:R-:W-:Y:S02]  /*02c0*/  LEA.HI R0, R0, R4, RZ, 0x1 ;  /* 0x0000000400007211 */ /* 0x000fe400078f08ff */
[----:B------:R-:W-:Y:S01]  /*02d0*/  LEA.HI R3, R3, R6, RZ, 0x1 ;  /* 0x0000000603037211 */ /* 0x000fe200078f08ff */
[----:B------:R-:W-:Y:S01]  /*02e0*/  IMAD.SHL.U32 R10, R10, 0x40, RZ ;  /* 0x000000400a0a7824 */ /* 0x000fe200078e00ff */
[----:B------:R-:W-:-:S02]  /*02f0*/  LOP3.LUT R7, R2, 0xfffffffc, RZ, 0xc0, !PT ;  /* 0xfffffffc02077812 */ /* 0x000fc400078ec0ff */
[----:B------:R-:W-:Y:S02]  /*0300*/  LOP3.LUT R0, R0, 0xfffffffe, RZ, 0xc0, !PT ;  /* 0xfffffffe00007812 */ /* 0x000fe400078ec0ff */
[----:B------:R-:W-:Y:S01]  /*0310*/  LEA.HI R2, R8, R9, RZ, 0x3 ;  /* 0x0000000908027211 */ /* 0x000fe200078f18ff */
[C---:B------:R-:W-:Y:S01]  /*0320*/  IMAD.IADD R15, R4.reuse, 0x1, -R7 ;  /* 0x00000001040f7824 */ /* 0x040fe200078e0a07 */
[----:B------:R-:W-:Y:S01]  /*0330*/  LOP3.LUT R3, R3, 0xfffffffe, RZ, 0xc0, !PT ;  /* 0xfffffffe03037812 */ /* 0x000fe200078ec0ff */
[----:B------:R-:W-:Y:S01]  /*0340*/  IMAD.IADD R194, R4, 0x1, -R0 ;  /* 0x0000000104c27824 */ /* 0x000fe200078e0a00 */
[----:B------:R-:W-:Y:S02]  /*0350*/  LOP3.LUT R2, R2, 0xfffffff8, RZ, 0xc0, !PT ;  /* 0xfffffff802027812 */ /* 0x000fe400078ec0ff */
[----:B------:R-:W-:Y:S01]  /*0360*/  LOP3.LUT R0, R10, 0x1c0, RZ, 0xc0, !PT ;  /* 0x000001c00a007812 */ /* 0x000fe200078ec0ff */
[----:B------:R-:W-:Y:S01]  /*0370*/  IMAD.IADD R14, R6, 0x1, -R3 ;  /* 0x00000001060e7824 */ /* 0x000fe200078e0a03 */
[----:B------:R-:W-:Y:S01]  /*0380*/  SHF.R.S32.HI R4, RZ, 0x1f, R11 ;  /* 0x0000001fff047819 */ /* 0x000fe2000001140b */
[----:B------:R-:W-:Y:S01]  /*0390*/  IMAD.IADD R6, R9, 0x1, -R2 ;  /* 0x0000000109067824 */ /* 0x000fe200078e0a02 */
[----:B------:R-:W-:-:S02]  /*03a0*/  LOP3.LUT R3, R0, 0x38, R214, 0xf8, !PT ;  /* 0x0000003800037812 */ /* 0x000fc400078ef8d6 */
[----:B------:R-:W-:Y:S01]  /*03b0*/  SHF.R.U32.HI R2, RZ, 0x3, R0 ;  /* 0x00000003ff027819 */ /* 0x000fe20000011600 */
[----:B------:R-:W-:Y:S01]  /*03c0*/  IMAD.SHL.U32 R0, R5, 0x40, RZ ;  /* 0x0000004005007824 */ /* 0x000fe200078e00ff */
[----:B------:R-:W-:Y:S02]  /*03d0*/  LEA.HI R17, R4, R11, RZ, 0x2 ;  /* 0x0000000b04117211 */ /* 0x000fe400078f10ff */
[----:B------:R-:W-:Y:S01]  /*03e0*/  LOP3.LUT R10, R3, R2, RZ, 0x3c, !PT ;  /* 0x00000002030a7212 */ /* 0x000fe200078e3cff */
[----:B------:R-:W-:Y:S01]  /*03f0*/  IMAD.SHL.U32 R2, R194, 0x10, RZ ;  /* 0x00000010c2027824 */ /* 0x000fe200078e00ff */
[----:B------:R-:W-:Y:S02]  /*0400*/  SHF.R.S32.HI R3, RZ, 0x1f, R12 ;  /* 0x0000001fff037819 */ /* 0x000fe4000001140c */
[----:B------:R-:W-:Y:S02]  /*0410*/  LOP3.LUT R0, R0, 0x1c0, RZ, 0xc0, !PT ;  /* 0x000001c000007812 */ /* 0x000fe400078ec0ff */
[----:B------:R-:W-:-:S02]  /*0420*/  SHF.R.S32.HI R9, RZ, 0x7, R16 ;  /* 0x00000007ff097819 */ /* 0x000fc40000011410 */
[----:B------:R-:W-:Y:S01]  /*0430*/  LEA.HI R11, R3, R12, RZ, 0x3 ;  /* 0x0000000c030b7211 */ /* 0x000fe200078f18ff */
[----:B------:R-:W-:Y:S01]  /*0440*/  IMAD.SHL.U32 R3, R14, 0x200, RZ ;  /* 0x000002000e037824 */ /* 0x000fe200078e00ff */
[C---:B------:R-:W-:Y:S02]  /*0450*/  LOP3.LUT R4, R0.reuse, 0x8, R13, 0xf8, !PT ;  /* 0x0000000800047812 */ /* 0x040fe400078ef80d */
[----:B------:R-:W-:Y:S02]  /*0460*/  SHF.R.U32.HI R186, RZ, 0x3, R0 ;  /* 0x00000003ffba7819 */ /* 0x000fe40000011600 */
[C---:B------:R-:W-:Y:S02]  /*0470*/  LOP3.LUT P4, RZ, R5.reuse, 0x2, RZ, 0xc0, !PT ;  /* 0x0000000205ff7812 */ /* 0x040fe4000788c0ff */
[----:B------:R-:W-:Y:S02]  /*0480*/  LOP3.LUT P3, RZ, R5, 0x4, RZ, 0xc0, !PT ;  /* 0x0000000405ff7812 */ /* 0x000fe4000786c0ff */
[----:B------:R-:W-:Y:S01]  /*0490*/  LOP3.LUT R5, R0, 0x10, R2, 0xf8, !PT ;  /* 0x0000001000057812 */ /* 0x000fe200078ef802 */
[----:B------:R-:W-:Y:S01]  /*04a0*/  IMAD R2, R9, 0x800, R3 ;  /* 0x0000080009027824 */ /* 0x000fe200078e0203 */
[----:B------:R-:W-:-:S02]  /*04b0*/  LOP3.LUT R0, R4, R186, RZ, 0x3c, !PT ;  /* 0x000000ba04007212 */ /* 0x000fc400078e3cff */
[----:B------:R-:W-:Y:S01]  /*04c0*/  LOP3.LUT R4, R5, 0x8, R13, 0xf8, !PT ;  /* 0x0000000805047812 */ /* 0x000fe200078ef80d */
[----:B------:R-:W-:Y:S01]  /*04d0*/  IMAD.SHL.U32 R5, R9, 0x20, RZ ;  /* 0x0000002009057824 */ /* 0x000fe200078e00ff */
[----:B------:R-:W-:Y:S01]  /*04e0*/  LOP3.LUT R8, R11, 0xfffffff8, RZ, 0xc0, !PT ;  /* 0xfffffff80b087812 */ /* 0x000fe200078ec0ff */
[----:B------:R-:W-:Y:S01]  /*04f0*/  IMAD.IADD R199, R2, 0x1, R0 ;  /* 0x0000000102c77824 */ /* 0x000fe200078e0200 */
[----:B------:R-:W-:Y:S02]  /*0500*/  SHF.R.S32.HI R0, RZ, 0x6, R19 ;  /* 0x00000006ff007819 */ /* 0x000fe40000011413 */
[----:B------:R-:W-:Y:S01]  /*0510*/  LOP3.LUT R186, R3, R4, R186, 0xf6, !PT ;  /* 0x0000000403ba7212 */ /* 0x000fe200078ef6ba */
[C---:B------:R-:W-:Y:S01]  /*0520*/  IMAD.SHL.U32 R3, R6.reuse, 0x40, RZ ;  /* 0x0000004006037824 */ /* 0x040fe200078e00ff */
[----:B------:R-:W-:Y:S01]  /*0530*/  LOP3.LUT R7, R6, 0x1, RZ, 0xc0, !PT ;  /* 0x0000000106077812 */ /* 0x000fe200078ec0ff */
[C---:B------:R-:W-:Y:S01]  /*0540*/  IMAD R4, R0.reuse, 0x200, R10 ;  /* 0x0000020000047824 */ /* 0x040fe200078e020a */
[----:B------:R-:W-:Y:S01]  /*0550*/  SEL R185, R185, 0xffffffc0, !P3 ;  /* 0xffffffc0b9b97807 */ /* 0x000fe20005800000 */
[----:B------:R-:W-:Y:S01]  /*0560*/  IMAD.SHL.U32 R2, R0, 0x8, RZ ;  /* 0x0000000800027824 */ /* 0x000fe200078e00ff */
[----:B------:R-:W-:Y:S01]  /*0570*/  ISETP.NE.U32.AND P0, PT, R7, 0x1, PT ;  /* 0x000000010700780c */ /* 0x000fe20003f05070 */
[----:B------:R-:W-:Y:S01]  /*0580*/  IMAD.IADD R12, R12, 0x1, -R8 ;  /* 0x000000010c0c7824 */ /* 0x000fe200078e0a08 */
[----:B------:R-:W-:Y:S01]  /*0590*/  LOP3.LUT R0, R3, 0x1c0, RZ, 0xc0, !PT ;  /* 0x000001c003007812 */ /* 0x000fe200078ec0ff */
[----:B------:R1:W-:Y:S01]  /*05a0*/  STL [R1+0x1c], R4 ;  /* 0x00001c0401007387 */ /* 0x0003e20000100800 */
[----:B------:R-:W-:Y:S01]  /*05b0*/  R2P PR, R6, 0x6 ;  /* 0x0000000606007804 */ /* 0x000fe20000000000 */
[----:B------:R-:W-:Y:S01]  /*05c0*/  IMAD.SHL.U32 R3, R14, 0x20, RZ ;  /* 0x000000200e037824 */ /* 0x000fe200078e00ff */
[----:B------:R-:W-:Y:S01]  /*05d0*/  LOP3.LUT R2, R2, 0x18, RZ, 0xc0, !PT ;  /* 0x0000001802027812 */ /* 0x000fe200078ec0ff */
[----:B------:R-:W-:Y:S01]  /*05e0*/  IMAD.SHL.U32 R6, R12, 0x40, RZ ;  /* 0x000000400c067824 */ /* 0x000fe200078e00ff */
[----:B------:R-:W-:Y:S01]  /*05f0*/  LOP3.LUT R5, R0, 0x20, R5, 0xf8, !PT ;  /* 0x0000002000057812 */ /* 0x000fe200078ef805 */
[----:B------:R-:W-:Y:S01]  /*0600*/  IMAD.SHL.U32 R8, R18, 0x2, RZ ;  /* 0x0000000212087824 */ /* 0x000fe200078e00ff */
[----:B------:R-:W-:-:S02]  /*0610*/  LOP3.LUT R9, R2, 0x20, R3, 0xf8, !PT ;  /* 0x0000002002097812 */ /* 0x000fc400078ef803 */
[----:B------:R-:W-:Y:S01]  /*0620*/  LOP3.LUT R3, R6, 0x1c0, RZ, 0xc0, !PT ;  /* 0x000001c006037812 */ /* 0x000fe200078ec0ff */
[----:B------:R-:W-:Y:S01]  /*0630*/  IMAD R7, R15, 0x400, R8 ;  /* 0x000004000f077824 */ /* 0x000fe200078e0208 */
[----:B------:R-:W-:Y:S02]  /*0640*/  SHF.R.S32.HI R6, RZ, 0x2, R17 ;  /* 0x00000002ff067819 */ /* 0x000fe40000011411 */
[----:B------:R-:W-:Y:S02]  /*0650*/  SEL R225, R225, 0x10, !P0 ;  /* 0x00000010e1e17807 */ /* 0x000fe40004000000 */
[----:B------:R-:W-:Y:S01]  /*0660*/  LEA R186, R186, UR5, 0x1 ;  /* 0x00000005baba7c11 */ /* 0x000fe2000f8e08ff */
[----:B------:R-:W-:-:S05]  /*0670*/  IMAD R6, R15, 0x10, R6 ;  /* 0x000000100f067824 */ /* 0x000fca00078e0206 */
[----:B------:R2:W-:Y:S01]  /*0680*/  STL [R1+0xc], R6 ;  /* 0x00000c0601007387 */ /* 0x0005e20000100800 */
[----:B-1----:R-:W-:-:S04]  /*0690*/  SHF.R.U32.HI R4, RZ, 0x3, R0 ;  /* 0x00000003ff047819 */ /* 0x002fc80000011600 */
[----:B------:R-:W-:Y:S02]  /*06a0*/  LOP3.LUT R5, R5, R4, RZ, 0x3c, !PT ;  /* 0x0000000405057212 */ /* 0x000fe400078e3cff */
[----:B------:R-:W-:Y:S01]  /*06b0*/  LOP3.LUT R10, R4, R0, R2, 0x1e, !PT ;  /* 0x00000000040a7212 */ /* 0x000fe200078e1e02 */
[----:B------:R-:W-:Y:S01]  /*06c0*/  IMAD.SHL.U32 R0, R14, 0x8, RZ ;  /* 0x000000080e007824 */ /* 0x000fe200078e00ff */
[----:B------:R-:W-:Y:S01]  /*06d0*/  SHF.R.U32.HI R2, RZ, 0x3, R3 ;  /* 0x00000003ff027819 */ /* 0x000fe20000011603 */
[----:B------:R-:W-:Y:S02]  /*06e0*/  IMAD.IADD R7, R7, 0x1, R5 ;  /* 0x0000000107077824 */ /* 0x000fe400078e0205 */
[----:B------:R-:W-:Y:S01]  /*06f0*/  IMAD.SHL.U32 R4, R11, 0x40, RZ ;  /* 0x000000400b047824 */ /* 0x000fe200078e00ff */
[----:B------:R-:W-:Y:S02]  /*0700*/  LOP3.LUT R5, R3, 0x8, R0, 0xf8, !PT ;  /* 0x0000000803057812 */ /* 0x000fe400078ef800 */
[----:B------:R-:W-:-:S02]  /*0710*/  LOP3.LUT R3, R2, R9, R3, 0x1e, !PT ;  /* 0x0000000902037212 */ /* 0x000fc400078e1e03 */
[----:B------:R-:W-:Y:S01]  /*0720*/  LOP3.LUT R2, R5, R2, RZ, 0x3c, !PT ;  /* 0x0000000205027212 */ /* 0x000fe200078e3cff */
[----:B------:R-:W-:Y:S01]  /*0730*/  IMAD R5, R194, 0x400, R8 ;  /* 0x00000400c2057824 */ /* 0x000fe200078e0208 */
[----:B------:R-:W-:Y:S01]  /*0740*/  LOP3.LUT R0, R4, 0xfffffe00, RZ, 0xc0, !PT ;  /* 0xfffffe0004007812 */ /* 0x000fe200078ec0ff */
[----:B------:R-:W1:Y:S01]  /*0750*/  S2R R8, SR_CTAID.Z ;  /* 0x0000000000087919 */ /* 0x000e620000002700 */
[----:B------:R-:W-:Y:S01]  /*0760*/  LEA R224, R7, UR5, 0x1 ;  /* 0x0000000507e07c11 */ /* 0x000fe2000f8e08ff */
[----:B------:R-:W-:Y:S01]  /*0770*/  IMAD.IADD R5, R5, 0x1, R10 ;  /* 0x0000000105057824 */ /* 0x000fe200078e020a */
[----:B------:R-:W-:Y:S01]  /*0780*/  LOP3.LUT R198, R3, R0, RZ, 0xfc, !PT ;  /* 0x0000000003c67212 */ /* 0x000fe200078efcff */
[--C-:B------:R-:W-:Y:S02]  /*0790*/  IMAD R4, R15, 0x400, R0.reuse ;  /* 0x000004000f047824 */ /* 0x100fe400078e0200 */
[----:B------:R-:W-:Y:S01]  /*07a0*/  IMAD R194, R194, 0x400, R0 ;  /* 0x00000400c2c27824 */ /* 0x000fe200078e0200 */
[----:B------:R-:W-:Y:S01]  /*07b0*/  LEA R0, R199, UR4, 0x1 ;  /* 0x00000004c7007c11 */ /* 0x000fe2000f8e08ff */
[----:B------:R-:W-:Y:S01]  /*07c0*/  IMAD.IADD R197, R4, 0x1, R2 ;  /* 0x0000000104c57824 */ /* 0x000fe200078e0202 */
[----:B------:R-:W-:Y:S01]  /*07d0*/  LEA R3, R5, UR6, 0x1 ;  /* 0x0000000605037c11 */ /* 0x000fe2000f8e08ff */
[----:B------:R-:W-:-:S02]  /*07e0*/  IMAD.IADD R194, R2, 0x1, R194 ;  /* 0x0000000102c27824 */ /* 0x000fc400078e02c2 */
[----:B------:R-:W-:Y:S02]  /*07f0*/  IMAD.MOV.U32 R2, RZ, RZ, 0x20 ;  /* 0x00000020ff027424 */ /* 0x000fe400078e00ff */
[----:B------:R-:W-:Y:S01]  /*0800*/  VIADD R223, R224, 0x20 ;  /* 0x00000020e0df7836 */ /* 0x000fe20000000000 */
[----:B------:R-:W-:Y:S01]  /*0810*/  LEA R194, R194, UR4, 0x1 ;  /* 0x00000004c2c27c11 */ /* 0x000fe2000f8e08ff */
[----:B------:R-:W-:Y:S01]  /*0820*/  @P1 VIADD R223, R224, 0xffffffe0 ;  /* 0xffffffe0e0df1836 */ /* 0x000fe20000000000 */
[----:B------:R-:W-:Y:S01]  /*0830*/  SEL R2, R2, 0xffffffe0, !P4 ;  /* 0xffffffe002027807 */ /* 0x000fe20006000000 */
[----:B------:R-:W-:Y:S02]  /*0840*/  IMAD.IADD R188, R0, 0x1, R185 ;  /* 0x0000000100bc7824 */ /* 0x000fe400078e02b9 */
[----:B------:R-:W-:Y:S01]  /*0850*/  IMAD.IADD R226, R224, 0x1, R225 ;  /* 0x00000001e0e27824 */ /* 0x000fe200078e02e1 */
[----:B------:R-:W-:Y:S01]  /*0860*/  IADD3 R191, R2, -0x4000, R0 ;  /* 0xffffc00002bf7810 */ /* 0x000fe20007ffe000 */
[----:B------:R-:W-:-:S02]  /*0870*/  IMAD.IADD R190, R0, 0x1, R2 ;  /* 0x0000000100be7824 */ /* 0x000fc400078e0202 */
[C---:B------:R-:W-:Y:S02]  /*0880*/  VIADD R2, R3.reuse, 0x40 ;  /* 0x0000004003027836 */ /* 0x040fe40000000000 */
[----:B------:R-:W-:Y:S02]  /*0890*/  @P2 VIADD R2, R3, 0xffffffc0 ;  /* 0xffffffc003022836 */ /* 0x000fe40000000000 */
[C---:B------:R-:W-:Y:S02]  /*08a0*/  IMAD.IADD R191, R185.reuse, 0x1, R191 ;  /* 0x00000001b9bf7824 */ /* 0x040fe400078e02bf */
[----:B------:R-:W-:Y:S01]  /*08b0*/  IMAD.IADD R185, R185, 0x1, R186 ;  /* 0x00000001b9b97824 */ /* 0x000fe200078e02ba */
[----:B-1----:R2:W-:Y:S01]  /*08c0*/  STL [R1], R8 ;  /* 0x0000000801007387 */ /* 0x0025e20000100800 */
[----:B------:R-:W-:-:S03]  /*08d0*/  IMAD.IADD R225, R225, 0x1, R223 ;  /* 0x00000001e1e17824 */ /* 0x000fc600078e02df */
[----:B------:R2:W-:Y:S04]  /*08e0*/  STL [R1+0x10], R3 ;  /* 0x0000100301007387 */ /* 0x0005e80000100800 */
[----:B------:R2:W-:Y:S02]  /*08f0*/  STL [R1+0x14], R2 ;  /* 0x0000140201007387 */ /* 0x0005e40000100800 */
.L_x_266:
[----:B-1----:R-:W1:Y:S01]  /*0900*/  S2R R43, SR_CTAID.Y ;  /* 0x00000000002b7919 */ /* 0x002e620000002600 */
[----:B--23--:R-:W2:Y:S01]  /*0910*/  LDC.64 R2, c[0x0][0x2f0] ;  /* 0x0000bc00ff027b82 */ /* 0x00cea20000000a00 */
[----:B------:R-:W-:Y:S01]  /*0920*/  ISETP.NE.U32.AND P3, PT, RZ, UR12, PT ;  /* 0x0000000cff007c0c */ /* 0x000fe2000bf65070 */
[----:B------:R-:W-:-:S03]  /*0930*/  IMAD.MOV.U32 R0, RZ, RZ, -0x1 ;  /* 0xffffffffff007424 */ /* 0x000fc600078e00ff */
[----:B------:R-:W-:-:S03]  /*0940*/  ISETP.NE.AND.EX P3, PT, RZ, UR13, PT, P3 ;  /* 0x0000000dff007c0c */ /* 0x000fc6000bf65330 */
[----:B------:R-:W3:Y:S08]  /*0950*/  LDC.64 R8, c[0x0][0x308] ;  /* 0x0000c200ff087b82 */ /* 0x000ef00000000a00 */
[----:B------:R-:W4:Y:S08]  /*0960*/  LDC.U8 R13, c[0x0][0x3c2] ;  /* 0x0000f080ff0d7b82 */ /* 0x000f300000000000 */
[----:B-----5:R-:W5:Y:S01]  /*0970*/  LDC.64 R4, c[0x0][0x2f8] ;  /* 0x0000be00ff047b82 */ /* 0x020f620000000a00 */
[----:B--2---:R-:W-:-:S04]  /*0980*/  ISETP.NE.U32.AND P5, PT, R2, RZ, PT ;  /* 0x000000ff0200720c */ /* 0x004fc80003fa5070 */
[----:B------:R-:W-:Y:S01]  /*0990*/  ISETP.NE.AND.EX P5, PT, R3, RZ, PT, P5 ;  /* 0x000000ff0300720c */ /* 0x000fe20003fa5350 */
[----:B-1----:R-:W-:Y:S01]  /*09a0*/  IMAD.SHL.U32 R12, R43, 0x4, RZ ;  /* 0x000000042b0c7824 */ /* 0x002fe200078e00ff */
        /* <DEDUP_REMOVED lines=38> */
.L_x_218:
[----:B------:R-:W-:Y:S01]  /*0c10*/  IMAD.SHL.U32 R24, R251, 0x40, RZ ;  /* 0x00000040fb187824 */ /* 0x000fe200078e00ff */
[----:B-----5:R-:W-:-:S04]  /*0c20*/  @!P2 IADD3 R208, R5, R4, -R250 ;  /* 0x0000000405d0a210 */ /* 0x020fc80007ffe8fa */
[----:B------:R-:W-:-:S13]  /*0c30*/  ISETP.GT.AND P0, PT, R208, R24, PT ;  /* 0x00000018d000720c */ /* 0x000fda0003f04270 */
[----:B------:R-:W-:Y:S05]  /*0c40*/  @!P0 BRA `(.L_x_219) ;  /* 0x0000006c00bc8947 */ /* 0x000fea0003800000 */
[----:B------:R-:W3:Y:S01]  /*0c50*/  LDL.64 R8, [R1] ;  /* 0x0000000001087983 */ /* 0x000ee20000100a00 */
[----:B------:R-:W4:Y:S03]  /*0c60*/  LDC R20, c[0x0][0x278] ;  /* 0x00009e00ff147b82 */ /* 0x000f260000000800 */
[----:B------:R1:W5:Y:S01]  /*0c70*/  LDL.64 R46, [R1] ;  /* 0x00000000012e7983 */ /* 0x0003620000100a00 */
[----:B------:R-:W-:Y:S02]  /*0c80*/  ISETP.NE.AND P1, PT, R48, -0x1, PT ;  /* 0xffffffff3000780c */ /* 0x000fe40003f25270 */
[----:B------:R-:W-:Y:S01]  /*0c90*/  ISETP.NE.AND P2, PT, R0, -0x1, PT ;  /* 0xffffffff0000780c */ /* 0x000fe20003f45270 */
[----:B------:R-:W2:Y:S01]  /*0ca0*/  S2R R36, SR_CTAID.X ;  /* 0x0000000000247919 */ /* 0x000ea20000002500 */
[----:B------:R-:W2:Y:S08]  /*0cb0*/  LDC.64 R6, c[0x0][0x228] ;  /* 0x00008a00ff067b82 */ /* 0x000eb00000000a00 */
[----:B------:R-:W2:Y:S01]  /*0cc0*/  LDC R40, c[0x0][0x2d4] ;  /* 0x0000b500ff287b82 */ /* 0x000ea20000000800 */
[----:B----4-:R-:W-:-:S07]  /*0cd0*/  IABS R12, R20 ;  /* 0x00000014000c7213 */ /* 0x010fce0000000000 */
[----:B------:R-:W4:Y:S01]  /*0ce0*/  LDC.64 R28, c[0x0][0x240] ;  /* 0x00009000ff1c7b82 */ /* 0x000f220000000a00 */
[----:B-1----:R-:W1:Y:S01]  /*0cf0*/  I2F.RP R2, R12 ;  /* 0x0000000c00027306 */ /* 0x002e620000209400 */
[----:B--2---:R-:W-:-:S06]  /*0d00*/  IMAD R10, R41, R6, RZ ;  /* 0x00000006290a7224 */ /* 0x004fcc00078e02ff */
[----:B------:R-:W2:Y:S01]  /*0d10*/  LDC R39, c[0x0][0x2dc] ;  /* 0x0000b700ff277b82 */ /* 0x000ea20000000800 */
[C---:B------:R-:W-:Y:S02]  /*0d20*/  IMAD R10, R43.reuse, R7, R10 ;  /* 0x000000072b0a7224 */ /* 0x040fe400078e020a */
[----:B------:R-:W-:Y:S01]  /*0d30*/  IMAD.WIDE.U32 R6, R43, R6, RZ ;  /* 0x000000062b067225 */ /* 0x000fe200078e00ff */
[----:B------:R-:W-:-:S04]  /*0d40*/  SHF.R.S32.HI R13, RZ, 0x1f, R40 ;  /* 0x0000001fff0d7819 */ /* 0x000fc80000011428 */
[----:B------:R-:W2:Y:S01]  /*0d50*/  LDC R244, c[0x0][0x270] ;  /* 0x00009c00fff47b82 */ /* 0x000ea20000000800 */
[----:B------:R-:W-:Y:S01]  /*0d60*/  IMAD.IADD R34, R7, 0x1, R10 ;  /* 0x0000000107227824 */ /* 0x000fe200078e020a */
[----:B-1----:R-:W1:Y:S01]  /*0d70*/  MUFU.RCP R2, R2 ;  /* 0x0000000200027308 */ /* 0x002e620000001000 */
[----:B------:R-:W-:-:S04]  /*0d80*/  IMAD.WIDE.U32 R16, R43, R40, RZ ;  /* 0x000000282b107225 */ /* 0x000fc800078e00ff */
[----:B------:R-:W-:Y:S01]  /*0d90*/  IMAD R7, R13, R43, RZ ;  /* 0x0000002b0d077224 */ /* 0x000fe200078e02ff */
[----:B------:R-:W4:Y:S08]  /*0da0*/  LDC.U8 R14, c[0x0][0x3d8] ;  /* 0x0000f600ff0e7b82 */ /* 0x000f300000000000 */
[----:B------:R-:W5:Y:S01]  /*0db0*/  @P1 LDC.64 R18, c[0x0][0x250] ;  /* 0x00009400ff121b82 */ /* 0x000f620000000a00 */
[----:B-1----:R-:W-:-:S04]  /*0dc0*/  IADD3 R2, R2, 0xffffffe, RZ ;  /* 0x0ffffffe02027810 */ /* 0x002fc80007ffe0ff */
[----:B------:R-:W1:Y:S01]  /*0dd0*/  F2I.FTZ.U32.TRUNC.NTZ R3, R2 ;  /* 0x0000000200037305 */ /* 0x000e62000021f000 */
[----:B--2---:R-:W-:Y:S02]  /*0de0*/  IMAD.WIDE R30, R39, R244, RZ ;  /* 0x000000f4271e7225 */ /* 0x004fe400078e02ff */
[----:B------:R-:W2:Y:S01]  /*0df0*/  LDC R27, c[0x0][0x2c4] ;  /* 0x0000b100ff1b7b82 */ /* 0x000ea20000000800 */
[----:B----4-:R-:W-:-:S07]  /*0e00*/  ISETP.NE.AND P3, PT, R14, RZ, PT ;  /* 0x000000ff0e00720c */ /* 0x010fce0003f65270 */
[----:B------:R-:W4:Y:S01]  /*0e10*/  @P1 LDC.64 R22, c[0x0][0x248] ;  /* 0x00009200ff161b82 */ /* 0x000f220000000a00 */
[----:B-1----:R-:W-:-:S07]  /*0e20*/  IADD3 R2, RZ, -R3, RZ ;  /* 0x80000003ff027210 */ /* 0x002fce0007ffe0ff */
[----:B------:R-:W1:Y:S01]  /*0e30*/  @P2 LDC.64 R14, c[0x0][0x420] ;  /* 0x00010800ff0e2b82 */ /* 0x000e620000000a00 */
[----:B------:R-:W-:Y:S01]  /*0e40*/  IMAD R4, R2, R12, RZ ;  /* 0x0000000c02047224 */ /* 0x000fe200078e02ff */
[----:B------:R-:W-:-:S05]  /*0e50*/  MOV R2, RZ ;  /* 0x000000ff00027202 */ /* 0x000fca0000000f00 */
[----:B------:R-:W-:Y:S01]  /*0e60*/  IMAD.HI.U32 R2, R3, R4, R2 ;  /* 0x0000000403027227 */ /* 0x000fe200078e0002 */
[----:B------:R-:W-:Y:S01]  /*0e70*/  IADD3 R3, R220, 0x3f, RZ ;  /* 0x0000003fdc037810 */ /* 0x000fe20007ffe0ff */
[----:B------:R-:W4:Y:S08]  /*0e80*/  LDC.U8 R37, c[0x0][0x480] ;  /* 0x00012000ff257b82 */ /* 0x000f300000000000 */
[----:B---3--:R-:W3:Y:S01]  /*0e90*/  LDC R9, c[0x0][0x394] ;  /* 0x0000e500ff097b82 */ /* 0x008ee20000000800 */
[----:B-----5:R-:W-:-:S05]  /*0ea0*/  IMAD.MOV.U32 R46, RZ, RZ, R8 ;  /* 0x000000ffff2e7224 */ /* 0x020fca00078e0008 */
[----:B------:R-:W-:Y:S02]  /*0eb0*/  IABS R5, R46 ;  /* 0x0000002e00057213 */ /* 0x000fe40000000000 */
[----:B------:R-:W-:-:S03]  /*0ec0*/  SHF.R.S32.HI R47, RZ, 0x1f, R46 ;  /* 0x0000001fff2f7819 */ /* 0x000fc6000001142e */
[----:B------:R-:W-:Y:S01]  /*0ed0*/  IMAD.MOV.U32 R8, RZ, RZ, R5 ;  /* 0x000000ffff087224 */ /* 0x000fe200078e0005 */
[----:B------:R-:W-:Y:S01]  /*0ee0*/  SHF.R.S32.HI R5, RZ, 0x1f, R3 ;  /* 0x0000001fff057819 */ /* 0x000fe20000011403 */
[----:B------:R1:W-:Y:S02]  /*0ef0*/  STL [R1+0x4], R47 ;  /* 0x0000042f01007387 */ /* 0x0003e40000100800 */
[----:B------:R-:W-:Y:S01]  /*0f00*/  IMAD.HI.U32 R2, R2, R8, RZ ;  /* 0x0000000802027227 */ /* 0x000fe200078e00ff */
[----:B------:R-:W-:-:S03]  /*0f10*/  LEA.HI R11, R5, R3, RZ, 0x6 ;  /* 0x00000003050b7211 */ /* 0x000fc600078f30ff */
[----:B------:R-:W-:-:S04]  /*0f20*/  IMAD.MOV R4, RZ, RZ, -R2 ;  /* 0x000000ffff047224 */ /* 0x000fc800078e0a02 */
[----:B------:R-:W-:Y:S01]  /*0f30*/  IMAD R3, R12, R4, R8 ;  /* 0x000000040c037224 */ /* 0x000fe200078e0208 */
[----:B------:R-:W-:-:S04]  /*0f40*/  IADD3 R4, R220, 0x40, R24 ;  /* 0x00000040dc047810 */ /* 0x000fc80007ffe018 */
[----:B------:R-:W-:Y:S02]  /*0f50*/  ISETP.GT.U32.AND P4, PT, R12, R3, PT ;  /* 0x000000030c00720c */ /* 0x000fe40003f84070 */
[----:B---3--:R-:W-:-:S04]  /*0f60*/  IADD3 R4, R4, R9, -R208 ;  /* 0x0000000904047210 */ /* 0x008fc80007ffe8d0 */
[----:B------:R-:W-:Y:S01]  /*0f70*/  IADD3 R8, R4, 0x3f, RZ ;  /* 0x0000003f04087810 */ /* 0x000fe20007ffe0ff */
[----:B------:R-:W-:-:S03]  /*0f80*/  IMAD.WIDE.U32 R4, R0, R28, RZ ;  /* 0x0000001c00047225 */ /* 0x000fc600078e00ff */
[----:B------:R-:W-:Y:S02]  /*0f90*/  SHF.R.S32.HI R9, RZ, 0x1f, R8 ;  /* 0x0000001fff097819 */ /* 0x000fe40000011408 */
[----:B------:R-:W-:Y:S01]  /*0fa0*/  SEL R38, R6, R4, !P2 ;  /* 0x0000000406267207 */ /* 0x000fe20005000000 */
[----:B------:R-:W-:Y:S01]  /*0fb0*/  IMAD R6, R0, R29, RZ ;  /* 0x0000001d00067224 */ /* 0x000fe200078e02ff */
[----:B------:R-:W-:Y:S01]  /*0fc0*/  @!P4 IADD3 R3, R3, -R12, RZ ;  /* 0x8000000c0303c210 */ /* 0x000fe20007ffe0ff */
[----:B------:R-:W-:Y:S01]  /*0fd0*/  @!P4 VIADD R2, R2, 0x1 ;  /* 0x000000010202c836 */ /* 0x000fe20000000000 */
[----:B------:R-:W-:Y:S01]  /*0fe0*/  LEA.HI R4, R9, R8, RZ, 0x6 ;  /* 0x0000000809047211 */ /* 0x000fe200078f30ff */
[----:B------:R-:W-:Y:S01]  /*0ff0*/  IMAD R9, R31, R16, RZ ;  /* 0x000000101f097224 */ /* 0x000fe200078e02ff */
[----:B------:R-:W-:Y:S01]  /*1000*/  ISETP.GE.U32.AND P6, PT, R3, R12, PT ;  /* 0x0000000c0300720c */ /* 0x000fe20003fc6070 */
[----:B------:R-:W-:Y:S01]  /*1010*/  IMAD R3, R41, R40, R7 ;  /* 0x0000002829037224 */ /* 0x000fe200078e0207 */
[----:B------:R-:W-:Y:S01]  /*1020*/  LOP3.LUT R7, R46, R20, RZ, 0x3c, !PT ;  /* 0x000000142e077212 */ /* 0x000fe200078e3cff */
[----:B------:R-:W3:Y:S01]  /*1030*/  @!P2 LDC.64 R12, c[0x0][0x418] ;  /* 0x00010600ff0cab82 */ /* 0x000ee20000000a00 */
[----:B------:R-:W-:Y:S01]  /*1040*/  @P2 IADD3 R34, R5, R6, RZ ;  /* 0x0000000605222210 */ /* 0x000fe20007ffe0ff */
[----:B------:R-:W-:Y:S01]  /*1050*/  IMAD.IADD R3, R17, 0x1, R3 ;  /* 0x0000000111037824 */ /* 0x000fe200078e0203 */
[----:B------:R-:W-:-:S02]  /*1060*/  ISETP.GE.AND P0, PT, R7, RZ, PT ;  /* 0x000000ff0700720c */ /* 0x000fc40003f06270 */
[----:B------:R-:W-:Y:S01]  /*1070*/  SHF.R.S32.HI R8, RZ, 0x6, R11 ;  /* 0x00000006ff087819 */ /* 0x000fe2000001140b */
[----:B------:R-:W-:Y:S01]  /*1080*/  IMAD R9, R30, R3, R9 ;  /* 0x000000031e097224 */ /* 0x000fe200078e0209 */
[----:B------:R-:W-:Y:S01]  /*1090*/  @P1 IADD3 R3, R250, R48, RZ ;  /* 0x00000030fa031210 */ /* 0x000fe20007ffe0ff */
[----:B------:R-:W5:Y:S01]  /*10a0*/  @P3 LDC R17, c[0x0][0x2e4] ;  /* 0x0000b900ff113b82 */ /* 0x000f620000000800 */
[----:B------:R-:W-:Y:S01]  /*10b0*/  SHF.R.S32.HI R4, RZ, 0x6, R4 ;  /* 0x00000006ff047819 */ /* 0x000fe20000011404 */
[----:B------:R-:W-:Y:S01]  /*10c0*/  @P6 VIADD R2, R2, 0x1 ;  /* 0x0000000102026836 */ /* 0x000fe20000000000 */
[----:B------:R-:W-:Y:S01]  /*10d0*/  ISETP.NE.AND P4, PT, R20, RZ, PT ;  /* 0x000000ff1400720c */ /* 0x000fe20003f85270 */
[C---:B------:R-:W-:Y:S01]  /*10e0*/  @P1 IMAD R10, R3.reuse, R19, RZ ;  /* 0x00000013030a1224 */ /* 0x040fe200078e02ff */
[----:B------:R-:W-:Y:S01]  /*10f0*/  VIMNMX R206, R8, R4, PT ;  /* 0x0000000408ce7248 */ /* 0x000fe20003fe0100 */
[----:B------:R-:W-:Y:S01]  /*1100*/  @P1 IMAD.WIDE.U32 R6, R3, R18, RZ ;  /* 0x0000001203061225 */ /* 0x000fe200078e00ff */
[----:B------:R-:W-:-:S03]  /*1110*/  MOV R21, R2 ;  /* 0x0000000200157202 */ /* 0x000fc60000000f00 */
[C---:B------:R-:W-:Y:S01]  /*1120*/  IMAD.WIDE.U32 R4, R30.reuse, R16, RZ ;  /* 0x000000101e047225 */ /* 0x040fe200078e00ff */
[----:B------:R-:W-:Y:S02]  /*1130*/  @P1 IADD3 R35, R7, R10, RZ ;  /* 0x0000000a07231210 */ /* 0x000fe40007ffe0ff */
[----:B------:R-:W5:Y:S01]  /*1140*/  LDC.64 R10, c[0x0][0x488] ;  /* 0x00012200ff0a7b82 */ /* 0x000f620000000a00 */
[-C--:B------:R-:W-:Y:S01]  /*1150*/  IMAD R8, R31, R0.reuse, RZ ;  /* 0x000000001f087224 */ /* 0x080fe200078e02ff */
[----:B------:R-:W-:Y:S01]  /*1160*/  SHF.L.U32 R7, R43, 0x7, RZ ;  /* 0x000000072b077819 */ /* 0x000fe200000006ff */
[----:B------:R-:W-:Y:S01]  /*1170*/  IMAD.WIDE.U32 R2, R30, R0, RZ ;  /* 0x000000001e027225 */ /* 0x000fe200078e00ff */
[----:B------:R-:W-:Y:S02]  /*1180*/  @P1 MOV R33, R6 ;  /* 0x0000000600211202 */ /* 0x000fe40000000f00 */
[----:B------:R-:W-:Y:S01]  /*1190*/  SEL R7, R7, RZ, P5 ;  /* 0x000000ff07077207 */ /* 0x000fe20002800000 */
[----:B------:R-:W-:Y:S01]  /*11a0*/  IMAD.IADD R26, R5, 0x1, R9 ;  /* 0x00000001051a7824 */ /* 0x000fe200078e0209 */
[----:B------:R-:W-:Y:S01]  /*11b0*/  LEA R6, R206, 0xffffffc0, 0x6 ;  /* 0xffffffc0ce067811 */ /* 0x000fe200078e30ff */
[----:B------:R-:W-:Y:S01]  /*11c0*/  @P2 IMAD.IADD R26, R3, 0x1, R8 ;  /* 0x00000001031a2824 */ /* 0x000fe200078e0208 */
[C---:B------:R-:W-:Y:S01]  /*11d0*/  SHF.L.U64.HI R3, R43.reuse, 0x7, R41 ;  /* 0x000000072b037819 */ /* 0x040fe20000010229 */
[----:B------:R-:W-:Y:S01]  /*11e0*/  @!P0 IMAD.MOV R21, RZ, RZ, -R21 ;  /* 0x000000ffff158224 */ /* 0x000fe200078e0a15 */
[----:B------:R-:W-:Y:S01]  /*11f0*/  @!P4 LOP3.LUT R21, RZ, R20, RZ, 0x33, !PT ;  /* 0x00000014ff15c212 */ /* 0x000fe200078e33ff */
[----:B--2---:R-:W-:Y:S01]  /*1200*/  @P3 IMAD R8, R43, R27, RZ ;  /* 0x0000001b2b083224 */ /* 0x004fe200078e02ff */
[----:B------:R-:W-:Y:S01]  /*1210*/  SEL R32, R4, R2, !P2 ;  /* 0x0000000204207207 */ /* 0x000fe20005000000 */
[----:B-1----:R-:W-:Y:S01]  /*1220*/  @P2 IMAD.WIDE.U32 R4, R0, R14, RZ ;  /* 0x0000000e00042225 */ /* 0x002fe200078e00ff */
[----:B------:R-:W-:-:S02]  /*1230*/  SEL R3, R3, RZ, P5 ;  /* 0x000000ff03037207 */ /* 0x000fc40002800000 */
[----:B------:R-:W-:Y:S01]  /*1240*/  IADD3 R7, P0, R6, R7, RZ ;  /* 0x0000000706077210 */ /* 0x000fe20007f1e0ff */
[----:B---3--:R-:W-:Y:S01]  /*1250*/  @!P2 IMAD R2, R41, R12, RZ ;  /* 0x0000000c2902a224 */ /* 0x008fe200078e02ff */
[----:B------:R-:W-:Y:S01]  /*1260*/  SHF.R.S32.HI R20, RZ, 0x1f, R6 ;  /* 0x0000001fff147819 */ /* 0x000fe20000011406 */
[----:B------:R-:W-:Y:S01]  /*1270*/  @P2 IMAD R25, R0, R15, R5 ;  /* 0x0000000f00192224 */ /* 0x000fe200078e0205 */
[----:B------:R-:W-:Y:S01]  /*1280*/  @P3 SEL R8, R8, R0, !P2 ;  /* 0x0000000008083207 */ /* 0x000fe20005000000 */
[----:B------:R-:W-:Y:S02]  /*1290*/  @!P2 IMAD R9, R43, R13, R2 ;  /* 0x0000000d2b09a224 */ /* 0x000fe400078e0202 */
[----:B------:R-:W-:Y:S01]  /*12a0*/  IMAD.X R5, R20, 0x1, R3, P0 ;  /* 0x0000000114057824 */ /* 0x000fe200000e0603 */
[----:B----4-:R-:W-:Y:S01]  /*12b0*/  ISETP.NE.AND P0, PT, R37, RZ, PT ;  /* 0x000000ff2500720c */ /* 0x010fe20003f05270 */
[----:B------:R-:W-:Y:S02]  /*12c0*/  IMAD R14, R31, R7, RZ ;  /* 0x000000071f0e7224 */ /* 0x000fe400078e02ff */
[----:B------:R-:W-:-:S04]  /*12d0*/  @!P2 IMAD.WIDE.U32 R2, R43, R12, RZ ;  /* 0x0000000c2b02a225 */ /* 0x000fc800078e00ff */
[----:B------:R-:W-:Y:S01]  /*12e0*/  IMAD R16, R30, R5, R14 ;  /* 0x000000051e107224 */ /* 0x000fe200078e020e */
[----:B------:R-:W-:Y:S01]  /*12f0*/  @P2 MOV R14, R4 ;  /* 0x00000004000e2202 */ /* 0x000fe20000000f00 */
[----:B------:R-:W-:Y:S01]  /*1300*/  @!P2 IMAD.IADD R25, R3, 0x1, R9 ;  /* 0x000000010319a824 */ /* 0x000fe200078e0209 */
[----:B------:R-:W-:Y:S01]  /*1310*/  @!P2 MOV R14, R2 ;  /* 0x00000002000ea202 */ /* 0x000fe20000000f00 */
[----:B-----5:R-:W-:-:S04]  /*1320*/  IMAD.WIDE.U32 R2, R36, R10, RZ ;  /* 0x0000000a24027225 */ /* 0x020fc800078e00ff */
[----:B------:R-:W-:Y:S02]  /*1330*/  @!P3 IMAD R5, R43, R244, R46 ;  /* 0x000000f42b05b224 */ /* 0x000fe400078e022e */
[----:B------:R-:W-:Y:S02]  /*1340*/  @P1 IMAD.IADD R4, R250, 0x1, R48 ;  /* 0x00000001fa041824 */ /* 0x000fe400078e0230 */
[----:B------:R-:W-:Y:S01]  /*1350*/  IMAD.WIDE.U32 R12, R30, R7, RZ ;  /* 0x000000071e0c7225 */ /* 0x000fe200078e00ff */
[----:B------:R-:W-:-:S03]  /*1360*/  SHF.R.S32.HI R30, RZ, 0x1f, R24 ;  /* 0x0000001fff1e7819 */ /* 0x000fc60000011418 */
[----:B------:R-:W-:Y:S02]  /*1370*/  @P3 IMAD R15, R46, R17, R8 ;  /* 0x000000112e0f3224 */ /* 0x000fe400078e0208 */
[----:B------:R-:W-:Y:S01]  /*1380*/  IMAD R7, R36, R11, R3 ;  /* 0x0000000b24077224 */ /* 0x000fe200078e0203 */
[----:B------:R-:W-:Y:S01]  /*1390*/  SEL R11, R2, RZ, P0 ;  /* 0x000000ff020b7207 */ /* 0x000fe20000000000 */
[----:B------:R-:W-:Y:S02]  /*13a0*/  @!P3 IMAD R15, R5, R27, RZ ;  /* 0x0000001b050fb224 */ /* 0x000fe400078e02ff */
[----:B------:R-:W-:Y:S01]  /*13b0*/  @P1 IMAD R3, R4, R23, RZ ;  /* 0x0000001704031224 */ /* 0x000fe200078e02ff */
        /* <DEDUP_REMOVED lines=19> */
.L_x_220:
        /* <DEDUP_REMOVED lines=13> */
.L_x_221:
        /* <DEDUP_REMOVED lines=10> */
.L_x_222:
[----:B------:R-:W-:-:S04]  /*1660*/  IMAD R0, R43, R244, R46 ;  /* 0x000000f42b007224 */ /* 0x000fc800078e022e */
[----:B------:R-:W-:-:S07]  /*1670*/  IMAD R0, R0, R40, RZ ;  /* 0x0000002800007224 */ /* 0x000fce00078e02ff */
.L_x_223:
[----:B------:R-:W1:Y:S01]  /*1680*/  S2R R40, SR_TID.X ;  /* 0x0000000000287919 */ /* 0x000e620000002100 */
[----:B------:R-:W2:Y:S01]  /*1690*/  LDC.64 R16, c[0x0][0x420] ;  /* 0x00010800ff107b82 */ /* 0x000ea20000000a00 */
[----:B------:R-:W-:Y:S01]  /*16a0*/  IMAD R244, R39, R244, RZ ;  /* 0x000000f427f47224 */ /* 0x000fe200078e02ff */
[----:B------:R-:W-:Y:S01]  /*16b0*/  SHF.R.S32.HI R215, RZ, 0x1f, R214 ;  /* 0x0000001fffd77819 */ /* 0x000fe200000114d6 */
[----:B------:R-:W-:Y:S01]  /*16c0*/  IMAD.IADD R13, R6, 0x1, R0 ;  /* 0x00000001060d7824 */ /* 0x000fe200078e0200 */
[----:B------:R-:W-:Y:S01]  /*16d0*/  IADD3 R0, -R208, R220, R24 ;  /* 0x000000dcd0007210 */ /* 0x000fe20007ffe118 */
[----:B------:R-:W-:Y:S01]  /*16e0*/  IMAD.SHL.U32 R3, R244, 0x40, RZ ;  /* 0x00000040f4037824 */ /* 0x000fe200078e00ff */
[----:B------:R-:W-:Y:S01]  /*16f0*/  ULDC UR4, c[0x0][0x398] ;  /* 0x0000e60000047ab9 */ /* 0x000fe20000000800 */
[----:B------:R-:W-:Y:S01]  /*1700*/  IMAD.IADD R15, R6, 0x1, R15 ;  /* 0x00000001060f7824 */ /* 0x000fe200078e020f */
[----:B------:R-:W-:Y:S01]  /*1710*/  IADD3 R0, R0, -UR4, RZ ;  /* 0x8000000400007c10 */ /* 0x000fe2000fffe0ff */
[----:B------:R-:W-:Y:S01]  /*1720*/  ULDC.64 UR6, c[0x0][0x428] ;  /* 0x00010a0000067ab9 */ /* 0x000fe20000000a00 */
[----:B------:R-:W-:Y:S01]  /*1730*/  IADD3 R2, P3, P2, R12, R3, R8 ;  /* 0x000000030c027210 */ /* 0x000fe20007a7e008 */
[----:B------:R-:W3:Y:S01]  /*1740*/  LDC.64 R44, c[0x0][0x2b0] ;  /* 0x0000ac00ff2c7b82 */ /* 0x000ee20000000a00 */
[----:B------:R-:W-:Y:S01]  /*1750*/  SHF.R.S32.HI R3, RZ, 0x1f, R3 ;  /* 0x0000001fff037819 */ /* 0x000fe20000011403 */
[----:B------:R-:W-:Y:S01]  /*1760*/  ULDC.64 UR10, c[0x0][0x210] ;  /* 0x00008400000a7ab9 */ /* 0x000fe20000000a00 */
[----:B------:R-:W-:Y:S01]  /*1770*/  SHF.R.S32.HI R5, RZ, 0x1f, R0 ;  /* 0x0000001fff057819 */ /* 0x000fe20000011400 */
[----:B------:R-:W-:Y:S01]  /*1780*/  ULDC.64 UR8, c[0x0][0x3e0] ;  /* 0x0000f80000087ab9 */ /* 0x000fe20000000a00 */
[----:B------:R-:W-:Y:S01]  /*1790*/  IADD3.X R9, R4, R3, R9, P3, P2 ;  /* 0x0000000304097210 */ /* 0x000fe20001fe4409 */
[----:B------:R-:W-:Y:S01]  /*17a0*/  BSSY B1, `(.L_x_219) ;  /* 0x0000639000017945 */ /* 0x000fe20003800000 */
[----:B------:R-:W-:-:S02]  /*17b0*/  IADD3 R11, P3, P2, R11, R2, R32 ;  /* 0x000000020b0b7210 */ /* 0x000fc40007a7e020 */
[----:B------:R-:W-:Y:S02]  /*17c0*/  IADD3 R2, P4, R214, R14, RZ ;  /* 0x0000000ed6027210 */ /* 0x000fe40007f9e0ff */
[----:B------:R-:W-:Y:S01]  /*17d0*/  LEA.HI R12, R5, R0, RZ, 0x6 ;  /* 0x00000000050c7211 */ /* 0x000fe200078f30ff */
[-C--:B--2---:R-:W-:Y:S01]  /*17e0*/  IMAD R4, R20, R16.reuse, RZ ;  /* 0x0000001014047224 */ /* 0x084fe200078e02ff */
[----:B------:R-:W-:Y:S01]  /*17f0*/  IADD3.X R9, R27, R9, R26, P3, P2 ;  /* 0x000000091b097210 */ /* 0x000fe20001fe441a */
[----:B------:R-:W-:Y:S01]  /*1800*/  IMAD.X R3, R215, 0x1, R25, P4 ;  /* 0x00000001d7037824 */ /* 0x000fe200020e0619 */
[----:B------:R-:W2:Y:S01]  /*1810*/  LDC.64 R26, c[0x0][0x478] ;  /* 0x00011e00ff1a7b82 */ /* 0x000ea20000000a00 */
[C---:B------:R-:W-:Y:S02]  /*1820*/  IMAD R7, R6.reuse, R17, R4 ;  /* 0x0000001106077224 */ /* 0x040fe400078e0204 */
[----:B------:R-:W-:Y:S01]  /*1830*/  IMAD.WIDE.U32 R2, R6, R16, R2 ;  /* 0x0000001006027225 */ /* 0x000fe200078e0002 */
[----:B-1----:R-:W-:-:S03]  /*1840*/  SHF.R.S32.HI R42, RZ, 0x1f, R40 ;  /* 0x0000001fff2a7819 */ /* 0x002fc60000011428 */
[----:B------:R-:W-:Y:S01]  /*1850*/  IMAD.IADD R3, R3, 0x1, R7 ;  /* 0x0000000103037824 */ /* 0x000fe200078e0207 */
[CC--:B------:R-:W-:Y:S02]  /*1860*/  LEA.HI R32, R42.reuse, R40.reuse, RZ, 0x3 ;  /* 0x000000282a207211 */ /* 0x0c0fe400078f18ff */
[----:B------:R-:W-:Y:S01]  /*1870*/  LEA.HI R8, R42, R40, RZ, 0x5 ;  /* 0x000000282a087211 */ /* 0x000fe200078f28ff */
[----:B------:R-:W-:Y:S01]  /*1880*/  IMAD.WIDE.U32 R2, R46, UR6, R2 ;  /* 0x000000062e027c25 */ /* 0x000fe2000f8e0002 */
[----:B------:R-:W-:Y:S02]  /*1890*/  SHF.R.S32.HI R14, RZ, 0x3, R32 ;  /* 0x00000003ff0e7819 */ /* 0x000fe40000011420 */
[----:B------:R-:W-:Y:S02]  /*18a0*/  LOP3.LUT R4, R8, 0xffffffe0, RZ, 0xc0, !PT ;  /* 0xffffffe008047812 */ /* 0x000fe400078ec0ff */
[----:B------:R-:W-:Y:S02]  /*18b0*/  IADD3 R6, P4, R14, R6, RZ ;  /* 0x000000060e067210 */ /* 0x000fe40007f9e0ff */
[----:B------:R-:W-:Y:S01]  /*18c0*/  SHF.R.S32.HI R39, RZ, 0x1f, R14 ;  /* 0x0000001fff277819 */ /* 0x000fe2000001140e */
[----:B------:R-:W-:Y:S01]  /*18d0*/  IMAD.IADD R4, R40, 0x1, -R4 ;  /* 0x0000000128047824 */ /* 0x000fe200078e0a04 */
[----:B------:R-:W-:-:S03]  /*18e0*/  SHF.R.S32.HI R8, RZ, 0x5, R8 ;  /* 0x00000005ff087819 */ /* 0x000fc60000011408 */
[----:B------:R-:W-:Y:S02]  /*18f0*/  IMAD.X R5, R39, 0x1, R20, P4 ;  /* 0x0000000127057824 */ /* 0x000fe400020e0614 */
[----:B------:R-:W-:Y:S02]  /*1900*/  IMAD R0, R8, R244, R4 ;  /* 0x000000f408007224 */ /* 0x000fe400078e0204 */
[-C--:B------:R-:W-:Y:S02]  /*1910*/  IMAD R5, R5, R28.reuse, RZ ;  /* 0x0000001c05057224 */ /* 0x080fe400078e02ff */
[----:B------:R-:W-:Y:S02]  /*1920*/  IMAD R4, R47, UR6, RZ ;  /* 0x000000062f047c24 */ /* 0x000fe4000f8e02ff */
[----:B------:R-:W-:Y:S02]  /*1930*/  IMAD R10, R6, R29, R5 ;  /* 0x0000001d060a7224 */ /* 0x000fe400078e0205 */
[----:B------:R-:W-:Y:S01]  /*1940*/  IMAD R5, R46, UR7, R4 ;  /* 0x000000072e057c24 */ /* 0x000fe2000f8e0204 */
[----:B------:R-:W-:Y:S01]  /*1950*/  IADD3 R4, P2, R0, R11, RZ ;  /* 0x0000000b00047210 */ /* 0x000fe20007f5e0ff */
[----:B------:R-:W-:Y:S01]  /*1960*/  IMAD.WIDE.U32 R6, R6, R28, R214 ;  /* 0x0000001c06067225 */ /* 0x000fe200078e00d6 */
[----:B------:R-:W-:-:S02]  /*1970*/  ULDC.64 UR6, c[0x0][0x400] ;  /* 0x0001000000067ab9 */ /* 0x000fc40000000a00 */
[----:B------:R-:W-:Y:S02]  /*1980*/  IADD3 R5, R3, R5, RZ ;  /* 0x0000000503057210 */ /* 0x000fe40007ffe0ff */
[----:B------:R-:W-:Y:S02]  /*1990*/  SHF.R.S32.HI R3, RZ, 0x6, R12 ;  /* 0x00000006ff037819 */ /* 0x000fe4000001140c */
[----:B------:R-:W-:Y:S02]  /*19a0*/  LEA.HI.X.SX32 R0, R0, R9, 0x1, P2 ;  /* 0x0000000900007211 */ /* 0x000fe400010f0eff */
[----:B------:R-:W-:Y:S02]  /*19b0*/  LEA R200, P2, R4, UR6, 0x2 ;  /* 0x0000000604c87c11 */ /* 0x000fe4000f8410ff */
[----:B------:R-:W-:Y:S02]  /*19c0*/  VIMNMX R249, RZ, R3, !PT ;  /* 0x00000003fff97248 */ /* 0x000fe40007fe0100 */
[----:B------:R-:W-:-:S02]  /*19d0*/  IADD3 R8, P3, R38, R6, RZ ;  /* 0x0000000626087210 */ /* 0x000fc40007f7e0ff */
[----:B------:R-:W-:Y:S01]  /*19e0*/  LEA.HI.X R201, R4, UR7, R0, 0x2, P2 ;  /* 0x0000000704c97c11 */ /* 0x000fe200090f1400 */
[----:B------:R-:W-:Y:S01]  /*19f0*/  ULDC.64 UR6, c[0x0][0x258] ;  /* 0x0000960000067ab9 */ /* 0x000fe20000000a00 */
[----:B------:R-:W-:Y:S01]  /*1a00*/  ISETP.GT.AND P4, PT, R206, R249, PT ;  /* 0x000000f9ce00720c */ /* 0x000fe20003f84270 */
[----:B------:R-:W-:Y:S01]  /*1a10*/  IMAD.MOV.U32 R4, RZ, RZ, R2 ;  /* 0x000000ffff047224 */ /* 0x000fe200078e0002 */
[----:B------:R-:W-:Y:S01]  /*1a20*/  IADD3.X R9, R34, R7, R10, P3, !PT ;  /* 0x0000000722097210 */ /* 0x000fe20001ffe40a */
[----:B------:R-:W-:Y:S02]  /*1a30*/  IMAD R2, R47, UR6, RZ ;  /* 0x000000062f027c24 */ /* 0x000fe4000f8e02ff */
[----:B------:R-:W-:Y:S02]  /*1a40*/  IMAD R0, R39, R16, RZ ;  /* 0x0000001027007224 */ /* 0x000fe400078e02ff */
[----:B---3--:R-:W-:-:S04]  /*1a50*/  IMAD.WIDE R6, R15, 0x4, R44 ;  /* 0x000000040f067825 */ /* 0x008fc800078e022c */
[----:B------:R-:W-:Y:S02]  /*1a60*/  IMAD R2, R46, UR7, R2 ;  /* 0x000000072e027c24 */ /* 0x000fe4000f8e0202 */
[C---:B------:R-:W-:Y:S02]  /*1a70*/  IMAD R0, R14.reuse, R17, R0 ;  /* 0x000000110e007224 */ /* 0x040fe400078e0200 */
[----:B------:R-:W-:-:S04]  /*1a80*/  IMAD.WIDE.U32 R4, R14, R16, R4 ;  /* 0x000000100e047225 */ /* 0x000fc800078e0004 */
[----:B------:R-:W-:Y:S01]  /*1a90*/  IMAD.WIDE.U32 R8, R46, UR6, R8 ;  /* 0x000000062e087c25 */ /* 0x000fe2000f8e0008 */
[----:B------:R-:W-:Y:S02]  /*1aa0*/  IADD3 R15, R5, R0, RZ ;  /* 0x00000000050f7210 */ /* 0x000fe40007ffe0ff */
[----:B------:R-:W-:Y:S01]  /*1ab0*/  LEA R212, P2, R4, UR8, 0x1 ;  /* 0x0000000804d47c11 */ /* 0x000fe2000f8408ff */
[----:B------:R-:W-:Y:S01]  /*1ac0*/  IMAD.MOV.U32 R222, RZ, RZ, R6 ;  /* 0x000000ffffde7224 */ /* 0x000fe200078e0006 */
[----:B------:R-:W-:Y:S01]  /*1ad0*/  LEA R210, P3, R8, UR10, 0x1 ;  /* 0x0000000a08d27c11 */ /* 0x000fe2000f8608ff */
[----:B------:R-:W-:Y:S01]  /*1ae0*/  IMAD.MOV.U32 R221, RZ, RZ, R7 ;  /* 0x000000ffffdd7224 */ /* 0x000fe200078e0007 */
[----:B------:R-:W-:Y:S01]  /*1af0*/  LEA.HI.X R213, R4, UR9, R15, 0x1, P2 ;  /* 0x0000000904d57c11 */ /* 0x000fe200090f0c0f */
[----:B--2---:R-:W-:-:S04]  /*1b00*/  IMAD.WIDE R6, R13, 0x4, R26 ;  /* 0x000000040d067825 */ /* 0x004fc800078e021a */
        /* <DEDUP_REMOVED lines=31> */
.L_x_225:
        /* <DEDUP_REMOVED lines=13> */
.L_x_226:
[-C--:B------:R-:W-:Y:S01]  /*1dd0*/  IMAD R0, R30, R8.reuse, RZ ;  /* 0x000000081e007224 */ /* 0x080fe200078e02ff */
[----:B------:R-:W-:Y:S01]  /*1de0*/  ULDC.64 UR6, c[0x0][0x468] ;  /* 0x00011a0000067ab9 */ /* 0x000fe20000000a00 */
[----:B------:R-:W-:Y:S01]  /*1df0*/  IMAD.WIDE.U32 R2, R24, R8, R214 ;  /* 0x0000000818027225 */ /* 0x000fe200078e00d6 */
[----:B------:R-:W-:Y:S01]  /*1e00*/  IADD3 R5, R14, 0x20, RZ ;  /* 0x000000200e057810 */ /* 0x000fe20007ffe0ff */
[----:B------:R-:W-:Y:S02]  /*1e10*/  BSSY B0, `(.L_x_227) ;  /* 0x000001a000007945 */ /* 0x000fe40003800000 */
[----:B------:R-:W-:Y:S01]  /*1e20*/  IMAD R4, R24, R9, R0 ;  /* 0x0000000918047224 */ /* 0x000fe200078e0200 */
[----:B------:R-:W-:Y:S01]  /*1e30*/  IADD3 R2, P0, R6, R2, RZ ;  /* 0x0000000206027210 */ /* 0x000fe20007f1e0ff */
[----:B------:R-:W-:-:S03]  /*1e40*/  IMAD R0, R251, -0x40, R208 ;  /* 0xffffffc0fb007824 */ /* 0x000fc600078e02d0 */
[----:B------:R-:W-:Y:S01]  /*1e50*/  IADD3.X R3, R7, R3, R4, P0, !PT ;  /* 0x0000000307037210 */ /* 0x000fe200007fe404 */
[----:B------:R-:W-:Y:S01]  /*1e60*/  IMAD R4, R47, UR6, RZ ;  /* 0x000000062f047c24 */ /* 0x000fe2000f8e02ff */
[-C--:B------:R-:W-:Y:S02]  /*1e70*/  ISETP.GE.AND P3, PT, R14, R0.reuse, PT ;  /* 0x000000000e00720c */ /* 0x080fe40003f66270 */
[----:B------:R-:W-:Y:S01]  /*1e80*/  ISETP.GE.AND P2, PT, R5, R0, PT ;  /* 0x000000000500720c */ /* 0x000fe20003f46270 */
[C---:B------:R-:W-:Y:S02]  /*1e90*/  IMAD R4, R46.reuse, UR7, R4 ;  /* 0x000000072e047c24 */ /* 0x040fe4000f8e0204 */
[----:B------:R-:W-:-:S05]  /*1ea0*/  IMAD.WIDE.U32 R2, R46, UR6, R2 ;  /* 0x000000062e027c25 */ /* 0x000fca000f8e0002 */
[----:B------:R-:W-:-:S03]  /*1eb0*/  IADD3 R10, R3, R4, RZ ;  /* 0x00000004030a7210 */ /* 0x000fc60007ffe0ff */
[----:B------:R-:W-:Y:S05]  /*1ec0*/  @P3 BRA `(.L_x_228) ;  /* 0x0000000000383947 */ /* 0x000fea0003800000 */
[----:B------:R-:W-:Y:S01]  /*1ed0*/  MOV R5, R10 ;  /* 0x0000000a00057202 */ /* 0x000fe20000000f00 */
[-C--:B------:R-:W-:Y:S01]  /*1ee0*/  IMAD R0, R39, R8.reuse, RZ ;  /* 0x0000000827007224 */ /* 0x080fe200078e02ff */
[----:B------:R-:W-:Y:S01]  /*1ef0*/  ULDC UR4, c[0x0][0x2d0] ;  /* 0x0000b40000047ab9 */ /* 0x000fe20000000800 */
[----:B------:R-:W-:Y:S01]  /*1f00*/  IMAD.MOV.U32 R4, RZ, RZ, R2 ;  /* 0x000000ffff047224 */ /* 0x000fe200078e0002 */
[----:B------:R-:W-:Y:S01]  /*1f10*/  ISETP.GE.AND P4, PT, R214, UR4, PT ;  /* 0x00000004d6007c0c */ /* 0x000fe2000bf86270 */
[C---:B------:R-:W-:Y:S01]  /*1f20*/  IMAD R0, R14.reuse, R9, R0 ;  /* 0x000000090e007224 */ /* 0x040fe200078e0200 */
        /* <DEDUP_REMOVED lines=8> */
.L_x_228:
[----:B------:R-:W-:Y:S05]  /*1fb0*/  BSYNC B0 ;  /* 0x0000000000007941 */ /* 0x000fea0003800000 */
.L_x_227:
        /* <DEDUP_REMOVED lines=18> */
.L_x_230:
[----:B------:R-:W-:Y:S05]  /*20e0*/  BSYNC B0 ;  /* 0x0000000000007941 */ /* 0x000fea0003800000 */
.L_x_229:
[-C--:B--2---:R-:W-:Y:S01]  /*20f0*/  IMAD.WIDE.U32 R2, R24, R12.reuse, R214 ;  /* 0x0000000c18027225 */ /* 0x084fe200078e00d6 */
        /* <DEDUP_REMOVED lines=25> */
.L_x_232:
[----:B------:R-:W-:Y:S05]  /*2290*/  BSYNC B0 ;  /* 0x0000000000007941 */ /* 0x000fea0003800000 */
.L_x_231:
        /* <DEDUP_REMOVED lines=19> */
.L_x_224:
        /* <DEDUP_REMOVED lines=52> */
.L_x_235:
[----:B------:R-:W-:Y:S05]  /*2710*/  BSYNC B0 ;  /* 0x0000000000007941 */ /* 0x000fea0003800000 */
.L_x_234:
        /* <DEDUP_REMOVED lines=31> */
.L_x_237:
[----:B------:R-:W-:Y:S05]  /*2910*/  BSYNC B0 ;  /* 0x0000000000007941 */ /* 0x000fea0003800000 */
.L_x_236:
        /* <DEDUP_REMOVED lines=20> */
.L_x_239:
[----:B------:R-:W-:Y:S05]  /*2a60*/  BSYNC B0 ;  /* 0x0000000000007941 */ /* 0x000fea0003800000 */
.L_x_238:
        /* <DEDUP_REMOVED lines=27> */
.L_x_241:
[----:B------:R-:W-:Y:S05]  /*2c20*/  BSYNC B0 ;  /* 0x0000000000007941 */ /* 0x000fea0003800000 */
.L_x_240:
        /* <DEDUP_REMOVED lines=12> */
.L_x_243:
        /* <DEDUP_REMOVED lines=20> */
.L_x_244:
[----:B------:R-:W-:Y:S05]  /*2e30*/  BSYNC B0 ;  /* 0x0000000000007941 */ /* 0x000fea0003800000 */
.L_x_242:
        /* <DEDUP_REMOVED lines=13> */
.L_x_246:
        /* <DEDUP_REMOVED lines=14> */
[----:B------:R2:W-:Y:S01]  /*2ff0*/  @P1 STS [R202+0x3000], RZ ;  /* 0x003000ffca001388 */ /* 0x0005e20000000800 */
[----:B------:R-:W-:-:S03]  /*3000*/  IADD3.X R0, R20, R5, R0, P2, !PT ;  /* 0x0000000514007210 */ /* 0x000fc600017fe400 */
[----:B------:R2:W-:Y:S04]  /*3010*/  @P1 STS [R202+0x3004], RZ ;  /* 0x003004ffca001388 */ /* 0x0005e80000000800 */
[----:B------:R2:W-:Y:S04]  /*3020*/  @P1 STS [R202+0x3008], RZ ;  /* 0x003008ffca001388 */ /* 0x0005e80000000800 */
[----:B------:R2:W-:Y:S01]  /*3030*/  @P1 STS [R202+0x300c], RZ ;  /* 0x00300cffca001388 */ /* 0x0005e20000000800 */
[----:B------:R-:W-:Y:S05]  /*3040*/  @P1 BRA `(.L_x_247) ;  /* 0x0000000000181947 */ /* 0x000fea0003800000 */
[----:B--2---:R-:W-:-:S04]  /*3050*/  LEA R2, P1, R8, UR10, 0x1 ;  /* 0x0000000a08027c11 */ /* 0x004fc8000f8208ff */
[----:B------:R-:W-:-:S05]  /*3060*/  LEA.HI.X R3, R8, UR11, R0, 0x1, P1 ;  /* 0x0000000b08037c11 */ /* 0x000fca00088f0c00 */
[----:B------:R-:W-:Y:S01]  /*3070*/  @!PT LDS RZ, [RZ] ;  /* 0x00000000fffff984 */ /* 0x000fe20000000800 */
[----:B------:R-:W-:Y:S01]  /*3080*/  @!PT LDS RZ, [RZ] ;  /* 0x00000000fffff984 */ /* 0x000fe20000000800 */
[----:B------:R-:W-:Y:S01]  /*3090*/  @!PT LDS RZ, [RZ] ;  /* 0x00000000fffff984 */ /* 0x000fe20000000800 */
[----:B------:R2:W-:Y:S04]  /*30a0*/  LDGSTS.E.BYPASS.LTC128B.128 [R202+0x3000], desc[UR16][R2.64+0x80] ;  /* 0x0300008002ca7fae */ /* 0x0005e8000b901d50 */
.L_x_247:
[----:B------:R-:W-:Y:S05]  /*30b0*/  BSYNC B0 ;  /* 0x0000000000007941 */ /* 0x000fea0003800000 */
.L_x_245:
[----:B------:R1:W-:Y:S01]  /*30c0*/  @P6 STS.128 [R205+0xc000], RZ ;  /* 0x00c000ffcd006388 */ /* 0x0003e20000000c00 */
[-C--:B--23--:R-:W-:Y:S01]  /*30d0*/  IMAD.WIDE.U32 R2, R24, R22.reuse, R214 ;  /* 0x0000001618027225 */ /* 0x08cfe200078e00d6 */
        /* <DEDUP_REMOVED lines=38> */
.L_x_249:
[----:B------:R-:W-:Y:S05]  /*3340*/  BSYNC B0 ;  /* 0x0000000000007941 */ /* 0x000fea0003800000 */
.L_x_248:
        /* <DEDUP_REMOVED lines=31> */
.L_x_251:
[----:B------:R-:W-:Y:S05]  /*3540*/  BSYNC B0 ;  /* 0x0000000000007941 */ /* 0x000fea0003800000 */
.L_x_250:
[----:B------:R-:W4:Y:S01]  /*3550*/  LDL R8, [R1+0xc] ;  /* 0x00000c0001087983 */ /* 0x000f220000100800 */
[----:B------:R-:W-:Y:S01]  /*3560*/  ULDC.64 UR6, c[0x0][0x3c8] ;  /* 0x0000f20000067ab9 */ /* 0x000fe20000000a00 */
[----:B------:R-:W-:Y:S01]  /*3570*/  IMAD.MOV.U32 R216, RZ, RZ, 0x7f800000 ;  /* 0x7f800000ffd87424 */ /* 0x000fe200078e00ff */
[----:B------:R-:W-:Y:S01]  /*3580*/  ISETP.NE.U32.AND P4, PT, RZ, UR6, PT ;  /* 0x00000006ff007c0c */ /* 0x000fe2000bf85070 */
[----:B------:R-:W0:Y:S01]  /*3590*/  LDGDEPBAR ;  /* 0x00000000000079af */ /* 0x000e220000000000 */
[----:B------:R-:W-:Y:S02]  /*35a0*/  IMAD.MOV.U32 R217, RZ, RZ, 0x7f800000 ;  /* 0x7f800000ffd97424 */ /* 0x000fe400078e00ff */
[----:B------:R-:W-:Y:S01]  /*35b0*/  IMAD.MOV.U32 R164, RZ, RZ, 0x20 ;  /* 0x00000020ffa47424 */ /* 0x000fe200078e00ff */
[----:B------:R-:W-:Y:S02]  /*35c0*/  ISETP.NE.AND.EX P4, PT, RZ, UR7, PT, P4 ;  /* 0x00000007ff007c0c */ /* 0x000fe4000bf85340 */
[----:B------:R-:W-:Y:S01]  /*35d0*/  LEA R140, R199, UR5, 0x1 ;  /* 0x00000005c78c7c11 */ /* 0x000fe2000f8e08ff */
[C---:B------:R-:W-:Y:S01]  /*35e0*/  IMAD.SHL.U32 R219, R244.reuse, 0x10, RZ ;  /* 0x00000010f4db7824 */ /* 0x040fe200078e00ff */
[----:B------:R-:W1:Y:S01]  /*35f0*/  LDC R218, c[0x0][0x394] ;  /* 0x0000e500ffda7b82 */ /* 0x000e620000000800 */
[----:B------:R-:W-:-:S02]  /*3600*/  IMAD.SHL.U32 R209, R244, 0x8, RZ ;  /* 0x00000008f4d17824 */ /* 0x000fc400078e00ff */
[----:B------:R-:W-:Y:S02]  /*3610*/  IMAD.MOV.U32 R192, RZ, RZ, 0x20 ;  /* 0x00000020ffc07424 */ /* 0x000fe400078e00ff */
[----:B------:R-:W-:Y:S02]  /*3620*/  IMAD.MOV.U32 R189, RZ, RZ, 0x40 ;  /* 0x00000040ffbd7424 */ /* 0x000fe400078e00ff */
[----:B------:R-:W-:Y:S02]  /*3630*/  VIADD R184, R198, 0x2000 ;  /* 0x00002000c6b87836 */ /* 0x000fe40000000000 */
[----:B------:R-:W-:Y:S01]  /*3640*/  VIADD R187, R197, 0x2000 ;  /* 0x00002000c5bb7836 */ /* 0x000fe20000000000 */
[----:B--23--:R-:W2:Y:S01]  /*3650*/  @P4 LDC.64 R6, c[0x0][0x3d0] ;  /* 0x0000f400ff064b82 */ /* 0x00cea20000000a00 */
[----:B------:R-:W-:Y:S01]  /*3660*/  IMAD.IADD R252, R24, 0x1, R220 ;  /* 0x0000000118fc7824 */ /* 0x000fe200078e02dc */
[----:B------:R-:W-:Y:S01]  /*3670*/  CS2R R94, SRZ ;  /* 0x00000000005e7805 */ /* 0x000fe2000001ff00 */
[----:B------:R-:W-:Y:S01]  /*3680*/  IMAD.MOV.U32 R203, RZ, RZ, RZ ;  /* 0x000000ffffcb7224 */ /* 0x000fe200078e00ff */
[----:B------:R-:W-:Y:S01]  /*3690*/  CS2R R92, SRZ ;  /* 0x00000000005c7805 */ /* 0x000fe2000001ff00 */
[----:B------:R-:W-:Y:S01]  /*36a0*/  IMAD R248, R244, 0x18, RZ ;  /* 0x00000018f4f87824 */ /* 0x000fe200078e02ff */
[----:B------:R-:W-:-:S04]  /*36b0*/  DEPBAR.LE SB0, 0x1 ;  /* 0x000080400000791a */ /* 0x000fc80000000000 */
[C---:B------:R-:W-:Y:S01]  /*36c0*/  IMAD.SHL.U32 R247, R244.reuse, 0x20, RZ ;  /* 0x00000020f4f77824 */ /* 0x040fe200078e00ff */
[----:B------:R-:W-:Y:S01]  /*36d0*/  CS2R R98, SRZ ;  /* 0x0000000000627805 */ /* 0x000fe2000001ff00 */
[C---:B------:R-:W-:Y:S01]  /*36e0*/  IMAD R246, R244.reuse, 0x28, RZ ;  /* 0x00000028f4f67824 */ /* 0x040fe200078e02ff */
[----:B------:R-:W-:Y:S01]  /*36f0*/  CS2R R96, SRZ ;  /* 0x0000000000607805 */ /* 0x000fe2000001ff00 */
[----:B------:R-:W-:Y:S01]  /*3700*/  IMAD R245, R244, 0x30, RZ ;  /* 0x00000030f4f57824 */ /* 0x000fe200078e02ff */
[----:B------:R-:W-:Y:S01]  /*3710*/  CS2R R90, SRZ ;  /* 0x00000000005a7805 */ /* 0x000fe2000001ff00 */
[----:B------:R-:W-:Y:S01]  /*3720*/  IMAD.MOV.U32 R207, RZ, RZ, R202 ;  /* 0x000000ffffcf7224 */ /* 0x000fe200078e00ca */
[----:B------:R-:W-:Y:S02]  /*3730*/  CS2R R88, SRZ ;  /* 0x0000000000587805 */ /* 0x000fe4000001ff00 */
[----:B------:R-:W-:Y:S02]  /*3740*/  CS2R R86, SRZ ;  /* 0x0000000000567805 */ /* 0x000fe4000001ff00 */
[----:B------:R-:W-:-:S02]  /*3750*/  CS2R R84, SRZ ;  /* 0x0000000000547805 */ /* 0x000fc4000001ff00 */
[----:B------:R-:W-:Y:S02]  /*3760*/  CS2R R78, SRZ ;  /* 0x00000000004e7805 */ /* 0x000fe4000001ff00 */
[----:B------:R-:W-:Y:S02]  /*3770*/  CS2R R76, SRZ ;  /* 0x00000000004c7805 */ /* 0x000fe4000001ff00 */
[----:B------:R-:W-:Y:S02]  /*3780*/  CS2R R82, SRZ ;  /* 0x0000000000527805 */ /* 0x000fe4000001ff00 */
[----:B------:R-:W-:Y:S01]  /*3790*/  CS2R R80, SRZ ;  /* 0x0000000000507805 */ /* 0x000fe2000001ff00 */
[----:B--2---:R-:W-:Y:S01]  /*37a0*/  @P4 IMAD.WIDE.U32 R4, R43, R6, R46 ;  /* 0x000000062b044225 */ /* 0x004fe200078e002e */
[----:B------:R-:W-:Y:S02]  /*37b0*/  CS2R R74, SRZ ;  /* 0x00000000004a7805 */ /* 0x000fe4000001ff00 */
[----:B------:R-:W-:-:S02]  /*37c0*/  CS2R R72, SRZ ;  /* 0x0000000000487805 */ /* 0x000fc4000001ff00 */
[----:B------:R-:W-:Y:S02]  /*37d0*/  CS2R R70, SRZ ;  /* 0x0000000000467805 */ /* 0x000fe4000001ff00 */
[----:B------:R-:W-:Y:S02]  /*37e0*/  CS2R R68, SRZ ;  /* 0x0000000000447805 */ /* 0x000fe4000001ff00 */
[----:B------:R-:W-:Y:S02]  /*37f0*/  CS2R R44, SRZ ;  /* 0x00000000002c7805 */ /* 0x000fe4000001ff00 */
[----:B------:R-:W-:Y:S02]  /*3800*/  CS2R R50, SRZ ;  /* 0x0000000000327805 */ /* 0x000fe4000001ff00 */
        /* <DEDUP_REMOVED lines=8> */
[----:B------:R-:W-:Y:S01]  /*3890*/  CS2R R20, SRZ ;  /* 0x0000000000147805 */ /* 0x000fe2000001ff00 */
[----:B------:R-:W-:Y:S01]  /*38a0*/  ULDC UR8, c[0x0][0x2ec] ;  /* 0x0000bb0000087ab9 */ /* 0x000fe20000000800 */
[C---:B----4-:R-:W-:Y:S01]  /*38b0*/  VIADD R2, R8.reuse, 0x8 ;  /* 0x0000000808027836 */ /* 0x050fe20000000000 */
[----:B------:R-:W-:Y:S01]  /*38c0*/  SHF.R.S32.HI R0, RZ, 0x1f, R8 ;  /* 0x0000001fff007819 */ /* 0x000fe20000011408 */
[C---:B------:R-:W-:Y:S01]  /*38d0*/  IMAD.SHL.U32 R240, R8.reuse, 0x4, RZ ;  /* 0x0000000408f07824 */ /* 0x040fe200078e00ff */
[-C--:B------:R-:W-:Y:S02]  /*38e0*/  ISETP.GE.AND P3, PT, R8, R13.reuse, PT ;  /* 0x0000000d0800720c */ /* 0x080fe40003f66270 */
[----:B------:R-:W-:Y:S02]  /*38f0*/  ISETP.GE.AND P2, PT, R2, R13, PT ;  /* 0x0000000d0200720c */ /* 0x000fe40003f46270 */
[----:B------:R-:W-:Y:S01]  /*3900*/  SHF.L.U64.HI R239, R8, 0x2, R0 ;  /* 0x0000000208ef7819 */ /* 0x000fe20000010200 */
[----:B------:R-:W-:Y:S01]  /*3910*/  @P4 IMAD R0, R41, R6, RZ ;  /* 0x0000000629004224 */ /* 0x000fe200078e02ff */
[----:B------:R-:W-:-:S03]  /*3920*/  IADD3 R2, P1, R240, R222, RZ ;  /* 0x000000def0027210 */ /* 0x000fc60007f3e0ff */
[----:B------:R-:W-:Y:S02]  /*3930*/  @P4 IMAD R7, R43, R7, R0 ;  /* 0x000000072b074224 */ /* 0x000fe400078e0200 */
[----:B------:R-:W-:Y:S01]  /*3940*/  IMAD.X R3, R239, 0x1, R221, P1 ;  /* 0x00000001ef037824 */ /* 0x000fe200008e06dd */
[----:B------:R-:W-:Y:S01]  /*3950*/  @P4 LEA R6, P1, R4, UR6, 0x2 ;  /* 0x0000000604064c11 */ /* 0x000fe2000f8210ff */
[----:B------:R-:W-:Y:S01]  /*3960*/  @P4 IMAD.IADD R7, R5, 0x1, R7 ;  /* 0x0000000105074824 */ /* 0x000fe200078e0207 */
[----:B------:R-:W-:Y:S01]  /*3970*/  LEA.HI R0, R42, R40, RZ, 0x4 ;  /* 0x000000282a007211 */ /* 0x000fe200078f20ff */
[----:B------:R-:W2:Y:S01]  /*3980*/  @P4 LDC R5, c[0x0][0x2e8] ;  /* 0x0000ba00ff054b82 */ /* 0x000ea20000000800 */
[----:B------:R-:W5:Y:S01]  /*3990*/  @!P3 LDG.E R216, desc[UR16][R2.64] ;  /* 0x0000001002d8b981 */ /* 0x000f62000c1e1900 */
[----:B------:R-:W-:-:S03]  /*39a0*/  VIADD R9, R219, 0x20 ;  /* 0x00000020db097836 */ /* 0x000fc60000000000 */
[----:B------:R3:W5:Y:S01]  /*39b0*/  @!P2 LDG.E R217, desc[UR16][R2.64+0x20] ;  /* 0x0000201002d9a981 */ /* 0x000762000c1e1900 */
[----:B------:R-:W-:Y:S01]  /*39c0*/  @P4 LEA.HI.X R7, R4, UR7, R7, 0x2, P1 ;  /* 0x0000000704074c11 */ /* 0x000fe200088f1407 */
[C---:B------:R-:W-:Y:S02]  /*39d0*/  VIADD R11, R219.reuse, 0x40 ;  /* 0x00000040db0b7836 */ /* 0x040fe40000000000 */
[----:B------:R-:W-:Y:S01]  /*39e0*/  VIADD R10, R219, 0x60 ;  /* 0x00000060db0a7836 */ /* 0x000fe20000000000 */
[----:B------:R-:W-:Y:S01]  /*39f0*/  BAR.SYNC.DEFER_BLOCKING 0x0 ;  /* 0x0000000000007b1d */ /* 0x000fe20000010000 */
[----:B------:R-:W-:Y:S02]  /*3a00*/  LOP3.LUT R0, R0, 0xfffffff0, RZ, 0xc0, !PT ;  /* 0xfffffff000007812 */ /* 0x000fe400078ec0ff */
[----:B------:R-:W-:Y:S02]  /*3a10*/  LEA.HI R4, R42, R40, RZ, 0x7 ;  /* 0x000000282a047211 */ /* 0x000fe400078f38ff */
[----:B------:R-:W-:-:S02]  /*3a20*/  SEL R184, R184, R198, !P0 ;  /* 0x000000c6b8b87207 */ /* 0x000fc40004000000 */
[----:B------:R-:W-:Y:S02]  /*3a30*/  SEL R187, R187, R197, !P0 ;  /* 0x000000c5bbbb7207 */ /* 0x000fe40004000000 */
[----:B------:R-:W-:Y:S01]  /*3a40*/  IADD3 R252, -R208, 0x40, R252 ;  /* 0x00000040d0fc7810 */ /* 0x000fe20007ffe1fc */
[----:B------:R-:W-:Y:S01]  /*3a50*/  IMAD R244, R244, 0x38, RZ ;  /* 0x00000038f4f47824 */ /* 0x000fe200078e02ff */
[----:B------:R-:W-:Y:S02]  /*3a60*/  CS2R R46, SRZ ;  /* 0x00000000002e7805 */ /* 0x000fe4000001ff00 */
[----:B------:R-:W-:Y:S01]  /*3a70*/  CS2R R24, SRZ ;  /* 0x0000000000187805 */ /* 0x000fe2000001ff00 */
[----:B------:R-:W-:Y:S01]  /*3a80*/  ULDC UR6, c[0x0][0x2d0] ;  /* 0x0000b40000067ab9 */ /* 0x000fe20000000800 */
[----:B--2---:R-:W2:Y:S01]  /*3a90*/  @P4 MUFU.RCP R5, R5 ;  /* 0x0000000500054308 */ /* 0x004ea20000001000 */
[----:B------:R-:W-:Y:S01]  /*3aa0*/  ULDC UR7, c[0x0][0x398] ;  /* 0x0000e60000077ab9 */ /* 0x000fe20000000800 */
[----:B------:R4:W2:Y:S01]  /*3ab0*/  @P4 LDG.E R6, desc[UR16][R6.64] ;  /* 0x0000001006064981 */ /* 0x0008a2000c1e1900 */
[----:B------:R-:W-:Y:S01]  /*3ac0*/  IMAD.IADD R0, R40, 0x1, -R0 ;  /* 0x0000000128007824 */ /* 0x000fe200078e0a00 */
[----:B------:R-:W-:-:S02]  /*3ad0*/  CS2R R42, SRZ ;  /* 0x00000000002a7805 */ /* 0x000fc4000001ff00 */
[----:B------:R-:W-:Y:S01]  /*3ae0*/  LEA R184, R184, UR5, 0x1 ;  /* 0x00000005b8b87c11 */ /* 0x000fe2000f8e08ff */
[----:B------:R1:W1:Y:S01]  /*3af0*/  LDSM.16.M88.4 R104, [R140+0x10000] ;  /* 0x010000008c68783b */ /* 0x0002620000000200 */
[----:B------:R-:W-:Y:S01]  /*3b00*/  LEA R187, R187, UR5, 0x1 ;  /* 0x00000005bbbb7c11 */ /* 0x000fe2000f8e08ff */
[----:B------:R-:W-:Y:S01]  /*3b10*/  VIADD R252, R252, -UR4 ;  /* 0x80000004fcfc7c36 */ /* 0x000fe20008000000 */
[----:B---3--:R-:W-:Y:S01]  /*3b20*/  SHF.R.S32.HI R2, RZ, 0x1f, R0 ;  /* 0x0000001fff027819 */ /* 0x008fe20000011400 */
[----:B------:R3:W1:Y:S01]  /*3b30*/  LDSM.16.M88.4 R108, [R140+0x10800] ;  /* 0x010800008c6c783b */ /* 0x0006620000000200 */
[----:B------:R-:W-:Y:S02]  /*3b40*/  ULDC UR4, c[0x0][0x2dc] ;  /* 0x0000b70000047ab9 */ /* 0x000fe40000000800 */
[----:B------:R-:W-:Y:S01]  /*3b50*/  LEA.HI R2, R2, R0, RZ, 0x3 ;  /* 0x0000000002027211 */ /* 0x000fe200078f18ff */
[----:B------:R3:W1:Y:S03]  /*3b60*/  LDSM.16.M88.4 R136, [R140+0x12000] ;  /* 0x012000008c88783b */ /* 0x0006660000000200 */
[----:B------:R-:W-:Y:S01]  /*3b70*/  LOP3.LUT R3, R2, 0xfffffff8, RZ, 0xc0, !PT ;  /* 0xfffffff802037812 */ /* 0x000fe200078ec0ff */
[----:B------:R-:W1:Y:S01]  /*3b80*/  LDSM.16.M88.4 R140, [R140+0x12800] ;  /* 0x012800008c8c783b */ /* 0x000e620000000200 */
[----:B------:R-:W-:-:S03]  /*3b90*/  SHF.R.S32.HI R2, RZ, 0x7, R4 ;  /* 0x00000007ff027819 */ /* 0x000fc60000011404 */
[----:B------:R-:W-:Y:S01]  /*3ba0*/  IMAD.IADD R3, R0, 0x1, -R3 ;  /* 0x0000000100037824 */ /* 0x000fe200078e0a03 */
[----:B------:R3:W1:Y:S01]  /*3bb0*/  LDSM.16.M88.4 R112, [R190] ;  /* 0x00000000be70783b */ /* 0x0006620000000200 */
[----:B------:R-:W-:Y:S02]  /*3bc0*/  IMAD.SHL.U32 R0, R2, 0x20, RZ ;  /* 0x0000002002007824 */ /* 0x000fe400078e00ff */
[C---:B------:R-:W-:Y:S01]  /*3bd0*/  IMAD.IADD R2, R209.reuse, 0x1, R9 ;  /* 0x00000001d1027824 */ /* 0x040fe200078e0209 */
[----:B----4-:R-:W-:Y:S01]  /*3be0*/  LOP3.LUT R7, R32, 0xfffffff8, RZ, 0xc0, !PT ;  /* 0xfffffff820077812 */ /* 0x010fe200078ec0ff */
[----:B------:R3:W4:Y:S01]  /*3bf0*/  LDSM.16.M88.4 R116, [R190+0x800] ;  /* 0x00080000be74783b */ /* 0x0007220000000200 */
[----:B------:R-:W-:Y:S01]  /*3c00*/  CS2R R32, SRZ ;  /* 0x0000000000207805 */ /* 0x000fe2000001ff00 */
[----:B------:R-:W-:Y:S02]  /*3c10*/  IMAD.IADD R238, R209, 0x1, R2 ;  /* 0x00000001d1ee7824 */ /* 0x000fe400078e0202 */
[C---:B------:R-:W-:Y:S01]  /*3c20*/  IMAD.IADD R4, R40.reuse, 0x1, -R7 ;  /* 0x0000000128047824 */ /* 0x040fe200078e0a07 */
[----:B------:R3:W1:Y:S01]  /*3c30*/  LDSM.16.M88.4 R120, [R188] ;  /* 0x00000000bc78783b */ /* 0x0006620000000200 */
[----:B------:R-:W-:-:S02]  /*3c40*/  IMAD.SHL.U32 R40, R40, 0x2, RZ ;  /* 0x0000000228287824 */ /* 0x000fc400078e00ff */
[C---:B------:R-:W-:Y:S01]  /*3c50*/  IMAD.IADD R231, R209.reuse, 0x1, R238 ;  /* 0x00000001d1e77824 */ /* 0x040fe200078e02ee */
[----:B------:R-:W-:Y:S01]  /*3c60*/  LOP3.LUT P3, RZ, R4, 0x2, RZ, 0xc0, !PT ;  /* 0x0000000204ff7812 */ /* 0x000fe2000786c0ff */
[----:B------:R3:W1:Y:S01]  /*3c70*/  LDSM.16.M88.4 R124, [R188+0x800] ;  /* 0x00080000bc7c783b */ /* 0x0006620000000200 */
[----:B------:R-:W-:Y:S01]  /*3c80*/  LOP3.LUT R0, R0, 0x6, R40, 0xf8, !PT ;  /* 0x0000000600007812 */ /* 0x000fe200078ef828 */
[----:B------:R-:W-:Y:S01]  /*3c90*/  IMAD.IADD R4, R209, 0x1, R11 ;  /* 0x00000001d1047824 */ /* 0x000fe200078e020b */
[----:B------:R-:W-:Y:S01]  /*3ca0*/  SEL R164, R164, 0xffffffe0, !P3 ;  /* 0xffffffe0a4a47807 */ /* 0x000fe20005800000 */
[----:B------:R3:W1:Y:S01]  /*3cb0*/  LDSM.16.M88.4 R144, [R190+0x2000] ;  /* 0x00200000be90783b */ /* 0x0006620000000200 */
[----:B------:R-:W-:Y:S01]  /*3cc0*/  R2P PR, R3, 0x6 ;  /* 0x0000000603007804 */ /* 0x000fe20000000000 */
[----:B------:R-:W-:Y:S01]  /*3cd0*/  IMAD R204, R251, 0x40, R0 ;  /* 0x00000040fbcc7824 */ /* 0x000fe200078e0200 */
[----:B------:R-:W-:Y:S01]  /*3ce0*/  CS2R R40, SRZ ;  /* 0x0000000000287805 */ /* 0x000fe2000001ff00 */
[----:B------:R-:W-:Y:S01]  /*3cf0*/  IMAD.IADD R164, R164, 0x1, R188 ;  /* 0x00000001a4a47824 */ /* 0x000fe200078e02bc */
[----:B------:R3:W1:Y:S01]  /*3d00*/  LDSM.16.M88.4 R148, [R190+0x2800] ;  /* 0x00280000be94783b */ /* 0x0006620000000200 */
[C---:B------:R-:W-:Y:S01]  /*3d10*/  IMAD.IADD R3, R209.reuse, 0x1, R10 ;  /* 0x00000001d1037824 */ /* 0x040fe200078e020a */
[----:B------:R-:W-:Y:S01]  /*3d20*/  IADD3 R0, -R220, R8, -R204 ;  /* 0x00000008dc007210 */ /* 0x000fe20007ffe9cc */
[C---:B------:R-:W-:Y:S01]  /*3d30*/  IMAD.IADD R237, R209.reuse, 0x1, R4 ;  /* 0x00000001d1ed7824 */ /* 0x040fe200078e0204 */
[----:B------:R3:W1:Y:S01]  /*3d40*/  LDSM.16.M88.4 R128, [R164] ;  /* 0x00000000a480783b */ /* 0x0006620000000200 */
[C---:B------:R-:W-:Y:S01]  /*3d50*/  IMAD.IADD R234, R209.reuse, 0x1, R3 ;  /* 0x00000001d1ea7824 */ /* 0x040fe200078e0203 */
[----:B------:R-:W-:Y:S01]  /*3d60*/  SEL R192, R192, 0xffffffe0, !P1 ;  /* 0xffffffe0c0c07807 */ /* 0x000fe20004800000 */
[----:B------:R-:W-:Y:S01]  /*3d70*/  IMAD.IADD R0, R0, 0x1, R208 ;  /* 0x0000000100007824 */ /* 0x000fe200078e02d0 */
[----:B------:R3:W1:Y:S01]  /*3d80*/  LDSM.16.M88.4 R132, [R164+0x800] ;  /* 0x00080000a484783b */ /* 0x0006620000000200 */
[----:B------:R-:W-:Y:S01]  /*3d90*/  IMAD.IADD R236, R209, 0x1, R237 ;  /* 0x00000001d1ec7824 */ /* 0x000fe200078e02ed */
[----:B------:R-:W-:Y:S01]  /*3da0*/  SEL R189, R189, 0xffffffc0, !P2 ;  /* 0xffffffc0bdbd7807 */ /* 0x000fe20005000000 */
[C---:B------:R-:W-:Y:S01]  /*3db0*/  IMAD.IADD R233, R209.reuse, 0x1, R234 ;  /* 0x00000001d1e97824 */ /* 0x040fe200078e02ea */
[----:B------:R3:W1:Y:S01]  /*3dc0*/  LDSM.16.M88.4 R160, [R164+0x2000] ;  /* 0x00200000a4a0783b */ /* 0x0006620000000200 */
[----:B------:R-:W-:-:S02]  /*3dd0*/  IMAD.IADD R235, R209, 0x1, R236 ;  /* 0x00000001d1eb7824 */ /* 0x000fc400078e02ec */
[C---:B------:R-:W-:Y:S01]  /*3de0*/  IMAD.IADD R232, R209.reuse, 0x1, R233 ;  /* 0x00000001d1e87824 */ /* 0x040fe200078e02e9 */
[----:B------:R-:W1:Y:S01]  /*3df0*/  LDSM.16.M88.4 R164, [R164+0x2800] ;  /* 0x00280000a4a4783b */ /* 0x000e620000000200 */
[C---:B------:R-:W-:Y:S02]  /*3e00*/  IMAD.IADD R230, R209.reuse, 0x1, R231 ;  /* 0x00000001d1e67824 */ /* 0x040fe400078e02e7 */
[----:B------:R-:W-:Y:S01]  /*3e10*/  IMAD.IADD R193, R194, 0x1, R192 ;  /* 0x00000001c2c17824 */ /* 0x000fe200078e02c0 */
[----:B------:R3:W1:Y:S01]  /*3e20*/  LDSM.16.M88.4 R152, [R188+0x2000] ;  /* 0x00200000bc98783b */ /* 0x0006620000000200 */
[C---:B------:R-:W-:Y:S02]  /*3e30*/  IMAD.IADD R243, R209.reuse, 0x1, R235 ;  /* 0x00000001d1f37824 */ /* 0x040fe400078e02eb */
[C---:B------:R-:W-:Y:S01]  /*3e40*/  IMAD.IADD R242, R209.reuse, 0x1, R232 ;  /* 0x00000001d1f27824 */ /* 0x040fe200078e02e8 */
[----:B------:R3:W1:Y:S01]  /*3e50*/  LDSM.16.M88.4 R156, [R188+0x2800] ;  /* 0x00280000bc9c783b */ /* 0x0006620000000200 */
[----:B------:R-:W-:-:S02]  /*3e60*/  IMAD.IADD R241, R209, 0x1, R230 ;  /* 0x00000001d1f17824 */ /* 0x000fc400078e02e6 */
[----:B------:R-:W-:Y:S01]  /*3e70*/  IMAD.IADD R195, R194, 0x1, R189 ;  /* 0x00000001c2c37824 */ /* 0x000fe200078e02bd */
[----:B------:R3:W-:Y:S01]  /*3e80*/  STL [R1+0x8], R0 ;  /* 0x0000080001007387 */ /* 0x0007e20000100800 */
[----:B------:R-:W-:Y:S02]  /*3e90*/  IMAD.IADD R196, R189, 0x1, R193 ;  /* 0x00000001bdc47824 */ /* 0x000fe400078e02c1 */
[----:B-1234-:R-:W-:-:S07]  /*3ea0*/  @P4 FMUL.FTZ R203, R6, R5 ;  /* 0x0000000506cb4220 */ /* 0x01efce0000410000 */
.L_x_256:
[----:B------:R-:W0:Y:S01]  /*3eb0*/  LDGDEPBAR ;  /* 0x00000000000079af */ /* 0x000e220000000000 */
[----:B------:R-:W-:Y:S01]  /*3ec0*/  LEA R0, R199, UR5, 0x1 ;  /* 0x00000005c7007c11 */ /* 0x000fe2000f8e08ff */
[C---:B------:R-:W-:Y:S01]  /*3ed0*/  IMAD.IADD R2, R187.reuse, 0x1, R192 ;  /* 0x00000001bb027824 */ /* 0x040fe200078e02c0 */
[----:B------:R-:W-:Y:S01]  /*3ee0*/  IADD3 R100, P0, R240, R228, RZ ;  /* 0x000000e4f0647210 */ /* 0x000fe20007f1e0ff */
[----:B------:R-:W2:Y:S01]  /*3ef0*/  LDL R171, [R1+0x8] ;  /* 0x0000080001ab7983 */ /* 0x000ea20000100800 */
[--C-:B------:R-:W-:Y:S02]  /*3f00*/  IMAD.IADD R168, R187, 0x1, R189.reuse ;  /* 0x00000001bba87824 */ /* 0x100fe400078e02bd */
[----:B------:R-:W-:Y:S02]  /*3f10*/  IMAD.IADD R3, R2, 0x1, R189 ;  /* 0x0000000102037824 */ /* 0x000fe400078e02bd */
[----:B------:R-:W-:Y:S01]  /*3f20*/  IMAD.X R101, R239, 0x1, R227, P0 ;  /* 0x00000001ef657824 */ /* 0x000fe200000e06e3 */
[----:B------:R-:W-:Y:S04]  /*3f30*/  DEPBAR.LE SB0, 0x0 ;  /* 0x000080000000791a */ /* 0x000fe80000000000 */
[----:B------:R-:W-:Y:S06]  /*3f40*/  BAR.SYNC.DEFER_BLOCKING 0x0 ;  /* 0x0000000000007b1d */ /* 0x000fec0000010000 */
[----:B------:R-:W-:Y:S04]  /*3f50*/  LDSM.16.M88.4 R16, [R187] ;  /* 0x00000000bb10783b */ /* 0x000fe80000000200 */
[----:B------:R-:W1:Y:S04]  /*3f60*/  LDSM.16.M88.4 R8, [R0+0xc000] ;  /* 0x00c000000008783b */ /* 0x000e680000000200 */
[----:B------:R-:W3:Y:S04]  /*3f70*/  LDSM.16.M88.4 R52, [R0+0xc800] ;  /* 0x00c800000034783b */ /* 0x000ee80000000200 */
[----:B------:R-:W-:Y:S04]  /*3f80*/  LDSM.16.M88.4 R56, [R2] ;  /* 0x000000000238783b */ /* 0x000fe80000000200 */
[----:B------:R-:W4:Y:S04]  /*3f90*/  LDSM.16.M88.4 R60, [R190+-0x4000] ;  /* 0xffc00000be3c783b */ /* 0x000f280000000200 */
[----:B------:R-:W4:Y:S04]  /*3fa0*/  LDSM.16.M88.4 R64, [R190+-0x3800] ;  /* 0xffc80000be40783b */ /* 0x000f280000000200 */
[----:B-----5:R-:W5:Y:S04]  /*3fb0*/  LDG.E R170, desc[UR16][R100.64] ;  /* 0x0000001064aa7981 */ /* 0x020f68000c1e1900 */
[----:B------:R3:W5:Y:S01]  /*3fc0*/  LDG.E R169, desc[UR16][R100.64+0x20] ;  /* 0x0000201064a97981 */ /* 0x000762000c1e1900 */
[C---:B-1----:R-:W-:Y:S06]  /*3fd0*/  HMMA.16816.F32.BF16 R4, R16.reuse, R8, RZ ;  /* 0x000000081004723c */ /* 0x042fec00000418ff */
[C---:B------:R-:W-:Y:S01]  /*3fe0*/  HMMA.16816.F32.BF16 R8, R16.reuse, R10, RZ ;  /* 0x0000000a1008723c */ /* 0x040fe200000418ff */
[----:B---3--:R-:W-:Y:S05]  /*3ff0*/  LDSM.16.M88.4 R100, [R190+-0x2000] ;  /* 0xffe00000be64783b */ /* 0x008fea0000000200 */
[C---:B------:R-:W-:Y:S06]  /*4000*/  HMMA.16816.F32.BF16 R12, R16.reuse, R52, RZ ;  /* 0x00000034100c723c */ /* 0x040fec00000418ff */
[----:B------:R-:W-:Y:S01]  /*4010*/  HMMA.16816.F32.BF16 R16, R16, R54, RZ ;  /* 0x000000361010723c */ /* 0x000fe200000418ff */
[----:B------:R-:W-:Y:S05]  /*4020*/  LDSM.16.M88.4 R52, [R168] ;  /* 0x00000000a834783b */ /* 0x000fea0000000200 */
[C---:B----4-:R-:W-:Y:S06]  /*4030*/  HMMA.16816.F32.BF16 R4, R56.reuse, R60, R4 ;  /* 0x0000003c3804723c */ /* 0x050fec0000041804 */
[C---:B------:R-:W-:Y:S01]  /*4040*/  HMMA.16816.F32.BF16 R8, R56.reuse, R62, R8 ;  /* 0x0000003e3808723c */ /* 0x040fe20000041808 */
[----:B------:R-:W1:Y:S05]  /*4050*/  LDSM.16.M88.4 R60, [R188+-0x4000] ;  /* 0xffc00000bc3c783b */ /* 0x000e6a0000000200 */
[C---:B------:R-:W-:Y:S06]  /*4060*/  HMMA.16816.F32.BF16 R12, R56.reuse, R64, R12 ;  /* 0x00000040380c723c */ /* 0x040fec000004180c */
[----:B------:R-:W-:Y:S01]  /*4070*/  HMMA.16816.F32.BF16 R16, R56, R66, R16 ;  /* 0x000000423810723c */ /* 0x000fe20000041810 */
[----:B------:R-:W3:Y:S04]  /*4080*/  LDSM.16.M88.4 R56, [R188+-0x3800] ;  /* 0xffc80000bc38783b */ /* 0x000ee80000000200 */
[----:B------:R-:W-:Y:S01]  /*4090*/  LDSM.16.M88.4 R64, [R191] ;  /* 0x00000000bf40783b */ /* 0x000fe20000000200 */
[C---:B-1----:R-:W-:Y:S06]  /*40a0*/  HMMA.16816.F32.BF16 R4, R52.reuse, R60, R4 ;  /* 0x0000003c3404723c */ /* 0x042fec0000041804 */
[C---:B------:R-:W-:Y:S01]  /*40b0*/  HMMA.16816.F32.BF16 R8, R52.reuse, R62, R8 ;  /* 0x0000003e3408723c */ /* 0x040fe20000041808 */
[----:B------:R-:W1:Y:S05]  /*40c0*/  LDSM.16.M88.4 R60, [R3] ;  /* 0x00000000033c783b */ /* 0x000e6a0000000200 */
[C---:B---3--:R-:W-:Y:S06]  /*40d0*/  HMMA.16816.F32.BF16 R12, R52.reuse, R56, R12 ;  /* 0x00000038340c723c */ /* 0x048fec000004180c */
[----:B------:R-:W-:Y:S01]  /*40e0*/  HMMA.16816.F32.BF16 R16, R52, R58, R16 ;  /* 0x0000003a3410723c */ /* 0x000fe20000041810 */
[----:B------:R-:W3:Y:S04]  /*40f0*/  LDSM.16.M88.4 R52, [R191+0x800] ;  /* 0x00080000bf34783b */ /* 0x000ee80000000200 */
[----:B------:R-:W-:Y:S01]  /*4100*/  LDSM.16.M88.4 R56, [R187+0x2000] ;  /* 0x00200000bb38783b */ /* 0x000fe20000000200 */
[C---:B-1----:R-:W-:Y:S06]  /*4110*/  HMMA.16816.F32.BF16 R4, R60.reuse, R64, R4 ;  /* 0x000000403c04723c */ /* 0x042fec0000041804 */
[C---:B------:R-:W-:Y:S01]  /*4120*/  HMMA.16816.F32.BF16 R8, R60.reuse, R66, R8 ;  /* 0x000000423c08723c */ /* 0x040fe20000041808 */
[----:B------:R-:W1:Y:S05]  /*4130*/  LDSM.16.M88.4 R64, [R0+0xe000] ;  /* 0x00e000000040783b */ /* 0x000e6a0000000200 */
[C---:B---3--:R-:W-:Y:S06]  /*4140*/  HMMA.16816.F32.BF16 R12, R60.reuse, R52, R12 ;  /* 0x000000343c0c723c */ /* 0x048fec000004180c */
[----:B------:R-:W-:Y:S01]  /*4150*/  HMMA.16816.F32.BF16 R16, R60, R54, R16 ;  /* 0x000000363c10723c */ /* 0x000fe20000041810 */
[----:B------:R-:W3:Y:S04]  /*4160*/  LDSM.16.M88.4 R52, [R0+0xe800] ;  /* 0x00e800000034783b */ /* 0x000ee80000000200 */
[----:B------:R4:W3:Y:S02]  /*4170*/  LDSM.16.M88.4 R60, [R2+0x2000] ;  /* 0x00200000023c783b */ /* 0x0008e40000000200 */
[----:B----4-:R-:W-:Y:S01]  /*4180*/  IMAD.SHL.U32 R2, R206, 0x40, RZ ;  /* 0x00000040ce027824 */ /* 0x010fe200078e00ff */
[C---:B-1----:R-:W-:Y:S06]  /*4190*/  HMMA.16816.F32.BF16 R4, R56.reuse, R64, R4 ;  /* 0x000000403804723c */ /* 0x042fec0000041804 */
[C---:B------:R-:W-:Y:S01]  /*41a0*/  HMMA.16816.F32.BF16 R8, R56.reuse, R66, R8 ;  /* 0x000000423808723c */ /* 0x040fe20000041808 */
[----:B------:R-:W1:Y:S05]  /*41b0*/  LDSM.16.M88.4 R64, [R190+-0x1800] ;  /* 0xffe80000be40783b */ /* 0x000e6a0000000200 */
[C---:B---3--:R-:W-:Y:S06]  /*41c0*/  HMMA.16816.F32.BF16 R12, R56.reuse, R52, R12 ;  /* 0x00000034380c723c */ /* 0x048fec000004180c */
[----:B------:R-:W-:Y:S01]  /*41d0*/  HMMA.16816.F32.BF16 R16, R56, R54, R16 ;  /* 0x000000363810723c */ /* 0x000fe20000041810 */
[----:B------:R-:W-:Y:S04]  /*41e0*/  LDSM.16.M88.4 R52, [R168+0x2000] ;  /* 0x00200000a834783b */ /* 0x000fe80000000200 */
[----:B------:R-:W3:Y:S01]  /*41f0*/  LDSM.16.M88.4 R56, [R188+-0x2000] ;  /* 0xffe00000bc38783b */ /* 0x000ee20000000200 */
[C---:B------:R-:W-:Y:S06]  /*4200*/  HMMA.16816.F32.BF16 R4, R60.reuse, R100, R4 ;  /* 0x000000643c04723c */ /* 0x040fec0000041804 */
[C---:B------:R-:W-:Y:S01]  /*4210*/  HMMA.16816.F32.BF16 R8, R60.reuse, R102, R8 ;  /* 0x000000663c08723c */ /* 0x040fe20000041808 */
[----:B------:R-:W4:Y:S04]  /*4220*/  LDSM.16.M88.4 R100, [R188+-0x1800] ;  /* 0xffe80000bc64783b */ /* 0x000f280000000200 */
[----:B--2---:R-:W-:Y:S01]  /*4230*/  IMAD.IADD R0, R171, 0x1, R2 ;  /* 0x00000001ab007824 */ /* 0x004fe200078e0202 */
[C---:B-1----:R-:W-:Y:S06]  /*4240*/  HMMA.16816.F32.BF16 R12, R60.reuse, R64, R12 ;  /* 0x000000403c0c723c */ /* 0x042fec000004180c */
[----:B------:R-:W-:Y:S01]  /*4250*/  HMMA.16816.F32.BF16 R16, R60, R66, R16 ;  /* 0x000000423c10723c */ /* 0x000fe20000041810 */
[----:B------:R1:W-:Y:S04]  /*4260*/  LDSM.16.M88.4 R60, [R3+0x2000] ;  /* 0x00200000033c783b */ /* 0x0003e80000000200 */
[----:B------:R-:W2:Y:S01]  /*4270*/  LDSM.16.M88.4 R64, [R191+0x2000] ;  /* 0x00200000bf40783b */ /* 0x000ea20000000200 */
[C---:B---3--:R-:W-:Y:S06]  /*4280*/  HMMA.16816.F32.BF16 R4, R52.reuse, R56, R4 ;  /* 0x000000383404723c */ /* 0x048fec0000041804 */
[C---:B------:R-:W-:Y:S01]  /*4290*/  HMMA.16816.F32.BF16 R8, R52.reuse, R58, R8 ;  /* 0x0000003a3408723c */ /* 0x040fe20000041808 */
[----:B------:R-:W3:Y:S05]  /*42a0*/  LDSM.16.M88.4 R56, [R191+0x2800] ;  /* 0x00280000bf38783b */ /* 0x000eea0000000200 */
[C---:B----4-:R-:W-:Y:S05]  /*42b0*/  HMMA.16816.F32.BF16 R12, R52.reuse, R100, R12 ;  /* 0x00000064340c723c */ /* 0x050fea000004180c */
[C---:B-1----:R-:W-:Y:S01]  /*42c0*/  VIADD R3, R0.reuse, 0x7 ;  /* 0x0000000700037836 */ /* 0x042fe20000000000 */
[----:B------:R-:W-:Y:S04]  /*42d0*/  HMMA.16816.F32.BF16 R16, R52, R102, R16 ;  /* 0x000000663410723c */ /* 0x000fe80000041810 */
[----:B------:R-:W-:Y:S03]  /*42e0*/  ISETP.GE.AND P0, PT, R3, RZ, PT ;  /* 0x000000ff0300720c */ /* 0x000fe60003f06270 */
[C---:B------:R-:W-:Y:S04]  /*42f0*/  VIADD R52, R0.reuse, 0x8 ;  /* 0x0000000800347836 */ /* 0x040fe80000000000 */
[----:B------:R-:W-:Y:S01]  /*4300*/  VIADD R55, R0, 0xffffffff ;  /* 0xffffffff00377836 */ /* 0x000fe20000000000 */
[----:B------:R-:W-:Y:S01]  /*4310*/  ISETP.GE.AND P1, PT, R52, RZ, PT ;  /* 0x000000ff3400720c */ /* 0x000fe20003f26270 */
[C---:B------:R-:W-:Y:S02]  /*4320*/  VIADD R54, R0.reuse, 0xfffffff8 ;  /* 0xfffffff800367836 */ /* 0x040fe40000000000 */
[C---:B------:R-:W-:Y:S01]  /*4330*/  VIADD R53, R0.reuse, 0xfffffff7 ;  /* 0xfffffff700357836 */ /* 0x040fe20000000000 */
[----:B------:R-:W-:Y:S01]  /*4340*/  ISETP.GE.AND P6, PT, R55, RZ, PT ;  /* 0x000000ff3700720c */ /* 0x000fe20003fc6270 */
[C---:B--2---:R-:W-:Y:S05]  /*4350*/  HMMA.16816.F32.BF16 R4, R60.reuse, R64, R4 ;  /* 0x000000403c04723c */ /* 0x044fea0000041804 */
[----:B------:R-:W-:Y:S01]  /*4360*/  @!P0 IADD3 R3, -R0, -0x7, RZ ;  /* 0xfffffff900038810 */ /* 0x000fe20007ffe1ff */
[C---:B------:R-:W-:Y:S03]  /*4370*/  HMMA.16816.F32.BF16 R8, R60.reuse, R66, R8 ;  /* 0x000000423c08723c */ /* 0x040fe60000041808 */
[----:B------:R-:W-:Y:S02]  /*4380*/  ISETP.GE.AND P5, PT, R54, RZ, PT ;  /* 0x000000ff3600720c */ /* 0x000fe40003fa6270 */
[C---:B------:R-:W-:Y:S01]  /*4390*/  @!P1 IADD3 R52, -R0.reuse, -0x8, RZ ;  /* 0xfffffff800349810 */ /* 0x040fe20007ffe1ff */
[C---:B---3--:R-:W-:Y:S03]  /*43a0*/  HMMA.16816.F32.BF16 R12, R60.reuse, R56, R12 ;  /* 0x000000383c0c723c */ /* 0x048fe6000004180c */
[----:B------:R-:W-:Y:S02]  /*43b0*/  ISETP.GE.AND P4, PT, R53, RZ, PT ;  /* 0x000000ff3500720c */ /* 0x000fe40003f86270 */
[----:B------:R-:W-:Y:S01]  /*43c0*/  I2FP.F32.S32 R52, R52 ;  /* 0x0000003400347245 */ /* 0x000fe20000201400 */
[C---:B------:R-:W-:Y:S01]  /*43d0*/  VIADD R65, R0.reuse, 0xfffffff0 ;  /* 0xfffffff000417836 */ /* 0x040fe20000000000 */
[----:B------:R-:W-:Y:S01]  /*43e0*/  IABS R66, R0 ;  /* 0x0000000000427213 */ /* 0x000fe20000000000 */
[C---:B------:R-:W-:Y:S01]  /*43f0*/  VIADD R56, R0.reuse, 0xffffffe7 ;  /* 0xffffffe700387836 */ /* 0x040fe20000000000 */
[----:B------:R-:W-:Y:S03]  /*4400*/  HMMA.16816.F32.BF16 R16, R60, R58, R16 ;  /* 0x0000003a3c10723c */ /* 0x000fe60000041810 */
[----:B------:R-:W-:Y:S01]  /*4410*/  ISETP.GE.AND P3, PT, R65, RZ, PT ;  /* 0x000000ff4100720c */ /* 0x000fe20003f66270 */
[----:B------:R-:W-:Y:S01]  /*4420*/  VIADD R64, R0, 0xffffffef ;  /* 0xffffffef00407836 */ /* 0x000fe20000000000 */
[----:B------:R-:W-:Y:S01]  /*4430*/  ISETP.GE.AND P0, PT, R56, RZ, PT ;  /* 0x000000ff3800720c */ /* 0x000fe20003f06270 */
[C---:B------:R-:W-:Y:S01]  /*4440*/  VIADD R57, R0.reuse, 0xffffffe8 ;  /* 0xffffffe800397836 */ /* 0x040fe20000000000 */
[----:B------:R-:W-:Y:S01]  /*4450*/  @!P6 IADD3 R55, -R0, 0x1, RZ ;  /* 0x000000010037e810 */ /* 0x000fe20007ffe1ff */
[----:B------:R-:W-:Y:S01]  /*4460*/  FFMA.FTZ R6, R52, -R203, R6 ;  /* 0x800000cb34067223 */ /* 0x000fe20000010006 */
[----:B------:R-:W-:Y:S01]  /*4470*/  ISETP.GE.AND P2, PT, R64, RZ, PT ;  /* 0x000000ff4000720c */ /* 0x000fe20003f46270 */
[----:B------:R-:W1:Y:S01]  /*4480*/  LDC R52, c[0x0][0x394] ;  /* 0x0000e500ff347b82 */ /* 0x000e620000000800 */
[----:B------:R-:W-:Y:S02]  /*4490*/  ISETP.GE.AND P1, PT, R57, RZ, PT ;  /* 0x000000ff3900720c */ /* 0x000fe40003f26270 */
[C---:B------:R-:W-:Y:S02]  /*44a0*/  @!P5 IADD3 R54, -R0.reuse, 0x8, RZ ;  /* 0x000000080036d810 */ /* 0x040fe40007ffe1ff */
[C---:B------:R-:W-:Y:S02]  /*44b0*/  @!P4 IADD3 R53, -R0.reuse, 0x9, RZ ;  /* 0x000000090035c810 */ /* 0x040fe40007ffe1ff */
[C---:B------:R-:W-:Y:S02]  /*44c0*/  @!P3 IADD3 R65, -R0.reuse, 0x10, RZ ;  /* 0x000000100041b810 */ /* 0x040fe40007ffe1ff */
[----:B------:R-:W-:Y:S02]  /*44d0*/  @!P0 IADD3 R56, -R0, 0x19, RZ ;  /* 0x0000001900388810 */ /* 0x000fe40007ffe1ff */
[----:B------:R-:W-:Y:S02]  /*44e0*/  ISETP.GE.AND P0, PT, R2, R252, PT ;  /* 0x000000fc0200720c */ /* 0x000fe40003f06270 */
[C---:B------:R-:W-:Y:S02]  /*44f0*/  @!P2 IADD3 R64, -R0.reuse, 0x11, RZ ;  /* 0x000000110040a810 */ /* 0x040fe40007ffe1ff */
[----:B------:R-:W-:Y:S02]  /*4500*/  @!P1 IADD3 R57, -R0, 0x18, RZ ;  /* 0x0000001800399810 */ /* 0x000fe40007ffe1ff */
[----:B------:R-:W-:Y:S02]  /*4510*/  I2FP.F32.S32 R58, R66 ;  /* 0x00000042003a7245 */ /* 0x000fe40000201400 */
[----:B------:R-:W-:Y:S02]  /*4520*/  I2FP.F32.S32 R3, R3 ;  /* 0x0000000300037245 */ /* 0x000fe40000201400 */
[----:B------:R-:W-:Y:S01]  /*4530*/  I2FP.F32.S32 R55, R55 ;  /* 0x0000003700377245 */ /* 0x000fe20000201400 */
[CC--:B------:R-:W-:Y:S01]  /*4540*/  FFMA.FTZ R4, R58.reuse, -R203.reuse, R4 ;  /* 0x800000cb3a047223 */ /* 0x0c0fe20000010004 */
[----:B------:R-:W-:Y:S01]  /*4550*/  I2FP.F32.S32 R54, R54 ;  /* 0x0000003600367245 */ /* 0x000fe20000201400 */
[----:B------:R-:W-:Y:S01]  /*4560*/  FFMA.FTZ R7, R3, -R203, R7 ;  /* 0x800000cb03077223 */ /* 0x000fe20000010007 */
[----:B------:R-:W-:Y:S01]  /*4570*/  I2FP.F32.S32 R53, R53 ;  /* 0x0000003500357245 */ /* 0x000fe20000201400 */
[C---:B------:R-:W-:Y:S01]  /*4580*/  FFMA.FTZ R5, R55.reuse, -R203, R5 ;  /* 0x800000cb37057223 */ /* 0x040fe20000010005 */
[----:B------:R-:W-:Y:S01]  /*4590*/  I2FP.F32.S32 R65, R65 ;  /* 0x0000004100417245 */ /* 0x000fe20000201400 */
[-C--:B------:R-:W-:Y:S01]  /*45a0*/  FFMA.FTZ R11, R55, -R203.reuse, R11 ;  /* 0x800000cb370b7223 */ /* 0x080fe2000001000b */
[----:B------:R-:W-:Y:S01]  /*45b0*/  I2FP.F32.S32 R64, R64 ;  /* 0x0000004000407245 */ /* 0x000fe20000201400 */
[----:B------:R-:W-:Y:S01]  /*45c0*/  FFMA.FTZ R10, R58, -R203, R10 ;  /* 0x800000cb3a0a7223 */ /* 0x000fe2000001000a */
[----:B------:R-:W-:Y:S01]  /*45d0*/  I2FP.F32.S32 R57, R57 ;  /* 0x0000003900397245 */ /* 0x000fe20000201400 */
[CC--:B------:R-:W-:Y:S01]  /*45e0*/  FFMA.FTZ R8, R54.reuse, -R203.reuse, R8 ;  /* 0x800000cb36087223 */ /* 0x0c0fe20000010008 */
[----:B------:R-:W-:Y:S01]  /*45f0*/  I2FP.F32.S32 R56, R56 ;  /* 0x0000003800387245 */ /* 0x000fe20000201400 */
[CC--:B------:R-:W-:Y:S01]  /*4600*/  FFMA.FTZ R9, R53.reuse, -R203.reuse, R9 ;  /* 0x800000cb35097223 */ /* 0x0c0fe20000010009 */
[-C--:B------:R-:W-:Y:S01]  /*4610*/  FFMA.FTZ R14, R54, -R203.reuse, R14 ;  /* 0x800000cb360e7223 */ /* 0x080fe2000001000e */
[-C--:B------:R-:W-:Y:S01]  /*4620*/  FFMA.FTZ R15, R53, -R203.reuse, R15 ;  /* 0x800000cb350f7223 */ /* 0x080fe2000001000f */
[CC--:B------:R-:W-:Y:S01]  /*4630*/  FFMA.FTZ R12, R65.reuse, -R203.reuse, R12 ;  /* 0x800000cb410c7223 */ /* 0x0c0fe2000001000c */
[CC--:B------:R-:W-:Y:S01]  /*4640*/  FFMA.FTZ R13, R64.reuse, -R203.reuse, R13 ;  /* 0x800000cb400d7223 */ /* 0x0c0fe2000001000d */
[-C--:B------:R-:W-:Y:S01]  /*4650*/  FFMA.FTZ R18, R65, -R203.reuse, R18 ;  /* 0x800000cb41127223 */ /* 0x080fe20000010012 */
[-C--:B------:R-:W-:Y:S01]  /*4660*/  FFMA.FTZ R19, R64, -R203.reuse, R19 ;  /* 0x800000cb40137223 */ /* 0x080fe20000010013 */
[-C--:B------:R-:W-:Y:S01]  /*4670*/  FFMA.FTZ R16, R57, -R203.reuse, R16 ;  /* 0x800000cb39107223 */ /* 0x080fe20000010010 */
[----:B------:R-:W-:Y:S01]  /*4680*/  FFMA.FTZ R17, R56, -R203, R17 ;  /* 0x800000cb38117223 */ /* 0x000fe20000010011 */
[----:B------:R-:W-:Y:S06]  /*4690*/  @!P0 BRA `(.L_x_252) ;  /* 0x0000000000248947 */ /* 0x000fec0003800000 */
[----:B------:R-:W-:Y:S01]  /*46a0*/  IADD3 R53, R2, 0x40, RZ ;  /* 0x0000004002357810 */ /* 0x000fe20007ffe0ff */
[----:B------:R-:W-:Y:S04]  /*46b0*/  IMAD.SHL.U32 R0, R251, 0x40, RZ ;  /* 0x00000040fb007824 */ /* 0x000fe800078e00ff */
[C---:B------:R-:W-:Y:S02]  /*46c0*/  IMAD.IADD R3, R0.reuse, 0x1, R220 ;  /* 0x0000000100037824 */ /* 0x040fe400078e02dc */
[----:B-1----:R-:W-:Y:S03]  /*46d0*/  VIADD R52, R0, 0x40 ;  /* 0x0000004000347836 */ /* 0x002fe60000000000 */
[----:B------:R-:W-:Y:S02]  /*46e0*/  IADD3 R0, R218, R3, -R208 ;  /* 0x00000003da007210 */ /* 0x000fe40007ffe8d0 */
[----:B------:R-:W-:Y:S02]  /*46f0*/  ISETP.LT.AND P0, PT, R52, R208, PT ;  /* 0x000000d03400720c */ /* 0x000fe40003f01270 */
[----:B------:R-:W-:Y:S02]  /*4700*/  ISETP.GE.AND P1, PT, R53, R0, PT ;  /* 0x000000003500720c */ /* 0x000fe40003f26270 */
[----:B------:R-:W-:Y:S11]  /*4710*/  MOV R52, R218 ;  /* 0x000000da00347202 */ /* 0x000ff60000000f00 */
[----:B------:R-:W-:Y:S05]  /*4720*/  @!P1 BRA P0, `(.L_x_253) ;  /* 0x00000004000c9947 */ /* 0x000fea0000000000 */
.L_x_252:
[--C-:B------:R-:W-:Y:S01]  /*4730*/  IADD3 R55, R208, 0x1, -R220.reuse ;  /* 0x00000001d0377810 */ /* 0x100fe20007ffe8dc */
[----:B------:R-:W2:Y:S01]  /*4740*/  LDL R0, [R1+0xc] ;  /* 0x00000c0001007983 */ /* 0x000ea20000100800 */
[----:B-1----:R-:W-:Y:S01]  /*4750*/  IADD3 R54, -R52, R208, -R220 ;  /* 0x000000d034367210 */ /* 0x002fe20007ffe9dc */
[C---:B------:R-:W-:Y:S02]  /*4760*/  VIADD R59, R204.reuse, 0x1 ;  /* 0x00000001cc3b7836 */ /* 0x040fe40000000000 */
[----:B------:R-:W-:Y:S02]  /*4770*/  VIADD R3, R55, UR7 ;  /* 0x0000000737037c36 */ /* 0x000fe40008000000 */
[C---:B------:R-:W-:Y:S02]  /*4780*/  VIADD R58, R204.reuse, 0x8 ;  /* 0x00000008cc3a7836 */ /* 0x040fe40000000000 */
[C---:B------:R-:W-:Y:S02]  /*4790*/  VIADD R57, R204.reuse, 0x9 ;  /* 0x00000009cc397836 */ /* 0x040fe40000000000 */
[----:B------:R-:W-:Y:S02]  /*47a0*/  VIADD R56, R204, 0x10 ;  /* 0x00000010cc387836 */ /* 0x000fe40000000000 */
[----:B------:R-:W-:Y:S02]  /*47b0*/  IMAD.MOV.U32 R218, RZ, RZ, R52 ;  /* 0x000000ffffda7224 */ /* 0x000fe400078e0034 */
[----:B--2---:R-:W-:Y:S04]  /*47c0*/  IMAD.IADD R2, R0, 0x1, R2 ;  /* 0x0000000100027824 */ /* 0x004fe800078e0202 */
[----:B------:R-:W-:Y:S01]  /*47d0*/  VIADD R53, R2, 0x8 ;  /* 0x0000000802357836 */ /* 0x000fe20000000000 */
[-C--:B------:R-:W-:Y:S02]  /*47e0*/  VIADDMNMX R0, R54, R2.reuse, RZ, !PT ;  /* 0x0000000236007246 */ /* 0x080fe400078001ff */
[----:B------:R-:W-:Y:S02]  /*47f0*/  VIADDMNMX R3, R3, R2, R208, PT ;  /* 0x0000000203037246 */ /* 0x000fe400038001d0 */
[CC--:B------:R-:W-:Y:S02]  /*4800*/  ISETP.GE.AND P0, PT, R204.reuse, R0.reuse, PT ;  /* 0x00000000cc00720c */ /* 0x0c0fe40003f06270 */
[-C--:B------:R-:W-:Y:S02]  /*4810*/  ISETP.GE.AND P6, PT, R59, R0.reuse, PT ;  /* 0x000000003b00720c */ /* 0x080fe40003fc6270 */
[----:B------:R-:W-:Y:S01]  /*4820*/  IADD3 R60, R53, UR7, R55 ;  /* 0x00000007353c7c10 */ /* 0x000fe2000fffe037 */
[----:B------:R-:W-:Y:S01]  /*4830*/  VIADD R55, R204, 0x11 ;  /* 0x00000011cc377836 */ /* 0x000fe20000000000 */
[----:B------:R-:W-:Y:S01]  /*4840*/  VIADDMNMX R2, R54, R53, RZ, !PT ;  /* 0x0000003536027246 */ /* 0x000fe200078001ff */
[C---:B------:R-:W-:Y:S01]  /*4850*/  VIADD R54, R204.reuse, 0x18 ;  /* 0x00000018cc367836 */ /* 0x040fe20000000000 */
[CC--:B------:R-:W-:Y:S01]  /*4860*/  ISETP.GE.OR P0, PT, R204.reuse, R3.reuse, !P0 ;  /* 0x00000003cc00720c */ /* 0x0c0fe20004706670 */
[----:B------:R-:W-:Y:S01]  /*4870*/  VIADD R53, R204, 0x19 ;  /* 0x00000019cc357836 */ /* 0x000fe20000000000 */
[-C--:B------:R-:W-:Y:S02]  /*4880*/  ISETP.GE.OR P6, PT, R59, R3.reuse, !P6 ;  /* 0x000000033b00720c */ /* 0x080fe400077c6670 */
        /* <DEDUP_REMOVED lines=45> */
.L_x_253:
        /* <DEDUP_REMOVED lines=196> */
.L_x_254:
        /* <DEDUP_REMOVED lines=105> */
.L_x_255:
        /* <DEDUP_REMOVED lines=87> */
[CC--:B---3--:R-:W-:Y:S02]  /*63a0*/  LEA R6, P1, R171.reuse, R200.reuse, 0x2 ;  /* 0x000000c8ab067211 */ /* 0x0c8fe400078210ff */
[CC--:B------:R-:W-:Y:S01]  /*63b0*/  LEA R10, P0, R238.reuse, R200.reuse, 0x2 ;  /* 0x000000c8ee0a7211 */ /* 0x0c0fe200078010ff */
[----:B------:R1:W-:Y:S01]  /*63c0*/  REDG.E.ADD.F32.FTZ.RN.STRONG.GPU desc[UR16][R4.64], R18 ;  /* 0x00000012040079a6 */ /* 0x0003e2000c10f390 */
[-C--:B------:R-:W-:Y:S01]  /*63d0*/  LEA.HI.X.SX32 R7, R171, R201.reuse, 0x2, P1 ;  /* 0x000000c9ab077211 */ /* 0x080fe200008f16ff */
[C---:B------:R-:W-:Y:S01]  /*63e0*/  VIADD R171, R219.reuse, 0x40 ;  /* 0x00000040dbab7836 */ /* 0x040fe20000000000 */
        /* <DEDUP_REMOVED lines=186> */
[----:B--2---:R1:W-:Y:S04]  /*6f90*/  STS [R171], R16 ;  /* 0x00000010ab007388 */ /* 0x0043e80000000800 */
[----:B------:R-:W-:Y:S04]  /*6fa0*/  STS [R171+0x400], R15 ;  /* 0x0004000fab007388 */ /* 0x000fe80000000800 */
[----:B---3--:R-:W-:Y:S01]  /*6fb0*/  STS [R170], R12 ;  /* 0x0000000caa007388 */ /* 0x008fe20000000800 */
[----:B----4-:R-:W-:-:S03]  /*6fc0*/  ISETP.NE.AND P0, PT, R168, -0x1, PT ;  /* 0xffffffffa800780c */ /* 0x010fc60003f05270 */
[----:B------:R-:W-:Y:S04]  /*6fd0*/  STS [R170+0x400], R11 ;  /* 0x0004000baa007388 */ /* 0x000fe80000000800 */
[----:B------:R-:W-:Y:S04]  /*6fe0*/  STS [R171+0x1000], R14 ;  /* 0x0010000eab007388 */ /* 0x000fe80000000800 */
[----:B------:R-:W-:Y:S04]  /*6ff0*/  STS [R171+0x1400], R13 ;  /* 0x0014000dab007388 */ /* 0x000fe80000000800 */
[----:B------:R-:W-:Y:S01]  /*7000*/  STS [R170+0x1000], R10 ;  /* 0x0010000aaa007388 */ /* 0x000fe20000000800 */
[----:B-1----:R-:W1:Y:S03]  /*7010*/  @P0 LDC.64 R16, c[0x0][0x458] ;  /* 0x00011600ff100b82 */ /* 0x002e660000000a00 */
        /* <DEDUP_REMOVED lines=12> */
[----:B------:R2:W-:Y:S04]  /*70e0*/  STS [R170+0x4000], R32 ;  /* 0x00400020aa007388 */ /* 0x0005e80000000800 */
[----:B------:R1:W-:Y:S04]  /*70f0*/  STS [R170+0x4400], R34 ;  /* 0x00440022aa007388 */ /* 0x0003e80000000800 */
[----:B------:R1:W-:Y:S01]  /*7100*/  STS [R171+0x5000], R24 ;  /* 0x00500018ab007388 */ /* 0x0003e20000000800 */
[----:B---3--:R-:W3:Y:S03]  /*7110*/  @P0 LDC.64 R2, c[0x0][0x450] ;  /* 0x00011400ff020b82 */ /* 0x008ee60000000a00 */
[----:B------:R1:W-:Y:S01]  /*7120*/  STS [R171+0x5400], R26 ;  /* 0x0054001aab007388 */ /* 0x0003e20000000800 */
[----:B----4-:R-:W-:-:S02]  /*7130*/  @P0 IADD3 R0, R250, R168, RZ ;  /* 0x000000a8fa000210 */ /* 0x010fc40007ffe0ff */
[----:B------:R-:W4:Y:S01]  /*7140*/  S2R R168, SR_CTAID.Y ;  /* 0x0000000000a87919 */ /* 0x000f220000002600 */
[----:B------:R1:W-:Y:S04]  /*7150*/  STS [R170+0x5000], R28 ;  /* 0x0050001caa007388 */ /* 0x0003e80000000800 */
[----:B------:R1:W-:Y:S04]  /*7160*/  STS [R170+0x5400], R30 ;  /* 0x0054001eaa007388 */ /* 0x0003e80000000800 */
[----:B------:R1:W-:Y:S04]  /*7170*/  STS [R171+0x6000], R36 ;  /* 0x00600024ab007388 */ /* 0x0003e80000000800 */
[----:B------:R1:W-:Y:S01]  /*7180*/  STS [R171+0x6400], R38 ;  /* 0x00640026ab007388 */ /* 0x0003e20000000800 */
[----:B---3--:R-:W-:-:S02]  /*7190*/  @P0 IMAD R8, R0, R3, RZ ;  /* 0x0000000300080224 */ /* 0x008fc400078e02ff */
[----:B------:R-:W-:Y:S01]  /*71a0*/  @P0 IMAD.WIDE.U32 R6, R0, R2, RZ ;  /* 0x0000000200060225 */ /* 0x000fe200078e00ff */
[----:B------:R3:W-:Y:S03]  /*71b0*/  STS [R170+0x6000], R48 ;  /* 0x00600030aa007388 */ /* 0x0007e60000000800 */
[C---:B-1----:R-:W-:Y:S01]  /*71c0*/  @P0 IMAD R0, R4.reuse, R17, RZ ;  /* 0x0000001104000224 */ /* 0x042fe200078e02ff */
[----:B------:R3:W-:Y:S01]  /*71d0*/  STS [R170+0x6400], R50 ;  /* 0x00640032aa007388 */ /* 0x0007e20000000800 */
[----:B------:R-:W-:Y:S01]  /*71e0*/  @P0 IMAD.WIDE.U32 R4, R4, R16, RZ ;  /* 0x0000001004040225 */ /* 0x000fe200078e00ff */
[----:B------:R-:W-:Y:S02]  /*71f0*/  @P0 IADD3 R12, R7, R8, RZ ;  /* 0x00000008070c0210 */ /* 0x000fe40007ffe0ff */
[----:B------:R3:W-:Y:S01]  /*7200*/  STS [R171+0x7000], R40 ;  /* 0x00700028ab007388 */ /* 0x0007e20000000800 */
[----:B--2---:R-:W-:Y:S01]  /*7210*/  @P0 IMAD.MOV.U32 R32, RZ, RZ, R4 ;  /* 0x000000ffff200224 */ /* 0x004fe200078e0004 */
[----:B------:R-:W-:Y:S01]  /*7220*/  @P0 IADD3 R33, R5, R0, RZ ;  /* 0x0000000005210210 */ /* 0x000fe20007ffe0ff */
[----:B------:R-:W-:Y:S01]  /*7230*/  @P0 IMAD.MOV.U32 R11, RZ, RZ, R6 ;  /* 0x000000ffff0b0224 */ /* 0x000fe200078e0006 */
[----:B------:R3:W-:Y:S01]  /*7240*/  STS [R171+0x7400], R42 ;  /* 0x0074002aab007388 */ /* 0x0007e20000000800 */
[----:B------:R-:W-:-:S02]  /*7250*/  LEA R4, R169, UR5, 0x1 ;  /* 0x00000005a9047c11 */ /* 0x000fc4000f8e08ff */
[----:B----4-:R-:W-:Y:S01]  /*7260*/  SHF.R.S32.HI R10, RZ, 0x1f, R168 ;  /* 0x0000001fff0a7819 */ /* 0x010fe200000114a8 */
[----:B------:R3:W-:Y:S01]  /*7270*/  STS [R170+0x7000], R44 ;  /* 0x0070002caa007388 */ /* 0x0007e20000000800 */
[----:B------:R-:W1:Y:S03]  /*7280*/  S2R R13, SR_TID.X ;  /* 0x00000000000d7919 */ /* 0x000e660000002100 */
[----:B------:R3:W-:Y:S01]  /*7290*/  STS [R170+0x7400], R46 ;  /* 0x0074002eaa007388 */ /* 0x0007e20000000800 */
[----:B------:R-:W-:Y:S05]  /*72a0*/  @P0 BRA `(.L_x_257) ;  /* 0x0000000000300947 */ /* 0x000fea0003800000 */
[----:B------:R-:W2:Y:S01]  /*72b0*/  LDC.64 R2, c[0x0][0x450] ;  /* 0x00011400ff027b82 */ /* 0x000ea20000000a00 */
[----:B------:R-:W-:-:S07]  /*72c0*/  SHF.R.S32.HI R0, RZ, 0x1f, R250 ;  /* 0x0000001fff007819 */ /* 0x000fce00000114fa */
[----:B------:R-:W4:Y:S01]  /*72d0*/  LDC.64 R8, c[0x0][0x438] ;  /* 0x00010e00ff087b82 */ /* 0x000f220000000a00 */
[-C--:B--2---:R-:W-:Y:S02]  /*72e0*/  IMAD R0, R0, R2.reuse, RZ ;  /* 0x0000000200007224 */ /* 0x084fe400078e02ff */
        /* <DEDUP_REMOVED lines=8> */
.L_x_257:
        /* <DEDUP_REMOVED lines=13> */
.L_x_258:
[----:B------:R-:W2:Y:S01]  /*7440*/  LDL.64 R52, [R1] ;  /* 0x0000000001347983 */ /* 0x000ea20000100a00 */
[----:B------:R-:W-:Y:S01]  /*7450*/  IMAD.SHL.U32 R5, R251, 0x40, RZ ;  /* 0x00000040fb057824 */ /* 0x000fe200078e00ff */
[--C-:B------:R-:W-:Y:S01]  /*7460*/  SHF.R.S32.HI R7, RZ, 0x1f, R214.reuse ;  /* 0x0000001fff077819 */ /* 0x100fe200000114d6 */
[----:B------:R-:W-:Y:S01]  /*7470*/  IMAD.MOV.U32 R6, RZ, RZ, R214 ;  /* 0x000000ffff067224 */ /* 0x000fe200078e00d6 */
[----:B------:R-:W-:Y:S01]  /*7480*/  BAR.SYNC.DEFER_BLOCKING 0x0 ;  /* 0x0000000000007b1d */ /* 0x000fe20000010000 */
[----:B-1----:R-:W-:Y:S02]  /*7490*/  SHF.R.S32.HI R10, RZ, 0x1f, R13 ;  /* 0x0000001fff0a7819 */ /* 0x002fe4000001140d */
[----:B------:R-:W-:Y:S01]  /*74a0*/  SHF.R.S32.HI R18, RZ, 0x1f, R5 ;  /* 0x0000001fff127819 */ /* 0x000fe20000011405 */
[-C--:B------:R-:W-:Y:S01]  /*74b0*/  IMAD.WIDE.U32 R8, R5, R2.reuse, R6 ;  /* 0x0000000205087225 */ /* 0x080fe200078e0006 */
[----:B------:R-:W-:Y:S01]  /*74c0*/  LEA.HI R13, R10, R13, RZ, 0x3 ;  /* 0x0000000d0a0d7211 */ /* 0x000fe200078f18ff */
[----:B------:R-:W-:Y:S01]  /*74d0*/  ULDC.64 UR6, c[0x0][0x468] ;  /* 0x00011a0000067ab9 */ /* 0x000fe20000000a00 */
[----:B------:R-:W-:Y:S01]  /*74e0*/  BSSY B0, `(.L_x_259) ;  /* 0x0000026000007945 */ /* 0x000fe20003800000 */
[----:B------:R-:W-:Y:S01]  /*74f0*/  IMAD R0, R18, R2, RZ ;  /* 0x0000000212007224 */ /* 0x000fe200078e02ff */
[----:B------:R-:W-:-:S03]  /*7500*/  IADD3 R8, P0, R11, R8, RZ ;  /* 0x000000080b087210 */ /* 0x000fc60007f1e0ff */
[----:B------:R-:W-:Y:S01]  /*7510*/  IMAD R10, R5, R3, R0 ;  /* 0x00000003050a7224 */ /* 0x000fe200078e0200 */
[----:B------:R-:W-:-:S04]  /*7520*/  SHF.R.S32.HI R0, RZ, 0x3, R13 ;  /* 0x00000003ff007819 */ /* 0x000fc8000001140d */
[----:B------:R-:W-:Y:S01]  /*7530*/  IADD3.X R9, R12, R9, R10, P0, !PT ;  /* 0x000000090c097210 */ /* 0x000fe200007fe40a */
[----:B------:R-:W-:Y:S01]  /*7540*/  IMAD R10, R251, -0x40, R208 ;  /* 0xffffffc0fb0a7824 */ /* 0x000fe200078e02d0 */
[----:B------:R-:W-:Y:S01]  /*7550*/  SHF.R.S32.HI R34, RZ, 0x1f, R0 ;  /* 0x0000001fff227819 */ /* 0x000fe20000011400 */
[----:B------:R-:W-:-:S03]  /*7560*/  VIADD R12, R0, 0x20 ;  /* 0x00000020000c7836 */ /* 0x000fc60000000000 */
[-C--:B------:R-:W-:Y:S01]  /*7570*/  ISETP.GE.AND P3, PT, R0, R10.reuse, PT ;  /* 0x0000000a0000720c */ /* 0x080fe20003f66270 */
[----:B------:R1:W4:Y:S01]  /*7580*/  LDS.128 R28, [R4+0xd000] ;  /* 0x00d00000041c7984 */ /* 0x0003220000000c00 */
[----:B------:R-:W-:-:S03]  /*7590*/  ISETP.GE.AND P2, PT, R12, R10, PT ;  /* 0x0000000a0c00720c */ /* 0x000fc60003f46270 */
[----:B---3--:R1:W3:Y:S04]  /*75a0*/  LDS.128 R40, [R4+0x10000] ;  /* 0x0100000004287984 */ /* 0x0082e80000000c00 */
        /* <DEDUP_REMOVED lines=8> */
[----:B-1-34-:R-:W-:Y:S06]  /*7630*/  @P3 BRA `(.L_x_260) ;  /* 0x0000000000403947 */ /* 0x01afec0003800000 */
        /* <DEDUP_REMOVED lines=14> */
[----:B-1----:R1:W-:Y:S04]  /*7720*/  @!P0 STG.E.128 desc[UR16][R10.64+0x80], R24 ;  /* 0x000080180a008986 */ /* 0x0023e8000c101d10 */
[----:B--2---:R1:W-:Y:S02]  /*7730*/  @!P1 STG.E.128 desc[UR16][R10.64], R20 ;  /* 0x000000140a009986 */ /* 0x0043e4000c101d10 */
.L_x_260:
[----:B------:R-:W-:Y:S05]  /*7740*/  BSYNC B0 ;  /* 0x0000000000007941 */ /* 0x000fea0003800000 */
.L_x_259:
[----:B-1----:R1:W2:Y:S01]  /*7750*/  LDS.128 R20, [R4+0xf000] ;  /* 0x00f0000004147984 */ /* 0x0022a20000000c00 */
[----:B------:R-:W-:Y:S04]  /*7760*/  BSSY B0, `(.L_x_261) ;  /* 0x0000011000007945 */ /* 0x000fe80003800000 */
[----:B------:R-:W-:Y:S05]  /*7770*/  @P2 BRA `(.L_x_262) ;  /* 0x00000000003c2947 */ /* 0x000fea0003800000 */
[----:B-1----:R-:W-:Y:S01]  /*7780*/  IADD3 R4, P0, R0, 0x20, RZ ;  /* 0x0000002000047810 */ /* 0x002fe20007f1e0ff */
        /* <DEDUP_REMOVED lines=13> */
[----:B--2---:R3:W-:Y:S02]  /*7860*/  @!P0 STG.E.128 desc[UR16][R2.64+0x80], R20 ;  /* 0x0000801402008986 */ /* 0x0047e4000c101d10 */
.L_x_262:
[----:B------:R-:W-:Y:S05]  /*7870*/  BSYNC B0 ;  /* 0x0000000000007941 */ /* 0x000fea0003800000 */
.L_x_261:
[-C--:B---3--:R-:W-:Y:S01]  /*7880*/  IMAD.WIDE.U32 R2, R5, R16.reuse, R6 ;  /* 0x0000001005027225 */ /* 0x088fe200078e0006 */
[----:B------:R-:W-:Y:S01]  /*7890*/  ULDC.64 UR6, c[0x0][0x470] ;  /* 0x00011c0000067ab9 */ /* 0x000fe20000000a00 */
[----:B------:R-:W-:Y:S02]  /*78a0*/  BSSY B0, `(.L_x_263) ;  /* 0x0000018000007945 */ /* 0x000fe40003800000 */
[----:B-1----:R-:W-:Y:S01]  /*78b0*/  IMAD R4, R18, R16, RZ ;  /* 0x0000001012047224 */ /* 0x002fe200078e02ff */
        /* <DEDUP_REMOVED lines=13> */
[C---:B------:R-:W-:Y:S01]  /*7990*/  IMAD.WIDE.U32 R6, R0.reuse, R16, R4 ;  /* 0x0000001000067225 */ /* 0x040fe200078e0004 */
[----:B------:R-:W-:Y:S01]  /*79a0*/  ISETP.GE.AND P0, PT, R229, UR4, PT ;  /* 0x00000004e5007c0c */ /* 0x000fe2000bf06270 */
[----:B------:R-:W-:Y:S02]  /*79b0*/  ULDC.64 UR6, c[0x0][0x3f8] ;  /* 0x0000fe0000067ab9 */ /* 0x000fe40000000a00 */
[----:B------:R-:W-:-:S04]  /*79c0*/  IMAD R4, R0, R17, R9 ;  /* 0x0000001100047224 */ /* 0x000fc800078e0209 */
[----:B------:R-:W-:Y:S01]  /*79d0*/  IMAD.IADD R5, R4, 0x1, R7 ;  /* 0x0000000104057824 */ /* 0x000fe200078e0207 */
[----:B------:R-:W-:-:S04]  /*79e0*/  LEA R4, P3, R6, UR6, 0x1 ;  /* 0x0000000606047c11 */ /* 0x000fc8000f8608ff */
[----:B------:R-:W-:-:S05]  /*79f0*/  LEA.HI.X R5, R6, UR7, R5, 0x1, P3 ;  /* 0x0000000706057c11 */ /* 0x000fca00098f0c05 */
[----:B------:R1:W-:Y:S04]  /*7a00*/  @!P1 STG.E.128 desc[UR16][R4.64], R40 ;  /* 0x0000002804009986 */ /* 0x0003e8000c101d10 */
[----:B------:R1:W-:Y:S02]  /*7a10*/  @!P0 STG.E.128 desc[UR16][R4.64+0x80], R36 ;  /* 0x0000802404008986 */ /* 0x0003e4000c101d10 */
.L_x_264:
[----:B------:R-:W-:Y:S05]  /*7a20*/  BSYNC B0 ;  /* 0x0000000000007941 */ /* 0x000fea0003800000 */
.L_x_263:
        /* <DEDUP_REMOVED lines=16> */
.L_x_233:
[----:B------:R-:W-:Y:S05]  /*7b30*/  BSYNC B1 ;  /* 0x0000000000017941 */ /* 0x000fea0003800000 */
.L_x_219:
[----:B------:R-:W4:Y:S02]  /*7b40*/  LDC R0, c[0x0][0xc] ;  /* 0x00000300ff007b82 */ /* 0x000f240000000800 */
[----:B----4-:R-:W-:-:S04]  /*7b50*/  IADD3 R251, R0, R251, RZ ;  /* 0x000000fb00fb7210 */ /* 0x010fc80007ffe0ff */
[----:B------:R-:W-:-:S13]  /*7b60*/  ISETP.GE.AND P0, PT, R251, UR14, PT ;  /* 0x0000000efb007c0c */ /* 0x000fda000bf06270 */
[----:B------:R-:W-:Y:S05]  /*7b70*/  @P0 BRA `(.L_x_265) ;  /* 0x0000000000040947 */ /* 0x000fea0003800000 */
[----:B------:R-:W-:Y:S05]  /*7b80*/  BRA `(.L_x_266) ;  /* 0xffffff8c005c7947 */ /* 0x000fea000383ffff */
.L_x_265:
[----:B------:R-:W-:Y:S05]  /*7b90*/  EXIT ;  /* 0x000000000000794d */ /* 0x000fea0003800000 */
.L_x_267:
        /* <DEDUP_REMOVED lines=14> */
.L_x_2056:


//--------------------- .text._ZN5flash44flash_bwd_dq_dk_dv_loop_seqk_parallel_kernelI23Flash_bwd_kernel_traitsILi128ELi64ELi128ELi8ELi2ELi4ELi2ELb0ELb0EN7cutlass10bfloat16_tE19Flash_kernel_traitsILi128ELi64ELi128ELi8ES3_EELb0ELb0ELb0ELb0ELb0ELb1ELb0EEEvNS_16Flash_bwd_paramsE --------------------------
	.section	.text._ZN5flash44flash_bwd_dq_dk_dv_loop_seqk_parallel_kernelI23Flash_bwd_kernel_traitsILi128ELi64ELi128ELi8ELi2ELi4ELi2ELb0ELb0EN7cutlass10bfloat16_tE19Flash_kernel_traitsILi128ELi64ELi128ELi8ES3_EELb0ELb0ELb0ELb0ELb0ELb1ELb0EEEvNS_16Flash_bwd_paramsE,"ax",@progbits
	.align	128
        .global         _ZN5flash44flash_bwd_dq_dk_dv_loop_seqk_parallel_kernelI23Flash_bwd_kernel_traitsILi128ELi64ELi128ELi8ELi2ELi4ELi2ELb0ELb0EN7cutlass10bfloat16_tE19Flash_kernel_traitsILi128ELi64ELi128ELi8ES3_EELb0ELb0ELb0ELb0ELb0ELb1ELb0EEEvNS_16Flash_bwd_paramsE
        .type           _ZN5flash44flash_bwd_dq_dk_dv_loop_seqk_parallel_kernelI23Flash_bwd_kernel_traitsILi128ELi64ELi128ELi8ELi2ELi4ELi2ELb0ELb0EN7cutlass10bfloat16_tE19Flash_kernel_traitsILi128ELi64ELi128ELi8ES3_EELb0ELb0ELb0ELb0ELb0ELb1ELb0EEEvNS_16Flash_bwd_paramsE,@function
        .size           _ZN5flash44flash_bwd_dq_dk_dv_loop_seqk_parallel_kernelI23Flash_bwd_kernel_traitsILi128ELi64ELi128ELi8ELi2ELi4ELi2ELb0ELb0EN7cutlass10bfloat16_tE19Flash_kernel_traitsILi128ELi64ELi128ELi8ES3_EELb0ELb0ELb0ELb0ELb0ELb1ELb0EEEvNS_16Flash_bwd_paramsE,(.L_x_2057 - _ZN5flash44flash_bwd_dq_dk_dv_loop_seqk_parallel_kernelI23Flash_bwd_kernel_traitsILi128ELi64ELi128ELi8ELi2ELi4ELi2ELb0ELb0EN7cutlass10bfloat16_tE19Flash_kernel_traitsILi128ELi64ELi128ELi8ES3_EELb0ELb0ELb0ELb0ELb0ELb1ELb0EEEvNS_16Flash_bwd_paramsE)
        .other          _ZN5flash44flash_bwd_dq_dk_dv_loop_seqk_parallel_kernelI23Flash_bwd_kernel_traitsILi128ELi64ELi128ELi8ELi2ELi4ELi2ELb0ELb0EN7cutlass10bfloat16_tE19Flash_kernel_traitsILi128ELi64ELi128ELi8ES3_EELb0ELb0ELb0ELb0ELb0ELb1ELb0EEEvNS_16Flash_bwd_paramsE,@"STO_CUDA_ENTRY STV_DEFAULT"
_ZN5flash44flash_bwd_dq_dk_dv_loop_seqk_parallel_kernelI23Flash_bwd_kernel_traitsILi128ELi64ELi128ELi8ELi2ELi4ELi2ELb0ELb0EN7cutlass10bfloat16_tE19Flash_kernel_traitsILi128ELi64ELi128ELi8ES3_EELb0ELb0ELb0ELb0ELb0ELb1ELb0EEEvNS_16Flash_bwd_paramsE:
.text._ZN5flash44flash_bwd_dq_dk_dv_loop_seqk_parallel_kernelI23Flash_bwd_kernel_traitsILi128ELi64ELi128ELi8ELi2ELi4ELi2ELb0ELb0EN7cutlass10bfloat16_tE19Flash_kernel_traitsILi128ELi64ELi128ELi8ES3_EELb0ELb0ELb0ELb0ELb0ELb1ELb0EEEvNS_16Flash_bwd_paramsE:
[----:B------:R-:W1:Y:S08]  /*0000*/  LDC R1, c[0x0][0x28] ;  /* 0x00000a00ff017b82 */ /* 0x000e700000000800 */
[----:B------:R-:W2:Y:S01]  /*0010*/  S2UR UR24, SR_CTAID.X ;  /* 0x00000000001879c3 */ /* 0x000ea20000002500 */
[----:B------:R-:W-:Y:S01]  /*0020*/  ULDC UR4, c[0x0][0x2c8] ;  /* 0x0000b20000047ab9 */ /* 0x000fe20000000800 */
[----:B-1----:R-:W-:Y:S01]  /*0030*/  VIADD R1, R1, 0xfffffff0 ;  /* 0xfffffff001017836 */ /* 0x002fe20000000000 */
[----:B------:R-:W-:-:S04]  /*0040*/  UIADD3 UR5, UR4, 0x7f, URZ ;  /* 0x0000007f04057890 */ /* 0x000fc8000fffe03f */
[----:B------:R-:W-:-:S04]  /*0050*/  USHF.R.S32.HI UR4, URZ, 0x1f, UR5 ;  /* 0x0000001f3f047899 */ /* 0x000fc80008011405 */
[----:B------:R-:W-:-:S04]  /*0060*/  ULEA.HI UR4, UR4, UR5, URZ, 0x7 ;  /* 0x0000000504047291 */ /* 0x000fc8000f8f383f */
[----:B------:R-:W-:-:S06]  /*0070*/  USHF.R.S32.HI UR6, URZ, 0x7, UR4 ;  /* 0x000000073f067899 */ /* 0x000fcc0008011404 */
[----:B------:R-:W-:Y:S01]  /*0080*/  MOV R0, UR6 ;  /* 0x0000000600007c02 */ /* 0x000fe20008000f00 */
[----:B--2---:R-:W-:-:S04]  /*0090*/  UISETP.GE.AND UP0, UPT, UR24, UR6, UPT ;  /* 0x000000061800728c */ /* 0x004fc8000bf06270 */
[----:B------:R1:W-:Y:S02]  /*00a0*/  STL [R1+0xc], R0 ;  /* 0x00000c0001007387 */ /* 0x0003e40000100800 */
[----:B------:R-:W-:-:S13]  /*00b0*/  PLOP3.LUT P0, PT, PT, PT, UP0, 0x80, 0x0 ;  /* 0x000000000000781c */ /* 0x000fda0003f0f008 */
[----:B------:R-:W-:Y:S05]  /*00c0*/  @P0 EXIT ;  /* 0x000000000000094d */ /* 0x000fea0003800000 */
[----:B------:R-:W2:Y:S01]  /*00d0*/  S2R R16, SR_TID.X ;  /* 0x0000000000107919 */ /* 0x000ea20000002100 */
[----:B------:R-:W3:Y:S01]  /*00e0*/  S2UR UR4, SR_CgaCtaId ;  /* 0x00000000000479c3 */ /* 0x000ee20000008800 */
[----:B------:R-:W-:Y:S01]  /*00f0*/  UMOV UR5, 0x400 ;  /* 0x0000040000057882 */ /* 0x000fe20000000000 */
[----:B------:R-:W-:Y:S01]  /*0100*/  IMAD.MOV.U32 R251, RZ, RZ, 0x20 ;  /* 0x00000020fffb7424 */ /* 0x000fe200078e00ff */
[----:B------:R-:W-:Y:S01]  /*0110*/  UMOV UR60, 0xffffc000 ;  /* 0xffffc000003c7882 */ /* 0x000fe20000000000 */
[----:B------:R-:W-:-:S04]  /*0120*/  IMAD.MOV.U32 R229, RZ, RZ, -0x10 ;  /* 0xfffffff0ffe57424 */ /* 0x000fc800078e00ff */
[----:B------:R-:W4:Y:S08]  /*0130*/  S2UR UR44, SR_CTAID.Y ;  /* 0x00000000002c79c3 */ /* 0x000f300000002600 */
[----:B------:R-:W5:Y:S01]  /*0140*/  S2UR UR57, SR_CTAID.Z ;  /* 0x00000000003979c3 */ /* 0x000f620000002700 */
[----:B---3--:R-:W-:Y:S01]  /*0150*/  ULEA UR4, UR4, UR5, 0x18 ;  /* 0x0000000504047291 */ /* 0x008fe2000f8ec03f */
[----:B--2---:R-:W-:Y:S01]  /*0160*/  SHF.R.S32.HI R12, RZ, 0x1f, R16 ;  /* 0x0000001fff0c7819 */ /* 0x004fe20000011410 */
[----:B------:R-:W-:Y:S01]  /*0170*/  IMAD.SHL.U32 R250, R16, 0x2, RZ ;  /* 0x0000000210fa7824 */ /* 0x000fe200078e00ff */
[----:B----4-:R-:W-:-:S02]  /*0180*/  USHF.L.U32 UR5, UR44, 0x7, URZ ;  /* 0x000000072c057899 */ /* 0x010fc4000800063f */
[CC--:B------:R-:W-:Y:S02]  /*0190*/  LEA.HI R4, R12.reuse, R16.reuse, RZ, 0x5 ;  /* 0x000000100c047211 */ /* 0x0c0fe400078f28ff */
[----:B------:R-:W-:Y:S02]  /*01a0*/  LEA.HI R5, R12, R16, RZ, 0x4 ;  /* 0x000000100c057211 */ /* 0x000fe400078f20ff */
[--C-:B------:R-:W-:Y:S01]  /*01b0*/  SHF.R.S32.HI R6, RZ, 0x5, R4.reuse ;  /* 0x00000005ff067819 */ /* 0x100fe20000011404 */
[----:B-----5:R-:W-:Y:S01]  /*01c0*/  USHF.R.S32.HI UR6, URZ, 0x1f, UR57 ;  /* 0x0000001f3f067899 */ /* 0x020fe20008011439 */
[----:B-1----:R-:W-:Y:S02]  /*01d0*/  SHF.R.S32.HI R0, RZ, 0x1f, R4 ;  /* 0x0000001fff007819 */ /* 0x002fe40000011404 */
[----:B------:R-:W-:Y:S02]  /*01e0*/  SHF.R.S32.HI R7, RZ, 0x4, R5 ;  /* 0x00000004ff077819 */ /* 0x000fe40000011405 */
[----:B------:R-:W-:-:S02]  /*01f0*/  LEA.HI R3, R4, R6, RZ, 0x1 ;  /* 0x0000000604037211 */ /* 0x000fc400078f08ff */
[----:B------:R-:W-:Y:S02]  /*0200*/  LEA.HI R0, R0, R6, RZ, 0x2 ;  /* 0x0000000600007211 */ /* 0x000fe400078f10ff */
[----:B------:R-:W-:Y:S02]  /*0210*/  LEA.HI R2, R5, R7, RZ, 0x1 ;  /* 0x0000000705027211 */ /* 0x000fe400078f08ff */
[----:B------:R-:W-:Y:S02]  /*0220*/  LOP3.LUT R3, R3, 0xfffffffe, RZ, 0xc0, !PT ;  /* 0xfffffffe03037812 */ /* 0x000fe400078ec0ff */
[----:B------:R-:W-:Y:S02]  /*0230*/  LOP3.LUT R0, R0, 0xfffffffc, RZ, 0xc0, !PT ;  /* 0xfffffffc00007812 */ /* 0x000fe400078ec0ff */
[----:B------:R-:W-:Y:S01]  /*0240*/  LOP3.LUT R2, R2, 0xfffffffe, RZ, 0xc0, !PT ;  /* 0xfffffffe02027812 */ /* 0x000fe200078ec0ff */
[----:B------:R-:W-:Y:S01]  /*0250*/  IMAD.IADD R14, R6, 0x1, -R3 ;  /* 0x00000001060e7824 */ /* 0x000fe200078e0a03 */
[-C--:B------:R-:W-:Y:S01]  /*0260*/  LEA.HI R19, R12, R16.reuse, RZ, 0x3 ;  /* 0x000000100c137211 */ /* 0x080fe200078f18ff */
[----:B------:R-:W-:Y:S01]  /*0270*/  IMAD.IADD R11, R6, 0x1, -R0 ;  /* 0x00000001060b7824 */ /* 0x000fe200078e0a00 */
[----:B------:R-:W-:Y:S01]  /*0280*/  LOP3.LUT R3, R4, 0xffffffe0, RZ, 0xc0, !PT ;  /* 0xffffffe004037812 */ /* 0x000fe200078ec0ff */
[----:B------:R-:W-:Y:S01]  /*0290*/  IMAD.IADD R10, R7, 0x1, -R2 ;  /* 0x00000001070a7824 */ /* 0x000fe200078e0a02 */
[----:B------:R-:W-:-:S02]  /*02a0*/  LEA.HI R15, R12, R16, RZ, 0x2 ;  /* 0x000000100c0f7211 */ /* 0x000fc400078f10ff */
[----:B------:R-:W-:Y:S01]  /*02b0*/  LOP3.LUT R0, R19, 0xfffffff8, RZ, 0xc0, !PT ;  /* 0xfffffff813007812 */ /* 0x000fe200078ec0ff */
[C---:B------:R-:W-:Y:S01]  /*02c0*/  IMAD.IADD R3, R16.reuse, 0x1, -R3 ;  /* 0x0000000110037824 */ /* 0x040fe200078e0a03 */
[----:B------:R-:W-:Y:S02]  /*02d0*/  SHF.R.S32.HI R4, RZ, 0x3, R19 ;  /* 0x00000003ff047819 */ /* 0x000fe40000011413 */
[----:B------:R-:W-:Y:S01]  /*02e0*/  LOP3.LUT R2, R5, 0xfffffff0, RZ, 0xc0, !PT ;  /* 0xfffffff005027812 */ /* 0x000fe200078ec0ff */
[----:B------:R-:W-:Y:S01]  /*02f0*/  IMAD.IADD R0, R16, 0x1, -R0 ;  /* 0x0000000110007824 */ /* 0x000fe200078e0a00 */
[--C-:B------:R-:W-:Y:S01]  /*0300*/  SHF.R.S32.HI R7, RZ, 0x2, R15.reuse ;  /* 0x00000002ff077819 */ /* 0x100fe2000001140f */
[----:B------:R-:W-:Y:S01]  /*0310*/  IMAD.SHL.U32 R4, R4, 0x40, RZ ;  /* 0x0000004004047824 */ /* 0x000fe200078e00ff */
[----:B------:R-:W-:Y:S01]  /*0320*/  SHF.R.S32.HI R5, RZ, 0x1f, R15 ;  /* 0x0000001fff057819 */ /* 0x000fe2000001140f */
[----:B------:R-:W-:Y:S01]  /*0330*/  IMAD.IADD R2, R16, 0x1, -R2 ;  /* 0x0000000110027824 */ /* 0x000fe200078e0a02 */
[----:B------:R-:W-:Y:S01]  /*0340*/  SHF.R.S32.HI R8, RZ, 0x1f, R3 ;  /* 0x0000001fff087819 */ /* 0x000fe20000011403 */
[----:B------:R-:W-:Y:S01]  /*0350*/  IMAD.SHL.U32 R6, R0, 0x8, RZ ;  /* 0x0000000800067824 */ /* 0x000fe200078e00ff */
[----:B------:R-:W-:-:S02]  /*0360*/  LEA.HI R5, R5, R7, RZ, 0x3 ;  /* 0x0000000705057211 */ /* 0x000fc400078f18ff */
[----:B------:R-:W-:Y:S02]  /*0370*/  LOP3.LUT R4, R4, 0x1c0, RZ, 0xc0, !PT ;  /* 0x000001c004047812 */ /* 0x000fe400078ec0ff */
[----:B------:R-:W-:Y:S02]  /*0380*/  LOP3.LUT R5, R5, 0xfffffff8, RZ, 0xc0, !PT ;  /* 0xfffffff805057812 */ /* 0x000fe400078ec0ff */
[----:B------:R-:W-:Y:S02]  /*0390*/  SHF.R.S32.HI R9, RZ, 0x1f, R2 ;  /* 0x0000001fff097819 */ /* 0x000fe40000011402 */
[----:B------:R-:W-:Y:S01]  /*03a0*/  LOP3.LUT R6, R4, 0x38, R6, 0xf8, !PT ;  /* 0x0000003804067812 */ /* 0x000fe200078ef806 */
[----:B------:R-:W-:Y:S01]  /*03b0*/  IMAD.IADD R7, R7, 0x1, -R5 ;  /* 0x0000000107077824 */ /* 0x000fe200078e0a05 */
[----:B------:R-:W-:Y:S02]  /*03c0*/  SHF.R.U32.HI R4, RZ, 0x3, R4 ;  /* 0x00000003ff047819 */ /* 0x000fe40000011604 */
[----:B------:R-:W-:-:S02]  /*03d0*/  LEA.HI R13, R9, R2, RZ, 0x3 ;  /* 0x00000002090d7211 */ /* 0x000fc400078f18ff */
[----:B------:R-:W-:Y:S01]  /*03e0*/  LOP3.LUT R246, R6, R4, RZ, 0x3c, !PT ;  /* 0x0000000406f67212 */ /* 0x000fe200078e3cff */
[----:B------:R-:W-:Y:S01]  /*03f0*/  IMAD.SHL.U32 R6, R10, 0x200, RZ ;  /* 0x000002000a067824 */ /* 0x000fe200078e00ff */
[----:B------:R-:W-:Y:S02]  /*0400*/  LOP3.LUT R4, R13, 0xfffffff8, RZ, 0xc0, !PT ;  /* 0xfffffff80d047812 */ /* 0x000fe400078ec0ff */
[----:B------:R-:W-:Y:S02]  /*0410*/  LEA.HI R17, R8, R3, RZ, 0x2 ;  /* 0x0000000308117211 */ /* 0x000fe400078f10ff */
[----:B------:R-:W-:Y:S01]  /*0420*/  LOP3.LUT P4, RZ, R0, 0x2, RZ, 0xc0, !PT ;  /* 0x0000000200ff7812 */ /* 0x000fe2000788c0ff */
[----:B------:R-:W-:Y:S01]  /*0430*/  IMAD.IADD R18, R2, 0x1, -R4 ;  /* 0x0000000102127824 */ /* 0x000fe200078e0a04 */
[C---:B------:R-:W-:Y:S01]  /*0440*/  LOP3.LUT P3, RZ, R0.reuse, 0x4, RZ, 0xc0, !PT ;  /* 0x0000000400ff7812 */ /* 0x040fe2000786c0ff */
[----:B------:R-:W-:Y:S01]  /*0450*/  IMAD.SHL.U32 R0, R0, 0x40, RZ ;  /* 0x0000004000007824 */ /* 0x000fe200078e00ff */
[----:B------:R-:W-:Y:S01]  /*0460*/  LOP3.LUT R3, R7, 0x1, RZ, 0xc0, !PT ;  /* 0x0000000107037812 */ /* 0x000fe200078ec0ff */
[----:B------:R-:W-:Y:S01]  /*0470*/  IMAD.SHL.U32 R2, R11, 0x10, RZ ;  /* 0x000000100b027824 */ /* 0x000fe200078e00ff */
[----:B------:R-:W-:-:S02]  /*0480*/  LEA.HI R5, R12, R16, RZ, 0x7 ;  /* 0x000000100c057211 */ /* 0x000fc400078f38ff */
[----:B------:R-:W-:Y:S02]  /*0490*/  ISETP.NE.U32.AND P0, PT, R3, 0x1, PT ;  /* 0x000000010300780c */ /* 0x000fe40003f05070 */
[----:B------:R-:W-:Y:S02]  /*04a0*/  LOP3.LUT R0, R0, 0x1c0, RZ, 0xc0, !PT ;  /* 0x000001c000007812 */ /* 0x000fe400078ec0ff */
[----:B------:R-:W-:Y:S02]  /*04b0*/  LOP3.LUT R3, R15, 0x7ffffffc, RZ, 0xc0, !PT ;  /* 0x7ffffffc0f037812 */ /* 0x000fe400078ec0ff */
[C---:B------:R-:W-:Y:S02]  /*04c0*/  LOP3.LUT R214, R0.reuse, 0x8, R19, 0xf8, !PT ;  /* 0x0000000800d67812 */ /* 0x040fe400078ef813 */
[----:B------:R-:W-:Y:S02]  /*04d0*/  LOP3.LUT R2, R0, 0x30, R2, 0xf8, !PT ;  /* 0x0000003000027812 */ /* 0x000fe400078ef802 */
[----:B------:R-:W-:Y:S01]  /*04e0*/  SHF.R.U32.HI R210, RZ, 0x3, R0 ;  /* 0x00000003ffd27819 */ /* 0x000fe20000011600 */
[----:B------:R-:W-:Y:S01]  /*04f0*/  IMAD.IADD R0, R16, 0x1, -R3 ;  /* 0x0000000110007824 */ /* 0x000fe200078e0a03 */
[----:B------:R-:W-:-:S02]  /*0500*/  LEA.HI R4, R12, R16, RZ, 0x6 ;  /* 0x000000100c047211 */ /* 0x000fc400078f30ff */
[----:B------:R-:W-:Y:S01]  /*0510*/  LOP3.LUT R12, R2, 0x8, R19, 0xf8, !PT ;  /* 0x00000008020c7812 */ /* 0x000fe200078ef813 */
[----:B------:R-:W-:Y:S01]  /*0520*/  IMAD.SHL.U32 R2, R0, 0x2, RZ ;  /* 0x0000000200027824 */ /* 0x000fe200078e00ff */
[----:B------:R-:W-:Y:S02]  /*0530*/  SHF.R.S32.HI R0, RZ, 0x7, R5 ;  /* 0x00000007ff007819 */ /* 0x000fe40000011405 */
[----:B------:R-:W-:Y:S01]  /*0540*/  SHF.R.S32.HI R4, RZ, 0x6, R4 ;  /* 0x00000006ff047819 */ /* 0x000fe20000011404 */
[--C-:B------:R-:W-:Y:S01]  /*0550*/  IMAD R9, R11, 0x400, R2.reuse ;  /* 0x000004000b097824 */ /* 0x100fe200078e0202 */
[----:B------:R-:W-:Y:S01]  /*0560*/  LOP3.LUT R214, R214, R210, RZ, 0x3c, !PT ;  /* 0x000000d2d6d67212 */ /* 0x000fe200078e3cff */
[----:B------:R-:W-:Y:S01]  /*0570*/  IMAD R8, R0, 0x1000, R2 ;  /* 0x0000100000087824 */ /* 0x000fe200078e0202 */
[----:B------:R-:W-:Y:S01]  /*0580*/  R2P PR, R7, 0x6 ;  /* 0x0000000607007804 */ /* 0x000fe20000000000 */
[----:B------:R-:W-:Y:S01]  /*0590*/  IMAD R3, R4, 0x800, R6 ;  /* 0x0000080004037824 */ /* 0x000fe200078e0206 */
[----:B------:R-:W-:Y:S01]  /*05a0*/  LOP3.LUT R210, R6, R12, R210, 0xf6, !PT ;  /* 0x0000000c06d27212 */ /* 0x000fe200078ef6d2 */
[----:B------:R-:W-:Y:S01]  /*05b0*/  IMAD.SHL.U32 R2, R10, 0x20, RZ ;  /* 0x000000200a027824 */ /* 0x000fe200078e00ff */
[----:B------:R-:W-:Y:S01]  /*05c0*/  SEL R213, R251, 0xffffffe0, !P4 ;  /* 0xffffffe0fbd57807 */ /* 0x000fe20006000000 */
[----:B------:R-:W-:Y:S01]  /*05d0*/  IMAD.IADD R214, R3, 0x1, R214 ;  /* 0x0000000103d67824 */ /* 0x000fe200078e02d6 */
[----:B------:R-:W-:Y:S01]  /*05e0*/  SEL R251, R251, 0xffffffe0, !P1 ;  /* 0xffffffe0fbfb7807 */ /* 0x000fe20004800000 */
[----:B------:R-:W-:Y:S01]  /*05f0*/  IMAD.SHL.U32 R5, R0, 0x8, RZ ;  /* 0x0000000800057824 */ /* 0x000fe200078e00ff */
[----:B------:R-:W-:Y:S01]  /*0600*/  LOP3.LUT R0, R2, 0x20, RZ, 0xc0, !PT ;  /* 0x0000002002007812 */ /* 0x000fe200078ec0ff */
[----:B------:R-:W-:Y:S01]  /*0610*/  IMAD.SHL.U32 R3, R4, 0x8, RZ ;  /* 0x0000000804037824 */ /* 0x000fe200078e00ff */
[----:B------:R-:W-:Y:S01]  /*0620*/  SEL R229, R229, 0x10, !P0 ;  /* 0x00000010e5e57807 */ /* 0x000fe20004000000 */
[----:B------:R-:W-:Y:S01]  /*0630*/  IMAD.SHL.U32 R2, R7, 0x40, RZ ;  /* 0x0000004007027824 */ /* 0x000fe200078e00ff */
[----:B------:R-:W-:Y:S01]  /*0640*/  LEA R210, R210, UR4, 0x1 ;  /* 0x00000004d2d27c11 */ /* 0x000fe2000f8e08ff */
[----:B------:R-:W-:Y:S01]  /*0650*/  IMAD R246, R4, 0x200, R246 ;  /* 0x0000020004f67824 */ /* 0x000fe200078e02f6 */
[----:B------:R-:W-:Y:S01]  /*0660*/  LOP3.LUT R209, R0, 0x18, R3, 0xf8, !PT ;  /* 0x0000001800d17812 */ /* 0x000fe200078ef803 */
[----:B------:R-:W-:Y:S01]  /*0670*/  IMAD.SHL.U32 R4, R4, 0x20, RZ ;  /* 0x0000002004047824 */ /* 0x000fe200078e00ff */
[----:B------:R-:W-:Y:S01]  /*0680*/  LOP3.LUT R0, R2, 0x1c0, RZ, 0xc0, !PT ;  /* 0x000001c002007812 */ /* 0x000fe200078ec0ff */
[----:B------:R-:W-:Y:S01]  /*0690*/  IMAD.SHL.U32 R214, R214, 0x2, RZ ;  /* 0x00000002d6d67824 */ /* 0x000fe200078e00ff */
[----:B------:R-:W-:Y:S01]  /*06a0*/  LOP3.LUT R2, R5, 0x8, RZ, 0xc0, !PT ;  /* 0x0000000805027812 */ /* 0x000fe200078ec0ff */
[----:B------:R-:W-:Y:S01]  /*06b0*/  IMAD.SHL.U32 R5, R10, 0x10, RZ ;  /* 0x000000100a057824 */ /* 0x000fe200078e00ff */
[----:B------:R-:W-:-:S02]  /*06c0*/  SHF.R.U32.HI R3, RZ, 0x3, R0 ;  /* 0x00000003ff037819 */ /* 0x000fc40000011600 */
[----:B------:R-:W-:Y:S02]  /*06d0*/  LOP3.LUT R250, R4, 0x6, R250, 0xf8, !PT ;  /* 0x0000000604fa7812 */ /* 0x000fe400078ef8fa */
[----:B------:R-:W-:Y:S02]  /*06e0*/  LOP3.LUT R7, R2, 0x10, R5, 0xf8, !PT ;  /* 0x0000001002077812 */ /* 0x000fe400078ef805 */
[----:B------:R-:W-:Y:S02]  /*06f0*/  LOP3.LUT R4, R0, 0x20, R4, 0xf8, !PT ;  /* 0x0000002000047812 */ /* 0x000fe400078ef804 */
[----:B------:R-:W-:Y:S01]  /*0700*/  LOP3.LUT R5, R3, R0, R2, 0x1e, !PT ;  /* 0x0000000003057212 */ /* 0x000fe200078e1e02 */
[----:B------:R-:W-:Y:S01]  /*0710*/  IMAD R2, R14, 0x400, R8 ;  /* 0x000004000e027824 */ /* 0x000fe200078e0208 */
[----:B------:R-:W-:Y:S02]  /*0720*/  SHF.R.S32.HI R0, RZ, 0x2, R17 ;  /* 0x00000002ff007819 */ /* 0x000fe40000011411 */
[----:B------:R-:W-:Y:S01]  /*0730*/  LOP3.LUT R3, R4, R3, RZ, 0x3c, !PT ;  /* 0x0000000304037212 */ /* 0x000fe200078e3cff */
[----:B------:R-:W-:-:S02]  /*0740*/  IMAD.IADD R9, R9, 0x1, R5 ;  /* 0x0000000109097824 */ /* 0x000fc400078e0205 */
[----:B------:R-:W-:Y:S02]  /*0750*/  IMAD R20, R14, 0x10, R0 ;  /* 0x000000100e147824 */ /* 0x000fe400078e0200 */
[----:B------:R-:W-:Y:S02]  /*0760*/  IMAD.SHL.U32 R5, R18, 0x40, RZ ;  /* 0x0000004012057824 */ /* 0x000fe400078e00ff */
[----:B------:R-:W-:Y:S01]  /*0770*/  IMAD.IADD R230, R3, 0x1, R2 ;  /* 0x0000000103e67824 */ /* 0x000fe200078e0202 */
[----:B------:R1:W-:Y:S01]  /*0780*/  STL [R1], R20 ;  /* 0x0000001401007387 */ /* 0x0003e20000100800 */
[----:B------:R-:W-:Y:S01]  /*0790*/  VIADD R2, R20, 0xffffffc0 ;  /* 0xffffffc014027836 */ /* 0x000fe20000000000 */
[----:B------:R-:W-:Y:S01]  /*07a0*/  LOP3.LUT R5, R5, 0x1c0, RZ, 0xc0, !PT ;  /* 0x000001c005057812 */ /* 0x000fe200078ec0ff */
[----:B------:R-:W-:Y:S01]  /*07b0*/  IMAD.SHL.U32 R4, R10, 0x8, RZ ;  /* 0x000000080a047824 */ /* 0x000fe200078e00ff */
[----:B------:R-:W-:Y:S01]  /*07c0*/  LEA R230, R230, UR4, 0x1 ;  /* 0x00000004e6e67c11 */ /* 0x000fe2000f8e08ff */
[----:B------:R-:W-:Y:S01]  /*07d0*/  IMAD.SHL.U32 R0, R13, 0x40, RZ ;  /* 0x000000400d007824 */ /* 0x000fe200078e00ff */
[----:B------:R-:W-:-:S02]  /*07e0*/  SHF.R.S32.HI R3, RZ, 0x1f, R2 ;  /* 0x0000001fff037819 */ /* 0x000fc40000011402 */
[----:B------:R-:W-:Y:S01]  /*07f0*/  LOP3.LUT R4, R5, 0x8, R4, 0xf8, !PT ;  /* 0x0000000805047812 */ /* 0x000fe200078ef804 */
[C---:B------:R-:W-:Y:S01]  /*0800*/  IMAD.IADD R228, R230.reuse, 0x1, R251 ;  /* 0x00000001e6e47824 */ /* 0x040fe200078e02fb */
[----:B------:R-:W-:Y:S01]  /*0810*/  SHF.R.U32.HI R6, RZ, 0x3, R5 ;  /* 0x00000003ff067819 */ /* 0x000fe20000011605 */
[----:B------:R-:W-:Y:S01]  /*0820*/  IMAD.IADD R231, R230, 0x1, R229 ;  /* 0x00000001e6e77824 */ /* 0x000fe200078e02e5 */
[----:B------:R-:W-:Y:S01]  /*0830*/  SHF.L.U64.HI R249, R2, 0x2, R3 ;  /* 0x0000000202f97819 */ /* 0x000fe20000010203 */
[----:B------:R-:W-:Y:S01]  /*0840*/  IMAD.IADD R229, R229, 0x1, R228 ;  /* 0x00000001e5e57824 */ /* 0x000fe200078e02e4 */
[----:B------:R-:W-:Y:S02]  /*0850*/  LOP3.LUT R0, R0, 0xfffffe00, RZ, 0xc0, !PT ;  /* 0xfffffe0000007812 */ /* 0x000fe400078ec0ff */
[----:B------:R-:W-:Y:S02]  /*0860*/  LOP3.LUT R2, R4, R6, RZ, 0x3c, !PT ;  /* 0x0000000604027212 */ /* 0x000fe400078e3cff */
[--C-:B------:R-:W-:Y:S01]  /*0870*/  LOP3.LUT R4, R6, R7, R5.reuse, 0x1e, !PT ;  /* 0x0000000706047212 */ /* 0x100fe200078e1e05 */
[----:B------:R-:W-:Y:S01]  /*0880*/  IMAD R3, R14, 0x400, R0 ;  /* 0x000004000e037824 */ /* 0x000fe200078e0200 */
[----:B------:R-:W-:-:S02]  /*0890*/  LOP3.LUT R209, R6, R209, R5, 0x1e, !PT ;  /* 0x000000d106d17212 */ /* 0x000fc400078e1e05 */
[-C--:B------:R-:W-:Y:S01]  /*08a0*/  LOP3.LUT R220, R4, R0.reuse, RZ, 0xfc, !PT ;  /* 0x0000000004dc7212 */ /* 0x080fe200078efcff */
[----:B------:R-:W-:Y:S01]  /*08b0*/  IMAD.IADD R218, R3, 0x1, R2 ;  /* 0x0000000103da7824 */ /* 0x000fe200078e0202 */
[----:B------:R-:W-:Y:S01]  /*08c0*/  LOP3.LUT R209, R209, R0, RZ, 0xfc, !PT ;  /* 0x00000000d1d17212 */ /* 0x000fe200078efcff */
[----:B------:R-:W-:Y:S01]  /*08d0*/  IMAD.U32 R0, RZ, RZ, UR5 ;  /* 0x00000005ff007e24 */ /* 0x000fe2000f8e00ff */
[----:B------:R-:W-:Y:S01]  /*08e0*/  USHF.R.S32.HI UR5, URZ, 0x1f, UR57 ;  /* 0x0000001f3f057899 */ /* 0x000fe20008011439 */
[----:B------:R-:W-:Y:S01]  /*08f0*/  IMAD.U32 R2, RZ, RZ, UR6 ;  /* 0x00000006ff027e24 */ /* 0x000fe2000f8e00ff */
[----:B------:R-:W-:-:S04]  /*0900*/  USHF.R.S32.HI UR6, URZ, 0x1f, UR44 ;  /* 0x0000001f3f067899 */ /* 0x000fc8000801142c */
[----:B------:R-:W-:Y:S01]  /*0910*/  IMAD.U32 R2, RZ, RZ, UR5 ;  /* 0x00000005ff027e24 */ /* 0x000fe2000f8e00ff */
[----:B------:R-:W-:Y:S01]  /*0920*/  UIADD3 UR5, UR4, 0xc000, URZ ;  /* 0x0000c00004057890 */ /* 0x000fe2000fffe03f */
[----:B------:R-:W-:Y:S02]  /*0930*/  IMAD.U32 R0, RZ, RZ, UR6 ;  /* 0x00000006ff007e24 */ /* 0x000fe4000f8e00ff */
[----:B------:R-:W-:Y:S01]  /*0940*/  IMAD.U32 R2, RZ, RZ, UR6 ;  /* 0x00000006ff027e24 */ /* 0x000fe2000f8e00ff */
[----:B------:R-:W-:Y:S01]  /*0950*/  USHF.R.S32.HI UR6, URZ, 0x1f, UR57 ;  /* 0x0000001f3f067899 */ /* 0x000fe20008011439 */
[----:B------:R-:W-:Y:S01]  /*0960*/  IMAD.MOV.U32 R0, RZ, RZ, 0x40 ;  /* 0x00000040ff007424 */ /* 0x000fe200078e00ff */
[----:B------:R-:W-:Y:S01]  /*0970*/  LEA R247, R9, UR5, 0x1 ;  /* 0x0000000509f77c11 */ /* 0x000fe2000f8e08ff */
[----:B------:R-:W-:Y:S01]  /*0980*/  VIADD R216, R214, UR5 ;  /* 0x00000005d6d87c36 */ /* 0x000fe20008000000 */
[----:B------:R-:W-:Y:S02]  /*0990*/  LEA R209, R209, UR5, 0x1 ;  /* 0x00000005d1d17c11 */ /* 0x000fe4000f8e08ff */
[C---:B------:R-:W-:Y:S01]  /*09a0*/  SEL R215, R0.reuse, 0xffffffc0, !P3 ;  /* 0xffffffc000d77807 */ /* 0x040fe20005800000 */
[----:B------:R-:W-:Y:S01]  /*09b0*/  IMAD.U32 R2, RZ, RZ, UR6 ;  /* 0x00000006ff027e24 */ /* 0x000fe2000f8e00ff */
[----:B------:R-:W-:Y:S01]  /*09c0*/  SEL R0, R0, 0xffffffc0, !P2 ;  /* 0xffffffc000007807 */ /* 0x000fe20005000000 */
[----:B------:R-:W-:Y:S01]  /*09d0*/  VIADD R2, R247, 0x420 ;  /* 0x00000420f7027836 */ /* 0x000fe20000000000 */
[----:B------:R-:W-:Y:S01]  /*09e0*/  ULDC.64 UR6, c[0x0][0x208] ;  /* 0x0000820000067ab9 */ /* 0x000fe20000000a00 */
[----:B------:R-:W-:-:S02]  /*09f0*/  IMAD.IADD R251, R251, 0x1, R247 ;  /* 0x00000001fbfb7824 */ /* 0x000fc400078e02f7 */
[C---:B------:R-:W-:Y:S02]  /*0a00*/  @P1 VIADD R2, R247.reuse, 0x3e0 ;  /* 0x000003e0f7021836 */ /* 0x040fe40000000000 */
[--C-:B------:R-:W-:Y:S02]  /*0a10*/  IMAD.IADD R248, R247, 0x1, R0.reuse ;  /* 0x00000001f7f87824 */ /* 0x100fe400078e0200 */
[----:B------:R-:W-:Y:S01]  /*0a20*/  IMAD.IADD R252, R251, 0x1, R0 ;  /* 0x00000001fbfc7824 */ /* 0x000fe200078e0200 */
[----:B------:R1:W-:Y:S01]  /*0a30*/  STL [R1+0x8], R2 ;  /* 0x0000080201007387 */ /* 0x0003e20000100800 */
[----:B------:R-:W-:Y:S02]  /*0a40*/  IMAD.IADD R0, R0, 0x1, R2 ;  /* 0x0000000100007824 */ /* 0x000fe400078e0202 */
[C---:B------:R-:W-:Y:S02]  /*0a50*/  IMAD.IADD R213, R216.reuse, 0x1, R213 ;  /* 0x00000001d8d57824 */ /* 0x040fe400078e02d5 */
[--C-:B------:R-:W-:Y:S01]  /*0a60*/  IMAD.IADD R216, R216, 0x1, R215.reuse ;  /* 0x00000001d8d87824 */ /* 0x100fe200078e02d7 */
[----:B------:R1:W-:Y:S01]  /*0a70*/  STL [R1+0x4], R0 ;  /* 0x0000040001007387 */ /* 0x0003e20000100800 */
[----:B------:R-:W-:-:S07]  /*0a80*/  IMAD.IADD R215, R213, 0x1, R215 ;  /* 0x00000001d5d77824 */ /* 0x000fce00078e02d7 */
.L_x_312:
        /* <DEDUP_REMOVED lines=13> */
[----:B------:R-:W-:Y:S02]  /*0b60*/  @UP4 UIADD3 UR10, UP1, UR16, UR10, URZ ;  /* 0x0000000a100a4290 */ /* 0x000fe4000ff3e03f */
[----:B------:R-:W-:Y:S02]  /*0b70*/  UIADD3 UR15, UP2, UR16, UR12, URZ ;  /* 0x0000000c100f7290 */ /* 0x000fe4000ff5e03f */
[----:B------:R-:W-:Y:S01]  /*0b80*/  @UP3 UIADD3.X UR9, UR5, UR9, URZ, UP0, !UPT ;  /* 0x0000000905093290 */ /* 0x000fe200087fe43f */
[----:B-1----:R-:W-:Y:S01]  /*0b90*/  IMAD.U32 R2, RZ, RZ, UR8 ;  /* 0x00000008ff027e24 */ /* 0x002fe2000f8e00ff */
[----:B------:R-:W-:Y:S01]  /*0ba0*/  UISETP.NE.U32.AND UP0, UPT, UR12, URZ, UPT ;  /* 0x0000003f0c00728c */ /* 0x000fe2000bf05070 */
[----:B------:R-:W-:Y:S01]  /*0bb0*/  IMAD.U32 R4, RZ, RZ, UR10 ;  /* 0x0000000aff047e24 */ /* 0x000fe2000f8e00ff */
[----:B------:R-:W-:-:S02]  /*0bc0*/  @UP4 UIADD3.X UR11, UR5, UR11, URZ, UP1, !UPT ;  /* 0x0000000b050b4290 */ /* 0x000fc40008ffe43f */
[----:B------:R-:W-:Y:S01]  /*0bd0*/  UIADD3.X UR14, UR5, UR13, URZ, UP2, !UPT ;  /* 0x0000000d050e7290 */ /* 0x000fe200097fe43f */
[----:B------:R-:W-:Y:S01]  /*0be0*/  IMAD.U32 R3, RZ, RZ, UR9 ;  /* 0x00000009ff037e24 */ /* 0x000fe2000f8e00ff */
[----:B------:R-:W-:Y:S01]  /*0bf0*/  UISETP.NE.AND.EX UP2, UPT, UR13, URZ, UPT, UP0 ;  /* 0x0000003f0d00728c */ /* 0x000fe2000bf45300 */
[----:B------:R-:W-:Y:S02]  /*0c00*/  ULDC.U8 UR17, c[0x0][0x3c2] ;  /* 0x0000f08000117ab9 */ /* 0x000fe40000000000 */
[----:B------:R-:W-:Y:S01]  /*0c10*/  ULDC.64 UR12, c[0x0][0x2f8] ;  /* 0x0000be00000c7ab9 */ /* 0x000fe20000000a00 */
[----:B------:R-:W-:Y:S01]  /*0c20*/  UISETP.NE.AND UP1, UPT, UR17, URZ, UPT ;  /* 0x0000003f1100728c */ /* 0x000fe2000bf25270 */
[----:B------:R-:W-:Y:S01]  /*0c30*/  IMAD.U32 R5, RZ, RZ, UR11 ;  /* 0x0000000bff057e24 */ /* 0x000fe2000f8e00ff */
[----:B------:R-:W-:Y:S01]  /*0c40*/  UISETP.EQ.U32.AND UP4, UPT, UR12, URZ, UPT ;  /* 0x0000003f0c00728c */ /* 0x000fe2000bf82070 */
[----:B------:R-:W-:-:S03]  /*0c50*/  PLOP3.LUT P3, PT, PT, PT, UP2, 0x80, 0x0 ;  /* 0x000000000000781c */ /* 0x000fc60003f6f028 */
[----:B------:R-:W-:Y:S01]  /*0c60*/  UISETP.EQ.OR.EX UP4, UPT, UR13, URZ, !UP1, UP4 ;  /* 0x0000003f0d00728c */ /* 0x000fe2000cf82740 */
[----:B--23--:R-:W2:Y:S01]  /*0c70*/  @P1 LDG.E R7, desc[UR6][R4.64] ;  /* 0x0000000604071981 */ /* 0x00cea2000c1e1900 */
[----:B------:R-:W-:-:S04]  /*0c80*/  UIADD3 UR8, UP0, UR16, UR12, URZ ;  /* 0x0000000c10087290 */ /* 0x000fc8000ff1e03f */
[----:B------:R-:W-:Y:S01]  /*0c90*/  PLOP3.LUT P2, PT, PT, PT, UP4, 0x80, 0x0 ;  /* 0x000000000000781c */ /* 0x000fe20003f4f048 */
[----:B------:R-:W-:Y:S01]  /*0ca0*/  UIADD3.X UR5, UR5, UR13, URZ, UP0, !UPT ;  /* 0x0000000d05057290 */ /* 0x000fe200087fe43f */
[----:B------:R1:W3:Y:S02]  /*0cb0*/  @P0 LDG.E R5, desc[UR6][R2.64] ;  /* 0x0000000602050981 */ /* 0x0002e4000c1e1900 */
[----:B-1----:R-:W-:Y:S02]  /*0cc0*/  IMAD.U32 R2, RZ, RZ, UR15 ;  /* 0x0000000fff027e24 */ /* 0x002fe4000f8e00ff */
[----:B------:R-:W-:-:S05]  /*0cd0*/  IMAD.U32 R3, RZ, RZ, UR14 ;  /* 0x0000000eff037e24 */ /* 0x000fca000f8e00ff */
[----:B------:R-:W4:Y:S04]  /*0ce0*/  @P3 LDG.E R6, desc[UR6][R2.64] ;  /* 0x0000000602063981 */ /* 0x000f28000c1e1900 */
[----:B-----5:R1:W5:Y:S02]  /*0cf0*/  @P3 LDG.E R0, desc[UR6][R2.64+0x4] ;  /* 0x0000040602003981 */ /* 0x020364000c1e1900 */
[----:B-1----:R-:W-:Y:S01]  /*0d00*/  IMAD.U32 R2, RZ, RZ, UR8 ;  /* 0x00000008ff027e24 */ /* 0x002fe2000f8e00ff */
[----:B------:R-:W-:Y:S01]  /*0d10*/  UMOV UR15, URZ ;  /* 0x0000003f000f7c82 */ /* 0x000fe20008000000 */
[----:B------:R-:W-:Y:S01]  /*0d20*/  IMAD.U32 R3, RZ, RZ, UR5 ;  /* 0x00000005ff037e24 */ /* 0x000fe2000f8e00ff */
[----:B------:R-:W-:Y:S01]  /*0d30*/  @!UP3 ULDC.64 UR8, c[0x0][0x318] ;  /* 0x0000c6000008bab9 */ /* 0x000fe20000000a00 */
[----:B------:R-:W-:-:S03]  /*0d40*/  @!UP3 ULDC UR5, c[0x0][0x2cc] ;  /* 0x0000b3000005bab9 */ /* 0x000fc60000000800 */
[----:B------:R-:W5:Y:S01]  /*0d50*/  @!P2 LDG.E R4, desc[UR6][R2.64] ;  /* 0x000000060204a981 */ /* 0x000f62000c1e1900 */
[----:B------:R-:W-:Y:S01]  /*0d60*/  @!UP3 UISETP.NE.U32.AND UP0, UPT, UR8, URZ, UPT ;  /* 0x0000003f0800b28c */ /* 0x000fe2000bf05070 */
[----:B------:R-:W-:Y:S02]  /*0d70*/  UMOV UR25, 0xffffffff ;  /* 0xffffffff00197882 */ /* 0x000fe40000000000 */
[----:B------:R-:W-:Y:S01]  /*0d80*/  UMOV UR8, 0xffffffff ;  /* 0xffffffff00087882 */ /* 0x000fe20000000000 */
[----:B------:R-:W-:Y:S02]  /*0d90*/  @!UP3 UISETP.NE.AND.EX UP0, UPT, UR9, URZ, UPT, UP0 ;  /* 0x0000003f0900b28c */ /* 0x000fe4000bf05300 */
[----:B------:R-:W-:Y:S02]  /*0da0*/  USHF.L.U32 UR30, UR24, 0x7, URZ ;  /* 0x00000007181e7899 */ /* 0x000fe4000800063f */
[----:B------:R-:W-:Y:S01]  /*0db0*/  @!UP3 USEL UR10, UR5, URZ, UP0 ;  /* 0x0000003f050ab287 */ /* 0x000fe20008000000 */
[----:B------:R-:W-:Y:S01]  /*0dc0*/  ULDC UR9, c[0x0][0x2c8] ;  /* 0x0000b20000097ab9 */ /* 0x000fe20000000800 */
[----:B--2---:R-:W-:-:S02]  /*0dd0*/  @P1 R2UR UR15, R7 ;  /* 0x00000000070f12ca */ /* 0x004fc400000e0000 */
[----:B---3--:R-:W-:Y:S02]  /*0de0*/  @P0 R2UR UR11, R5 ;  /* 0x00000000050b02ca */ /* 0x008fe400000e0000 */
[----:B------:R-:W-:-:S04]  /*0df0*/  ISETP.NE.U32.AND P0, PT, RZ, UR12, PT ;  /* 0x0000000cff007c0c */ /* 0x000fc8000bf05070 */
[----:B------:R-:W-:-:S07]  /*0e00*/  ISETP.NE.AND.EX P0, PT, RZ, UR13, PT, P0 ;  /* 0x0000000dff007c0c */ /* 0x000fce000bf05300 */
[----:B------:R-:W-:Y:S01]  /*0e10*/  @UP3 UIADD3 UR5, UR11, -UR15, URZ ;  /* 0x8000000f0b053290 */ /* 0x000fe2000fffe03f */
[----:B----4-:R-:W-:Y:S02]  /*0e20*/  @P3 R2UR UR8, R6 ;  /* 0x00000000060832ca */ /* 0x010fe400000e0000 */
        /* <DEDUP_REMOVED lines=9> */
.L_x_268:
        /* <DEDUP_REMOVED lines=8> */
[----:B------:R-:W-:Y:S01]  /*0f40*/  IABS R4, UR57 ;  /* 0x0000003900047c13 */ /* 0x000fe20008000000 */
[----:B------:R-:W-:Y:S01]  /*0f50*/  ULDC.64 UR10, c[0x0][0x228] ;  /* 0x00008a00000a7ab9 */ /* 0x000fe20000000a00 */
[----:B------:R-:W-:Y:S01]  /*0f60*/  ULDC.64 UR12, c[0x0][0x488] ;  /* 0x00012200000c7ab9 */ /* 0x000fe20000000a00 */
[----:B------:R-:W-:Y:S02]  /*0f70*/  UIMAD.WIDE.U32 UR18, UR44, UR10, URZ ;  /* 0x0000000a2c1272a5 */ /* 0x000fe4000f8e003f */
[----:B------:R-:W-:Y:S01]  /*0f80*/  UIMAD UR10, UR58, UR10, URZ ;  /* 0x0000000a3a0a72a4 */ /* 0x000fe2000f8e023f */
[----:B------:R-:W2:Y:S01]  /*0f90*/  S2UR UR9, SR_CTAID.X ;  /* 0x00000000000979c3 */ /* 0x000ea20000002500 */
[----:B------:R-:W-:Y:S02]  /*0fa0*/  UISETP.NE.AND UP0, UPT, UR25, -0x1, UPT ;  /* 0xffffffff1900788c */ /* 0x000fe4000bf05270 */
[----:B------:R-:W-:-:S02]  /*0fb0*/  UIMAD UR23, UR44, UR11, UR10 ;  /* 0x0000000b2c1772a4 */ /* 0x000fc4000f8e020a */
[----:B------:R-:W-:Y:S01]  /*0fc0*/  USHF.L.U32 UR14, UR44, 0x7, URZ ;  /* 0x000000072c0e7899 */ /* 0x000fe2000800063f */
[----:B------:R-:W-:Y:S01]  /*0fd0*/  @!UP1 ULDC.64 UR10, c[0x0][0x418] ;  /* 0x00010600000a9ab9 */ /* 0x000fe20000000a00 */
[----:B------:R-:W-:Y:S01]  /*0fe0*/  USHF.L.U64.HI UR20, UR44, 0x7, UR58 ;  /* 0x000000072c147899 */ /* 0x000fe2000801023a */
[----:B------:R-:W-:Y:S01]  /*0ff0*/  ULDC UR59, c[0x0][0x2d4] ;  /* 0x0000b500003b7ab9 */ /* 0x000fe20000000800 */
[----:B------:R-:W-:Y:S01]  /*1000*/  ULDC.64 UR36, c[0x0][0x240] ;  /* 0x0000900000247ab9 */ /* 0x000fe20000000a00 */
[----:B------:R-:W-:Y:S01]  /*1010*/  ULDC UR43, c[0x0][0x2dc] ;  /* 0x0000b700002b7ab9 */ /* 0x000fe20000000800 */
[----:B------:R-:W-:Y:S01]  /*1020*/  ULDC UR61, c[0x0][0x270] ;  /* 0x00009c00003d7ab9 */ /* 0x000fe20000000800 */
[----:B------:R-:W-:Y:S01]  /*1030*/  USHF.R.S32.HI UR33, URZ, 0x1f, UR59 ;  /* 0x0000001f3f217899 */ /* 0x000fe2000801143b */
[----:B-1----:R-:W-:Y:S01]  /*1040*/  IABS R5, R6 ;  /* 0x0000000600057213 */ /* 0x002fe20000000000 */
[----:B------:R-:W-:Y:S01]  /*1050*/  @!UP1 UIMAD.WIDE.U32 UR38, UR44, UR10, URZ ;  /* 0x0000000a2c2692a5 */ /* 0x000fe2000f8e003f */
[----:B------:R-:W-:Y:S01]  /*1060*/  ISETP.NE.AND P3, PT, R6, RZ, PT ;  /* 0x000000ff0600720c */ /* 0x000fe20003f65270 */
[----:B------:R-:W-:Y:S01]  /*1070*/  USEL UR29, UR14, URZ, UP2 ;  /* 0x0000003f0e1d7287 */ /* 0x000fe20009000000 */
[----:B------:R-:W1:Y:S01]  /*1080*/  I2F.RP R2, R5 ;  /* 0x0000000500027306 */ /* 0x000e620000209400 */
[----:B------:R-:W-:-:S02]  /*1090*/  UIMAD.WIDE.U32 UR16, UR8, UR36, URZ ;  /* 0x00000024081072a5 */ /* 0x000fc4000f8e003f */
[----:B------:R-:W-:Y:S02]  /*10a0*/  @UP0 UIADD3 UR14, UR15, UR25, URZ ;  /* 0x000000190f0e0290 */ /* 0x000fe4000fffe03f */
[----:B--2---:R-:W-:Y:S02]  /*10b0*/  UIMAD.WIDE.U32 UR26, UR9, UR12, URZ ;  /* 0x0000000c091a72a5 */ /* 0x004fe4000f8e003f */
[----:B------:R-:W-:Y:S02]  /*10c0*/  UIMAD UR50, UR57, UR43, URZ ;  /* 0x0000002b393272a4 */ /* 0x000fe4000f8e023f */
[----:B------:R-:W-:Y:S02]  /*10d0*/  UIMAD UR49, UR9, UR13, UR27 ;  /* 0x0000000d093172a4 */ /* 0x000fe4000f8e021b */
[----:B------:R-:W-:Y:S01]  /*10e0*/  @!UP1 UIMAD UR9, UR58, UR10, URZ ;  /* 0x0000000a3a0992a4 */ /* 0x000fe2000f8e023f */
[----:B------:R-:W-:Y:S01]  /*10f0*/  @UP1 ULDC.64 UR12, c[0x0][0x420] ;  /* 0x00010800000c1ab9 */ /* 0x000fe20000000a00 */
[----:B------:R-:W-:Y:S01]  /*1100*/  USEL UR31, UR20, URZ, UP2 ;  /* 0x0000003f141f7287 */ /* 0x000fe20009000000 */
[----:B-1----:R-:W1:Y:S01]  /*1110*/  MUFU.RCP R2, R2 ;  /* 0x0000000200027308 */ /* 0x002e620000001000 */
[----:B------:R-:W-:-:S02]  /*1120*/  @!UP1 UIMAD UR28, UR44, UR11, UR9 ;  /* 0x0000000b2c1c92a4 */ /* 0x000fc4000f8e0209 */
[----:B------:R-:W-:Y:S02]  /*1130*/  UIADD3 UR9, UR32, 0x3f, URZ ;  /* 0x0000003f20097890 */ /* 0x000fe4000fffe03f */
[----:B------:R-:W-:Y:S02]  /*1140*/  UIMAD.WIDE UR10, UR43, UR61, URZ ;  /* 0x0000003d2b0a72a5 */ /* 0x000fe4000f8e023f */
[----:B------:R-:W-:Y:S02]  /*1150*/  USHF.R.S32.HI UR21, URZ, 0x1f, UR9 ;  /* 0x0000001f3f157899 */ /* 0x000fe40008011409 */
[----:B------:R-:W-:Y:S02]  /*1160*/  @UP1 UIMAD.WIDE.U32 UR40, UR8, UR12, URZ ;  /* 0x0000000c082812a5 */ /* 0x000fe4000f8e003f */
[----:B------:R-:W-:Y:S01]  /*1170*/  ULEA.HI UR43, UR21, UR9, URZ, 0x6 ;  /* 0x00000009152b7291 */ /* 0x000fe2000f8f303f */
[----:B------:R-:W-:Y:S02]  /*1180*/  ULDC.U8 UR35, c[0x0][0x3d8] ;  /* 0x0000f60000237ab9 */ /* 0x000fe40000000000 */
[----:B------:R-:W-:Y:S01]  /*1190*/  @UP0 ULDC.64 UR20, c[0x0][0x248] ;  /* 0x0000920000140ab9 */ /* 0x000fe20000000a00 */
[----:B------:R-:W-:Y:S01]  /*11a0*/  UIMAD UR9, UR33, UR44, URZ ;  /* 0x0000002c210972a4 */ /* 0x000fe2000f8e023f */
[----:B-1----:R-:W-:Y:S01]  /*11b0*/  VIADD R2, R2, 0xffffffe ;  /* 0x0ffffffe02027836 */ /* 0x002fe20000000000 */
[----:B------:R-:W-:-:S02]  /*11c0*/  USEL UR55, UR18, UR16, !UP1 ;  /* 0x0000001012377287 */ /* 0x000fc4000c800000 */
[----:B------:R-:W-:Y:S01]  /*11d0*/  UIADD3 UR23, UR19, UR23, URZ ;  /* 0x0000001713177290 */ /* 0x000fe2000fffe03f */
[----:B------:R-:W1:Y:S01]  /*11e0*/  F2I.FTZ.U32.TRUNC.NTZ R3, R2 ;  /* 0x0000000200037305 */ /* 0x000e62000021f000 */
[----:B------:R-:W-:Y:S02]  /*11f0*/  UISETP.NE.AND UP3, UPT, UR35, URZ, UPT ;  /* 0x0000003f2300728c */ /* 0x000fe4000bf65270 */
[----:B------:R-:W-:Y:S02]  /*1200*/  @UP0 UIMAD.WIDE.U32 UR18, UR14, UR20, URZ ;  /* 0x000000140e1202a5 */ /* 0x000fe4000f8e003f */
[----:B------:R-:W-:Y:S02]  /*1210*/  @UP1 UIMAD UR47, UR8, UR13, UR41 ;  /* 0x0000000d082f12a4 */ /* 0x000fe4000f8e0229 */
[----:B------:R-:W-:Y:S02]  /*1220*/  UIMAD UR22, UR8, UR37, URZ ;  /* 0x00000025081672a4 */ /* 0x000fe4000f8e023f */
[----:B------:R-:W-:-:S02]  /*1230*/  @UP0 UIMAD UR14, UR14, UR21, URZ ;  /* 0x000000150e0e02a4 */ /* 0x000fc4000f8e023f */
[----:B------:R-:W-:Y:S02]  /*1240*/  UIMAD.WIDE.U32 UR12, UR44, UR59, URZ ;  /* 0x0000003b2c0c72a5 */ /* 0x000fe4000f8e003f */
[----:B------:R-:W-:Y:S01]  /*1250*/  UIMAD UR9, UR58, UR59, UR9 ;  /* 0x0000003b3a0972a4 */ /* 0x000fe2000f8e0209 */
[--C-:B-1----:R-:W-:Y:S01]  /*1260*/  IMAD.MOV R0, RZ, RZ, -R3.reuse ;  /* 0x000000ffff007224 */ /* 0x102fe200078e0a03 */
[----:B------:R-:W-:Y:S01]  /*1270*/  @UP1 UIADD3 UR23, UR17, UR22, URZ ;  /* 0x0000001611171290 */ /* 0x000fe2000fffe03f */
[----:B------:R-:W-:Y:S01]  /*1280*/  IMAD.MOV.U32 R2, RZ, RZ, RZ ;  /* 0x000000ffff027224 */ /* 0x000fe200078e00ff */
[----:B------:R-:W-:Y:S01]  /*1290*/  @UP0 UIADD3 UR48, UR19, UR14, URZ ;  /* 0x0000000e13300290 */ /* 0x000fe2000fffe03f */
[----:B------:R-:W-:Y:S01]  /*12a0*/  IMAD R0, R0, R5, RZ ;  /* 0x0000000500007224 */ /* 0x000fe200078e02ff */
[----:B------:R-:W-:Y:S02]  /*12b0*/  UIMAD.WIDE.U32 UR16, UR10, UR12, URZ ;  /* 0x0000000c0a1072a5 */ /* 0x000fe4000f8e003f */
[----:B------:R-:W-:Y:S01]  /*12c0*/  UIMAD UR14, UR11, UR12, URZ ;  /* 0x0000000c0b0e72a4 */ /* 0x000fe2000f8e023f */
[----:B------:R-:W-:Y:S01]  /*12d0*/  IMAD.HI.U32 R0, R3, R0, R2 ;  /* 0x0000000003007227 */ /* 0x000fe200078e0002 */
[----:B------:R-:W-:Y:S01]  /*12e0*/  MOV R2, R4 ;  /* 0x0000000400027202 */ /* 0x000fe20000000f00 */
[----:B------:R-:W-:-:S02]  /*12f0*/  UIADD3 UR9, UR13, UR9, URZ ;  /* 0x000000090d097290 */ /* 0x000fc4000fffe03f */
[----:B------:R-:W-:Y:S02]  /*1300*/  UIMAD.WIDE.U32 UR12, UR10, UR8, URZ ;  /* 0x000000080a0c72a5 */ /* 0x000fe4000f8e003f */
[----:B------:R-:W-:Y:S01]  /*1310*/  IMAD.HI.U32 R0, R0, R2, RZ ;  /* 0x0000000200007227 */ /* 0x000fe200078e00ff */
[----:B------:R-:W-:Y:S01]  /*1320*/  ULDC UR34, c[0x0][0x2c4] ;  /* 0x0000b10000227ab9 */ /* 0x000fe20000000800 */
[----:B------:R-:W-:Y:S01]  /*1330*/  @UP0 UMOV UR46, UR18 ;  /* 0x00000012002e0c82 */ /* 0x000fe20008000000 */
[----:B------:R-:W-:Y:S01]  /*1340*/  UIMAD UR9, UR10, UR9, UR14 ;  /* 0x000000090a0972a4 */ /* 0x000fe2000f8e020e */
[----:B------:R-:W-:Y:S01]  /*1350*/  IMAD.MOV R3, RZ, RZ, -R0 ;  /* 0x000000ffff037224 */ /* 0x000fe200078e0a00 */
[----:B------:R-:W-:Y:S02]  /*1360*/  @UP3 UIMAD UR18, UR44, UR34, URZ ;  /* 0x000000222c1232a4 */ /* 0x000fe4000f8e023f */
[----:B------:R-:W-:Y:S01]  /*1370*/  USEL UR56, UR16, UR12, !UP1 ;  /* 0x0000000c10387287 */ /* 0x000fe2000c800000 */
[----:B------:R-:W-:Y:S01]  /*1380*/  IMAD R2, R5, R3, R2 ;  /* 0x0000000305027224 */ /* 0x000fe200078e0202 */
[----:B------:R-:W-:-:S02]  /*1390*/  ULOP3.LUT UR12, UR43, 0xffffffc0, URZ, 0xc0, !UPT ;  /* 0xffffffc02b0c7892 */ /* 0x000fc4000f8ec03f */
[----:B------:R-:W-:Y:S02]  /*13a0*/  UIADD3 UR45, UR17, UR9, URZ ;  /* 0x00000009112d7290 */ /* 0x000fe4000fffe03f */
[----:B------:R-:W-:Y:S01]  /*13b0*/  ISETP.GT.U32.AND P1, PT, R5, R2, PT ;  /* 0x000000020500720c */ /* 0x000fe20003f24070 */
[----:B------:R-:W-:Y:S02]  /*13c0*/  @UP3 USEL UR9, UR18, UR8, !UP1 ;  /* 0x0000000812093287 */ /* 0x000fe4000c800000 */
[----:B------:R-:W-:Y:S01]  /*13d0*/  UIADD3 UR18, UR12, -0x40, URZ ;  /* 0xffffffc00c127890 */ /* 0x000fe2000fffe03f */
[----:B------:R-:W-:Y:S01]  /*13e0*/  @UP3 ULDC UR19, c[0x0][0x2e4] ;  /* 0x0000b90000133ab9 */ /* 0x000fe20000000800 */
[----:B------:R-:W-:Y:S02]  /*13f0*/  @!UP3 UIMAD UR14, UR44, UR61, UR57 ;  /* 0x0000003d2c0eb2a4 */ /* 0x000fe4000f8e0239 */
[----:B------:R-:W-:Y:S02]  /*1400*/  @UP3 UIMAD UR22, UR57, UR19, UR9 ;  /* 0x00000013391632a4 */ /* 0x000fe4000f8e0209 */
[----:B------:R-:W-:-:S02]  /*1410*/  USHF.R.S32.HI UR19, URZ, 0x1f, UR18 ;  /* 0x0000001f3f137899 */ /* 0x000fc40008011412 */
[----:B------:R-:W-:Y:S02]  /*1420*/  UIADD3 UR9, UP2, UR18, UR29, URZ ;  /* 0x0000001d12097290 */ /* 0x000fe4000ff5e03f */
[----:B------:R-:W-:Y:S01]  /*1430*/  @!P1 IMAD.IADD R2, R2, 0x1, -R5 ;  /* 0x0000000102029824 */ /* 0x000fe200078e0a05 */
[----:B------:R-:W-:Y:S01]  /*1440*/  UIMAD UR12, UR11, UR8, URZ ;  /* 0x000000080b0c72a4 */ /* 0x000fe2000f8e023f */
[----:B------:R-:W-:Y:S01]  /*1450*/  @!P1 IADD3 R0, R0, 0x1, RZ ;  /* 0x0000000100009810 */ /* 0x000fe20007ffe0ff */
[----:B------:R-:W-:Y:S01]  /*1460*/  @!UP3 UIMAD UR22, UR14, UR34, URZ ;  /* 0x000000220e16b2a4 */ /* 0x000fe2000f8e023f */
[----:B------:R-:W-:Y:S01]  /*1470*/  PLOP3.LUT P1, PT, PT, PT, UP0, 0x80, 0x0 ;  /* 0x000000000000781c */ /* 0x000fe20003f2f008 */
[----:B------:R-:W-:Y:S01]  /*1480*/  UIADD3.X UR14, UR19, UR31, URZ, UP2, !UPT ;  /* 0x0000001f130e7290 */ /* 0x000fe200097fe43f */
[----:B------:R-:W-:Y:S01]  /*1490*/  ISETP.GE.U32.AND P0, PT, R2, R5, PT ;  /* 0x000000050200720c */ /* 0x000fe20003f06070 */
[----:B------:R-:W-:Y:S01]  /*14a0*/  UIMAD UR11, UR11, UR9, URZ ;  /* 0x000000090b0b72a4 */ /* 0x000fe2000f8e023f */
[----:B------:R-:W-:Y:S01]  /*14b0*/  LOP3.LUT R2, R6, UR57, RZ, 0x3c, !PT ;  /* 0x0000003906027c12 */ /* 0x000fe2000f8e3cff */
[----:B------:R-:W-:-:S02]  /*14c0*/  @UP0 UIADD3 UR27, UR15, UR25, URZ ;  /* 0x000000190f1b0290 */ /* 0x000fc4000fffe03f */
[----:B------:R-:W-:Y:S01]  /*14d0*/  @UP1 UIADD3 UR45, UR13, UR12, URZ ;  /* 0x0000000c0d2d1290 */ /* 0x000fe2000fffe03f */
[----:B------:R-:W-:Y:S01]  /*14e0*/  ISETP.GE.AND P2, PT, R2, RZ, PT ;  /* 0x000000ff0200720c */ /* 0x000fe20003f46270 */
[----:B------:R-:W-:Y:S01]  /*14f0*/  UIMAD.WIDE.U32 UR34, UR10, UR9, URZ ;  /* 0x000000090a2272a5 */ /* 0x000fe2000f8e003f */
[----:B------:R-:W-:Y:S01]  /*1500*/  @UP0 ULDC.64 UR12, c[0x0][0x250] ;  /* 0x00009400000c0ab9 */ /* 0x000fe20000000a00 */
[----:B------:R-:W-:Y:S01]  /*1510*/  UIMAD UR9, UR10, UR14, UR11 ;  /* 0x0000000e0a0972a4 */ /* 0x000fe2000f8e020b */
[----:B------:R-:W-:Y:S01]  /*1520*/  ULDC.U8 UR42, c[0x0][0x480] ;  /* 0x00012000002a7ab9 */ /* 0x000fe20000000000 */
[----:B------:R-:W-:Y:S02]  /*1530*/  @UP0 UIMAD.WIDE.U32 UR10, UR27, UR12, URZ ;  /* 0x0000000c1b0a02a5 */ /* 0x000fe4000f8e003f */
[----:B------:R-:W-:Y:S01]  /*1540*/  @P0 VIADD R0, R0, 0x1 ;  /* 0x0000000100000836 */ /* 0x000fe20000000000 */
[----:B------:R-:W-:Y:S01]  /*1550*/  UISETP.NE.AND UP5, UPT, UR42, URZ, UPT ;  /* 0x0000003f2a00728c */ /* 0x000fe2000bfa5270 */
[----:B------:R-:W-:Y:S01]  /*1560*/  PLOP3.LUT P0, PT, PT, PT, UP3, 0x80, 0x0 ;  /* 0x000000000000781c */ /* 0x000fe20003f0f038 */
[----:B------:R-:W-:-:S02]  /*1570*/  @UP0 UIMAD UR14, UR27, UR13, URZ ;  /* 0x0000000d1b0e02a4 */ /* 0x000fc4000f8e023f */
[----:B------:R-:W-:Y:S01]  /*1580*/  USEL UR51, UR49, URZ, UP5 ;  /* 0x0000003f31337287 */ /* 0x000fe2000a800000 */
[----:B------:R-:W-:Y:S01]  /*1590*/  @!P2 IADD3 R0, -R0, RZ, RZ ;  /* 0x000000ff0000a210 */ /* 0x000fe20007ffe1ff */
[----:B------:R-:W-:Y:S01]  /*15a0*/  USHF.R.S32.HI UR53, URZ, 0x1f, UR30 ;  /* 0x0000001f3f357899 */ /* 0x000fe2000801141e */
[----:B------:R-:W-:Y:S01]  /*15b0*/  @!P3 LOP3.LUT R0, RZ, R6, RZ, 0x33, !PT ;  /* 0x00000006ff00b212 */ /* 0x000fe200078e33ff */
[----:B------:R-:W-:Y:S02]  /*15c0*/  @!UP1 UIADD3 UR47, UR39, UR28, URZ ;  /* 0x0000001c272f9290 */ /* 0x000fe4000fffe03f */
[----:B------:R-:W-:Y:S02]  /*15d0*/  USHF.R.S32.HI UR54, URZ, 0x1f, UR50 ;  /* 0x0000001f3f367899 */ /* 0x000fe40008011432 */
[----:B------:R-:W-:Y:S02]  /*15e0*/  USEL UR52, UR26, URZ, UP5 ;  /* 0x0000003f1a347287 */ /* 0x000fe4000a800000 */
[----:B------:R-:W-:-:S02]  /*15f0*/  @UP0 UIADD3 UR42, UR11, UR14, URZ ;  /* 0x0000000e0b2a0290 */ /* 0x000fc4000fffe03f */
[----:B------:R-:W-:Y:S01]  /*1600*/  UIADD3 UR49, UR35, UR9, URZ ;  /* 0x0000000923317290 */ /* 0x000fe2000fffe03f */
        /* <DEDUP_REMOVED lines=14> */
.L_x_270:
[----:B------:R-:W-:Y:S05]  /*16f0*/  @P1 BRA `(.L_x_271) ;  /* 0x0000000000301947 */ /* 0x000fea0003800000 */
        /* <DEDUP_REMOVED lines=12> */
.L_x_271:
        /* <DEDUP_REMOVED lines=11> */
.L_x_272:
[----:B------:R-:W-:-:S04]  /*1870*/  UIMAD UR8, UR44, UR61, UR57 ;  /* 0x0000003d2c0872a4 */ /* 0x000fc8000f8e0239 */
[----:B------:R-:W-:-:S12]  /*1880*/  UIMAD UR8, UR8, UR59, URZ ;  /* 0x0000003b080872a4 */ /* 0x000fd8000f8e023f */
.L_x_273:
[----:B------:R-:W1:Y:S01]  /*1890*/  S2R R38, SR_TID.X ;  /* 0x0000000000267919 */ /* 0x000e620000002100 */
[----:B------:R-:W2:Y:S01]  /*18a0*/  LDC.64 R14, c[0x0][0x420] ;  /* 0x00010800ff0e7b82 */ /* 0x000ea20000000a00 */
[----:B------:R-:W-:Y:S01]  /*18b0*/  ULDC UR10, c[0x0][0x2dc] ;  /* 0x0000b700000a7ab9 */ /* 0x000fe20000000800 */
[----:B------:R-:W-:Y:S01]  /*18c0*/  UIADD3 UR14, UR18, UR8, URZ ;  /* 0x00000008120e7290 */ /* 0x000fe2000fffe03f */
[----:B------:R-:W-:Y:S01]  /*18d0*/  BSSY B1, `(.L_x_269) ;  /* 0x00007f1000017945 */ /* 0x000fe20003800000 */
[----:B------:R-:W-:Y:S02]  /*18e0*/  USHF.R.S32.HI UR27, URZ, 0x1f, UR57 ;  /* 0x0000001f3f1b7899 */ /* 0x000fe40008011439 */
[----:B------:R-:W-:Y:S01]  /*18f0*/  UIMAD UR8, UR10, UR61, URZ ;  /* 0x0000003d0a0872a4 */ /* 0x000fe2000f8e023f */
[----:B------:R-:W-:Y:S02]  /*1900*/  ULDC.64 UR16, c[0x0][0x258] ;  /* 0x0000960000107ab9 */ /* 0x000fe40000000a00 */
[----:B------:R-:W-:Y:S01]  /*1910*/  ULDC.64 UR10, c[0x0][0x428] ;  /* 0x00010a00000a7ab9 */ /* 0x000fe20000000a00 */
[----:B------:R-:W-:-:S02]  /*1920*/  UIADD3 UR26, UR18, UR22, URZ ;  /* 0x00000016121a7290 */ /* 0x000fc4000fffe03f */
[----:B------:R-:W-:Y:S01]  /*1930*/  UISETP.GE.AND UP4, UPT, UR32, 0x1, UPT ;  /* 0x000000012000788c */ /* 0x000fe2000bf86270 */
[----:B------:R-:W-:Y:S01]  /*1940*/  ULDC.64 UR28, c[0x0][0x3e0] ;  /* 0x0000f800001c7ab9 */ /* 0x000fe20000000a00 */
[----:B------:R-:W-:Y:S01]  /*1950*/  ULDC.64 UR38, c[0x0][0x2b0] ;  /* 0x0000ac0000267ab9 */ /* 0x000fe20000000a00 */
[----:B------:R-:W-:Y:S01]  /*1960*/  ULDC.64 UR40, c[0x0][0x478] ;  /* 0x00011e0000287ab9 */ /* 0x000fe20000000a00 */
[----:B------:R-:W-:Y:S01]  /*1970*/  ULEA.HI.SX32 UR31, UR43, 0xffffffff, 0x1a ;  /* 0xffffffff2b1f7891 */ /* 0x000fe2000f8fd23f */
[----:B-1----:R-:W-:-:S04]  /*1980*/  SHF.R.S32.HI R39, RZ, 0x1f, R38 ;  /* 0x0000001fff277819 */ /* 0x002fc80000011426 */
[CC--:B------:R-:W-:Y:S02]  /*1990*/  LEA.HI R2, R39.reuse, R38.reuse, RZ, 0x3 ;  /* 0x0000002627027211 */ /* 0x0c0fe400078f18ff */
[----:B------:R-:W-:Y:S02]  /*19a0*/  LEA.HI R11, R39, R38, RZ, 0x5 ;  /* 0x00000026270b7211 */ /* 0x000fe400078f28ff */
[----:B------:R-:W-:Y:S02]  /*19b0*/  LOP3.LUT R3, R2, 0xfffffff8, RZ, 0xc0, !PT ;  /* 0xfffffff802037812 */ /* 0x000fe400078ec0ff */
[----:B------:R-:W-:-:S03]  /*19c0*/  SHF.R.S32.HI R2, RZ, 0x3, R2 ;  /* 0x00000003ff027819 */ /* 0x000fc60000011402 */
[----:B------:R-:W-:Y:S01]  /*19d0*/  IMAD.IADD R3, R38, 0x1, -R3 ;  /* 0x0000000126037824 */ /* 0x000fe200078e0a03 */
[----:B------:R-:W-:Y:S02]  /*19e0*/  SHF.R.S32.HI R35, RZ, 0x1f, R2 ;  /* 0x0000001fff237819 */ /* 0x000fe40000011402 */
[----:B------:R-:W-:Y:S01]  /*19f0*/  IADD3 R8, P0, R2, UR18, RZ ;  /* 0x0000001202087c10 */ /* 0x000fe2000ff1e0ff */
[----:B------:R-:W-:-:S03]  /*1a00*/  IMAD.SHL.U32 R4, R3, 0x8, RZ ;  /* 0x0000000803047824 */ /* 0x000fc600078e00ff */
[----:B------:R-:W-:Y:S02]  /*1a10*/  IADD3.X R3, R35, UR19, RZ, P0, !PT ;  /* 0x0000001323037c10 */ /* 0x000fe400087fe4ff */
[--C-:B------:R-:W-:Y:S02]  /*1a20*/  SHF.R.S32.HI R5, RZ, 0x1f, R4.reuse ;  /* 0x0000001fff057819 */ /* 0x100fe40000011404 */
[----:B------:R-:W-:Y:S01]  /*1a30*/  IADD3 R6, P0, R4, UR9, RZ ;  /* 0x0000000904067c10 */ /* 0x000fe2000ff1e0ff */
[----:B------:R-:W-:Y:S01]  /*1a40*/  IMAD R9, R3, UR36, RZ ;  /* 0x0000002403097c24 */ /* 0x000fe2000f8e02ff */
[----:B------:R-:W-:Y:S01]  /*1a50*/  UIMAD UR9, UR27, UR10, URZ ;  /* 0x0000000a1b0972a4 */ /* 0x000fe2000f8e023f */
[----:B--2---:R-:W-:Y:S01]  /*1a60*/  IMAD R3, R14, UR19, RZ ;  /* 0x000000130e037c24 */ /* 0x004fe2000f8e02ff */
[----:B------:R-:W-:Y:S01]  /*1a70*/  IADD3.X R7, R5, UR47, RZ, P0, !PT ;  /* 0x0000002f05077c10 */ /* 0x000fe200087fe4ff */
[C---:B------:R-:W-:Y:S01]  /*1a80*/  IMAD R10, R8.reuse, UR37, R9 ;  /* 0x00000025080a7c24 */ /* 0x040fe2000f8e0209 */
[----:B------:R-:W-:Y:S01]  /*1a90*/  UIMAD UR11, UR57, UR11, UR9 ;  /* 0x0000000b390b72a4 */ /* 0x000fe2000f8e0209 */
[----:B------:R-:W-:Y:S01]  /*1aa0*/  IMAD.WIDE.U32 R8, R8, UR36, R4 ;  /* 0x0000002408087c25 */ /* 0x000fe2000f8e0004 */
[----:B------:R-:W-:-:S02]  /*1ab0*/  UIMAD UR9, UR27, UR16, URZ ;  /* 0x000000101b0972a4 */ /* 0x000fc4000f8e023f */
[----:B------:R-:W-:Y:S01]  /*1ac0*/  UIMAD.WIDE UR26, UR26, 0x4, UR38 ;  /* 0x000000041a1a78a5 */ /* 0x000fe2000f8e0226 */
[----:B------:R-:W-:Y:S01]  /*1ad0*/  IMAD R3, R15, UR18, R3 ;  /* 0x000000120f037c24 */ /* 0x000fe2000f8e0203 */
[----:B------:R-:W-:Y:S01]  /*1ae0*/  IADD3 R8, P0, R8, UR55, RZ ;  /* 0x0000003708087c10 */ /* 0x000fe2000ff1e0ff */
[----:B------:R-:W-:Y:S01]  /*1af0*/  IMAD.WIDE.U32 R6, R14, UR18, R6 ;  /* 0x000000120e067c25 */ /* 0x000fe2000f8e0006 */
[----:B------:R-:W-:Y:S02]  /*1b00*/  UIMAD UR17, UR57, UR17, UR9 ;  /* 0x00000011391172a4 */ /* 0x000fe4000f8e0209 */
[----:B------:R-:W-:Y:S01]  /*1b10*/  IADD3.X R9, R9, UR23, R10, P0, !PT ;  /* 0x0000001709097c10 */ /* 0x000fe200087fe40a */
[----:B------:R-:W-:Y:S01]  /*1b20*/  IMAD.IADD R7, R7, 0x1, R3 ;  /* 0x0000000107077824 */ /* 0x000fe200078e0203 */
[----:B------:R-:W-:Y:S01]  /*1b30*/  LOP3.LUT R10, R11, 0xffffffe0, RZ, 0xc0, !PT ;  /* 0xffffffe00b0a7812 */ /* 0x000fe200078ec0ff */
[----:B------:R-:W-:Y:S01]  /*1b40*/  IMAD.U32 R3, RZ, RZ, UR10 ;  /* 0x0000000aff037e24 */ /* 0x000fe2000f8e00ff */
[----:B------:R-:W-:Y:S01]  /*1b50*/  SHF.R.S32.HI R11, RZ, 0x5, R11 ;  /* 0x00000005ff0b7819 */ /* 0x000fe2000001140b */
[----:B------:R-:W-:Y:S01]  /*1b60*/  ULDC.64 UR22, c[0x0][0x210] ;  /* 0x0000840000167ab9 */ /* 0x000fe20000000a00 */
[----:B------:R-:W-:Y:S01]  /*1b70*/  ULDC.64 UR18, c[0x0][0x400] ;  /* 0x0001000000127ab9 */ /* 0x000fe20000000a00 */
[----:B------:R-:W-:-:S02]  /*1b80*/  IMAD.IADD R10, R38, 0x1, -R10 ;  /* 0x00000001260a7824 */ /* 0x000fc400078e0a0a */
[----:B------:R-:W-:-:S04]  /*1b90*/  IMAD.WIDE.U32 R6, R3, UR57, R6 ;  /* 0x0000003903067c25 */ /* 0x000fc8000f8e0006 */
[----:B------:R-:W-:Y:S02]  /*1ba0*/  IMAD.U32 R3, RZ, RZ, UR16 ;  /* 0x00000010ff037e24 */ /* 0x000fe4000f8e00ff */
[----:B------:R-:W-:Y:S01]  /*1bb0*/  IMAD R10, R11, UR8, R10 ;  /* 0x000000080b0a7c24 */ /* 0x000fe2000f8e020a */
[----:B------:R-:W-:Y:S01]  /*1bc0*/  USHF.L.U32 UR8, UR8, 0x6, URZ ;  /* 0x0000000608087899 */ /* 0x000fe2000800063f */
[----:B------:R-:W-:-:S03]  /*1bd0*/  IMAD.WIDE.U32 R8, R3, UR57, R8 ;  /* 0x0000003903087c25 */ /* 0x000fc6000f8e0008 */
[----:B------:R-:W-:Y:S01]  /*1be0*/  UIADD3 UR9, UP3, UP2, UR34, UR8, UR50 ;  /* 0x0000000822097290 */ /* 0x000fe2000fa7e032 */
[----:B------:R-:W-:Y:S01]  /*1bf0*/  VIADD R11, R9, UR17 ;  /* 0x00000011090b7c36 */ /* 0x000fe20008000000 */
[----:B------:R-:W-:Y:S01]  /*1c00*/  USHF.R.S32.HI UR8, URZ, 0x1f, UR8 ;  /* 0x0000001f3f087899 */ /* 0x000fe20008011408 */
[C---:B------:R-:W-:Y:S01]  /*1c10*/  LEA R12, P0, R8.reuse, UR22, 0x1 ;  /* 0x00000016080c7c11 */ /* 0x040fe2000f8008ff */
[----:B------:R-:W-:Y:S01]  /*1c20*/  UIADD3 UR9, UP1, UP0, UR52, UR9, UR56 ;  /* 0x0000000934097290 */ /* 0x000fe2000f83e038 */
[----:B------:R-:W-:Y:S01]  /*1c30*/  VIADD R7, R7, UR11 ;  /* 0x0000000b07077c36 */ /* 0x000fe20008000000 */
[----:B------:R-:W-:Y:S01]  /*1c40*/  UIADD3.X UR8, UR49, UR8, UR54, UP3, UP2 ;  /* 0x0000000831087290 */ /* 0x000fe20009fe4436 */
[-C--:B------:R-:W-:Y:S01]  /*1c50*/  IMAD R3, R35, R14.reuse, RZ ;  /* 0x0000000e23037224 */ /* 0x080fe200078e02ff */
[----:B------:R-:W-:Y:S01]  /*1c60*/  LEA.HI.X R13, R8, UR23, R11, 0x1, P0 ;  /* 0x00000017080d7c11 */ /* 0x000fe200080f0c0b */
[----:B------:R-:W-:Y:S01]  /*1c70*/  IMAD.WIDE.U32 R6, R2, R14, R6 ;  /* 0x0000000e02067225 */ /* 0x000fe200078e0006 */
[----:B------:R-:W-:Y:S01]  /*1c80*/  PLOP3.LUT P0, PT, PT, PT, UP4, 0x80, 0x0 ;  /* 0x000000000000781c */ /* 0x000fe20003f0f048 */
[----:B------:R-:W-:-:S02]  /*1c90*/  UIADD3.X UR8, UR51, UR8, UR45, UP1, UP0 ;  /* 0x0000000833087290 */ /* 0x000fc40008fe042d */
[----:B------:R-:W-:Y:S01]  /*1ca0*/  IMAD R9, R2, R15, R3 ;  /* 0x0000000f02097224 */ /* 0x000fe200078e0203 */
[----:B------:R-:W-:Y:S01]  /*1cb0*/  IADD3 R3, P2, R10, UR9, RZ ;  /* 0x000000090a037c10 */ /* 0x000fe2000ff5e0ff */
[----:B------:R-:W-:Y:S01]  /*1cc0*/  UIMAD.WIDE UR22, UR14, 0x4, UR40 ;  /* 0x000000040e1678a5 */ /* 0x000fe2000f8e0228 */
[----:B------:R-:W-:Y:S01]  /*1cd0*/  LEA R8, P3, R6, UR28, 0x1 ;  /* 0x0000001c06087c11 */ /* 0x000fe2000f8608ff */
[----:B------:R-:W-:Y:S01]  /*1ce0*/  IMAD.IADD R9, R7, 0x1, R9 ;  /* 0x0000000107097824 */ /* 0x000fe200078e0209 */
[C---:B------:R-:W-:Y:S02]  /*1cf0*/  LEA R222, P1, R3.reuse, UR18, 0x2 ;  /* 0x0000001203de7c11 */ /* 0x040fe4000f8210ff */
[----:B------:R-:W-:Y:S02]  /*1d00*/  LEA.HI.X.SX32 R7, R10, UR8, 0x1, P2 ;  /* 0x000000080a077c11 */ /* 0x000fe400090f0eff */
[----:B------:R-:W-:Y:S02]  /*1d10*/  LEA.HI.X R9, R6, UR29, R9, 0x1, P3 ;  /* 0x0000001d06097c11 */ /* 0x000fe400098f0c09 */
[----:B------:R-:W-:Y:S01]  /*1d20*/  LEA.HI.X R223, R3, UR19, R7, 0x2, P1 ;  /* 0x0000001303df7c11 */ /* 0x000fe200088f1407 */
[----:B------:R-:W-:Y:S06]  /*1d30*/  @!P0 BRA `(.L_x_274) ;  /* 0x0000006c006c8947 */ /* 0x000fec0003800000 */
[----:B------:R-:W2:Y:S01]  /*1d40*/  LDL R164, [R1] ;  /* 0x0000000001a47983 */ /* 0x000ea20000100800 */
[----:B------:R-:W-:Y:S01]  /*1d50*/  UMOV UR8, UR31 ;  /* 0x0000001f00087c82 */ /* 0x000fe20008000000 */
[----:B------:R-:W-:Y:S01]  /*1d60*/  UIMAD UR10, UR24, -0x80, UR5 ;  /* 0xffffff80180a78a4 */ /* 0x000fe2000f8e0205 */
[C---:B------:R-:W-:Y:S01]  /*1d70*/  VIADD R7, R2.reuse, 0x20 ;  /* 0x0000002002077836 */ /* 0x040fe20000000000 */
[----:B------:R-:W-:Y:S01]  /*1d80*/  UIMAD UR9, UR8, -0x40, UR32 ;  /* 0xffffffc0080978a4 */ /* 0x000fe2000f8e0220 */
[C---:B------:R-:W-:Y:S01]  /*1d90*/  VIADD R3, R2.reuse, 0x40 ;  /* 0x0000004002037836 */ /* 0x040fe20000000000 */
[----:B------:R-:W-:Y:S01]  /*1da0*/  UIMAD UR14, UR53, UR20, URZ ;  /* 0x00000014350e72a4 */ /* 0x000fe2000f8e023f */
[----:B------:R-:W-:Y:S01]  /*1db0*/  IMAD.U32 R6, RZ, RZ, UR20 ;  /* 0x00000014ff067e24 */ /* 0x000fe2000f8e00ff */
[C---:B------:R-:W-:Y:S01]  /*1dc0*/  ISETP.GE.AND P4, PT, R7.reuse, UR10, PT ;  /* 0x0000000a07007c0c */ /* 0x040fe2000bf86270 */
[----:B------:R-:W-:Y:S01]  /*1dd0*/  VIADD R10, R2, 0x60 ;  /* 0x00000060020a7836 */ /* 0x000fe20000000000 */
[----:B------:R-:W-:Y:S01]  /*1de0*/  ISETP.GE.AND P6, PT, R7, UR9, PT ;  /* 0x0000000907007c0c */ /* 0x000fe2000bfc6270 */
[----:B------:R-:W-:Y:S01]  /*1df0*/  UIMAD UR14, UR30, UR21, UR14 ;  /* 0x000000151e0e72a4 */ /* 0x000fe2000f8e020e */
[----:B------:R-:W-:Y:S01]  /*1e00*/  ISETP.GE.AND P3, PT, R3, UR10, PT ;  /* 0x0000000a03007c0c */ /* 0x000fe2000bf66270 */
[----:B------:R-:W-:Y:S01]  /*1e10*/  IMAD.U32 R3, RZ, RZ, UR12 ;  /* 0x0000000cff037e24 */ /* 0x000fe2000f8e00ff */
[----:B------:R-:W-:Y:S01]  /*1e20*/  ISETP.GE.AND P1, PT, R10, UR10, PT ;  /* 0x0000000a0a007c0c */ /* 0x000fe2000bf26270 */
[----:B------:R-:W-:Y:S01]  /*1e30*/  IMAD.WIDE.U32 R6, R6, UR30, R4 ;  /* 0x0000001e06067c25 */ /* 0x000fe2000f8e0004 */
[----:B------:R-:W-:Y:S01]  /*1e40*/  UIMAD UR11, UR53, UR12, URZ ;  /* 0x0000000c350b72a4 */ /* 0x000fe2000f8e023f */
[----:B------:R-:W-:-:S02]  /*1e50*/  ULDC.64 UR18, c[0x0][0x260] ;  /* 0x0000980000127ab9 */ /* 0x000fc40000000a00 */
[----:B------:R-:W-:Y:S01]  /*1e60*/  IMAD.WIDE.U32 R4, R3, UR30, R4 ;  /* 0x0000001e03047c25 */ /* 0x000fe2000f8e0004 */
[----:B------:R-:W-:Y:S01]  /*1e70*/  IADD3 R10, P2, R6, UR46, RZ ;  /* 0x0000002e060a7c10 */ /* 0x000fe2000ff5e0ff */
[----:B------:R-:W-:Y:S01]  /*1e80*/  UIMAD UR11, UR30, UR13, UR11 ;  /* 0x0000000d1e0b72a4 */ /* 0x000fe2000f8e020b */
[----:B------:R-:W1:Y:S01]  /*1e90*/  @!P4 LDC.64 R20, c[0x0][0x218] ;  /* 0x00008600ff14cb82 */ /* 0x000e620000000a00 */
[----:B------:R-:W-:Y:S01]  /*1ea0*/  IMAD.MOV.U32 R226, RZ, RZ, R8 ;  /* 0x000000ffffe27224 */ /* 0x000fe200078e0008 */
[----:B------:R-:W-:Y:S01]  /*1eb0*/  IADD3 R6, P0, R4, UR33, RZ ;  /* 0x0000002104067c10 */ /* 0x000fe2000ff1e0ff */
[----:B------:R-:W-:Y:S01]  /*1ec0*/  IMAD.MOV.U32 R227, RZ, RZ, R9 ;  /* 0x000000ffffe37224 */ /* 0x000fe200078e0009 */
[----:B------:R-:W-:Y:S01]  /*1ed0*/  ULDC.64 UR16, c[0x0][0x268] ;  /* 0x00009a0000107ab9 */ /* 0x000fe20000000a00 */
[----:B------:R-:W-:Y:S01]  /*1ee0*/  IMAD.U32 R3, RZ, RZ, UR14 ;  /* 0x0000000eff037e24 */ /* 0x000fe2000f8e00ff */
[----:B------:R-:W-:Y:S01]  /*1ef0*/  USHF.L.U32 UR14, UR37, 0x6, URZ ;  /* 0x00000006250e7899 */ /* 0x000fe2000800063f */
[----:B------:R-:W-:Y:S01]  /*1f00*/  IMAD.WIDE.U32 R8, R14, 0x40, RZ ;  /* 0x000000400e087825 */ /* 0x000fe200078e00ff */
[----:B------:R-:W-:Y:S01]  /*1f10*/  UIMAD.WIDE.U32 UR28, UR36, 0x40, URZ ;  /* 0x00000040241c78a5 */ /* 0x000fe2000f8e003f */
[----:B------:R-:W3:Y:S01]  /*1f20*/  @!P3 LDC.64 R30, c[0x0][0x218] ;  /* 0x00008600ff1ebb82 */ /* 0x000ee20000000a00 */
[----:B------:R-:W-:Y:S01]  /*1f30*/  IADD3.X R11, R7, UR48, R3, P2, !PT ;  /* 0x00000030070b7c10 */ /* 0x000fe200097fe403 */
[----:B------:R-:W-:Y:S01]  /*1f40*/  IMAD.SHL.U32 R15, R15, 0x40, RZ ;  /* 0x000000400f0f7824 */ /* 0x000fe200078e00ff */
[----:B------:R-:W-:Y:S01]  /*1f50*/  @!P6 IADD3 R8, P2, R226, R8, RZ ;  /* 0x00000008e208e210 */ /* 0x000fe20007f5e0ff */
[----:B------:R-:W-:Y:S01]  /*1f60*/  IMAD.U32 R4, RZ, RZ, UR11 ;  /* 0x0000000bff047e24 */ /* 0x000fe2000f8e00ff */
[----:B------:R-:W-:Y:S01]  /*1f70*/  ULEA.HI UR11, UR8, UR8, URZ, 0x1 ;  /* 0x00000008080b7291 */ /* 0x000fe2000f8f083f */
[C---:B------:R-:W-:Y:S01]  /*1f80*/  IMAD R3, R16.reuse, UR18, RZ ;  /* 0x0000001210037c24 */ /* 0x040fe2000f8e02ff */
[----:B------:R-:W-:Y:S01]  /*1f90*/  @!P6 IADD3.X R9, R227, R9, R15, P2, !PT ;  /* 0x00000009e309e210 */ /* 0x000fe200017fe40f */
[----:B------:R-:W-:Y:S01]  /*1fa0*/  IMAD R14, R16, UR16, RZ ;  /* 0x00000010100e7c24 */ /* 0x000fe2000f8e02ff */
[----:B------:R-:W-:Y:S01]  /*1fb0*/  PLOP3.LUT P2, PT, PT, PT, UP5, 0x80, 0x0 ;  /* 0x000000000000781c */ /* 0x000fe20003f4f058 */
[----:B------:R-:W-:Y:S01]  /*1fc0*/  ULOP3.LUT UR11, UR11, 0xfffffffe, URZ, 0xc0, !UPT ;  /* 0xfffffffe0b0b7892 */ /* 0x000fe2000f8ec03f */
[----:B------:R-:W-:Y:S01]  /*1fd0*/  IADD3.X R7, R5, UR42, R4, P0, !PT ;  /* 0x0000002a05077c10 */ /* 0x000fe200087fe404 */
[----:B------:R-:W-:Y:S01]  /*1fe0*/  IMAD R15, R0, UR19, R3 ;  /* 0x00000013000f7c24 */ /* 0x000fe2000f8e0203 */
[----:B------:R-:W-:Y:S01]  /*1ff0*/  ISETP.GE.AND P0, PT, R2, UR9, PT ;  /* 0x0000000902007c0c */ /* 0x000fe2000bf06270 */
[----:B------:R-:W-:Y:S01]  /*2000*/  UIADD3 UR11, UR8, -UR11, URZ ;  /* 0x8000000b080b7290 */ /* 0x000fe2000fffe03f */
[----:B------:R-:W-:Y:S01]  /*2010*/  IMAD.WIDE.U32 R4, R0, UR18, R10 ;  /* 0x0000001200047c25 */ /* 0x000fe2000f8e000a */
[----:B------:R-:W4:Y:S02]  /*2020*/  @!P1 LDC.64 R32, c[0x0][0x218] ;  /* 0x00008600ff209b82 */ /* 0x000f240000000a00 */
[----:B------:R-:W-:Y:S01]  /*2030*/  UISETP.NE.AND UP0, UPT, UR11, 0x1, UPT ;  /* 0x000000010b00788c */ /* 0x000fe2000bf05270 */
[----:B------:R-:W-:-:S02]  /*2040*/  IMAD.MOV.U32 R224, RZ, RZ, R12 ;  /* 0x000000ffffe07224 */ /* 0x000fc400078e000c */
[----:B------:R-:W-:-:S03]  /*2050*/  IMAD R16, R0, UR17, R14 ;  /* 0x0000001100107c24 */ /* 0x000fc6000f8e020e */
[----:B------:R-:W-:Y:S01]  /*2060*/  @P2 BAR.SYNC.DEFER_BLOCKING 0x0 ;  /* 0x0000000000002b1d */ /* 0x000fe20000010000 */
[----:B------:R-:W-:Y:S01]  /*2070*/  @!P4 IADD3 R3, P2, R2, 0x20, RZ ;  /* 0x000000200203c810 */ /* 0x000fe20007f5e0ff */
[----:B------:R-:W-:Y:S01]  /*2080*/  IMAD.WIDE.U32 R6, R0, UR16, R6 ;  /* 0x0000001000067c25 */ /* 0x000fe2000f8e0006 */
[----:B------:R-:W-:Y:S02]  /*2090*/  LEA R0, R246, UR4, 0x1 ;  /* 0x00000004f6007c11 */ /* 0x000fe4000f8e08ff */
[----:B------:R-:W-:Y:S01]  /*20a0*/  @!P6 IADD3 R10, P5, R224, UR28, RZ ;  /* 0x0000001ce00aec10 */ /* 0x000fe2000ffbe0ff */
[----:B------:R-:W-:Y:S01]  /*20b0*/  VIADD R11, R246, 0x2000 ;  /* 0x00002000f60b7836 */ /* 0x000fe20000000000 */
[----:B------:R-:W-:Y:S01]  /*20c0*/  UMOV UR11, UR26 ;  /* 0x0000001a000b7c82 */ /* 0x000fe20008000000 */
[----:B------:R-:W-:Y:S01]  /*20d0*/  @!P4 IMAD.X R12, RZ, RZ, R35, P2 ;  /* 0x000000ffff0cc224 */ /* 0x000fe200010e0623 */
[----:B------:R-:W-:Y:S01]  /*20e0*/  PLOP3.LUT P2, PT, PT, PT, UP0, 0x80, 0x0 ;  /* 0x000000000000781c */ /* 0x000fe20003f4f008 */
[----:B------:R-:W-:-:S02]  /*20f0*/  IMAD.MOV.U32 R225, RZ, RZ, R13 ;  /* 0x000000ffffe17224 */ /* 0x000fc400078e000d */
[----:B------:R-:W-:Y:S01]  /*2100*/  IMAD.MOV.U32 R241, RZ, RZ, 0x7f800000 ;  /* 0x7f800000fff17424 */ /* 0x000fe200078e00ff */
[----:B------:R-:W-:Y:S01]  /*2110*/  SEL R13, R11, R246, !P2 ;  /* 0x000000f60b0d7207 */ /* 0x000fe20005000000 */
[----:B------:R-:W-:Y:S02]  /*2120*/  IMAD.U32 R14, RZ, RZ, UR14 ;  /* 0x0000000eff0e7e24 */ /* 0x000fe4000f8e00ff */
[----:B------:R-:W-:Y:S01]  /*2130*/  IMAD.MOV.U32 R242, RZ, RZ, 0x7f800000 ;  /* 0x7f800000fff27424 */ /* 0x000fe200078e00ff */
[----:B------:R-:W-:Y:S01]  /*2140*/  LEA R221, R13, UR4, 0x1 ;  /* 0x000000040ddd7c11 */ /* 0x000fe2000f8e08ff */
[----:B------:R-:W-:Y:S01]  /*2150*/  @!P4 IMAD R12, R12, UR20, RZ ;  /* 0x000000140c0ccc24 */ /* 0x000fe2000f8e02ff */
[----:B------:R-:W-:Y:S01]  /*2160*/  @!P6 IADD3.X R11, R225, UR29, R14, P5, !PT ;  /* 0x0000001de10bec10 */ /* 0x000fe2000affe40e */
[----:B------:R-:W-:Y:S01]  /*2170*/  IMAD.IADD R5, R5, 0x1, R15 ;  /* 0x0000000105057824 */ /* 0x000fe200078e020f */
[----:B------:R-:W-:Y:S01]  /*2180*/  ISETP.GE.AND P5, PT, R2, UR10, PT ;  /* 0x0000000a02007c0c */ /* 0x000fe2000bfa6270 */
[----:B------:R-:W-:Y:S01]  /*2190*/  @!P4 IMAD R12, R3, UR21, R12 ;  /* 0x00000015030ccc24 */ /* 0x000fe2000f8e020c */
[----:B------:R-:W-:Y:S01]  /*21a0*/  UMOV UR10, UR27 ;  /* 0x0000001b000a7c82 */ /* 0x000fe20008000000 */
[----:B------:R-:W-:Y:S01]  /*21b0*/  @P0 STS.128 [R0+0x8000], RZ ;  /* 0x008000ff00000388 */ /* 0x000fe20000000c00 */
[----:B------:R-:W-:-:S02]  /*21c0*/  IMAD.IADD R7, R7, 0x1, R16 ;  /* 0x0000000107077824 */ /* 0x000fc400078e0210 */
[----:B------:R-:W-:Y:S01]  /*21d0*/  IMAD.MOV.U32 R239, RZ, RZ, 0x7f800000 ;  /* 0x7f800000ffef7424 */ /* 0x000fe200078e00ff */
[----:B------:R-:W-:Y:S01]  /*21e0*/  @P0 STS.128 [R0+0xa000], RZ ;  /* 0x00a000ff00000388 */ /* 0x000fe20000000c00 */
[--C-:B------:R-:W-:Y:S02]  /*21f0*/  @!P4 IMAD.MOV.U32 R14, RZ, RZ, R6.reuse ;  /* 0x000000ffff0ec224 */ /* 0x100fe400078e0006 */
[----:B------:R-:W-:Y:S01]  /*2200*/  IMAD.MOV.U32 R240, RZ, RZ, 0x7f800000 ;  /* 0x7f800000fff07424 */ /* 0x000fe200078e00ff */
[----:B------:R-:W-:Y:S01]  /*2210*/  @!PT LDS RZ, [RZ] ;  /* 0x00000000fffff984 */ /* 0x000fe20000000800 */
[----:B------:R-:W-:Y:S01]  /*2220*/  @!PT LDS RZ, [RZ] ;  /* 0x00000000fffff984 */ /* 0x000fe20000000800 */
[----:B------:R-:W-:Y:S01]  /*2230*/  @!PT LDS RZ, [RZ] ;  /* 0x00000000fffff984 */ /* 0x000fe20000000800 */
[----:B------:R-:W-:Y:S01]  /*2240*/  @!P0 LDGSTS.E.BYPASS.LTC128B.128 [R0+0x8000], desc[UR6][R226.64] ;  /* 0x08000000e2008fae */ /* 0x000fe2000b901d46 */
[--C-:B------:R-:W-:Y:S01]  /*2250*/  @!P4 IMAD.MOV.U32 R15, RZ, RZ, R7.reuse ;  /* 0x000000ffff0fc224 */ /* 0x100fe200078e0007 */
[----:B------:R-:W3:Y:S01]  /*2260*/  @!P5 LDC.64 R26, c[0x0][0x218] ;  /* 0x00008600ff1adb82 */ /* 0x000ee20000000a00 */
[----:B------:R-:W-:Y:S01]  /*2270*/  @!P3 IMAD.MOV.U32 R22, RZ, RZ, R6 ;  /* 0x000000ffff16b224 */ /* 0x000fe200078e0006 */
[----:B------:R-:W-:Y:S01]  /*2280*/  @!P0 LDGSTS.E.BYPASS.LTC128B.128 [R0+0xa000], desc[UR6][R226.64+0x80] ;  /* 0x0a000080e2008fae */ /* 0x000fe2000b901d46 */
[----:B------:R-:W-:-:S02]  /*2290*/  @!P3 IMAD.MOV.U32 R23, RZ, RZ, R7 ;  /* 0x000000ffff17b224 */ /* 0x000fc400078e0007 */
[----:B------:R-:W-:Y:S01]  /*22a0*/  IMAD.MOV.U32 R219, RZ, RZ, 0x20 ;  /* 0x00000020ffdb7424 */ /* 0x000fe200078e00ff */
[----:B------:R-:W-:Y:S01]  /*22b0*/  @P6 STS.128 [R0+0x9000], RZ ;  /* 0x009000ff00006388 */ /* 0x000fe20000000c00 */
[--C-:B------:R-:W-:Y:S02]  /*22c0*/  @!P1 IMAD.MOV.U32 R36, RZ, RZ, R6.reuse ;  /* 0x000000ffff249224 */ /* 0x100fe400078e0006 */
[----:B------:R-:W-:Y:S01]  /*22d0*/  IMAD.MOV.U32 R217, RZ, RZ, 0x40 ;  /* 0x00000040ffd97424 */ /* 0x000fe200078e00ff */
[----:B------:R-:W-:Y:S01]  /*22e0*/  @P6 STS.128 [R0+0xb000], RZ ;  /* 0x00b000ff00006388 */ /* 0x000fe20000000c00 */
[--C-:B------:R-:W-:Y:S01]  /*22f0*/  @!P1 IMAD.MOV.U32 R37, RZ, RZ, R7.reuse ;  /* 0x000000ffff259224 */ /* 0x100fe200078e0007 */
[----:B------:R-:W-:Y:S01]  /*2300*/  CS2R R158, SRZ ;  /* 0x00000000009e7805 */ /* 0x000fe2000001ff00 */
[----:B------:R-:W-:Y:S01]  /*2310*/  @!P5 IMAD.WIDE.U32 R6, R2, UR12, R6 ;  /* 0x0000000c0206dc25 */ /* 0x000fe2000f8e0006 */
[----:B------:R-:W-:Y:S01]  /*2320*/  @!PT LDS RZ, [RZ] ;  /* 0x00000000fffff984 */ /* 0x000fe20000000800 */
[----:B------:R-:W-:Y:S01]  /*2330*/  @!PT LDS RZ, [RZ] ;  /* 0x00000000fffff984 */ /* 0x000fe20000000800 */
[----:B------:R-:W-:Y:S01]  /*2340*/  @!PT LDS RZ, [RZ] ;  /* 0x00000000fffff984 */ /* 0x000fe20000000800 */
[----:B------:R-:W-:Y:S01]  /*2350*/  @!P6 LDGSTS.E.BYPASS.LTC128B.128 [R0+0x9000], desc[UR6][R8.64] ;  /* 0x090000000800efae */ /* 0x000fe2000b901d46 */
[----:B------:R-:W-:-:S02]  /*2360*/  CS2R R156, SRZ ;  /* 0x00000000009c7805 */ /* 0x000fc4000001ff00 */
[----:B------:R-:W-:Y:S02]  /*2370*/  CS2R R162, SRZ ;  /* 0x0000000000a27805 */ /* 0x000fe4000001ff00 */
[----:B------:R-:W-:Y:S01]  /*2380*/  CS2R R160, SRZ ;  /* 0x0000000000a07805 */ /* 0x000fe2000001ff00 */
[----:B------:R1:W-:Y:S01]  /*2390*/  @!P6 LDGSTS.E.BYPASS.LTC128B.128 [R0+0xb000], desc[UR6][R8.64+0x80] ;  /* 0x0b0000800800efae */ /* 0x0003e2000b901d46 */
[----:B------:R-:W-:Y:S02]  /*23a0*/  CS2R R154, SRZ ;  /* 0x00000000009a7805 */ /* 0x000fe4000001ff00 */
[----:B------:R-:W-:Y:S02]  /*23b0*/  CS2R R152, SRZ ;  /* 0x0000000000987805 */ /* 0x000fe4000001ff00 */
[----:B------:R-:W-:Y:S01]  /*23c0*/  CS2R R150, SRZ ;  /* 0x0000000000967805 */ /* 0x000fe2000001ff00 */
[----:B------:R-:W-:Y:S01]  /*23d0*/  @P0 STS [R221], RZ ;  /* 0x000000ffdd000388 */ /* 0x000fe20000000800 */
[----:B------:R-:W-:-:S02]  /*23e0*/  CS2R R148, SRZ ;  /* 0x0000000000947805 */ /* 0x000fc4000001ff00 */
[----:B------:R-:W-:Y:S02]  /*23f0*/  CS2R R142, SRZ ;  /* 0x00000000008e7805 */ /* 0x000fe4000001ff00 */
[----:B------:R-:W-:Y:S01]  /*2400*/  CS2R R140, SRZ ;  /* 0x00000000008c7805 */ /* 0x000fe2000001ff00 */
[----:B------:R-:W-:Y:S01]  /*2410*/  @P0 STS [R221+0x4], RZ ;  /* 0x000004ffdd000388 */ /* 0x000fe20000000800 */
[----:B------:R-:W-:Y:S02]  /*2420*/  CS2R R146, SRZ ;  /* 0x0000000000927805 */ /* 0x000fe4000001ff00 */
[----:B------:R-:W-:Y:S02]  /*2430*/  CS2R R144, SRZ ;  /* 0x0000000000907805 */ /* 0x000fe4000001ff00 */
[----:B------:R-:W-:Y:S01]  /*2440*/  CS2R R138, SRZ ;  /* 0x00000000008a7805 */ /* 0x000fe2000001ff00 */
[----:B------:R-:W-:Y:S01]  /*2450*/  @P0 STS [R221+0x8], RZ ;  /* 0x000008ffdd000388 */ /* 0x000fe20000000800 */
        /* <DEDUP_REMOVED lines=13> */
[----:B------:R-:W-:Y:S01]  /*2530*/  CS2R R116, SRZ ;  /* 0x0000000000747805 */ /* 0x000fe2000001ff00 */
[----:B-1----:R-:W-:Y:S01]  /*2540*/  @!P4 IMAD.WIDE.U32 R8, R3, UR20, R4 ;  /* 0x000000140308cc25 */ /* 0x002fe2000f8e0004 */
[----:B------:R-:W-:Y:S01]  /*2550*/  @P0 STS [R221+0x2008], RZ ;  /* 0x002008ffdd000388 */ /* 0x000fe20000000800 */
[----:B------:R-:W-:Y:S02]  /*2560*/  CS2R R110, SRZ ;  /* 0x00000000006e7805 */ /* 0x000fe4000001ff00 */
[----:B------:R-:W-:Y:S01]  /*2570*/  CS2R R108, SRZ ;  /* 0x00000000006c7805 */ /* 0x000fe2000001ff00 */
[----:B------:R-:W-:Y:S01]  /*2580*/  @!P4 IMAD.IADD R12, R9, 0x1, R12 ;  /* 0x00000001090cc824 */ /* 0x000fe200078e020c */
[----:B------:R-:W-:Y:S01]  /*2590*/  @P0 STS [R221+0x200c], RZ ;  /* 0x00200cffdd000388 */ /* 0x000fe20000000800 */
[----:B------:R-:W-:Y:S01]  /*25a0*/  @!P5 IMAD.MOV.U32 R9, RZ, RZ, R5 ;  /* 0x000000ffff09d224 */ /* 0x000fe200078e0005 */
[----:B------:R-:W-:-:S02]  /*25b0*/  CS2R R114, SRZ ;  /* 0x0000000000727805 */ /* 0x000fc4000001ff00 */
[----:B------:R-:W-:Y:S01]  /*25c0*/  CS2R R112, SRZ ;  /* 0x0000000000707805 */ /* 0x000fe2000001ff00 */
[----:B------:R-:W-:Y:S01]  /*25d0*/  @!PT LDS RZ, [RZ] ;  /* 0x00000000fffff984 */ /* 0x000fe20000000800 */
[----:B------:R-:W-:Y:S01]  /*25e0*/  @!PT LDS RZ, [RZ] ;  /* 0x00000000fffff984 */ /* 0x000fe20000000800 */
[----:B------:R-:W-:Y:S01]  /*25f0*/  @!PT LDS RZ, [RZ] ;  /* 0x00000000fffff984 */ /* 0x000fe20000000800 */
[----:B------:R-:W-:Y:S01]  /*2600*/  @!P0 LDGSTS.E.BYPASS.LTC128B.128 [R221], desc[UR6][R224.64] ;  /* 0x00000000e0dd8fae */ /* 0x000fe2000b901d46 */
[----:B------:R-:W-:Y:S02]  /*2610*/  CS2R R106, SRZ ;  /* 0x00000000006a7805 */ /* 0x000fe4000001ff00 */
[----:B------:R-:W-:Y:S02]  /*2620*/  CS2R R104, SRZ ;  /* 0x0000000000687805 */ /* 0x000fe4000001ff00 */
[----:B------:R-:W-:Y:S01]  /*2630*/  CS2R R102, SRZ ;  /* 0x0000000000667805 */ /* 0x000fe2000001ff00 */
[----:B------:R-:W-:Y:S01]  /*2640*/  @!P0 LDGSTS.E.BYPASS.LTC128B.128 [R221+0x2000], desc[UR6][R224.64+0x80] ;  /* 0x02000080e0dd8fae */ /* 0x000fe2000b901d46 */
[----:B------:R-:W-:Y:S02]  /*2650*/  @!P4 LEA R20, P0, R8, R20, 0x1 ;  /* 0x000000140814c211 */ /* 0x000fe400078008ff */
[----:B------:R-:W-:-:S02]  /*2660*/  CS2R R100, SRZ ;  /* 0x0000000000647805 */ /* 0x000fc4000001ff00 */
[----:B------:R-:W-:Y:S01]  /*2670*/  CS2R R94, SRZ ;  /* 0x00000000005e7805 */ /* 0x000fe2000001ff00 */
[----:B------:R-:W-:Y:S01]  /*2680*/  @P6 STS [R221+0x1000], RZ ;  /* 0x001000ffdd006388 */ /* 0x000fe20000000800 */
[----:B------:R-:W-:Y:S01]  /*2690*/  @!P4 LEA.HI.X R21, R8, R21, R12, 0x1, P0 ;  /* 0x000000150815c211 */ /* 0x000fe200000f0c0c */
[----:B------:R-:W-:Y:S01]  /*26a0*/  @!P5 IMAD.MOV.U32 R8, RZ, RZ, R4 ;  /* 0x000000ffff08d224 */ /* 0x000fe200078e0004 */
[----:B------:R-:W-:Y:S01]  /*26b0*/  CS2R R92, SRZ ;  /* 0x00000000005c7805 */ /* 0x000fe2000001ff00 */
[----:B------:R-:W-:Y:S01]  /*26c0*/  @P6 STS [R221+0x1004], RZ ;  /* 0x001004ffdd006388 */ /* 0x000fe20000000800 */
[----:B------:R-:W-:Y:S01]  /*26d0*/  CS2R R98, SRZ ;  /* 0x0000000000627805 */ /* 0x000fe2000001ff00 */
[----:B------:R-:W-:Y:S01]  /*26e0*/  @!P5 IMAD.WIDE.U32 R8, R2, UR20, R8 ;  /* 0x000000140208dc25 */ /* 0x000fe2000f8e0008 */
        /* <DEDUP_REMOVED lines=36> */
[----:B------:R-:W-:Y:S01]  /*2930*/  @P5 STS.128 [R0+0xc000], RZ ;  /* 0x00c000ff00005388 */ /* 0x000fe20000000c00 */
[----:B------:R-:W-:-:S02]  /*2940*/  CS2R R42, SRZ ;  /* 0x00000000002a7805 */ /* 0x000fc4000001ff00 */
[----:B------:R-:W-:Y:S01]  /*2950*/  CS2R R40, SRZ ;  /* 0x0000000000287805 */ /* 0x000fe2000001ff00 */
[----:B------:R-:W-:Y:S01]  /*2960*/  ULDC UR16, c[0x0][0x2dc] ;  /* 0x0000b70000107ab9 */ /* 0x000fe20000000800 */
[----:B------:R-:W-:Y:S01]  /*2970*/  @P5 STS.128 [R0+0x10000], RZ ;  /* 0x010000ff00005388 */ /* 0x000fe20000000c00 */
[----:B-1----:R-:W-:Y:S02]  /*2980*/  @!P1 IMAD.MOV.U32 R10, RZ, RZ, R4 ;  /* 0x000000ffff0a9224 */ /* 0x002fe400078e0004 */
[----:B------:R-:W-:Y:S02]  /*2990*/  @!P1 IMAD.MOV.U32 R11, RZ, RZ, R5 ;  /* 0x000000ffff0b9224 */ /* 0x000fe400078e0005 */
[----:B--2---:R-:W-:-:S05]  /*29a0*/  VIADD R3, R164, 0x8 ;  /* 0x00000008a4037836 */ /* 0x004fca0000000000 */
[----:B------:R-:W-:Y:S02]  /*29b0*/  ISETP.GE.AND P6, PT, R3, UR9, PT ;  /* 0x0000000903007c0c */ /* 0x000fe4000bfc6270 */
[----:B------:R-:W-:-:S05]  /*29c0*/  @!P3 IADD3 R3, P0, R2, 0x40, RZ ;  /* 0x000000400203b810 */ /* 0x000fca0007f1e0ff */
[----:B------:R-:W-:Y:S01]  /*29d0*/  @!P3 IMAD.X R13, RZ, RZ, R35, P0 ;  /* 0x000000ffff0db224 */ /* 0x000fe200000e0623 */
[----:B------:R-:W-:Y:S01]  /*29e0*/  @!P1 IADD3 R12, P0, R2, 0x60, RZ ;  /* 0x00000060020c9810 */ /* 0x000fe20007f1e0ff */
[----:B------:R-:W-:-:S04]  /*29f0*/  @!P3 IMAD.WIDE.U32 R4, R3, UR20, R4 ;  /* 0x000000140304bc25 */ /* 0x000fc8000f8e0004 */
[----:B------:R-:W-:Y:S02]  /*2a00*/  @!P3 IMAD R13, R13, UR20, RZ ;  /* 0x000000140d0dbc24 */ /* 0x000fe4000f8e02ff */
[----:B------:R-:W-:Y:S01]  /*2a10*/  @!P1 IMAD.X R17, RZ, RZ, R35, P0 ;  /* 0x000000ffff119224 */ /* 0x000fe200000e0623 */
[C---:B------:R-:W-:Y:S01]  /*2a20*/  @!P4 IADD3 R18, P0, R2.reuse, 0x20, RZ ;  /* 0x000000200212c810 */ /* 0x040fe20007f1e0ff */
[----:B------:R-:W-:Y:S02]  /*2a30*/  @!P3 IMAD R29, R3, UR21, R13 ;  /* 0x00000015031dbc24 */ /* 0x000fe4000f8e020d */
[----:B------:R-:W-:Y:S02]  /*2a40*/  @!P5 IMAD R3, R35, UR20, RZ ;  /* 0x000000142303dc24 */ /* 0x000fe4000f8e02ff */
[----:B------:R-:W-:Y:S01]  /*2a50*/  @!P4 IMAD.X R24, RZ, RZ, R35, P0 ;  /* 0x000000ffff18c224 */ /* 0x000fe200000e0623 */
[----:B------:R-:W-:Y:S01]  /*2a60*/  @!P3 IADD3 R16, P0, R2, 0x40, RZ ;  /* 0x000000400210b810 */ /* 0x000fe20007f1e0ff */
[----:B------:R-:W-:-:S02]  /*2a70*/  @!P1 IMAD R13, R17, UR20, RZ ;  /* 0x00000014110d9c24 */ /* 0x000fc4000f8e02ff */
[----:B------:R-:W-:Y:S02]  /*2a80*/  @!P5 IMAD R17, R2, UR21, R3 ;  /* 0x000000150211dc24 */ /* 0x000fe4000f8e0203 */
[C---:B------:R-:W-:Y:S02]  /*2a90*/  @!P1 IMAD R28, R12.reuse, UR21, R13 ;  /* 0x000000150c1c9c24 */ /* 0x040fe4000f8e020d */
[----:B------:R-:W-:-:S04]  /*2aa0*/  @!P1 IMAD.WIDE.U32 R12, R12, UR20, R10 ;  /* 0x000000140c0c9c25 */ /* 0x000fc8000f8e000a */
[----:B------:R-:W-:Y:S01]  /*2ab0*/  @!P3 IMAD.X R19, RZ, RZ, R35, P0 ;  /* 0x000000ffff13b224 */ /* 0x000fe200000e0623 */
[----:B---3--:R-:W-:Y:S01]  /*2ac0*/  @!P5 LEA R10, P0, R8, R26, 0x1 ;  /* 0x0000001a080ad211 */ /* 0x008fe200078008ff */
[----:B------:R-:W-:Y:S02]  /*2ad0*/  @!P4 IMAD R3, R24, UR12, RZ ;  /* 0x0000000c1803cc24 */ /* 0x000fe4000f8e02ff */
[----:B------:R-:W-:Y:S01]  /*2ae0*/  @!P5 IMAD.IADD R11, R9, 0x1, R17 ;  /* 0x00000001090bd824 */ /* 0x000fe200078e0211 */
[----:B------:R-:W1:Y:S01]  /*2af0*/  @!P5 LDC.64 R24, c[0x0][0x220] ;  /* 0x00008800ff18db82 */ /* 0x000e620000000a00 */
[----:B------:R-:W-:Y:S02]  /*2b00*/  @!P3 IMAD R9, R19, UR12, RZ ;  /* 0x0000000c1309bc24 */ /* 0x000fe4000f8e02ff */
[----:B------:R-:W-:Y:S01]  /*2b10*/  @!P4 IMAD R34, R18, UR13, R3 ;  /* 0x0000000d1222cc24 */ /* 0x000fe2000f8e0203 */
[----:B------:R-:W-:Y:S01]  /*2b20*/  @!P5 LEA.HI.X R11, R8, R27, R11, 0x1, P0 ;  /* 0x0000001b080bd211 */ /* 0x000fe200000f0c0b */
[----:B------:R-:W-:Y:S01]  /*2b30*/  @!P4 IMAD.WIDE.U32 R18, R18, UR12, R14 ;  /* 0x0000000c1212cc25 */ /* 0x000fe2000f8e000e */
[----:B------:R-:W-:-:S03]  /*2b40*/  @!P3 LEA R14, P0, R4, R30, 0x1 ;  /* 0x0000001e040eb211 */ /* 0x000fc600078008ff */
[----:B------:R-:W-:Y:S01]  /*2b50*/  @!P3 IMAD.IADD R5, R5, 0x1, R29 ;  /* 0x000000010505b824 */ /* 0x000fe200078e021d */
[----:B------:R-:W-:Y:S01]  /*2b60*/  @!PT LDS RZ, [RZ] ;  /* 0x00000000fffff984 */ /* 0x000fe20000000800 */
[----:B------:R-:W-:Y:S01]  /*2b70*/  @!PT LDS RZ, [RZ] ;  /* 0x00000000fffff984 */ /* 0x000fe20000000800 */
[----:B------:R-:W-:Y:S01]  /*2b80*/  @!PT LDS RZ, [RZ] ;  /* 0x00000000fffff984 */ /* 0x000fe20000000800 */
[----:B------:R-:W-:Y:S01]  /*2b90*/  @!P5 LDGSTS.E.BYPASS.LTC128B.128 [R0+0xc000], desc[UR6][R10.64] ;  /* 0x0c0000000a00dfae */ /* 0x000fe2000b901d46 */
[----:B------:R-:W-:Y:S02]  /*2ba0*/  @!P5 IMAD R3, R35, UR12, RZ ;  /* 0x0000000c2303dc24 */ /* 0x000fe4000f8e02ff */
[----:B------:R-:W-:Y:S01]  /*2bb0*/  @!P3 IMAD R26, R16, UR13, R9 ;  /* 0x0000000d101abc24 */ /* 0x000fe2000f8e0209 */
[----:B------:R-:W-:Y:S01]  /*2bc0*/  @!P3 LEA.HI.X R15, R4, R31, R5, 0x1, P0 ;  /* 0x0000001f040fb211 */ /* 0x000fe200000f0c05 */
[----:B------:R-:W-:Y:S01]  /*2bd0*/  @!P5 IMAD R4, R2, UR13, R3 ;  /* 0x0000000d0204dc24 */ /* 0x000fe2000f8e0203 */
[----:B----4-:R-:W-:Y:S01]  /*2be0*/  @!P1 LEA R8, P0, R12, R32, 0x1 ;  /* 0x000000200c089211 */ /* 0x010fe200078008ff */
[----:B------:R-:W-:Y:S01]  /*2bf0*/  @!P1 IMAD.IADD R3, R13, 0x1, R28 ;  /* 0x000000010d039824 */ /* 0x000fe200078e021c */
[----:B------:R2:W-:Y:S01]  /*2c00*/  @!P5 LDGSTS.E.BYPASS.LTC128B.128 [R0+0x10000], desc[UR6][R10.64+0x80] ;  /* 0x100000800a00dfae */ /* 0x0005e2000b901d46 */
[----:B------:R-:W-:-:S03]  /*2c10*/  @!P3 IMAD.WIDE.U32 R16, R16, UR12, R22 ;  /* 0x0000000c1010bc25 */ /* 0x000fc6000f8e0016 */
[----:B------:R-:W-:Y:S01]  /*2c20*/  @P4 STS.128 [R0+0xd000], RZ ;  /* 0x00d000ff00004388 */ /* 0x000fe20000000c00 */
[----:B------:R-:W-:Y:S01]  /*2c30*/  @!P1 LEA.HI.X R9, R12, R33, R3, 0x1, P0 ;  /* 0x000000210c099211 */ /* 0x000fe200000f0c03 */
[----:B------:R-:W-:Y:S01]  /*2c40*/  @!P5 IMAD.IADD R3, R7, 0x1, R4 ;  /* 0x000000010703d824 */ /* 0x000fe200078e0204 */
[----:B------:R-:W3:Y:S01]  /*2c50*/  @!P4 LDC.64 R12, c[0x0][0x220] ;  /* 0x00008800ff0ccb82 */ /* 0x000ee20000000a00 */
[----:B------:R-:W-:Y:S01]  /*2c60*/  @P4 STS.128 [R0+0x11000], RZ ;  /* 0x011000ff00004388 */ /* 0x000fe20000000c00 */
[----:B-1----:R-:W-:-:S03]  /*2c70*/  @!P5 LEA R4, P0, R6, R24, 0x1 ;  /* 0x000000180604d211 */ /* 0x002fc600078008ff */
[----:B------:R-:W-:Y:S01]  /*2c80*/  @!PT LDS RZ, [RZ] ;  /* 0x00000000fffff984 */ /* 0x000fe20000000800 */
[----:B------:R-:W-:Y:S01]  /*2c90*/  @!PT LDS RZ, [RZ] ;  /* 0x00000000fffff984 */ /* 0x000fe20000000800 */
[----:B------:R-:W-:Y:S01]  /*2ca0*/  @!PT LDS RZ, [RZ] ;  /* 0x00000000fffff984 */ /* 0x000fe20000000800 */
[----:B------:R-:W-:Y:S01]  /*2cb0*/  @!P4 LDGSTS.E.BYPASS.LTC128B.128 [R0+0xd000], desc[UR6][R20.64] ;  /* 0x0d0000001400cfae */ /* 0x000fe2000b901d46 */
[----:B------:R-:W-:Y:S02]  /*2cc0*/  @!P5 LEA.HI.X R5, R6, R25, R3, 0x1, P0 ;  /* 0x000000190605d211 */ /* 0x000fe400000f0c03 */
[----:B------:R-:W-:Y:S01]  /*2cd0*/  @!P1 IADD3 R2, P0, R2, 0x60, RZ ;  /* 0x0000006002029810 */ /* 0x000fe20007f1e0ff */
[----:B------:R1:W-:Y:S04]  /*2ce0*/  @!P4 LDGSTS.E.BYPASS.LTC128B.128 [R0+0x11000], desc[UR6][R20.64+0x80] ;  /* 0x110000801400cfae */ /* 0x0003e8000b901d46 */
[----:B------:R-:W-:Y:S01]  /*2cf0*/  @P3 STS.128 [R0+0xe000], RZ ;  /* 0x00e000ff00003388 */ /* 0x000fe20000000c00 */
[----:B------:R-:W-:-:S03]  /*2d00*/  @!P1 IMAD.X R3, RZ, RZ, R35, P0 ;  /* 0x000000ffff039224 */ /* 0x000fc600000e0623 */
[----:B------:R-:W-:Y:S01]  /*2d10*/  @P3 STS.128 [R0+0x12000], RZ ;  /* 0x012000ff00003388 */ /* 0x000fe20000000c00 */
[----:B------:R-:W-:Y:S02]  /*2d20*/  @!P1 IMAD R3, R3, UR12, RZ ;  /* 0x0000000c03039c24 */ /* 0x000fe4000f8e02ff */
[----:B--2---:R-:W-:Y:S01]  /*2d30*/  VIADD R10, R164, 0x28 ;  /* 0x00000028a40a7836 */ /* 0x004fe20000000000 */
[----:B------:R-:W-:Y:S01]  /*2d40*/  @!PT LDS RZ, [RZ] ;  /* 0x00000000fffff984 */ /* 0x000fe20000000800 */
[----:B------:R-:W-:Y:S01]  /*2d50*/  @!PT LDS RZ, [RZ] ;  /* 0x00000000fffff984 */ /* 0x000fe20000000800 */
[----:B------:R-:W-:Y:S01]  /*2d60*/  @!PT LDS RZ, [RZ] ;  /* 0x00000000fffff984 */ /* 0x000fe20000000800 */
[----:B------:R-:W-:Y:S01]  /*2d70*/  @!P3 LDGSTS.E.BYPASS.LTC128B.128 [R0+0xe000], desc[UR6][R14.64] ;  /* 0x0e0000000e00bfae */ /* 0x000fe2000b901d46 */
[C---:B------:R-:W-:Y:S02]  /*2d80*/  @!P1 IMAD R11, R2.reuse, UR13, R3 ;  /* 0x0000000d020b9c24 */ /* 0x040fe4000f8e0203 */
[----:B------:R-:W-:Y:S01]  /*2d90*/  @!P1 IMAD.WIDE.U32 R2, R2, UR12, R36 ;  /* 0x0000000c02029c25 */ /* 0x000fe2000f8e0024 */
[----:B------:R2:W-:Y:S03]  /*2da0*/  @!P3 LDGSTS.E.BYPASS.LTC128B.128 [R0+0x12000], desc[UR6][R14.64+0x80] ;  /* 0x120000800e00bfae */ /* 0x0005e6000b901d46 */
[----:B------:R-:W-:Y:S01]  /*2db0*/  @!P1 IMAD.IADD R3, R3, 0x1, R11 ;  /* 0x0000000103039824 */ /* 0x000fe200078e020b */
[----:B------:R-:W-:Y:S04]  /*2dc0*/  @P1 STS.128 [R0+0xf000], RZ ;  /* 0x00f000ff00001388 */ /* 0x000fe80000000c00 */
[----:B------:R-:W-:Y:S01]  /*2dd0*/  @P1 STS.128 [R0+0x13000], RZ ;  /* 0x013000ff00001388 */ /* 0x000fe20000000c00 */
[----:B-1----:R-:W1:Y:S03]  /*2de0*/  @!P3 LDC.64 R20, c[0x0][0x220] ;  /* 0x00008800ff14bb82 */ /* 0x002e660000000a00 */
[----:B------:R-:W-:Y:S01]  /*2df0*/  @!PT LDS RZ, [RZ] ;  /* 0x00000000fffff984 */ /* 0x000fe20000000800 */
[----:B------:R-:W-:Y:S01]  /*2e00*/  @!PT LDS RZ, [RZ] ;  /* 0x00000000fffff984 */ /* 0x000fe20000000800 */
[----:B------:R-:W-:Y:S01]  /*2e10*/  @!PT LDS RZ, [RZ] ;  /* 0x00000000fffff984 */ /* 0x000fe20000000800 */
[----:B------:R-:W-:Y:S04]  /*2e20*/  @!P1 LDGSTS.E.BYPASS.LTC128B.128 [R0+0xf000], desc[UR6][R8.64] ;  /* 0x0f00000008009fae */ /* 0x000fe8000b901d46 */
[----:B------:R3:W-:Y:S04]  /*2e30*/  @!P1 LDGSTS.E.BYPASS.LTC128B.128 [R0+0x13000], desc[UR6][R8.64+0x80] ;  /* 0x1300008008009fae */ /* 0x0007e8000b901d46 */
[----:B------:R-:W-:Y:S04]  /*2e40*/  @P5 STS.128 [R0+0x14000], RZ ;  /* 0x014000ff00005388 */ /* 0x000fe80000000c00 */
[----:B------:R-:W-:Y:S01]  /*2e50*/  @P5 STS.128 [R0+0x18000], RZ ;  /* 0x018000ff00005388 */ /* 0x000fe20000000c00 */
[----:B--2---:R-:W2:Y:S03]  /*2e60*/  @!P1 LDC.64 R14, c[0x0][0x220] ;  /* 0x00008800ff0e9b82 */ /* 0x004ea60000000a00 */
[----:B------:R-:W-:Y:S01]  /*2e70*/  @!PT LDS RZ, [RZ] ;  /* 0x00000000fffff984 */ /* 0x000fe20000000800 */
[----:B------:R-:W-:Y:S01]  /*2e80*/  @!PT LDS RZ, [RZ] ;  /* 0x00000000fffff984 */ /* 0x000fe20000000800 */
[----:B------:R-:W-:Y:S01]  /*2e90*/  @!PT LDS RZ, [RZ] ;  /* 0x00000000fffff984 */ /* 0x000fe20000000800 */
[----:B------:R-:W-:Y:S04]  /*2ea0*/  @!P5 LDGSTS.E.BYPASS.LTC128B.128 [R0+0x14000], desc[UR6][R4.64] ;  /* 0x140000000400dfae */ /* 0x000fe8000b901d46 */
[----:B------:R4:W-:Y:S01]  /*2eb0*/  @!P5 LDGSTS.E.BYPASS.LTC128B.128 [R0+0x18000], desc[UR6][R4.64+0x80] ;  /* 0x180000800400dfae */ /* 0x0009e2000b901d46 */
[----:B-1----:R-:W-:-:S03]  /*2ec0*/  @!P3 LEA R6, P0, R16, R20, 0x1 ;  /* 0x000000141006b211 */ /* 0x002fc600078008ff */
[----:B------:R-:W-:Y:S04]  /*2ed0*/  @P4 STS.128 [R0+0x15000], RZ ;  /* 0x015000ff00004388 */ /* 0x000fe80000000c00 */
[----:B------:R-:W-:Y:S01]  /*2ee0*/  @P4 STS.128 [R0+0x19000], RZ ;  /* 0x019000ff00004388 */ /* 0x000fe20000000c00 */
[----:B---3--:R-:W-:Y:S01]  /*2ef0*/  @!P4 LEA R8, P5, R18, R12, 0x1 ;  /* 0x0000000c1208c211 */ /* 0x008fe200078a08ff */
[----:B----4-:R-:W-:Y:S02]  /*2f00*/  @!P4 IMAD.IADD R4, R19, 0x1, R34 ;  /* 0x000000011304c824 */ /* 0x010fe400078e0222 */
[----:B------:R-:W-:-:S03]  /*2f10*/  @!P3 IMAD.IADD R5, R17, 0x1, R26 ;  /* 0x000000011105b824 */ /* 0x000fc600078e021a */
[----:B------:R-:W-:Y:S02]  /*2f20*/  @!P4 LEA.HI.X R9, R18, R13, R4, 0x1, P5 ;  /* 0x0000000d1209c211 */ /* 0x000fe400028f0c04 */
[----:B------:R-:W-:Y:S01]  /*2f30*/  @!P3 LEA.HI.X R7, R16, R21, R5, 0x1, P0 ;  /* 0x000000151007b211 */ /* 0x000fe200000f0c05 */
[----:B------:R-:W-:Y:S01]  /*2f40*/  VIADD R5, R164, 0x20 ;  /* 0x00000020a4057836 */ /* 0x000fe20000000000 */
[----:B--2---:R-:W-:Y:S01]  /*2f50*/  @!P1 LEA R4, P0, R2, R14, 0x1 ;  /* 0x0000000e02049211 */ /* 0x004fe200078008ff */
[----:B------:R-:W-:Y:S01]  /*2f60*/  @!PT LDS RZ, [RZ] ;  /* 0x00000000fffff984 */ /* 0x000fe20000000800 */
[----:B------:R-:W-:Y:S01]  /*2f70*/  @!PT LDS RZ, [RZ] ;  /* 0x00000000fffff984 */ /* 0x000fe20000000800 */
[----:B------:R-:W-:Y:S01]  /*2f80*/  @!PT LDS RZ, [RZ] ;  /* 0x00000000fffff984 */ /* 0x000fe20000000800 */
[----:B------:R-:W-:Y:S01]  /*2f90*/  @!P4 LDGSTS.E.BYPASS.LTC128B.128 [R0+0x15000], desc[UR6][R8.64] ;  /* 0x150000000800cfae */ /* 0x000fe2000b901d46 */
[----:B------:R-:W-:-:S03]  /*2fa0*/  ISETP.GE.AND P5, PT, R164, UR9, PT ;  /* 0x00000009a4007c0c */ /* 0x000fc6000bfa6270 */
[----:B------:R-:W-:Y:S01]  /*2fb0*/  @!P4 LDGSTS.E.BYPASS.LTC128B.128 [R0+0x19000], desc[UR6][R8.64+0x80] ;  /* 0x190000800800cfae */ /* 0x000fe2000b901d46 */
[----:B------:R-:W-:Y:S02]  /*2fc0*/  ISETP.GE.AND P4, PT, R5, UR9, PT ;  /* 0x0000000905007c0c */ /* 0x000fe4000bf86270 */
[----:B------:R-:W-:Y:S01]  /*2fd0*/  @!P1 LEA.HI.X R5, R2, R15, R3, 0x1, P0 ;  /* 0x0000000f02059211 */ /* 0x000fe200000f0c03 */
[----:B------:R-:W-:Y:S01]  /*2fe0*/  @P3 STS.128 [R0+0x16000], RZ ;  /* 0x016000ff00003388 */ /* 0x000fe20000000c00 */
[----:B------:R-:W-:Y:S01]  /*2ff0*/  ISETP.GE.AND P0, PT, R10, UR9, PT ;  /* 0x000000090a007c0c */ /* 0x000fe2000bf06270 */
[----:B------:R-:W-:Y:S02]  /*3000*/  IMAD.SHL.U32 R2, R164, 0x4, RZ ;  /* 0x00000004a4027824 */ /* 0x000fe400078e00ff */
[----:B------:R-:W-:Y:S04]  /*3010*/  @P3 STS.128 [R0+0x1a000], RZ ;  /* 0x01a000ff00003388 */ /* 0x000fe80000000c00 */
[----:B------:R-:W-:Y:S01]  /*3020*/  @!PT LDS RZ, [RZ] ;  /* 0x00000000fffff984 */ /* 0x000fe20000000800 */
[----:B------:R-:W-:Y:S01]  /*3030*/  @!PT LDS RZ, [RZ] ;  /* 0x00000000fffff984 */ /* 0x000fe20000000800 */
[----:B------:R-:W-:Y:S01]  /*3040*/  @!PT LDS RZ, [RZ] ;  /* 0x00000000fffff984 */ /* 0x000fe20000000800 */
[----:B------:R-:W-:Y:S04]  /*3050*/  @!P3 LDGSTS.E.BYPASS.LTC128B.128 [R0+0x16000], desc[UR6][R6.64] ;  /* 0x160000000600bfae */ /* 0x000fe8000b901d46 */
[----:B------:R1:W-:Y:S01]  /*3060*/  @!P3 LDGSTS.E.BYPASS.LTC128B.128 [R0+0x1a000], desc[UR6][R6.64+0x80] ;  /* 0x1a0000800600bfae */ /* 0x0003e2000b901d46 */
[----:B------:R-:W-:-:S03]  /*3070*/  IADD3 R2, P3, R2, UR11, RZ ;  /* 0x0000000b02027c10 */ /* 0x000fc6000ff7e0ff */
[----:B------:R-:W-:Y:S04]  /*3080*/  @P1 STS.128 [R0+0x17000], RZ ;  /* 0x017000ff00001388 */ /* 0x000fe80000000c00 */
[----:B------:R2:W-:Y:S04]  /*3090*/  @P1 STS.128 [R0+0x1b000], RZ ;  /* 0x01b000ff00001388 */ /* 0x0005e80000000c00 */
[----:B------:R-:W-:Y:S01]  /*30a0*/  @!PT LDS RZ, [RZ] ;  /* 0x00000000fffff984 */ /* 0x000fe20000000800 */
[----:B------:R-:W-:Y:S01]  /*30b0*/  @!PT LDS RZ, [RZ] ;  /* 0x00000000fffff984 */ /* 0x000fe20000000800 */
[----:B------:R-:W-:Y:S01]  /*30c0*/  @!PT LDS RZ, [RZ] ;  /* 0x00000000fffff984 */ /* 0x000fe20000000800 */
[----:B------:R-:W-:Y:S04]  /*30d0*/  @!P1 LDGSTS.E.BYPASS.LTC128B.128 [R0+0x17000], desc[UR6][R4.64] ;  /* 0x1700000004009fae */ /* 0x000fe8000b901d46 */
[----:B------:R2:W-:Y:S04]  /*30e0*/  @!P1 LDGSTS.E.BYPASS.LTC128B.128 [R0+0x1b000], desc[UR6][R4.64+0x80] ;  /* 0x1b00008004009fae */ /* 0x0005e8000b901d46 */
[----:B------:R-:W0:Y:S01]  /*30f0*/  LDGDEPBAR ;  /* 0x00000000000079af */ /* 0x000e220000000000 */
[----:B-1----:R-:W-:-:S04]  /*3100*/  SHF.R.S32.HI R6, RZ, 0x1f, R164 ;  /* 0x0000001fff067819 */ /* 0x002fc800000114a4 */
[----:B------:R-:W-:-:S04]  /*3110*/  SHF.L.U64.HI R3, R164, 0x2, R6 ;  /* 0x00000002a4037819 */ /* 0x000fc80000010206 */
[----:B------:R-:W-:-:S05]  /*3120*/  IADD3.X R3, R3, UR10, RZ, P3, !PT ;  /* 0x0000000a03037c10 */ /* 0x000fca0009ffe4ff */
[----:B------:R-:W5:Y:S01]  /*3130*/  @!P5 LDG.E R241, desc[UR6][R2.64] ;  /* 0x0000000602f1d981 */ /* 0x000f62000c1e1900 */
[----:B--2---:R-:W-:-:S03]  /*3140*/  SHF.R.S32.HI R0, RZ, 0x1f, R10 ;  /* 0x0000001fff007819 */ /* 0x004fc6000001140a */
[----:B------:R-:W5:Y:S01]  /*3150*/  @!P6 LDG.E R242, desc[UR6][R2.64+0x20] ;  /* 0x0000200602f2e981 */ /* 0x000f62000c1e1900 */
[----:B------:R-:W-:-:S03]  /*3160*/  @!P0 LEA R4, P1, R10, UR11, 0x2 ;  /* 0x0000000b0a048c11 */ /* 0x000fc6000f8210ff */
[----:B------:R1:W5:Y:S01]  /*3170*/  @!P4 LDG.E R239, desc[UR6][R2.64+0x80] ;  /* 0x0000800602efc981 */ /* 0x000362000c1e1900 */
[----:B------:R-:W-:Y:S02]  /*3180*/  @!P0 LEA.HI.X R5, R10, UR10, R0, 0x2, P1 ;  /* 0x0000000a0a058c11 */ /* 0x000fe400088f1400 */
[----:B------:R-:W-:-:S03]  /*3190*/  LEA.HI R0, R39, R38, RZ, 0x4 ;  /* 0x0000002627007211 */ /* 0x000fc600078f20ff */
[----:B------:R2:W5:Y:S01]  /*31a0*/  @!P0 LDG.E R240, desc[UR6][R4.64] ;  /* 0x0000000604f08981 */ /* 0x000562000c1e1900 */
[----:B------:R-:W-:-:S05]  /*31b0*/  LOP3.LUT R0, R0, 0xfffffff0, RZ, 0xc0, !PT ;  /* 0xfffffff000007812 */ /* 0x000fca00078ec0ff */
[----:B------:R-:W-:-:S05]  /*31c0*/  IMAD.IADD R0, R38, 0x1, -R0 ;  /* 0x0000000126007824 */ /* 0x000fca00078e0a00 */
[----:B-1----:R-:W-:-:S04]  /*31d0*/  SHF.R.S32.HI R2, RZ, 0x1f, R0 ;  /* 0x0000001fff027819 */ /* 0x002fc80000011400 */
[----:B------:R-:W-:-:S04]  /*31e0*/  LEA.HI R2, R2, R0, RZ, 0x3 ;  /* 0x0000000002027211 */ /* 0x000fc800078f18ff */
[----:B------:R-:W-:-:S05]  /*31f0*/  LOP3.LUT R2, R2, 0xfffffff8, RZ, 0xc0, !PT ;  /* 0xfffffff802027812 */ /* 0x000fca00078ec0ff */
[----:B------:R-:W-:Y:S02]  /*3200*/  IMAD.IADD R0, R0, 0x1, -R2 ;  /* 0x0000000100007824 */ /* 0x000fe400078e0a02 */
[----:B------:R-:W-:-:S03]  /*3210*/  VIADD R2, R218, 0x2000 ;  /* 0x00002000da027836 */ /* 0x000fc60000000000 */
[C---:B------:R-:W-:Y:S02]  /*3220*/  LOP3.LUT P0, RZ, R0.reuse, 0x2, RZ, 0xc0, !PT ;  /* 0x0000000200ff7812 */ /* 0x040fe4000780c0ff */
[----:B------:R-:W-:Y:S01]  /*3230*/  LOP3.LUT P1, RZ, R0, 0x4, RZ, 0xc0, !PT ;  /* 0x0000000400ff7812 */ /* 0x000fe2000782c0ff */
[----:B------:R-:W-:Y:S01]  /*3240*/  VIADD R0, R220, 0x2000 ;  /* 0x00002000dc007836 */ /* 0x000fe20000000000 */
[----:B------:R-:W-:Y:S01]  /*3250*/  UIADD3 UR9, UR30, 0x80, URZ ;  /* 0x000000801e097890 */ /* 0x000fe2000fffe03f */
[----:B------:R-:W-:Y:S01]  /*3260*/  VIADD R3, R164, 0xffffffc0 ;  /* 0xffffffc0a4037836 */ /* 0x000fe20000000000 */
[----:B------:R-:W-:Y:S02]  /*3270*/  SEL R2, R2, R218, !P2 ;  /* 0x000000da02027207 */ /* 0x000fe40005000000 */
[----:B------:R-:W-:Y:S01]  /*3280*/  SEL R0, R0, R220, !P2 ;  /* 0x000000dc00007207 */ /* 0x000fe20005000000 */
[----:B------:R-:W-:Y:S01]  /*3290*/  IMAD.SHL.U32 R245, R164, 0x4, RZ ;  /* 0x00000004a4f57824 */ /* 0x000fe200078e00ff */
[----:B------:R-:W-:-:S02]  /*32a0*/  CS2R R38, SRZ ;  /* 0x0000000000267805 */ /* 0x000fc4000001ff00 */
[----:B------:R-:W-:Y:S02]  /*32b0*/  CS2R R36, SRZ ;  /* 0x0000000000247805 */ /* 0x000fe4000001ff00 */
[----:B------:R-:W-:Y:S01]  /*32c0*/  SHF.L.U64.HI R244, R164, 0x2, R6 ;  /* 0x00000002a4f47819 */ /* 0x000fe20000010206 */
[----:B------:R-:W-:Y:S01]  /*32d0*/  IMAD.SHL.U32 R243, R3, 0x4, RZ ;  /* 0x0000000403f37824 */ /* 0x000fe200078e00ff */
[----:B------:R-:W-:Y:S02]  /*32e0*/  LEA R212, R2, UR4, 0x1 ;  /* 0x0000000402d47c11 */ /* 0x000fe4000f8e08ff */
[----:B------:R-:W-:Y:S02]  /*32f0*/  LEA R211, R0, UR4, 0x1 ;  /* 0x0000000400d37c11 */ /* 0x000fe4000f8e08ff */
[----:B------:R-:W-:Y:S02]  /*3300*/  SEL R219, R219, 0xffffffe0, !P0 ;  /* 0xffffffe0dbdb7807 */ /* 0x000fe40004000000 */
[----:B------:R-:W-:Y:S01]  /*3310*/  SEL R217, R217, 0xffffffc0, !P1 ;  /* 0xffffffc0d9d97807 */ /* 0x000fe20004800000 */
[----:B------:R-:W-:Y:S01]  /*3320*/  UISETP.GE.AND UP0, UPT, UR9, UR5, UPT ;  /* 0x000000050900728c */ /* 0x000fe2000bf06270 */
[----:B------:R-:W-:Y:S01]  /*3330*/  UMOV UR13, UR22 ;  /* 0x00000016000d7c82 */ /* 0x000fe20008000000 */
[----:B------:R-:W-:Y:S01]  /*3340*/  UMOV UR12, UR23 ;  /* 0x00000017000c7c82 */ /* 0x000fe20008000000 */
[----:B--2---:R-:W-:-:S08]  /*3350*/  ULDC UR9, c[0x0][0x2ec] ;  /* 0x0000bb0000097ab9 */ /* 0x004fd00000000800 */
.L_x_277:
[----:B------:R-:W0:Y:S01]  /*3360*/  LDGDEPBAR ;  /* 0x00000000000079af */ /* 0x000e220000000000 */
[C---:B------:R-:W-:Y:S01]  /*3370*/  IMAD.IADD R0, R212.reuse, 0x1, R219 ;  /* 0x00000001d4007824 */ /* 0x040fe200078e02db */
[----:B------:R-:W-:Y:S01]  /*3380*/  PLOP3.LUT P2, PT, PT, PT, UP0, 0x80, 0x0 ;  /* 0x000000000000781c */ /* 0x000fe20003f4f008 */
[--C-:B------:R-:W-:Y:S01]  /*3390*/  IMAD.IADD R3, R212, 0x1, R217.reuse ;  /* 0x00000001d4037824 */ /* 0x100fe200078e02d9 */
[----:B------:R-:W-:Y:S01]  /*33a0*/  PLOP3.LUT P4, PT, PT, PT, UP0, 0x80, 0x0 ;  /* 0x000000000000781c */ /* 0x000fe20003f8f008 */
[----:B------:R-:W-:Y:S01]  /*33b0*/  IMAD.IADD R2, R0, 0x1, R217 ;  /* 0x0000000100027824 */ /* 0x000fe200078e02d9 */
[----:B------:R-:W-:Y:S01]  /*33c0*/  PLOP3.LUT P6, PT, PT, PT, UP0, 0x80, 0x0 ;  /* 0x000000000000781c */ /* 0x000fe20003fcf008 */
[----:B------:R-:W-:Y:S01]  /*33d0*/  IMAD.MOV.U32 R208, RZ, RZ, 0x40 ;  /* 0x00000040ffd07424 */ /* 0x000fe200078e00ff */
[----:B------:R-:W-:Y:S01]  /*33e0*/  PLOP3.LUT P3, PT, PT, PT, UP0, 0x80, 0x0 ;  /* 0x000000000000781c */ /* 0x000fe20003f6f008 */
[----:B------:R-:W-:Y:S01]  /*33f0*/  UISETP.GE.AND UP3, UPT, UR8, 0x1, UPT ;  /* 0x000000010800788c */ /* 0x000fe2000bf66270 */
[----:B------:R-:W-:Y:S02]  /*3400*/  PLOP3.LUT P0, PT, PT, PT, UP0, 0x80, 0x0 ;  /* 0x000000000000781c */ /* 0x000fe40003f0f008 */
[----:B-----5:R-:W-:Y:S02]  /*3410*/  FSETP.NEU.FTZ.AND P5, PT, R241, -INF , PT ;  /* 0xff800000f100780b */ /* 0x020fe40003fbd000 */
[----:B------:R-:W-:Y:S01]  /*3420*/  SEL R217, R208, 0xffffffc0, !P1 ;  /* 0xffffffc0d0d97807 */ /* 0x000fe20004800000 */
[----:B------:R-:W-:Y:S04]  /*3430*/  DEPBAR.LE SB0, 0x0 ;  /* 0x000080000000791a */ /* 0x000fe80000000000 */
[----:B------:R-:W-:Y:S06]  /*3440*/  BAR.SYNC.DEFER_BLOCKING 0x0 ;  /* 0x0000000000007b1d */ /* 0x000fec0000010000 */
[----:B------:R-:W-:Y:S06]  /*3450*/  LDSM.16.M88.4 R32, [R212] ;  /* 0x00000000d420783b */ /* 0x000fec0000000200 */
[----:B------:R-:W1:Y:S06]  /*3460*/  LDSM.16.M88.4 R16, [R214+UR4+0xc000] ;  /* 0x00c00004d610783b */ /* 0x000e6c0008000200 */
[----:B------:R-:W2:Y:S06]  /*3470*/  LDSM.16.M88.4 R28, [R212+0x1000] ;  /* 0x00100000d41c783b */ /* 0x000eac0000000200 */
[----:B------:R-:W3:Y:S06]  /*3480*/  LDSM.16.M88.4 R164, [R214+UR4+0xc800] ;  /* 0x00c80004d6a4783b */ /* 0x000eec0008000200 */
[----:B------:R-:W-:Y:S06]  /*3490*/  LDSM.16.M88.4 R168, [R0] ;  /* 0x0000000000a8783b */ /* 0x000fec0000000200 */
[----:B------:R-:W4:Y:S06]  /*34a0*/  LDSM.16.M88.4 R172, [R213] ;  /* 0x00000000d5ac783b */ /* 0x000f2c0000000200 */
[----:B------:R-:W4:Y:S06]  /*34b0*/  LDSM.16.M88.4 R176, [R0+0x1000] ;  /* 0x0010000000b0783b */ /* 0x000f2c0000000200 */
[----:B------:R-:W4:Y:S01]  /*34c0*/  LDSM.16.M88.4 R180, [R213+0x800] ;  /* 0x00080000d5b4783b */ /* 0x000f220000000200 */
[-C--:B-1----:R-:W-:Y:S05]  /*34d0*/  HMMA.16816.F32.BF16 R4, R32, R16.reuse, RZ ;  /* 0x000000102004723c */ /* 0x082fea00000418ff */
[----:B------:R-:W-:Y:S01]  /*34e0*/  LDSM.16.M88.4 R184, [R216] ;  /* 0x00000000d8b8783b */ /* 0x000fe20000000200 */
[C---:B--2---:R-:W-:Y:S05]  /*34f0*/  HMMA.16816.F32.BF16 R8, R28.reuse, R16, RZ ;  /* 0x000000101c08723c */ /* 0x044fea00000418ff */
[----:B------:R-:W-:Y:S01]  /*3500*/  LDSM.16.M88.4 R188, [R3+0x1000] ;  /* 0x0010000003bc783b */ /* 0x000fe20000000200 */
[-C--:B------:R-:W-:Y:S05]  /*3510*/  HMMA.16816.F32.BF16 R12, R28, R18.reuse, RZ ;  /* 0x000000121c0c723c */ /* 0x080fea00000418ff */
[----:B------:R-:W-:Y:S01]  /*3520*/  LDSM.16.M88.4 R192, [R216+0x800] ;  /* 0x00080000d8c0783b */ /* 0x000fe20000000200 */
[C---:B------:R-:W-:Y:S05]  /*3530*/  HMMA.16816.F32.BF16 R16, R32.reuse, R18, RZ ;  /* 0x000000122010723c */ /* 0x040fea00000418ff */
[----:B------:R-:W-:Y:S01]  /*3540*/  LDSM.16.M88.4 R196, [R215] ;  /* 0x00000000d7c4783b */ /* 0x000fe20000000200 */
[-C--:B---3--:R-:W-:Y:S05]  /*3550*/  HMMA.16816.F32.BF16 R20, R32, R164.reuse, RZ ;  /* 0x000000a42014723c */ /* 0x088fea00000418ff */
[----:B------:R-:W-:Y:S01]  /*3560*/  LDSM.16.M88.4 R200, [R2+0x1000] ;  /* 0x0010000002c8783b */ /* 0x000fe20000000200 */
[C---:B------:R-:W-:Y:S06]  /*3570*/  HMMA.16816.F32.BF16 R24, R28.reuse, R164, RZ ;  /* 0x000000a41c18723c */ /* 0x040fec00000418ff */
[-C--:B------:R-:W-:Y:S06]  /*3580*/  HMMA.16816.F32.BF16 R28, R28, R166.reuse, RZ ;  /* 0x000000a61c1c723c */ /* 0x080fec00000418ff */
[----:B------:R-:W-:Y:S01]  /*3590*/  HMMA.16816.F32.BF16 R32, R32, R166, RZ ;  /* 0x000000a62020723c */ /* 0x000fe200000418ff */
[----:B------:R-:W1:Y:S05]  /*35a0*/  LDSM.16.M88.4 R164, [R3] ;  /* 0x0000000003a4783b */ /* 0x000e6a0000000200 */
[-C--:B----4-:R-:W-:Y:S06]  /*35b0*/  HMMA.16816.F32.BF16 R4, R168, R172.reuse, R4 ;  /* 0x000000aca804723c */ /* 0x090fec0000041804 */
[C---:B------:R-:W-:Y:S06]  /*35c0*/  HMMA.16816.F32.BF16 R8, R176.reuse, R172, R8 ;  /* 0x000000acb008723c */ /* 0x040fec0000041808 */
[-C--:B------:R-:W-:Y:S06]  /*35d0*/  HMMA.16816.F32.BF16 R12, R176, R174.reuse, R12 ;  /* 0x000000aeb00c723c */ /* 0x080fec000004180c */
[C---:B------:R-:W-:Y:S01]  /*35e0*/  HMMA.16816.F32.BF16 R16, R168.reuse, R174, R16 ;  /* 0x000000aea810723c */ /* 0x040fe20000041810 */
[----:B------:R-:W2:Y:S05]  /*35f0*/  LDSM.16.M88.4 R172, [R2] ;  /* 0x0000000002ac783b */ /* 0x000eaa0000000200 */
[-C--:B------:R-:W-:Y:S06]  /*3600*/  HMMA.16816.F32.BF16 R20, R168, R180.reuse, R20 ;  /* 0x000000b4a814723c */ /* 0x080fec0000041814 */
[C---:B------:R-:W-:Y:S06]  /*3610*/  HMMA.16816.F32.BF16 R24, R176.reuse, R180, R24 ;  /* 0x000000b4b018723c */ /* 0x040fec0000041818 */
[-C--:B------:R-:W-:Y:S01]  /*3620*/  HMMA.16816.F32.BF16 R28, R176, R182.reuse, R28 ;  /* 0x000000b6b01c723c */ /* 0x080fe2000004181c */
[----:B------:R-:W3:Y:S05]  /*3630*/  LDSM.16.M88.4 R176, [R215+0x800] ;  /* 0x00080000d7b0783b */ /* 0x000eea0000000200 */
[----:B------:R-:W-:Y:S01]  /*3640*/  HMMA.16816.F32.BF16 R32, R168, R182, R32 ;  /* 0x000000b6a820723c */ /* 0x000fe20000041820 */
[----:B------:R-:W-:Y:S05]  /*3650*/  LDSM.16.M88.4 R168, [R212+0x2000] ;  /* 0x00200000d4a8783b */ /* 0x000fea0000000200 */
[-C--:B-1----:R-:W-:Y:S01]  /*3660*/  HMMA.16816.F32.BF16 R4, R164, R184.reuse, R4 ;  /* 0x000000b8a404723c */ /* 0x082fe20000041804 */
[----:B------:R-:W1:Y:S05]  /*3670*/  LDSM.16.M88.4 R180, [R214+UR4+0x10000] ;  /* 0x01000004d6b4783b */ /* 0x000e6a0008000200 */
[C---:B------:R-:W-:Y:S06]  /*3680*/  HMMA.16816.F32.BF16 R8, R188.reuse, R184, R8 ;  /* 0x000000b8bc08723c */ /* 0x040fec0000041808 */
[-C--:B------:R-:W-:Y:S06]  /*3690*/  HMMA.16816.F32.BF16 R12, R188, R186.reuse, R12 ;  /* 0x000000babc0c723c */ /* 0x080fec000004180c */
[C---:B------:R-:W-:Y:S01]  /*36a0*/  HMMA.16816.F32.BF16 R16, R164.reuse, R186, R16 ;  /* 0x000000baa410723c */ /* 0x040fe20000041810 */
[----:B------:R-:W4:Y:S05]  /*36b0*/  LDSM.16.M88.4 R184, [R212+0x3000] ;  /* 0x00300000d4b8783b */ /* 0x000f2a0000000200 */
[-C--:B------:R-:W-:Y:S06]  /*36c0*/  HMMA.16816.F32.BF16 R20, R164, R192.reuse, R20 ;  /* 0x000000c0a414723c */ /* 0x080fec0000041814 */
[C---:B------:R-:W-:Y:S06]  /*36d0*/  HMMA.16816.F32.BF16 R24, R188.reuse, R192, R24 ;  /* 0x000000c0bc18723c */ /* 0x040fec0000041818 */
[-C--:B------:R-:W-:Y:S01]  /*36e0*/  HMMA.16816.F32.BF16 R28, R188, R194.reuse, R28 ;  /* 0x000000c2bc1c723c */ /* 0x080fe2000004181c */
[----:B------:R-:W-:Y:S05]  /*36f0*/  LDSM.16.M88.4 R188, [R0+0x2000] ;  /* 0x0020000000bc783b */ /* 0x000fea0000000200 */
[----:B------:R-:W-:Y:S01]  /*3700*/  HMMA.16816.F32.BF16 R32, R164, R194, R32 ;  /* 0x000000c2a420723c */ /* 0x000fe20000041820 */
[----:B------:R-:W4:Y:S05]  /*3710*/  LDSM.16.M88.4 R164, [R214+UR4+0x10800] ;  /* 0x01080004d6a4783b */ /* 0x000f2a0008000200 */
[-C--:B--2---:R-:W-:Y:S01]  /*3720*/  HMMA.16816.F32.BF16 R4, R172, R196.reuse, R4 ;  /* 0x000000c4ac04723c */ /* 0x084fe20000041804 */
[----:B------:R-:W2:Y:S05]  /*3730*/  LDSM.16.M88.4 R192, [R213+0x4000] ;  /* 0x00400000d5c0783b */ /* 0x000eaa0000000200 */
[C---:B------:R-:W-:Y:S06]  /*3740*/  HMMA.16816.F32.BF16 R8, R200.reuse, R196, R8 ;  /* 0x000000c4c808723c */ /* 0x040fec0000041808 */
[-C--:B------:R-:W-:Y:S06]  /*3750*/  HMMA.16816.F32.BF16 R12, R200, R198.reuse, R12 ;  /* 0x000000c6c80c723c */ /* 0x080fec000004180c */
[C---:B------:R-:W-:Y:S01]  /*3760*/  HMMA.16816.F32.BF16 R16, R172.reuse, R198, R16 ;  /* 0x000000c6ac10723c */ /* 0x040fe20000041810 */
[----:B------:R-:W2:Y:S05]  /*3770*/  LDSM.16.M88.4 R196, [R0+0x3000] ;  /* 0x0030000000c4783b */ /* 0x000eaa0000000200 */
[-C--:B---3--:R-:W-:Y:S06]  /*3780*/  HMMA.16816.F32.BF16 R20, R172, R176.reuse, R20 ;  /* 0x000000b0ac14723c */ /* 0x088fec0000041814 */
[C---:B------:R-:W-:Y:S06]  /*3790*/  HMMA.16816.F32.BF16 R24, R200.reuse, R176, R24 ;  /* 0x000000b0c818723c */ /* 0x040fec0000041818 */
[-C--:B------:R-:W-:Y:S01]  /*37a0*/  HMMA.16816.F32.BF16 R28, R200, R178.reuse, R28 ;  /* 0x000000b2c81c723c */ /* 0x080fe2000004181c */
[----:B------:R-:W-:Y:S05]  /*37b0*/  LDSM.16.M88.4 R200, [R216+0x4000] ;  /* 0x00400000d8c8783b */ /* 0x000fea0000000200 */
[----:B------:R-:W-:Y:S01]  /*37c0*/  HMMA.16816.F32.BF16 R32, R172, R178, R32 ;  /* 0x000000b2ac20723c */ /* 0x000fe20000041820 */
[----:B------:R-:W3:Y:S05]  /*37d0*/  LDSM.16.M88.4 R172, [R213+0x4800] ;  /* 0x00480000d5ac783b */ /* 0x000eea0000000200 */
[-C--:B-1----:R-:W-:Y:S01]  /*37e0*/  HMMA.16816.F32.BF16 R4, R168, R180.reuse, R4 ;  /* 0x000000b4a804723c */ /* 0x082fe20000041804 */
[----:B------:R-:W1:Y:S05]  /*37f0*/  LDSM.16.M88.4 R176, [R3+0x2000] ;  /* 0x0020000003b0783b */ /* 0x000e6a0000000200 */
[C---:B----4-:R-:W-:Y:S06]  /*3800*/  HMMA.16816.F32.BF16 R8, R184.reuse, R180, R8 ;  /* 0x000000b4b808723c */ /* 0x050fec0000041808 */
[-C--:B------:R-:W-:Y:S06]  /*3810*/  HMMA.16816.F32.BF16 R12, R184, R182.reuse, R12 ;  /* 0x000000b6b80c723c */ /* 0x080fec000004180c */
[C---:B------:R-:W-:Y:S01]  /*3820*/  HMMA.16816.F32.BF16 R16, R168.reuse, R182, R16 ;  /* 0x000000b6a810723c */ /* 0x040fe20000041810 */
[----:B------:R-:W-:Y:S05]  /*3830*/  LDSM.16.M88.4 R180, [R2+0x2000] ;  /* 0x0020000002b4783b */ /* 0x000fea0000000200 */
[-C--:B------:R-:W-:Y:S06]  /*3840*/  HMMA.16816.F32.BF16 R20, R168, R164.reuse, R20 ;  /* 0x000000a4a814723c */ /* 0x080fec0000041814 */
[C---:B------:R-:W-:Y:S06]  /*3850*/  HMMA.16816.F32.BF16 R24, R184.reuse, R164, R24 ;  /* 0x000000a4b818723c */ /* 0x040fec0000041818 */
[-C--:B------:R-:W-:Y:S01]  /*3860*/  HMMA.16816.F32.BF16 R28, R184, R166.reuse, R28 ;  /* 0x000000a6b81c723c */ /* 0x080fe2000004181c */
[----:B------:R-:W-:Y:S05]  /*3870*/  LDSM.16.M88.4 R184, [R215+0x4000] ;  /* 0x00400000d7b8783b */ /* 0x000fea0000000200 */
[----:B------:R-:W-:Y:S01]  /*3880*/  HMMA.16816.F32.BF16 R32, R168, R166, R32 ;  /* 0x000000a6a820723c */ /* 0x000fe20000041820 */
[----:B------:R4:W1:Y:S05]  /*3890*/  LDSM.16.M88.4 R164, [R3+0x3000] ;  /* 0x0030000003a4783b */ /* 0x00086a0000000200 */
[-C--:B--2---:R-:W-:Y:S01]  /*38a0*/  HMMA.16816.F32.BF16 R4, R188, R192.reuse, R4 ;  /* 0x000000c0bc04723c */ /* 0x084fe20000041804 */
[----:B------:R-:W2:Y:S05]  /*38b0*/  LDSM.16.M88.4 R168, [R216+0x4800] ;  /* 0x00480000d8a8783b */ /* 0x000eaa0000000200 */
[C---:B------:R-:W-:Y:S06]  /*38c0*/  HMMA.16816.F32.BF16 R8, R196.reuse, R192, R8 ;  /* 0x000000c0c408723c */ /* 0x040fec0000041808 */
[-C--:B------:R-:W-:Y:S06]  /*38d0*/  HMMA.16816.F32.BF16 R12, R196, R194.reuse, R12 ;  /* 0x000000c2c40c723c */ /* 0x080fec000004180c */
[C---:B------:R-:W-:Y:S05]  /*38e0*/  HMMA.16816.F32.BF16 R16, R188.reuse, R194, R16 ;  /* 0x000000c2bc10723c */ /* 0x040fea0000041810 */
[----:B----4-:R-:W-:Y:S01]  /*38f0*/  FMUL.FTZ R3, R242, 1.4426950216293334961 ;  /* 0x3fb8aa3bf2037820 */ /* 0x010fe20000410000 */
[-C--:B---3--:R-:W-:Y:S06]  /*3900*/  HMMA.16816.F32.BF16 R20, R188, R172.reuse, R20 ;  /* 0x000000acbc14723c */ /* 0x088fec0000041814 */
[C---:B------:R-:W-:Y:S06]  /*3910*/  HMMA.16816.F32.BF16 R24, R196.reuse, R172, R24 ;  /* 0x000000acc418723c */ /* 0x040fec0000041818 */
[-C--:B------:R-:W-:Y:S06]  /*3920*/  HMMA.16816.F32.BF16 R28, R196, R174.reuse, R28 ;  /* 0x000000aec41c723c */ /* 0x080fec000004181c */
[----:B------:R-:W-:Y:S01]  /*3930*/  HMMA.16816.F32.BF16 R32, R188, R174, R32 ;  /* 0x000000aebc20723c */ /* 0x000fe20000041820 */
[----:B------:R3:W4:Y:S05]  /*3940*/  LDSM.16.M88.4 R172, [R2+0x3000] ;  /* 0x0030000002ac783b */ /* 0x00072a0000000200 */
[-C--:B-1----:R-:W-:Y:S06]  /*3950*/  HMMA.16816.F32.BF16 R4, R176, R200.reuse, R4 ;  /* 0x000000c8b004723c */ /* 0x082fec0000041804 */
[C---:B------:R-:W-:Y:S06]  /*3960*/  HMMA.16816.F32.BF16 R8, R164.reuse, R200, R8 ;  /* 0x000000c8a408723c */ /* 0x040fec0000041808 */
[-C--:B------:R-:W-:Y:S06]  /*3970*/  HMMA.16816.F32.BF16 R12, R164, R202.reuse, R12 ;  /* 0x000000caa40c723c */ /* 0x080fec000004180c */
[C---:B------:R-:W-:Y:S05]  /*3980*/  HMMA.16816.F32.BF16 R16, R176.reuse, R202, R16 ;  /* 0x000000cab010723c */ /* 0x040fea0000041810 */
[----:B---3--:R-:W-:Y:S01]  /*3990*/  FMUL.FTZ R2, R239, 1.4426950216293334961 ;  /* 0x3fb8aa3bef027820 */ /* 0x008fe20000410000 */
[-C--:B--2---:R-:W-:Y:S06]  /*39a0*/  HMMA.16816.F32.BF16 R20, R176, R168.reuse, R20 ;  /* 0x000000a8b014723c */ /* 0x084fec0000041814 */
[C---:B------:R-:W-:Y:S06]  /*39b0*/  HMMA.16816.F32.BF16 R24, R164.reuse, R168, R24 ;  /* 0x000000a8a418723c */ /* 0x040fec0000041818 */
[-C--:B------:R-:W-:Y:S06]  /*39c0*/  HMMA.16816.F32.BF16 R28, R164, R170.reuse, R28 ;  /* 0x000000aaa41c723c */ /* 0x080fec000004181c */
[----:B------:R-:W-:Y:S01]  /*39d0*/  HMMA.16816.F32.BF16 R32, R176, R170, R32 ;  /* 0x000000aab020723c */ /* 0x000fe20000041820 */
[----:B------:R-:W-:Y:S04]  /*39e0*/  IMAD.U32 R165, RZ, RZ, UR24 ;  /* 0x00000018ffa57e24 */ /* 0x000fe8000f8e00ff */
[----:B------:R-:W-:Y:S01]  /*39f0*/  @P2 IMAD R165, R165, 0x80, R250 ;  /* 0x00000080a5a52824 */ /* 0x000fe200078e02fa */
[-C--:B------:R-:W-:Y:S01]  /*3a00*/  HMMA.16816.F32.BF16 R4, R180, R184.reuse, R4 ;  /* 0x000000b8b404723c */ /* 0x080fe20000041804 */
[----:B------:R-:W-:Y:S04]  /*3a10*/  PLOP3.LUT P2, PT, PT, PT, UP0, 0x80, 0x0 ;  /* 0x000000000000781c */ /* 0x000fe80003f4f008 */
[----:B------:R-:W-:Y:S01]  /*3a20*/  @P4 VIADD R0, R165, 0x1 ;  /* 0x00000001a5004836 */ /* 0x000fe20000000000 */
[C---:B----4-:R-:W-:Y:S01]  /*3a30*/  HMMA.16816.F32.BF16 R8, R172.reuse, R184, R8 ;  /* 0x000000b8ac08723c */ /* 0x050fe20000041808 */
[----:B------:R-:W-:Y:S03]  /*3a40*/  PLOP3.LUT P4, PT, PT, PT, UP0, 0x80, 0x0 ;  /* 0x000000000000781c */ /* 0x000fe60003f8f008 */
[----:B------:R-:W-:Y:S01]  /*3a50*/  @P6 ISETP.GE.AND P6, PT, R0, UR5, PT ;  /* 0x0000000500006c0c */ /* 0x000fe2000bfc6270 */
[----:B------:R-:W-:Y:S01]  /*3a60*/  FMUL.FTZ R164, R241, 1.4426950216293334961 ;  /* 0x3fb8aa3bf1a47820 */ /* 0x000fe20000410000 */
[-C--:B------:R-:W-:Y:S03]  /*3a70*/  HMMA.16816.F32.BF16 R12, R172, R186.reuse, R12 ;  /* 0x000000baac0c723c */ /* 0x080fe6000004180c */
[----:B------:R-:W-:Y:S02]  /*3a80*/  @P3 ISETP.GE.AND P3, PT, R165, UR5, PT ;  /* 0x00000005a5003c0c */ /* 0x000fe4000bf66270 */
[----:B------:R-:W-:Y:S01]  /*3a90*/  FSEL R164, R164, RZ, P5 ;  /* 0x000000ffa4a47208 */ /* 0x000fe20002800000 */
[C---:B------:R-:W-:Y:S01]  /*3aa0*/  HMMA.16816.F32.BF16 R16, R180.reuse, R186, R16 ;  /* 0x000000bab410723c */ /* 0x040fe20000041810 */
[----:B------:R-:W-:Y:S04]  /*3ab0*/  PLOP3.LUT P5, PT, PT, PT, UP0, 0x80, 0x0 ;  /* 0x000000000000781c */ /* 0x000fe80003faf008 */
[----:B------:R-:W-:Y:S01]  /*3ac0*/  FMUL.FTZ R0, R240, 1.4426950216293334961 ;  /* 0x3fb8aa3bf0007820 */ /* 0x000fe20000410000 */
[----:B------:R-:W-:Y:S02]  /*3ad0*/  @P2 FSEL R5, R5, -INF , !P6 ;  /* 0xff80000005052808 */ /* 0x000fe40007000000 */
[----:B------:R-:W-:Y:S03]  /*3ae0*/  FSETP.NEU.FTZ.AND P2, PT, R242, -INF , PT ;  /* 0xff800000f200780b */ /* 0x000fe60003f5d000 */
[----:B------:R-:W-:Y:S01]  /*3af0*/  @P0 FSEL R4, R4, -INF , !P3 ;  /* 0xff80000004040808 */ /* 0x000fe20005800000 */
[--C-:B------:R-:W-:Y:S01]  /*3b00*/  FFMA.FTZ R5, R5, UR9, -R164.reuse ;  /* 0x0000000905057c23 */ /* 0x100fe200080108a4 */
[----:B------:R-:W-:Y:S02]  /*3b10*/  PLOP3.LUT P0, PT, PT, PT, UP0, 0x80, 0x0 ;  /* 0x000000000000781c */ /* 0x000fe40003f0f008 */
[----:B------:R-:W-:Y:S01]  /*3b20*/  FSEL R3, R3, RZ, P2 ;  /* 0x000000ff03037208 */ /* 0x000fe20001000000 */
[----:B------:R-:W-:Y:S01]  /*3b30*/  FFMA.FTZ R4, R4, UR9, -R164 ;  /* 0x0000000904047c23 */ /* 0x000fe200080108a4 */
[----:B------:R-:W-:Y:S01]  /*3b40*/  PLOP3.LUT P2, PT, PT, PT, UP0, 0x80, 0x0 ;  /* 0x000000000000781c */ /* 0x000fe20003f4f008 */
[----:B------:R-:W-:Y:S01]  /*3b50*/  MUFU.EX2 R206, R5 ;  /* 0x0000000500ce7308 */ /* 0x000fe20000000800 */
[----:B------:R-:W-:Y:S02]  /*3b60*/  @P4 FSEL R6, R6, -INF , !P3 ;  /* 0xff80000006064808 */ /* 0x000fe40005800000 */
[----:B------:R-:W-:Y:S02]  /*3b70*/  FSETP.NEU.FTZ.AND P4, PT, R239, -INF , PT ;  /* 0xff800000ef00780b */ /* 0x000fe40003f9d000 */
[----:B------:R-:W-:Y:S01]  /*3b80*/  @P5 FSEL R9, R9, -INF , !P6 ;  /* 0xff80000009095808 */ /* 0x000fe20007000000 */
[--C-:B------:R-:W-:Y:S01]  /*3b90*/  FFMA.FTZ R6, R6, UR9, -R3.reuse ;  /* 0x0000000906067c23 */ /* 0x100fe20008010803 */
[----:B------:R-:W-:Y:S03]  /*3ba0*/  FSEL R2, R2, RZ, P4 ;  /* 0x000000ff02027208 */ /* 0x000fe60002000000 */
[----:B------:R-:W-:Y:S01]  /*3bb0*/  MUFU.EX2 R207, R4 ;  /* 0x0000000400cf7308 */ /* 0x000fe20000000800 */
[----:B------:R-:W-:Y:S02]  /*3bc0*/  @P0 FSEL R7, R7, -INF , !P6 ;  /* 0xff80000007070808 */ /* 0x000fe40007000000 */
[----:B------:R-:W-:Y:S01]  /*3bd0*/  PLOP3.LUT P0, PT, PT, PT, UP0, 0x80, 0x0 ;  /* 0x000000000000781c */ /* 0x000fe20003f0f008 */
[--C-:B------:R-:W-:Y:S01]  /*3be0*/  FFMA.FTZ R9, R9, UR9, -R2.reuse ;  /* 0x0000000909097c23 */ /* 0x100fe20008010802 */
[----:B------:R-:W-:Y:S01]  /*3bf0*/  @P2 FSEL R8, R8, -INF , !P3 ;  /* 0xff80000008082808 */ /* 0x000fe20005800000 */
[--C-:B------:R-:W-:Y:S01]  /*3c00*/  FFMA.FTZ R7, R7, UR9, -R3.reuse ;  /* 0x0000000907077c23 */ /* 0x100fe20008010803 */
[----:B------:R-:W-:Y:S03]  /*3c10*/  PLOP3.LUT P4, PT, PT, PT, UP0, 0x80, 0x0 ;  /* 0x000000000000781c */ /* 0x000fe60003f8f008 */
[----:B------:R-:W-:Y:S01]  /*3c20*/  MUFU.EX2 R205, R6 ;  /* 0x0000000600cd7308 */ /* 0x000fe20000000800 */
[----:B------:R-:W-:Y:S01]  /*3c30*/  FSETP.NEU.FTZ.AND P2, PT, R240, -INF , PT ;  /* 0xff800000f000780b */ /* 0x000fe20003f5d000 */
[----:B------:R-:W-:Y:S01]  /*3c40*/  FFMA.FTZ R8, R8, UR9, -R2 ;  /* 0x0000000908087c23 */ /* 0x000fe20008010802 */
[----:B------:R-:W-:Y:S02]  /*3c50*/  PLOP3.LUT P5, PT, PT, PT, UP0, 0x80, 0x0 ;  /* 0x000000000000781c */ /* 0x000fe40003faf008 */
[----:B------:R-:W-:Y:S02]  /*3c60*/  FSEL R0, R0, RZ, P2 ;  /* 0x000000ff00007208 */ /* 0x000fe40001000000 */
[----:B------:R-:W-:Y:S03]  /*3c70*/  PLOP3.LUT P2, PT, PT, PT, UP0, 0x80, 0x0 ;  /* 0x000000000000781c */ /* 0x000fe60003f4f008 */
[----:B------:R1:W-:Y:S01]  /*3c80*/  MUFU.EX2 R238, R7 ;  /* 0x0000000700ee7308 */ /* 0x0003e20000000800 */
[----:B------:R-:W-:Y:S02]  /*3c90*/  @P0 FSEL R10, R10, -INF , !P3 ;  /* 0xff8000000a0a0808 */ /* 0x000fe40005800000 */
[----:B------:R-:W-:Y:S02]  /*3ca0*/  PLOP3.LUT P3, PT, PT, PT, UP0, 0x80, 0x0 ;  /* 0x000000000000781c */ /* 0x000fe40003f6f008 */
[----:B------:R-:W-:Y:S01]  /*3cb0*/  PLOP3.LUT P0, PT, PT, PT, UP0, 0x80, 0x0 ;  /* 0x000000000000781c */ /* 0x000fe20003f0f008 */
[--C-:B------:R-:W-:Y:S04]  /*3cc0*/  FFMA.FTZ R10, R10, UR9, -R0.reuse ;  /* 0x000000090a0a7c23 */ /* 0x100fe80008010800 */
[----:B------:R2:W-:Y:S01]  /*3cd0*/  MUFU.EX2 R195, R8 ;  /* 0x0000000800c37308 */ /* 0x0005e20000000800 */
[----:B------:R-:W-:Y:S02]  /*3ce0*/  @P5 FSEL R11, R11, -INF , !P6 ;  /* 0xff8000000b0b5808 */ /* 0x000fe40007000000 */
[----:B------:R-:W-:Y:S02]  /*3cf0*/  PLOP3.LUT P5, PT, PT, PT, UP0, 0x80, 0x0 ;  /* 0x000000000000781c */ /* 0x000fe40003faf008 */
[----:B------:R-:W-:Y:S01]  /*3d00*/  PLOP3.LUT P6, PT, PT, PT, UP0, 0x80, 0x0 ;  /* 0x000000000000781c */ /* 0x000fe20003fcf008 */
[----:B------:R-:W-:Y:S04]  /*3d10*/  FFMA.FTZ R11, R11, UR9, -R0 ;  /* 0x000000090b0b7c23 */ /* 0x000fe80008010800 */
[----:B------:R-:W-:Y:S01]  /*3d20*/  MUFU.EX2 R193, R9 ;  /* 0x0000000900c17308 */ /* 0x000fe20000000800 */
[----:B-1----:R-:W1:Y:S09]  /*3d30*/  LDSM.16.M88.4 R4, [R215+0x4800] ;  /* 0x00480000d704783b */ /* 0x002e720000000200 */
[----:B------:R-:W-:Y:S01]  /*3d40*/  MUFU.EX2 R198, R10 ;  /* 0x0000000a00c67308 */ /* 0x000fe20000000800 */
[C---:B--2---:R-:W-:Y:S01]  /*3d50*/  @P4 VIADD R8, R165.reuse, 0x8 ;  /* 0x00000008a5084836 */ /* 0x044fe20000000000 */
[----:B------:R-:W-:Y:S04]  /*3d60*/  PLOP3.LUT P4, PT, PT, PT, UP0, 0x80, 0x0 ;  /* 0x000000000000781c */ /* 0x000fe80003f8f008 */
[----:B------:R-:W-:Y:S01]  /*3d70*/  @P3 ISETP.GE.AND P3, PT, R8, UR5, PT ;  /* 0x0000000508003c0c */ /* 0x000fe2000bf66270 */
[C---:B------:R-:W-:Y:S01]  /*3d80*/  @P0 VIADD R8, R165.reuse, 0x9 ;  /* 0x00000009a5080836 */ /* 0x040fe20000000000 */
[----:B------:R-:W-:Y:S02]  /*3d90*/  PLOP3.LUT P0, PT, PT, PT, UP0, 0x80, 0x0 ;  /* 0x000000000000781c */ /* 0x000fe40003f0f008 */
[----:B------:R-:W-:Y:S01]  /*3da0*/  MUFU.EX2 R197, R11 ;  /* 0x0000000b00c57308 */ /* 0x000fe20000000800 */
[----:B------:R-:W-:Y:S02]  /*3db0*/  @P2 FSEL R12, R12, -INF , !P3 ;  /* 0xff8000000c0c2808 */ /* 0x000fe40005800000 */
[----:B------:R-:W-:Y:S02]  /*3dc0*/  PLOP3.LUT P2, PT, PT, PT, UP0, 0x80, 0x0 ;  /* 0x000000000000781c */ /* 0x000fe40003f4f008 */
[----:B------:R-:W-:Y:S01]  /*3dd0*/  @P4 ISETP.GE.AND P4, PT, R8, UR5, PT ;  /* 0x0000000508004c0c */ /* 0x000fe2000bf86270 */
[----:B------:R-:W-:Y:S02]  /*3de0*/  @P6 VIADD R8, R165, 0x10 ;  /* 0x00000010a5086836 */ /* 0x000fe40000000000 */
[--C-:B------:R-:W-:Y:S01]  /*3df0*/  FFMA.FTZ R12, R12, UR9, -R2.reuse ;  /* 0x000000090c0c7c23 */ /* 0x100fe20008010802 */
[----:B------:R-:W-:Y:S02]  /*3e00*/  PLOP3.LUT P6, PT, PT, PT, UP0, 0x80, 0x0 ;  /* 0x000000000000781c */ /* 0x000fe40003fcf008 */
[----:B------:R-:W-:Y:S01]  /*3e10*/  @P5 FSEL R13, R13, -INF , !P4 ;  /* 0xff8000000d0d5808 */ /* 0x000fe20006000000 */
[----:B------:R-:W-:Y:S01]  /*3e20*/  MUFU.EX2 R192, R12 ;  /* 0x0000000c00c07308 */ /* 0x000fe20000000800 */
[----:B------:R-:W-:Y:S02]  /*3e30*/  @P0 FSEL R14, R14, -INF , !P3 ;  /* 0xff8000000e0e0808 */ /* 0x000fe40005800000 */
[----:B------:R-:W-:Y:S01]  /*3e40*/  PLOP3.LUT P0, PT, PT, PT, UP0, 0x80, 0x0 ;  /* 0x000000000000781c */ /* 0x000fe20003f0f008 */
[----:B------:R-:W-:Y:S01]  /*3e50*/  FFMA.FTZ R13, R13, UR9, -R2 ;  /* 0x000000090d0d7c23 */ /* 0x000fe20008010802 */
[----:B------:R-:W-:Y:S01]  /*3e60*/  PLOP3.LUT P5, PT, PT, PT, UP0, 0x80, 0x0 ;  /* 0x000000000000781c */ /* 0x000fe20003faf008 */
[--C-:B------:R-:W-:Y:S01]  /*3e70*/  FFMA.FTZ R14, R14, UR9, -R0.reuse ;  /* 0x000000090e0e7c23 */ /* 0x100fe20008010800 */
[----:B------:R-:W-:Y:S03]  /*3e80*/  @P2 FSEL R15, R15, -INF , !P4 ;  /* 0xff8000000f0f2808 */ /* 0x000fe60006000000 */
[----:B------:R-:W-:Y:S01]  /*3e90*/  MUFU.EX2 R191, R13 ;  /* 0x0000000d00bf7308 */ /* 0x000fe20000000800 */
[----:B------:R-:W-:Y:S01]  /*3ea0*/  PLOP3.LUT P2, PT, PT, PT, UP0, 0x80, 0x0 ;  /* 0x000000000000781c */ /* 0x000fe20003f4f008 */
[-C--:B-1----:R-:W-:Y:S03]  /*3eb0*/  HMMA.16816.F32.BF16 R20, R180, R4.reuse, R20 ;  /* 0x00000004b414723c */ /* 0x082fe60000041814 */
[----:B------:R-:W-:Y:S01]  /*3ec0*/  FFMA.FTZ R15, R15, UR9, -R0 ;  /* 0x000000090f0f7c23 */ /* 0x000fe20008010800 */
[----:B------:R-:W-:Y:S04]  /*3ed0*/  @P0 FSEL R17, R17, -INF , !P4 ;  /* 0xff80000011110808 */ /* 0x000fe80006000000 */
[----:B------:R-:W-:Y:S01]  /*3ee0*/  MUFU.EX2 R196, R14 ;  /* 0x0000000e00c47308 */ /* 0x000fe20000000800 */
[C---:B------:R-:W-:Y:S01]  /*3ef0*/  HMMA.16816.F32.BF16 R24, R172.reuse, R4, R24 ;  /* 0x00000004ac18723c */ /* 0x040fe20000041818 */
[----:B------:R-:W-:Y:S03]  /*3f00*/  PLOP3.LUT P0, PT, PT, PT, UP0, 0x80, 0x0 ;  /* 0x000000000000781c */ /* 0x000fe60003f0f008 */
[----:B------:R-:W-:Y:S02]  /*3f10*/  @P5 FSEL R16, R16, -INF , !P3 ;  /* 0xff80000010105808 */ /* 0x000fe40005800000 */
[-C--:B------:R-:W-:Y:S01]  /*3f20*/  HMMA.16816.F32.BF16 R28, R172, R6.reuse, R28 ;  /* 0x00000006ac1c723c */ /* 0x080fe2000004181c */
[----:B------:R-:W-:Y:S02]  /*3f30*/  PLOP3.LUT P5, PT, PT, PT, UP0, 0x80, 0x0 ;  /* 0x000000000000781c */ /* 0x000fe40003faf008 */
[----:B------:R-:W-:Y:S02]  /*3f40*/  MUFU.EX2 R194, R15 ;  /* 0x0000000f00c27308 */ /* 0x000fe40000000800 */
[----:B------:R-:W-:Y:S01]  /*3f50*/  @P2 FSEL R18, R18, -INF , !P3 ;  /* 0xff80000012122808 */ /* 0x000fe20005800000 */
[----:B------:R-:W-:Y:S01]  /*3f60*/  HMMA.16816.F32.BF16 R32, R180, R6, R32 ;  /* 0x00000006b420723c */ /* 0x000fe20000041820 */
[----:B------:R-:W-:Y:S02]  /*3f70*/  PLOP3.LUT P3, PT, PT, PT, UP0, 0x80, 0x0 ;  /* 0x000000000000781c */ /* 0x000fe40003f6f008 */
[----:B------:R-:W-:Y:S02]  /*3f80*/  PLOP3.LUT P2, PT, PT, PT, UP0, 0x80, 0x0 ;  /* 0x000000000000781c */ /* 0x000fe40003f4f008 */
[----:B------:R-:W-:Y:S01]  /*3f90*/  @P0 FSEL R19, R19, -INF , !P4 ;  /* 0xff80000013130808 */ /* 0x000fe20006000000 */
[--C-:B------:R-:W-:Y:S01]  /*3fa0*/  FFMA.FTZ R18, R18, UR9, -R3.reuse ;  /* 0x0000000912127c23 */ /* 0x100fe20008010803 */
[----:B------:R-:W-:Y:S01]  /*3fb0*/  PLOP3.LUT P0, PT, PT, PT, UP0, 0x80, 0x0 ;  /* 0x000000000000781c */ /* 0x000fe20003f0f008 */
[--C-:B------:R-:W-:Y:S01]  /*3fc0*/  FFMA.FTZ R16, R16, UR9, -R164.reuse ;  /* 0x0000000910107c23 */ /* 0x100fe200080108a4 */
[----:B------:R-:W-:Y:S01]  /*3fd0*/  @P5 ISETP.GE.AND P5, PT, R8, UR5, PT ;  /* 0x0000000508005c0c */ /* 0x000fe2000bfa6270 */
[----:B------:R-:W-:Y:S01]  /*3fe0*/  MUFU.EX2 R237, R18 ;  /* 0x0000001200ed7308 */ /* 0x000fe20000000800 */
[----:B------:R-:W-:Y:S01]  /*3ff0*/  PLOP3.LUT P4, PT, PT, PT, UP0, 0x80, 0x0 ;  /* 0x000000000000781c */ /* 0x000fe20003f8f008 */
[--C-:B------:R-:W-:Y:S01]  /*4000*/  FFMA.FTZ R19, R19, UR9, -R3.reuse ;  /* 0x0000000913137c23 */ /* 0x100fe20008010803 */
[--C-:B------:R-:W-:Y:S01]  /*4010*/  FFMA.FTZ R17, R17, UR9, -R164.reuse ;  /* 0x0000000911117c23 */ /* 0x100fe200080108a4 */
[----:B------:R-:W-:Y:S01]  /*4020*/  @P3 VIADD R8, R165, 0x11 ;  /* 0x00000011a5083836 */ /* 0x000fe20000000000 */
[----:B------:R-:W-:Y:S02]  /*4030*/  PLOP3.LUT P3, PT, PT, PT, UP0, 0x80, 0x0 ;  /* 0x000000000000781c */ /* 0x000fe40003f6f008 */
[----:B------:R-:W-:Y:S03]  /*4040*/  @P2 FSEL R20, R20, -INF , !P5 ;  /* 0xff80000014142808 */ /* 0x000fe60006800000 */
[----:B------:R-:W-:Y:S01]  /*4050*/  MUFU.EX2 R233, R16 ;  /* 0x0000001000e97308 */ /* 0x000fe20000000800 */
[----:B------:R-:W-:Y:S02]  /*4060*/  @P6 ISETP.GE.AND P6, PT, R8, UR5, PT ;  /* 0x0000000508006c0c */ /* 0x000fe4000bfc6270 */
[----:B------:R-:W-:Y:S01]  /*4070*/  PLOP3.LUT P2, PT, PT, PT, UP0, 0x80, 0x0 ;  /* 0x000000000000781c */ /* 0x000fe20003f4f008 */
[--C-:B------:R-:W-:Y:S01]  /*4080*/  FFMA.FTZ R20, R20, UR9, -R164.reuse ;  /* 0x0000000914147c23 */ /* 0x100fe200080108a4 */
[----:B------:R-:W-:Y:S02]  /*4090*/  @P0 FSEL R21, R21, -INF , !P6 ;  /* 0xff80000015150808 */ /* 0x000fe40007000000 */
[----:B------:R-:W-:Y:S03]  /*40a0*/  PLOP3.LUT P0, PT, PT, PT, UP0, 0x80, 0x0 ;  /* 0x000000000000781c */ /* 0x000fe60003f0f008 */
[----:B------:R-:W-:Y:S01]  /*40b0*/  MUFU.EX2 R232, R17 ;  /* 0x0000001100e87308 */ /* 0x000fe20000000800 */
[----:B------:R-:W-:Y:S01]  /*40c0*/  @P4 FSEL R26, R26, -INF , !P5 ;  /* 0xff8000001a1a4808 */ /* 0x000fe20006800000 */
[----:B------:R-:W-:Y:S01]  /*40d0*/  FFMA.FTZ R21, R21, UR9, -R164 ;  /* 0x0000000915157c23 */ /* 0x000fe200080108a4 */
[----:B------:R-:W-:Y:S02]  /*40e0*/  @P3 FSEL R23, R23, -INF , !P6 ;  /* 0xff80000017173808 */ /* 0x000fe40007000000 */
[----:B------:R-:W-:Y:S01]  /*40f0*/  PLOP3.LUT P3, PT, PT, PT, UP0, 0x80, 0x0 ;  /* 0x000000000000781c */ /* 0x000fe20003f6f008 */
[----:B------:R-:W-:Y:S01]  /*4100*/  FFMA.FTZ R26, R26, UR9, -R0 ;  /* 0x000000091a1a7c23 */ /* 0x000fe20008010800 */
[----:B------:R-:W-:Y:S01]  /*4110*/  PLOP3.LUT P4, PT, PT, PT, UP0, 0x80, 0x0 ;  /* 0x000000000000781c */ /* 0x000fe20003f8f008 */
[--C-:B------:R-:W-:Y:S01]  /*4120*/  FFMA.FTZ R23, R23, UR9, -R3.reuse ;  /* 0x0000000917177c23 */ /* 0x100fe20008010803 */
[----:B------:R-:W-:Y:S01]  /*4130*/  @P2 FSEL R22, R22, -INF , !P5 ;  /* 0xff80000016162808 */ /* 0x000fe20006800000 */
[----:B------:R-:W1:Y:S01]  /*4140*/  MUFU.EX2 R236, R19 ;  /* 0x0000001300ec7308 */ /* 0x000e620000000800 */
[----:B------:R-:W-:Y:S02]  /*4150*/  PLOP3.LUT P2, PT, PT, PT, UP0, 0x80, 0x0 ;  /* 0x000000000000781c */ /* 0x000fe40003f4f008 */
[----:B------:R-:W-:Y:S01]  /*4160*/  @P0 FSEL R24, R24, -INF , !P5 ;  /* 0xff80000018180808 */ /* 0x000fe20006800000 */
[--C-:B------:R-:W-:Y:S01]  /*4170*/  FFMA.FTZ R22, R22, UR9, -R3.reuse ;  /* 0x0000000916167c23 */ /* 0x100fe20008010803 */
[----:B------:R-:W-:Y:S02]  /*4180*/  PLOP3.LUT P0, PT, PT, PT, UP0, 0x80, 0x0 ;  /* 0x000000000000781c */ /* 0x000fe40003f0f008 */
[----:B------:R-:W-:Y:S01]  /*4190*/  PLOP3.LUT P5, PT, PT, PT, UP0, 0x80, 0x0 ;  /* 0x000000000000781c */ /* 0x000fe20003faf008 */
[--C-:B------:R-:W-:Y:S01]  /*41a0*/  FFMA.FTZ R24, R24, UR9, -R2.reuse ;  /* 0x0000000918187c23 */ /* 0x100fe20008010802 */
[----:B------:R-:W-:Y:S01]  /*41b0*/  @P3 FSEL R25, R25, -INF , !P6 ;  /* 0xff80000019193808 */ /* 0x000fe20007000000 */
[----:B------:R-:W-:Y:S01]  /*41c0*/  MUFU.EX2 R204, R20 ;  /* 0x0000001400cc7308 */ /* 0x000fe20000000800 */
[----:B------:R-:W-:Y:S03]  /*41d0*/  PLOP3.LUT P3, PT, PT, PT, UP0, 0x80, 0x0 ;  /* 0x000000000000781c */ /* 0x000fe60003f6f008 */
[----:B------:R-:W-:Y:S01]  /*41e0*/  @P2 VIADD R4, R165, 0x18 ;  /* 0x00000018a5042836 */ /* 0x000fe20000000000 */
[----:B------:R-:W-:Y:S01]  /*41f0*/  PLOP3.LUT P2, PT, PT, PT, UP0, 0x80, 0x0 ;  /* 0x000000000000781c */ /* 0x000fe20003f4f008 */
[----:B------:R-:W-:Y:S01]  /*4200*/  FFMA.FTZ R25, R25, UR9, -R2 ;  /* 0x0000000919197c23 */ /* 0x000fe20008010802 */
[----:B-1----:R-:W-:Y:S01]  /*4210*/  F2FP.BF16.F32.PACK_AB R5, R236, R237 ;  /* 0x000000edec05723e */ /* 0x002fe200000010ff */
[----:B------:R-:W-:Y:S01]  /*4220*/  @P0 VIADD R165, R165, 0x19 ;  /* 0x00000019a5a50836 */ /* 0x000fe20000000000 */
[----:B------:R-:W-:Y:S01]  /*4230*/  PLOP3.LUT P0, PT, PT, PT, UP0, 0x80, 0x0 ;  /* 0x000000000000781c */ /* 0x000fe20003f0f008 */
[----:B------:R-:W-:Y:S01]  /*4240*/  MUFU.EX2 R203, R21 ;  /* 0x0000001500cb7308 */ /* 0x000fe20000000800 */
[----:B------:R-:W-:Y:S02]  /*4250*/  @P4 ISETP.GE.AND P4, PT, R4, UR5, PT ;  /* 0x0000000504004c0c */ /* 0x000fe4000bf86270 */
[----:B------:R-:W-:Y:S02]  /*4260*/  @P5 ISETP.GE.AND P5, PT, R165, UR5, PT ;  /* 0x00000005a5005c0c */ /* 0x000fe4000bfa6270 */
[----:B------:R-:W-:Y:S02]  /*4270*/  @P3 FSEL R27, R27, -INF , !P6 ;  /* 0xff8000001b1b3808 */ /* 0x000fe40007000000 */
[----:B------:R-:W-:Y:S03]  /*4280*/  PLOP3.LUT P3, PT, PT, PT, UP0, 0x80, 0x0 ;  /* 0x000000000000781c */ /* 0x000fe60003f6f008 */
[----:B------:R-:W-:Y:S01]  /*4290*/  MUFU.EX2 R235, R22 ;  /* 0x0000001600eb7308 */ /* 0x000fe20000000800 */
[----:B------:R-:W-:Y:S01]  /*42a0*/  @P2 FSEL R28, R28, -INF , !P4 ;  /* 0xff8000001c1c2808 */ /* 0x000fe20006000000 */
[----:B------:R-:W-:Y:S01]  /*42b0*/  FFMA.FTZ R27, R27, UR9, -R0 ;  /* 0x000000091b1b7c23 */ /* 0x000fe20008010800 */
[----:B------:R-:W-:Y:S02]  /*42c0*/  PLOP3.LUT P2, PT, PT, PT, UP0, 0x80, 0x0 ;  /* 0x000000000000781c */ /* 0x000fe40003f4f008 */
[----:B------:R-:W-:Y:S01]  /*42d0*/  @P0 FSEL R29, R29, -INF , !P5 ;  /* 0xff8000001d1d0808 */ /* 0x000fe20006800000 */
[--C-:B------:R-:W-:Y:S01]  /*42e0*/  FFMA.FTZ R28, R28, UR9, -R2.reuse ;  /* 0x000000091c1c7c23 */ /* 0x100fe20008010802 */
[----:B------:R-:W-:Y:S03]  /*42f0*/  PLOP3.LUT P0, PT, PT, PT, UP0, 0x80, 0x0 ;  /* 0x000000000000781c */ /* 0x000fe60003f0f008 */
[----:B------:R-:W-:Y:S01]  /*4300*/  MUFU.EX2 R234, R23 ;  /* 0x0000001700ea7308 */ /* 0x000fe20000000800 */
[----:B------:R-:W-:Y:S01]  /*4310*/  F2FP.BF16.F32.PACK_AB R4, R193, R195 ;  /* 0x000000c3c104723e */ /* 0x000fe200000010ff */
[----:B------:R-:W-:Y:S01]  /*4320*/  FFMA.FTZ R2, R29, UR9, -R2 ;  /* 0x000000091d027c23 */ /* 0x000fe20008010802 */
[----:B------:R-:W-:Y:S02]  /*4330*/  @P3 FSEL R32, R32, -INF , !P4 ;  /* 0xff80000020203808 */ /* 0x000fe40006000000 */
[----:B------:R-:W-:Y:S05]  /*4340*/  PLOP3.LUT P3, PT, PT, PT, UP0, 0x80, 0x0 ;  /* 0x000000000000781c */ /* 0x000fea0003f6f008 */
[----:B------:R1:W-:Y:S01]  /*4350*/  MUFU.EX2 R183, R2 ;  /* 0x0000000200b77308 */ /* 0x0003e20000000800 */
[----:B------:R-:W-:Y:S01]  /*4360*/  @P2 FSEL R33, R33, -INF , !P5 ;  /* 0xff80000021212808 */ /* 0x000fe20006800000 */
[--C-:B------:R-:W-:Y:S01]  /*4370*/  FFMA.FTZ R32, R32, UR9, -R164.reuse ;  /* 0x0000000920207c23 */ /* 0x100fe200080108a4 */
[----:B------:R-:W-:Y:S02]  /*4380*/  PLOP3.LUT P2, PT, PT, PT, UP0, 0x80, 0x0 ;  /* 0x000000000000781c */ /* 0x000fe40003f4f008 */
[----:B------:R-:W-:Y:S01]  /*4390*/  @P0 FSEL R34, R34, -INF , !P4 ;  /* 0xff80000022220808 */ /* 0x000fe20006000000 */
[----:B------:R-:W-:Y:S01]  /*43a0*/  FFMA.FTZ R164, R33, UR9, -R164 ;  /* 0x0000000921a47c23 */ /* 0x000fe200080108a4 */
[----:B------:R-:W-:Y:S03]  /*43b0*/  PLOP3.LUT P0, PT, PT, PT, UP0, 0x80, 0x0 ;  /* 0x000000000000781c */ /* 0x000fe60003f0f008 */
[----:B------:R-:W-:Y:S01]  /*43c0*/  MUFU.EX2 R200, R32 ;  /* 0x0000002000c87308 */ /* 0x000fe20000000800 */
[--C-:B------:R-:W-:Y:S01]  /*43d0*/  FFMA.FTZ R34, R34, UR9, -R3.reuse ;  /* 0x0000000922227c23 */ /* 0x100fe20008010803 */
[----:B------:R-:W-:Y:S05]  /*43e0*/  @P3 FSEL R35, R35, -INF , !P5 ;  /* 0xff80000023233808 */ /* 0x000fea0006800000 */
[----:B------:R-:W-:Y:S01]  /*43f0*/  FFMA.FTZ R3, R35, UR9, -R3 ;  /* 0x0000000923037c23 */ /* 0x000fe20008010803 */
[----:B-1----:R-:W-:Y:S02]  /*4400*/  F2FP.BF16.F32.PACK_AB R2, R206, R207 ;  /* 0x000000cfce02723e */ /* 0x002fe400000010ff */
[----:B------:R-:W-:Y:S01]  /*4410*/  MUFU.EX2 R199, R164 ;  /* 0x000000a400c77308 */ /* 0x000fe20000000800 */
[----:B------:R-:W-:Y:S02]  /*4420*/  @P2 FSEL R30, R30, -INF , !P4 ;  /* 0xff8000001e1e2808 */ /* 0x000fe40006000000 */
[----:B------:R-:W-:Y:S01]  /*4430*/  @P0 FSEL R31, R31, -INF , !P5 ;  /* 0xff8000001f1f0808 */ /* 0x000fe20006800000 */
[----:B------:R1:W-:Y:S01]  /*4440*/  STS [R230+0x20000], R2 ;  /* 0x02000002e6007388 */ /* 0x0003e20000000800 */
[----:B------:R-:W-:Y:S01]  /*4450*/  IADD3 R180, P0, R245, UR13, RZ ;  /* 0x0000000df5b47c10 */ /* 0x000fe2000ff1e0ff */
[--C-:B------:R-:W-:Y:S04]  /*4460*/  FFMA.FTZ R30, R30, UR9, -R0.reuse ;  /* 0x000000091e1e7c23 */ /* 0x100fe80008010800 */
[----:B------:R2:W-:Y:S01]  /*4470*/  MUFU.EX2 R201, R3 ;  /* 0x0000000300c97308 */ /* 0x0005e20000000800 */
[----:B------:R-:W-:Y:S01]  /*4480*/  FFMA.FTZ R0, R31, UR9, -R0 ;  /* 0x000000091f007c23 */ /* 0x000fe20008010800 */
[----:B------:R-:W-:Y:S02]  /*4490*/  IADD3.X R181, R244, UR12, RZ, P0, !PT ;  /* 0x0000000cf4b57c10 */ /* 0x000fe400087fe4ff */
[----:B------:R-:W-:Y:S06]  /*44a0*/  PLOP3.LUT P0, PT, PT, PT, UP3, 0x80, 0x0 ;  /* 0x000000000000781c */ /* 0x000fec0003f0f038 */
[----:B------:R-:W3:Y:S10]  /*44b0*/  MUFU.EX2 R202, R34 ;  /* 0x0000002200ca7308 */ /* 0x000ef40000000800 */
[----:B------:R3:W-:Y:S01]  /*44c0*/  MUFU.EX2 R184, R0 ;  /* 0x0000000000b87308 */ /* 0x0007e20000000800 */
[----:B--2---:R-:W-:Y:S02]  /*44d0*/  F2FP.BF16.F32.PACK_AB R3, R238, R205 ;  /* 0x000000cdee03723e */ /* 0x004fe400000010ff */
[----:B-1----:R-:W-:Y:S03]  /*44e0*/  F2FP.BF16.F32.PACK_AB R2, R232, R233 ;  /* 0x000000e9e802723e */ /* 0x002fe600000010ff */
[----:B------:R1:W-:Y:S04]  /*44f0*/  STS [R230+0x20400], R3 ;  /* 0x02040003e6007388 */ /* 0x0003e80000000800 */
[----:B------:R-:W-:Y:S02]  /*4500*/  MUFU.EX2 R188, R24 ;  /* 0x0000001800bc7308 */ /* 0x000fe40000000800 */
[----:B------:R2:W-:Y:S06]  /*4510*/  STS [R231+0x20000], R2 ;  /* 0x02000002e7007388 */ /* 0x0005ec0000000800 */
[----:B------:R4:W-:Y:S02]  /*4520*/  STS [R231+0x20400], R5 ;  /* 0x02040005e7007388 */ /* 0x0009e40000000800 */
[----:B------:R-:W4:Y:S01]  /*4530*/  MUFU.EX2 R187, R25 ;  /* 0x0000001900bb7308 */ /* 0x000f220000000800 */
[----:B---3--:R-:W-:Y:S03]  /*4540*/  F2FP.BF16.F32.PACK_AB R0, R201, R202 ;  /* 0x000000cac900723e */ /* 0x008fe600000010ff */
[----:B------:R3:W-:Y:S06]  /*4550*/  STS [R230+0x21000], R4 ;  /* 0x02100004e6007388 */ /* 0x0007ec0000000800 */
[----:B------:R-:W-:Y:S01]  /*4560*/  MUFU.EX2 R190, R26 ;  /* 0x0000001a00be7308 */ /* 0x000fe20000000800 */
[----:B-1----:R-:W-:Y:S09]  /*4570*/  F2FP.BF16.F32.PACK_AB R3, R197, R198 ;  /* 0x000000c6c503723e */ /* 0x002ff200000010ff */
[----:B------:R-:W1:Y:S01]  /*4580*/  MUFU.EX2 R189, R27 ;  /* 0x0000001b00bd7308 */ /* 0x000e620000000800 */
[----:B--2---:R-:W-:Y:S01]  /*4590*/  F2FP.BF16.F32.PACK_AB R2, R191, R192 ;  /* 0x000000c0bf02723e */ /* 0x004fe200000010ff */
[----:B------:R2:W-:Y:S01]  /*45a0*/  STS [R230+0x21400], R3 ;  /* 0x02140003e6007388 */ /* 0x0005e20000000800 */
[----:B----4-:R-:W-:Y:S05]  /*45b0*/  F2FP.BF16.F32.PACK_AB R5, R194, R196 ;  /* 0x000000c4c205723e */ /* 0x010fea00000010ff */
[----:B------:R4:W-:Y:S02]  /*45c0*/  STS [R231+0x21000], R2 ;  /* 0x02100002e7007388 */ /* 0x0009e40000000800 */
[----:B------:R-:W1:Y:S01]  /*45d0*/  MUFU.EX2 R185, R28 ;  /* 0x0000001c00b97308 */ /* 0x000e620000000800 */
[----:B---3--:R-:W-:Y:S03]  /*45e0*/  F2FP.BF16.F32.PACK_AB R4, R203, R204 ;  /* 0x000000cccb04723e */ /* 0x008fe600000010ff */
[----:B------:R3:W-:Y:S06]  /*45f0*/  STS [R231+0x21400], R5 ;  /* 0x02140005e7007388 */ /* 0x0007ec0000000800 */
[----:B------:R1:W-:Y:S01]  /*4600*/  STS [R228+0x20000], R4 ;  /* 0x02000004e4007388 */ /* 0x0003e20000000800 */
[----:B------:R-:W1:Y:S01]  /*4610*/  MUFU.EX2 R186, R30 ;  /* 0x0000001e00ba7308 */ /* 0x000e620000000800 */
[----:B--2---:R-:W-:Y:S02]  /*4620*/  F2FP.BF16.F32.PACK_AB R3, R234, R235 ;  /* 0x000000ebea03723e */ /* 0x004fe400000010ff */
[----:B----4-:R-:W-:Y:S03]  /*4630*/  F2FP.BF16.F32.PACK_AB R2, R199, R200 ;  /* 0x000000c8c702723e */ /* 0x010fe600000010ff */
[----:B------:R2:W-:Y:S01]  /*4640*/  STS [R228+0x20400], R3 ;  /* 0x02040003e4007388 */ /* 0x0005e20000000800 */
[----:B---3--:R-:W-:Y:S05]  /*4650*/  F2FP.BF16.F32.PACK_AB R5, R187, R188 ;  /* 0x000000bcbb05723e */ /* 0x008fea00000010ff */
[----:B------:R3:W-:Y:S01]  /*4660*/  STS [R229+0x20000], R2 ;  /* 0x02000002e5007388 */ /* 0x0007e20000000800 */
[----:B-1----:R-:W-:Y:S05]  /*4670*/  F2FP.BF16.F32.PACK_AB R4, R189, R190 ;  /* 0x000000bebd04723e */ /* 0x002fea00000010ff */
[----:B------:R1:W-:Y:S06]  /*4680*/  STS [R229+0x20400], R0 ;  /* 0x02040000e5007388 */ /* 0x0003ec0000000800 */
[----:B------:R-:W-:Y:S06]  /*4690*/  STS [R228+0x21000], R5 ;  /* 0x02100005e4007388 */ /* 0x000fec0000000800 */
[----:B------:R-:W-:Y:S01]  /*46a0*/  STS [R228+0x21400], R4 ;  /* 0x02140004e4007388 */ /* 0x000fe20000000800 */
[----:B--2---:R-:W-:Y:S02]  /*46b0*/  F2FP.BF16.F32.PACK_AB R3, R183, R185 ;  /* 0x000000b9b703723e */ /* 0x004fe400000010ff */
[----:B---3--:R-:W-:Y:S03]  /*46c0*/  F2FP.BF16.F32.PACK_AB R2, R184, R186 ;  /* 0x000000bab802723e */ /* 0x008fe600000010ff */
[----:B------:R-:W-:Y:S01]  /*46d0*/  STS [R229+0x21000], R3 ;  /* 0x02100003e5007388 */ /* 0x000fe20000000800 */
[C---:B-1----:R-:W-:Y:S05]  /*46e0*/  LEA R0, R218.reuse, UR4, 0x1 ;  /* 0x00000004da007c11 */ /* 0x042fea000f8e08ff */
[----:B------:R1:W-:Y:S06]  /*46f0*/  STS [R229+0x21400], R2 ;  /* 0x02140002e5007388 */ /* 0x0003ec0000000800 */
[----:B------:R-:W-:Y:S06]  /*4700*/  LDSM.16.M88.4 R32, [R0+0x8000] ;  /* 0x008000000020783b */ /* 0x000fec0000000200 */
[----:B------:R-:W2:Y:S06]  /*4710*/  LDSM.16.M88.4 R16, [R214+UR4+0x14000] ;  /* 0x01400004d610783b */ /* 0x000eac0008000200 */
[----:B------:R-:W3:Y:S06]  /*4720*/  LDSM.16.M88.4 R28, [R0+0x9000] ;  /* 0x00900000001c783b */ /* 0x000eec0000000200 */
[----:B------:R-:W4:Y:S01]  /*4730*/  LDSM.16.M88.4 R164, [R214+UR4+0x14800] ;  /* 0x01480004d6a4783b */ /* 0x000f220008000200 */
[----:B-1----:R-:W-:Y:S05]  /*4740*/  LEA R2, R218, UR4, 0x1 ;  /* 0x00000004da027c11 */ /* 0x002fea000f8e08ff */
[----:B------:R-:W-:Y:S01]  /*4750*/  LDSM.16.M88.4 R172, [R213+0x8000] ;  /* 0x00800000d5ac783b */ /* 0x000fe20000000200 */
[--C-:B------:R-:W-:Y:S02]  /*4760*/  IMAD.IADD R3, R219, 0x1, R2.reuse ;  /* 0x00000001db037824 */ /* 0x100fe400078e0202 */
[C---:B------:R-:W-:Y:S02]  /*4770*/  IMAD.IADD R208, R217.reuse, 0x1, R2 ;  /* 0x00000001d9d07824 */ /* 0x040fe400078e0202 */
[----:B------:R-:W-:Y:S01]  /*4780*/  IMAD.IADD R2, R217, 0x1, R3 ;  /* 0x00000001d9027824 */ /* 0x000fe200078e0203 */
[----:B------:R-:W1:Y:S06]  /*4790*/  LDSM.16.M88.4 R168, [R3+0x8000] ;  /* 0x0080000003a8783b */ /* 0x000e6c0000000200 */
[----:B------:R-:W1:Y:S01]  /*47a0*/  LDSM.16.M88.4 R176, [R3+0x9000] ;  /* 0x0090000003b0783b */ /* 0x000e620000000200 */
[-C--:B--2---:R-:W-:Y:S06]  /*47b0*/  HMMA.16816.F32.BF16 R4, R32, R16.reuse, RZ ;  /* 0x000000102004723c */ /* 0x084fec00000418ff */
[C---:B---3--:R-:W-:Y:S06]  /*47c0*/  HMMA.16816.F32.BF16 R8, R28.reuse, R16, RZ ;  /* 0x000000101c08723c */ /* 0x048fec00000418ff */
[-C--:B------:R-:W-:Y:S06]  /*47d0*/  HMMA.16816.F32.BF16 R12, R28, R18.reuse, RZ ;  /* 0x000000121c0c723c */ /* 0x080fec00000418ff */
[C---:B------:R-:W-:Y:S06]  /*47e0*/  HMMA.16816.F32.BF16 R16, R32.reuse, R18, RZ ;  /* 0x000000122010723c */ /* 0x040fec00000418ff */
[-C--:B----4-:R-:W-:Y:S06]  /*47f0*/  HMMA.16816.F32.BF16 R20, R32, R164.reuse, RZ ;  /* 0x000000a42014723c */ /* 0x090fec00000418ff */
[C---:B------:R-:W-:Y:S06]  /*4800*/  HMMA.16816.F32.BF16 R24, R28.reuse, R164, RZ ;  /* 0x000000a41c18723c */ /* 0x040fec00000418ff */
[-C--:B------:R-:W-:Y:S06]  /*4810*/  HMMA.16816.F32.BF16 R28, R28, R166.reuse, RZ ;  /* 0x000000a61c1c723c */ /* 0x080fec00000418ff */
[----:B------:R-:W-:Y:S01]  /*4820*/  HMMA.16816.F32.BF16 R32, R32, R166, RZ ;  /* 0x000000a62020723c */ /* 0x000fe200000418ff */
[----:B------:R-:W2:Y:S05]  /*4830*/  LDSM.16.M88.4 R164, [R213+0x8800] ;  /* 0x00880000d5a4783b */ /* 0x000eaa0000000200 */
[-C--:B-1----:R-:W-:Y:S06]  /*4840*/  HMMA.16816.F32.BF16 R4, R168, R172.reuse, R4 ;  /* 0x000000aca804723c */ /* 0x082fec0000041804 */
[C---:B------:R-:W-:Y:S06]  /*4850*/  HMMA.16816.F32.BF16 R8, R176.reuse, R172, R8 ;  /* 0x000000acb008723c */ /* 0x040fec0000041808 */
[-C--:B------:R-:W-:Y:S06]  /*4860*/  HMMA.16816.F32.BF16 R12, R176, R174.reuse, R12 ;  /* 0x000000aeb00c723c */ /* 0x080fec000004180c */
[C---:B------:R-:W-:Y:S01]  /*4870*/  HMMA.16816.F32.BF16 R16, R168.reuse, R174, R16 ;  /* 0x000000aea810723c */ /* 0x040fe20000041810 */
[----:B------:R-:W-:Y:S05]  /*4880*/  LDSM.16.M88.4 R172, [R208+0x8000] ;  /* 0x00800000d0ac783b */ /* 0x000fea0000000200 */
[-C--:B--2---:R-:W-:Y:S06]  /*4890*/  HMMA.16816.F32.BF16 R20, R168, R164.reuse, R20 ;  /* 0x000000a4a814723c */ /* 0x084fec0000041814 */
[C---:B------:R-:W-:Y:S06]  /*48a0*/  HMMA.16816.F32.BF16 R24, R176.reuse, R164, R24 ;  /* 0x000000a4b018723c */ /* 0x040fec0000041818 */
[-C--:B------:R-:W-:Y:S01]  /*48b0*/  HMMA.16816.F32.BF16 R28, R176, R166.reuse, R28 ;  /* 0x000000a6b01c723c */ /* 0x080fe2000004181c */
[----:B------:R-:W2:Y:S06]  /*48c0*/  LDG.E R179, desc[UR6][R180.64] ;  /* 0x00000006b4b37981 */ /* 0x000eac000c1e1900 */
[----:B------:R-:W3:Y:S01]  /*48d0*/  LDG.E R178, desc[UR6][R180.64+0x20] ;  /* 0x00002006b4b27981 */ /* 0x000ee2000c1e1900 */
[----:B------:R-:W-:Y:S05]  /*48e0*/  HMMA.16816.F32.BF16 R32, R168, R166, R32 ;  /* 0x000000a6a820723c */ /* 0x000fea0000041820 */
[----:B------:R-:W1:Y:S06]  /*48f0*/  LDSM.16.M88.4 R164, [R216+0x8000] ;  /* 0x00800000d8a4783b */ /* 0x000e6c0000000200 */
[----:B------:R-:W4:Y:S06]  /*4900*/  LDSM.16.M88.4 R168, [R208+0x9000] ;  /* 0x00900000d0a8783b */ /* 0x000f2c0000000200 */
[----:B------:R-:W5:Y:S01]  /*4910*/  LDG.E R177, desc[UR6][R180.64+0x80] ;  /* 0x00008006b4b17981 */ /* 0x000f62000c1e1900 */
[-C--:B-1----:R-:W-:Y:S06]  /*4920*/  HMMA.16816.F32.BF16 R4, R172, R164.reuse, R4 ;  /* 0x000000a4ac04723c */ /* 0x082fec0000041804 */
[C---:B----4-:R-:W-:Y:S06]  /*4930*/  HMMA.16816.F32.BF16 R8, R168.reuse, R164, R8 ;  /* 0x000000a4a808723c */ /* 0x050fec0000041808 */
[-C--:B------:R-:W-:Y:S06]  /*4940*/  HMMA.16816.F32.BF16 R12, R168, R166.reuse, R12 ;  /* 0x000000a6a80c723c */ /* 0x080fec000004180c */
[C---:B------:R-:W-:Y:S01]  /*4950*/  HMMA.16816.F32.BF16 R16, R172.reuse, R166, R16 ;  /* 0x000000a6ac10723c */ /* 0x040fe20000041810 */
[----:B------:R-:W1:Y:S05]  /*4960*/  LDSM.16.M88.4 R164, [R216+0x8800] ;  /* 0x00880000d8a4783b */ /* 0x000e6a0000000200 */
[-C--:B-1----:R-:W-:Y:S06]  /*4970*/  HMMA.16816.F32.BF16 R20, R172, R164.reuse, R20 ;  /* 0x000000a4ac14723c */ /* 0x082fec0000041814 */
[C---:B------:R-:W-:Y:S06]  /*4980*/  HMMA.16816.F32.BF16 R24, R168.reuse, R164, R24 ;  /* 0x000000a4a818723c */ /* 0x040fec0000041818 */
[-C--:B------:R-:W-:Y:S01]  /*4990*/  HMMA.16816.F32.BF16 R28, R168, R166.reuse, R28 ;  /* 0x000000a6a81c723c */ /* 0x080fe2000004181c */
[----:B------:R-:W-:Y:S05]  /*49a0*/  LDSM.16.M88.4 R168, [R2+0x8000] ;  /* 0x0080000002a8783b */ /* 0x000fea0000000200 */
[----:B------:R-:W-:Y:S01]  /*49b0*/  HMMA.16816.F32.BF16 R32, R172, R166, R32 ;  /* 0x000000a6ac20723c */ /* 0x000fe20000041820 */
[----:B------:R-:W1:Y:S06]  /*49c0*/  LDSM.16.M88.4 R164, [R215+0x8000] ;  /* 0x00800000d7a4783b */ /* 0x000e6c0000000200 */
[----:B------:R-:W4:Y:S01]  /*49d0*/  LDSM.16.M88.4 R172, [R2+0x9000] ;  /* 0x0090000002ac783b */ /* 0x000f220000000200 */
        /* <DEDUP_REMOVED lines=10> */
[----:B------:R-:W1:Y:S06]  /*4a80*/  LDSM.16.M88.4 R164, [R214+UR4+0x18000] ;  /* 0x01800004d6a4783b */ /* 0x000e6c0008000200 */
[----:B------:R4:W1:Y:S06]  /*4a90*/  LDSM.16.M88.4 R168, [R0+0xb000] ;  /* 0x00b0000000a8783b */ /* 0x00086c0000000200 */
[----:B----4-:R4:W5:Y:S01]  /*4aa0*/  LDG.E R0, desc[UR6][R180.64+0xa0] ;  /* 0x0000a006b4007981 */ /* 0x010962000c1e1900 */
[-C--:B-1----:R-:W-:Y:S06]  /*4ab0*/  HMMA.16816.F32.BF16 R4, R172, R164.reuse, R4 ;  /* 0x000000a4ac04723c */ /* 0x082fec0000041804 */
[C---:B------:R-:W-:Y:S06]  /*4ac0*/  HMMA.16816.F32.BF16 R8, R168.reuse, R164, R8 ;  /* 0x000000a4a808723c */ /* 0x040fec0000041808 */
[-C--:B------:R-:W-:Y:S06]  /*4ad0*/  HMMA.16816.F32.BF16 R12, R168, R166.reuse, R12 ;  /* 0x000000a6a80c723c */ /* 0x080fec000004180c */
[C---:B------:R-:W-:Y:S01]  /*4ae0*/  HMMA.16816.F32.BF16 R16, R172.reuse, R166, R16 ;  /* 0x000000a6ac10723c */ /* 0x040fe20000041810 */
[----:B------:R-:W1:Y:S05]  /*4af0*/  LDSM.16.M88.4 R164, [R214+UR4+0x18800] ;  /* 0x01880004d6a4783b */ /* 0x000e6a0008000200 */
[-C--:B-1----:R-:W-:Y:S06]  /*4b00*/  HMMA.16816.F32.BF16 R20, R172, R164.reuse, R20 ;  /* 0x000000a4ac14723c */ /* 0x082fec0000041814 */
[C---:B------:R-:W-:Y:S06]  /*4b10*/  HMMA.16816.F32.BF16 R24, R168.reuse, R164, R24 ;  /* 0x000000a4a818723c */ /* 0x040fec0000041818 */
[-C--:B------:R-:W-:Y:S01]  /*4b20*/  HMMA.16816.F32.BF16 R28, R168, R166.reuse, R28 ;  /* 0x000000a6a81c723c */ /* 0x080fe2000004181c */
[----:B------:R-:W-:Y:S05]  /*4b30*/  LDSM.16.M88.4 R168, [R3+0xa000] ;  /* 0x00a0000003a8783b */ /* 0x000fea0000000200 */
[----:B------:R-:W-:Y:S01]  /*4b40*/  HMMA.16816.F32.BF16 R32, R172, R166, R32 ;  /* 0x000000a6ac20723c */ /* 0x000fe20000041820 */
[----:B------:R-:W1:Y:S06]  /*4b50*/  LDSM.16.M88.4 R164, [R213+0xc000] ;  /* 0x00c00000d5a4783b */ /* 0x000e6c0000000200 */
[----:B------:R-:W2:Y:S01]  /*4b60*/  LDSM.16.M88.4 R172, [R3+0xb000] ;  /* 0x00b0000003ac783b */ /* 0x000ea20000000200 */
[-C--:B-1----:R-:W-:Y:S06]  /*4b70*/  HMMA.16816.F32.BF16 R4, R168, R164.reuse, R4 ;  /* 0x000000a4a804723c */ /* 0x082fec0000041804 */
[C---:B--2---:R-:W-:Y:S06]  /*4b80*/  HMMA.16816.F32.BF16 R8, R172.reuse, R164, R8 ;  /* 0x000000a4ac08723c */ /* 0x044fec0000041808 */
        /* <DEDUP_REMOVED lines=27> */
[C---:B------:R-:W-:Y:S01]  /*4d40*/  FADD.FTZ R4, -R179.reuse, R4 ;  /* 0x00000004b3047221 */ /* 0x040fe20000010100 */
[----:B------:R-:W-:Y:S01]  /*4d50*/  FADD.FTZ R5, -R179, R5 ;  /* 0x00000005b3057221 */ /* 0x000fe20000010100 */
[----:B---3--:R-:W-:Y:S03]  /*4d60*/  FADD.FTZ R6, -R178, R6 ;  /* 0x00000006b2067221 */ /* 0x008fe60000010100 */
[----:B----4-:R-:W-:Y:S01]  /*4d70*/  FMUL.FTZ R181, R207, R4 ;  /* 0x00000004cfb57220 */ /* 0x010fe20000410000 */
[----:B------:R-:W-:Y:S02]  /*4d80*/  IMAD.U32 R4, RZ, RZ, UR4 ;  /* 0x00000004ff047e24 */ /* 0x000fe4000f8e00ff */
[----:B------:R-:W-:Y:S01]  /*4d90*/  FMUL.FTZ R180, R206, R5 ;  /* 0x00000005ceb47220 */ /* 0x000fe20000410000 */
[----:B------:R-:W-:Y:S09]  /*4da0*/  FMUL.FTZ R182, R205, R6 ;  /* 0x00000006cdb67220 */ /* 0x000ff20000410000 */
[C---:B------:R-:W-:Y:S01]  /*4db0*/  FADD.FTZ R6, -R179.reuse, R16 ;  /* 0x00000010b3067221 */ /* 0x040fe20000010100 */
[----:B------:R-:W-:Y:S01]  /*4dc0*/  F2FP.BF16.F32.PACK_AB R16, R180, R181 ;  /* 0x000000b5b410723e */ /* 0x000fe200000010ff */
[----:B------:R-:W-:Y:S01]  /*4dd0*/  FADD.FTZ R5, -R179, R17 ;  /* 0x00000011b3057221 */ /* 0x000fe20000010100 */
[----:B------:R-:W-:Y:S01]  /*4de0*/  FADD.FTZ R19, -R178, R19 ;  /* 0x00000013b2137221 */ /* 0x000fe20000010100 */
[----:B------:R-:W-:Y:S02]  /*4df0*/  FMUL.FTZ R6, R233, R6 ;  /* 0x00000006e9067220 */ /* 0x000fe40000410000 */
[----:B------:R-:W-:Y:S01]  /*4e00*/  FMUL.FTZ R5, R232, R5 ;  /* 0x00000005e8057220 */ /* 0x000fe20000410000 */
[-C--:B-1----:R-:W-:Y:S06]  /*4e10*/  HMMA.16816.F32.BF16 R20, R164, R168.reuse, R20 ;  /* 0x000000a8a414723c */ /* 0x082fec0000041814 */
[C---:B------:R-:W-:Y:S06]  /*4e20*/  HMMA.16816.F32.BF16 R24, R172.reuse, R168, R24 ;  /* 0x000000a8ac18723c */ /* 0x040fec0000041818 */
[-C--:B------:R-:W-:Y:S06]  /*4e30*/  HMMA.16816.F32.BF16 R28, R172, R170.reuse, R28 ;  /* 0x000000aaac1c723c */ /* 0x080fec000004181c */
[----:B------:R-:W-:Y:S05]  /*4e40*/  HMMA.16816.F32.BF16 R32, R164, R170, R32 ;  /* 0x000000aaa420723c */ /* 0x000fea0000041820 */
[----:B------:R-:W-:Y:S02]  /*4e50*/  IMAD.SHL.U32 R172, R220, 0x2, RZ ;  /* 0x00000002dcac7824 */ /* 0x000fe400078e00ff */
[C---:B------:R-:W-:Y:S01]  /*4e60*/  FADD.FTZ R20, -R179.reuse, R20 ;  /* 0x00000014b3147221 */ /* 0x040fe20000010100 */
[----:B------:R-:W-:Y:S03]  /*4e70*/  FADD.FTZ R21, -R179, R21 ;  /* 0x00000015b3157221 */ /* 0x000fe60000010100 */
[----:B------:R-:W-:Y:S01]  /*4e80*/  FADD.FTZ R17, -R178, R23 ;  /* 0x00000017b2117221 */ /* 0x000fe20000010100 */
[----:B------:R-:W-:Y:S01]  /*4e90*/  IADD3 R4, R172, 0x8000, R4 ;  /* 0x00008000ac047810 */ /* 0x000fe20007ffe004 */
[----:B------:R-:W-:Y:S02]  /*4ea0*/  FMUL.FTZ R21, R203, R21 ;  /* 0x00000015cb157220 */ /* 0x000fe40000410000 */
[----:B------:R-:W-:Y:S02]  /*4eb0*/  FMUL.FTZ R17, R234, R17 ;  /* 0x00000011ea117220 */ /* 0x000fe40000410000 */
[C---:B------:R-:W-:Y:S02]  /*4ec0*/  VIADD R176, R4.reuse, 0x40 ;  /* 0x0000004004b07836 */ /* 0x040fe40000000000 */
[----:B------:R-:W-:Y:S02]  /*4ed0*/  @P1 VIADD R176, R4, 0xffffffc0 ;  /* 0xffffffc004b01836 */ /* 0x000fe40000000000 */
[----:B------:R-:W-:Y:S01]  /*4ee0*/  FMUL.FTZ R4, R204, R20 ;  /* 0x00000014cc047220 */ /* 0x000fe20000410000 */
[----:B------:R-:W-:Y:S01]  /*4ef0*/  F2FP.BF16.F32.PACK_AB R20, R5, R6 ;  /* 0x000000060514723e */ /* 0x000fe200000010ff */
[C---:B------:R-:W-:Y:S01]  /*4f00*/  FADD.FTZ R6, -R178.reuse, R7 ;  /* 0x00000007b2067221 */ /* 0x040fe20000010100 */
[----:B------:R-:W-:Y:S01]  /*4f10*/  FADD.FTZ R7, -R178, R22 ;  /* 0x00000016b2077221 */ /* 0x000fe20000010100 */
[C---:B------:R-:W-:Y:S01]  /*4f20*/  FADD.FTZ R5, -R179.reuse, R32 ;  /* 0x00000020b3057221 */ /* 0x040fe20000010100 */
[----:B------:R-:W-:Y:S01]  /*4f30*/  FADD.FTZ R33, -R179, R33 ;  /* 0x00000021b3217221 */ /* 0x000fe20000010100 */
[----:B------:R-:W-:Y:S01]  /*4f40*/  F2FP.BF16.F32.PACK_AB R21, R21, R4 ;  /* 0x000000041515723e */ /* 0x000fe200000010ff */
        /* <DEDUP_REMOVED lines=19> */
[----:B------:R-:W-:Y:S01]  /*5080*/  VIADD R221, R221, UR14 ;  /* 0x0000000edddd7c36 */ /* 0x000fe20008000000 */
[----:B------:R-:W-:Y:S01]  /*5090*/  IADD3 R212, R212, UR14, RZ ;  /* 0x0000000ed4d47c10 */ /* 0x000fe2000fffe0ff */
[C---:B-1----:R-:W-:Y:S05]  /*50a0*/  IMAD.U32 R4, R23.reuse, -0x40, RZ ;  /* 0xffffffc017047824 */ /* 0x042fea00078e00ff */
[C---:B------:R-:W-:Y:S04]  /*50b0*/  LEA R5, P2, R4.reuse, R224, 0x1 ;  /* 0x000000e004057211 */ /* 0x040fe800078408ff */
[----:B------:R-:W-:Y:S01]  /*50c0*/  LEA.HI.X.SX32 R4, R4, R225, 0x1, P2 ;  /* 0x000000e104047211 */ /* 0x000fe200010f0eff */
[----:B------:R-:W-:Y:S03]  /*50d0*/  IMAD.MOV.U32 R224, RZ, RZ, R5 ;  /* 0x000000ffffe07224 */ /* 0x000fe600078e0005 */
[----:B------:R-:W-:Y:S02]  /*50e0*/  MOV R225, R4 ;  /* 0x0000000400e17202 */ /* 0x000fe40000000f00 */
        /* <DEDUP_REMOVED lines=10> */
.L_x_275:
[----:B------:R2:W-:Y:S01]  /*5190*/  STS [R230+0x1c400], R6 ;  /* 0x01c40006e6007388 */ /* 0x0005e20000000800 */
[----:B-1----:R-:W-:Y:S01]  /*51a0*/  F2FP.BF16.F32.PACK_AB R4, R32, R33 ;  /* 0x000000212004723e */ /* 0x002fe200000010ff */
[C---:B-----5:R-:W-:Y:S01]  /*51b0*/  FADD.FTZ R8, -R177.reuse, R8 ;  /* 0x00000008b1087221 */ /* 0x060fe20000010100 */
[----:B------:R-:W-:Y:S01]  /*51c0*/  FADD.FTZ R9, -R177, R9 ;  /* 0x00000009b1097221 */ /* 0x000fe20000010100 */
[----:B------:R-:W-:Y:S01]  /*51d0*/  STS [R230+0x1c000], R16 ;  /* 0x01c00010e6007388 */ /* 0x000fe20000000800 */
[C---:B------:R-:W-:Y:S01]  /*51e0*/  FADD.FTZ R11, -R0.reuse, R11 ;  /* 0x0000000b000b7221 */ /* 0x040fe20000010100 */
[C---:B------:R-:W-:Y:S01]  /*51f0*/  FADD.FTZ R10, -R0.reuse, R10 ;  /* 0x0000000a000a7221 */ /* 0x040fe20000010100 */
[----:B------:R-:W-:Y:S01]  /*5200*/  FMUL.FTZ R5, R193, R9 ;  /* 0x00000009c1057220 */ /* 0x000fe20000410000 */
[----:B------:R1:W-:Y:S01]  /*5210*/  STS [R231+0x1c400], R4 ;  /* 0x01c40004e7007388 */ /* 0x0003e20000000800 */
[C---:B------:R-:W-:Y:S01]  /*5220*/  FADD.FTZ R12, -R177.reuse, R12 ;  /* 0x0000000cb10c7221 */ /* 0x040fe20000010100 */
[----:B------:R-:W-:Y:S01]  /*5230*/  FADD.FTZ R13, -R177, R13 ;  /* 0x0000000db10d7221 */ /* 0x000fe20000010100 */
[----:B------:R-:W-:Y:S01]  /*5240*/  FADD.FTZ R15, -R0, R15 ;  /* 0x0000000f000f7221 */ /* 0x000fe20000010100 */
[----:B------:R-:W-:Y:S01]  /*5250*/  STS [R231+0x1c000], R20 ;  /* 0x01c00014e7007388 */ /* 0x000fe20000000800 */
[----:B------:R-:W-:Y:S01]  /*5260*/  FMUL.FTZ R10, R198, R10 ;  /* 0x0000000ac60a7220 */ /* 0x000fe20000410000 */
[----:B------:R-:W-:Y:S01]  /*5270*/  FADD.FTZ R14, -R0, R14 ;  /* 0x0000000e000e7221 */ /* 0x000fe20000010100 */
[----:B------:R-:W-:Y:S01]  /*5280*/  FMUL.FTZ R12, R192, R12 ;  /* 0x0000000cc00c7220 */ /* 0x000fe20000410000 */
[----:B------:R-:W-:Y:S01]  /*5290*/  FMUL.FTZ R9, R191, R13 ;  /* 0x0000000dbf097220 */ /* 0x000fe20000410000 */
[C---:B------:R-:W-:Y:S01]  /*52a0*/  FADD.FTZ R24, -R177.reuse, R24 ;  /* 0x00000018b1187221 */ /* 0x040fe20000010100 */
[----:B------:R-:W-:Y:S01]  /*52b0*/  FMUL.FTZ R14, R196, R14 ;  /* 0x0000000ec40e7220 */ /* 0x000fe20000410000 */
[----:B------:R-:W-:Y:S01]  /*52c0*/  FADD.FTZ R25, -R177, R25 ;  /* 0x00000019b1197221 */ /* 0x000fe20000010100 */
[C---:B------:R-:W-:Y:S01]  /*52d0*/  FADD.FTZ R26, -R0.reuse, R26 ;  /* 0x0000001a001a7221 */ /* 0x040fe20000010100 */
[----:B------:R-:W-:Y:S01]  /*52e0*/  F2FP.BF16.F32.PACK_AB R9, R9, R12 ;  /* 0x0000000c0909723e */ /* 0x000fe200000010ff */
[----:B------:R-:W-:Y:S01]  /*52f0*/  FADD.FTZ R27, -R0, R27 ;  /* 0x0000001b001b7221 */ /* 0x000fe20000010100 */
[----:B------:R-:W-:Y:S01]  /*5300*/  F2FP.BF16.F32.PACK_AB R17, R17, R7 ;  /* 0x000000071111723e */ /* 0x000fe200000010ff */
[----:B------:R-:W-:Y:S01]  /*5310*/  FADD.FTZ R28, -R177, R28 ;  /* 0x0000001cb11c7221 */ /* 0x000fe20000010100 */
[----:B--2---:R-:W-:Y:S01]  /*5320*/  FMUL.FTZ R6, R195, R8 ;  /* 0x00000008c3067220 */ /* 0x004fe20000410000 */
[----:B------:R-:W-:Y:S01]  /*5330*/  FADD.FTZ R29, -R177, R29 ;  /* 0x0000001db11d7221 */ /* 0x000fe20000010100 */
[----:B------:R-:W-:Y:S01]  /*5340*/  FMUL.FTZ R24, R188, R24 ;  /* 0x00000018bc187220 */ /* 0x000fe20000410000 */
[----:B------:R-:W-:Y:S01]  /*5350*/  FMUL.FTZ R8, R187, R25 ;  /* 0x00000019bb087220 */ /* 0x000fe20000410000 */
[----:B------:R-:W-:Y:S01]  /*5360*/  FADD.FTZ R31, -R0, R31 ;  /* 0x0000001f001f7221 */ /* 0x000fe20000010100 */
[----:B------:R-:W-:Y:S01]  /*5370*/  FMUL.FTZ R26, R190, R26 ;  /* 0x0000001abe1a7220 */ /* 0x000fe20000410000 */
[----:B------:R-:W-:Y:S01]  /*5380*/  FMUL.FTZ R27, R189, R27 ;  /* 0x0000001bbd1b7220 */ /* 0x000fe20000410000 */
[----:B------:R-:W-:Y:S01]  /*5390*/  FADD.FTZ R30, -R0, R30 ;  /* 0x0000001e001e7221 */ /* 0x000fe20000010100 */
[----:B-1----:R-:W-:Y:S01]  /*53a0*/  F2FP.BF16.F32.PACK_AB R4, R5, R6 ;  /* 0x000000060504723e */ /* 0x002fe200000010ff */
[----:B------:R-:W-:Y:S01]  /*53b0*/  FMUL.FTZ R6, R197, R11 ;  /* 0x0000000bc5067220 */ /* 0x000fe20000410000 */
[----:B------:R-:W-:Y:S01]  /*53c0*/  FMUL.FTZ R5, R194, R15 ;  /* 0x0000000fc2057220 */ /* 0x000fe20000410000 */
[----:B------:R-:W-:Y:S01]  /*53d0*/  F2FP.BF16.F32.PACK_AB R16, R19, R22 ;  /* 0x000000161310723e */ /* 0x000fe200000010ff */
[----:B------:R-:W-:Y:S01]  /*53e0*/  FMUL.FTZ R28, R185, R28 ;  /* 0x0000001cb91c7220 */ /* 0x000fe20000410000 */
[----:B------:R1:W-:Y:S01]  /*53f0*/  STS [R230+0x1d000], R4 ;  /* 0x01d00004e6007388 */ /* 0x0003e20000000800 */
[----:B------:R-:W-:Y:S01]  /*5400*/  F2FP.BF16.F32.PACK_AB R6, R6, R10 ;  /* 0x0000000a0606723e */ /* 0x000fe200000010ff */
[----:B------:R-:W-:Y:S01]  /*5410*/  FMUL.FTZ R7, R183, R29 ;  /* 0x0000001db7077220 */ /* 0x000fe20000410000 */
[----:B------:R-:W-:Y:S01]  /*5420*/  F2FP.BF16.F32.PACK_AB R5, R5, R14 ;  /* 0x0000000e0505723e */ /* 0x000fe200000010ff */
[----:B------:R-:W-:Y:S01]  /*5430*/  FMUL.FTZ R30, R186, R30 ;  /* 0x0000001eba1e7220 */ /* 0x000fe20000410000 */
[----:B------:R-:W-:Y:S01]  /*5440*/  FMUL.FTZ R0, R184, R31 ;  /* 0x0000001fb8007220 */ /* 0x000fe20000410000 */
[----:B------:R-:W-:Y:S01]  /*5450*/  STS [R230+0x1d400], R6 ;  /* 0x01d40006e6007388 */ /* 0x000fe20000000800 */
[----:B------:R-:W-:Y:S02]  /*5460*/  F2FP.BF16.F32.PACK_AB R8, R8, R24 ;  /* 0x000000180808723e */ /* 0x000fe400000010ff */
[----:B------:R-:W-:Y:S01]  /*5470*/  F2FP.BF16.F32.PACK_AB R7, R7, R28 ;  /* 0x0000001c0707723e */ /* 0x000fe200000010ff */
[----:B------:R-:W-:Y:S01]  /*5480*/  STS [R231+0x1d000], R9 ;  /* 0x01d00009e7007388 */ /* 0x000fe20000000800 */
[----:B------:R-:W-:Y:S03]  /*5490*/  F2FP.BF16.F32.PACK_AB R0, R0, R30 ;  /* 0x0000001e0000723e */ /* 0x000fe600000010ff */
[----:B------:R-:W-:Y:S04]  /*54a0*/  STS [R231+0x1d400], R5 ;  /* 0x01d40005e7007388 */ /* 0x000fe80000000800 */
[----:B------:R-:W-:Y:S04]  /*54b0*/  STS [R228+0x1c000], R21 ;  /* 0x01c00015e4007388 */ /* 0x000fe80000000800 */
[----:B------:R-:W-:Y:S01]  /*54c0*/  STS [R228+0x1c400], R17 ;  /* 0x01c40011e4007388 */ /* 0x000fe20000000800 */
[----:B-1----:R-:W-:Y:S03]  /*54d0*/  F2FP.BF16.F32.PACK_AB R4, R27, R26 ;  /* 0x0000001a1b04723e */ /* 0x002fe600000010ff */
[----:B------:R-:W-:Y:S04]  /*54e0*/  STS [R229+0x1c000], R18 ;  /* 0x01c00012e5007388 */ /* 0x000fe80000000800 */
[----:B------:R-:W-:Y:S04]  /*54f0*/  STS [R229+0x1c400], R16 ;  /* 0x01c40010e5007388 */ /* 0x000fe80000000800 */
[----:B------:R-:W-:Y:S04]  /*5500*/  STS [R228+0x1d000], R8 ;  /* 0x01d00008e4007388 */ /* 0x000fe80000000800 */
[----:B------:R-:W-:Y:S04]  /*5510*/  STS [R228+0x1d400], R4 ;  /* 0x01d40004e4007388 */ /* 0x000fe80000000800 */
[----:B------:R-:W-:Y:S04]  /*5520*/  STS [R229+0x1d000], R7 ;  /* 0x01d00007e5007388 */ /* 0x000fe80000000800 */
[----:B------:R-:W-:Y:S01]  /*5530*/  STS [R229+0x1d400], R0 ;  /* 0x01d40000e5007388 */ /* 0x000fe20000000800 */
[----:B------:R-:W-:Y:S06]  /*5540*/  BAR.SYNC.DEFER_BLOCKING 0x0 ;  /* 0x0000000000007b1d */ /* 0x000fec0000010000 */
[----:B------:R-:W-:Y:S04]  /*5550*/  LDSM.16.MT88.4 R4, [R210+0x20000] ;  /* 0x02000000d204783b */ /* 0x000fe80000004200 */
[----:B------:R-:W1:Y:S04]  /*5560*/  LDSM.16.MT88.4 R8, [R172+UR4+0x8000] ;  /* 0x00800004ac08783b */ /* 0x000e680008004200 */
[----:B------:R-:W2:Y:S04]  /*5570*/  LDSM.16.MT88.4 R12, [R210+0x22000] ;  /* 0x02200000d20c783b */ /* 0x000ea80000004200 */
[----:B------:R-:W3:Y:S04]  /*5580*/  LDSM.16.MT88.4 R16, [R176] ;  /* 0x00000000b010783b */ /* 0x000ee80000004200 */
[----:B------:R-:W4:Y:S04]  /*5590*/  LDSM.16.MT88.4 R20, [R172+UR4+0xa000] ;  /* 0x00a00004ac14783b */ /* 0x000f280008004200 */
[----:B------:R-:W4:Y:S04]  /*55a0*/  LDSM.16.MT88.4 R24, [R176+0x2000] ;  /* 0x00200000b018783b */ /* 0x000f280000004200 */
[----:B------:R-:W-:Y:S04]  /*55b0*/  LDSM.16.MT88.4 R28, [R210+0x20800] ;  /* 0x02080000d21c783b */ /* 0x000fe80000004200 */
[----:B------:R-:W4:Y:S04]  /*55c0*/  LDSM.16.MT88.4 R32, [R172+UR4+0x8800] ;  /* 0x00880004ac20783b */ /* 0x000f280008004200 */
[----:B------:R-:W4:Y:S04]  /*55d0*/  LDSM.16.MT88.4 R164, [R210+0x22800] ;  /* 0x02280000d2a4783b */ /* 0x000f280000004200 */
[----:B------:R-:W-:Y:S01]  /*55e0*/  LDSM.16.MT88.4 R168, [R176+0x3000] ;  /* 0x00300000b0a8783b */ /* 0x000fe20000004200 */
[-C--:B-1----:R-:W-:Y:S06]  /*55f0*/  HMMA.16816.F32.BF16 R36, R4, R8.reuse, R36 ;  /* 0x000000080424723c */ /* 0x082fec0000041824 */
[C---:B--2---:R-:W-:Y:S06]  /*5600*/  HMMA.16816.F32.BF16 R40, R12.reuse, R8, R40 ;  /* 0x000000080c28723c */ /* 0x044fec0000041828 */
[-C--:B------:R-:W-:Y:S06]  /*5610*/  HMMA.16816.F32.BF16 R44, R12, R10.reuse, R44 ;  /* 0x0000000a0c2c723c */ /* 0x080fec000004182c */
[C---:B------:R-:W-:Y:S01]  /*5620*/  HMMA.16816.F32.BF16 R48, R4.reuse, R10, R48 ;  /* 0x0000000a0430723c */ /* 0x040fe20000041830 */
[----:B------:R-:W1:Y:S05]  /*5630*/  LDSM.16.MT88.4 R8, [R176+0x800] ;  /* 0x00080000b008783b */ /* 0x000e6a0000004200 */
[-C--:B---3--:R-:W-:Y:S06]  /*5640*/  HMMA.16816.F32.BF16 R52, R4, R16.reuse, R52 ;  /* 0x000000100434723c */ /* 0x088fec0000041834 */
[C---:B------:R-:W-:Y:S06]  /*5650*/  HMMA.16816.F32.BF16 R56, R12.reuse, R16, R56 ;  /* 0x000000100c38723c */ /* 0x040fec0000041838 */
[-C--:B------:R-:W-:Y:S06]  /*5660*/  HMMA.16816.F32.BF16 R60, R12, R18.reuse, R60 ;  /* 0x000000120c3c723c */ /* 0x080fec000004183c */
[C---:B------:R-:W-:Y:S01]  /*5670*/  HMMA.16816.F32.BF16 R64, R4.reuse, R18, R64 ;  /* 0x000000120440723c */ /* 0x040fe20000041840 */
[----:B------:R-:W2:Y:S05]  /*5680*/  LDSM.16.MT88.4 R16, [R172+UR4+0xa800] ;  /* 0x00a80004ac10783b */ /* 0x000eaa0008004200 */
[-C--:B----4-:R-:W-:Y:S06]  /*5690*/  HMMA.16816.F32.BF16 R68, R4, R20.reuse, R68 ;  /* 0x000000140444723c */ /* 0x090fec0000041844 */
[C---:B------:R-:W-:Y:S06]  /*56a0*/  HMMA.16816.F32.BF16 R72, R12.reuse, R20, R72 ;  /* 0x000000140c48723c */ /* 0x040fec0000041848 */
[-C--:B------:R-:W-:Y:S06]  /*56b0*/  HMMA.16816.F32.BF16 R76, R12, R22.reuse, R76 ;  /* 0x000000160c4c723c */ /* 0x080fec000004184c */
[C---:B------:R-:W-:Y:S01]  /*56c0*/  HMMA.16816.F32.BF16 R80, R4.reuse, R22, R80 ;  /* 0x000000160450723c */ /* 0x040fe20000041850 */
[----:B------:R-:W3:Y:S05]  /*56d0*/  LDSM.16.MT88.4 R20, [R176+0x2800] ;  /* 0x00280000b014783b */ /* 0x000eea0000004200 */
[-C--:B------:R-:W-:Y:S06]  /*56e0*/  HMMA.16816.F32.BF16 R84, R4, R24.reuse, R84 ;  /* 0x000000180454723c */ /* 0x080fec0000041854 */
[C---:B------:R-:W-:Y:S06]  /*56f0*/  HMMA.16816.F32.BF16 R88, R12.reuse, R24, R88 ;  /* 0x000000180c58723c */ /* 0x040fec0000041858 */
[-C--:B------:R-:W-:Y:S01]  /*5700*/  HMMA.16816.F32.BF16 R92, R12, R26.reuse, R92 ;  /* 0x0000001a0c5c723c */ /* 0x080fe2000004185c */
[----:B------:R-:W-:Y:S05]  /*5710*/  LDSM.16.MT88.4 R12, [R172+UR4+0x9000] ;  /* 0x00900004ac0c783b */ /* 0x000fea0008004200 */
[----:B------:R-:W-:Y:S01]  /*5720*/  HMMA.16816.F32.BF16 R96, R4, R26, R96 ;  /* 0x0000001a0460723c */ /* 0x000fe20000041860 */
[----:B------:R-:W4:Y:S04]  /*5730*/  LDSM.16.MT88.4 R4, [R210+0x21000] ;  /* 0x02100000d204783b */ /* 0x000f280000004200 */
[----:B------:R-:W4:Y:S01]  /*5740*/  LDSM.16.MT88.4 R24, [R210+0x23000] ;  /* 0x02300000d218783b */ /* 0x000f220000004200 */
[-C--:B------:R-:W-:Y:S06]  /*5750*/  HMMA.16816.F32.BF16 R36, R28, R32.reuse, R36 ;  /* 0x000000201c24723c */ /* 0x080fec0000041824 */
[C---:B------:R-:W-:Y:S06]  /*5760*/  HMMA.16816.F32.BF16 R40, R164.reuse, R32, R40 ;  /* 0x00000020a428723c */ /* 0x040fec0000041828 */
[-C--:B------:R-:W-:Y:S06]  /*5770*/  HMMA.16816.F32.BF16 R44, R164, R34.reuse, R44 ;  /* 0x00000022a42c723c */ /* 0x080fec000004182c */
[C---:B------:R-:W-:Y:S01]  /*5780*/  HMMA.16816.F32.BF16 R48, R28.reuse, R34, R48 ;  /* 0x000000221c30723c */ /* 0x040fe20000041830 */
[----:B------:R-:W-:Y:S05]  /*5790*/  LDSM.16.MT88.4 R32, [R172+UR4+0xb000] ;  /* 0x00b00004ac20783b */ /* 0x000fea0008004200 */
[-C--:B-1----:R-:W-:Y:S06]  /*57a0*/  HMMA.16816.F32.BF16 R52, R28, R8.reuse, R52 ;  /* 0x000000081c34723c */ /* 0x082fec0000041834 */
[C---:B------:R-:W-:Y:S06]  /*57b0*/  HMMA.16816.F32.BF16 R56, R164.reuse, R8, R56 ;  /* 0x00000008a438723c */ /* 0x040fec0000041838 */
[-C--:B------:R-:W-:Y:S06]  /*57c0*/  HMMA.16816.F32.BF16 R60, R164, R10.reuse, R60 ;  /* 0x0000000aa43c723c */ /* 0x080fec000004183c */
[C---:B------:R-:W-:Y:S01]  /*57d0*/  HMMA.16816.F32.BF16 R64, R28.reuse, R10, R64 ;  /* 0x0000000a1c40723c */ /* 0x040fe20000041840 */
[----:B------:R-:W1:Y:S05]  /*57e0*/  LDSM.16.MT88.4 R8, [R176+0x1000] ;  /* 0x00100000b008783b */ /* 0x000e6a0000004200 */
[-C--:B--2---:R-:W-:Y:S06]  /*57f0*/  HMMA.16816.F32.BF16 R68, R28, R16.reuse, R68 ;  /* 0x000000101c44723c */ /* 0x084fec0000041844 */
[C---:B------:R-:W-:Y:S06]  /*5800*/  HMMA.16816.F32.BF16 R72, R164.reuse, R16, R72 ;  /* 0x00000010a448723c */ /* 0x040fec0000041848 */
[-C--:B------:R-:W-:Y:S06]  /*5810*/  HMMA.16816.F32.BF16 R76, R164, R18.reuse, R76 ;  /* 0x00000012a44c723c */ /* 0x080fec000004184c */
[C---:B------:R-:W-:Y:S01]  /*5820*/  HMMA.16816.F32.BF16 R80, R28.reuse, R18, R80 ;  /* 0x000000121c50723c */ /* 0x040fe20000041850 */
[----:B------:R-:W-:Y:S05]  /*5830*/  LDSM.16.MT88.4 R16, [R210+0x21800] ;  /* 0x02180000d210783b */ /* 0x000fea0000004200 */
[-C--:B---3--:R-:W-:Y:S06]  /*5840*/  HMMA.16816.F32.BF16 R84, R28, R20.reuse, R84 ;  /* 0x000000141c54723c */ /* 0x088fec0000041854 */
[C---:B------:R-:W-:Y:S06]  /*5850*/  HMMA.16816.F32.BF16 R88, R164.reuse, R20, R88 ;  /* 0x00000014a458723c */ /* 0x040fec0000041858 */
[-C--:B------:R-:W-:Y:S01]  /*5860*/  HMMA.16816.F32.BF16 R92, R164, R22.reuse, R92 ;  /* 0x00000016a45c723c */ /* 0x080fe2000004185c */
[----:B------:R-:W-:Y:S04]  /*5870*/  LDSM.16.MT88.4 R164, [R176+0x1800] ;  /* 0x00180000b0a4783b */ /* 0x000fe80000004200 */
[----:B------:R-:W-:Y:S01]  /*5880*/  LDSM.16.MT88.4 R176, [R176+0x3800] ;  /* 0x00380000b0b0783b */ /* 0x000fe20000004200 */
[----:B------:R-:W-:Y:S03]  /*5890*/  HMMA.16816.F32.BF16 R96, R28, R22, R96 ;  /* 0x000000161c60723c */ /* 0x000fe60000041860 */
[----:B------:R-:W2:Y:S03]  /*58a0*/  LDSM.16.MT88.4 R20, [R172+UR4+0x9800] ;  /* 0x00980004ac14783b */ /* 0x000ea60008004200 */
[-C--:B----4-:R-:W-:Y:S01]  /*58b0*/  HMMA.16816.F32.BF16 R36, R4, R12.reuse, R36 ;  /* 0x0000000c0424723c */ /* 0x090fe20000041824 */
[----:B------:R-:W3:Y:S04]  /*58c0*/  LDSM.16.MT88.4 R28, [R210+0x23800] ;  /* 0x02380000d21c783b */ /* 0x000ee80000004200 */
[----:B------:R-:W4:Y:S01]  /*58d0*/  LDSM.16.MT88.4 R172, [R172+UR4+0xb800] ;  /* 0x00b80004acac783b */ /* 0x000f220008004200 */
[C---:B------:R-:W-:Y:S01]  /*58e0*/  HMMA.16816.F32.BF16 R40, R24.reuse, R12, R40 ;  /* 0x0000000c1828723c */ /* 0x040fe20000041828 */
[----:B------:R-:W-:Y:S05]  /*58f0*/  BAR.SYNC.DEFER_BLOCKING 0x0 ;  /* 0x0000000000007b1d */ /* 0x000fea0000010000 */
[-C--:B------:R-:W-:Y:S06]  /*5900*/  HMMA.16816.F32.BF16 R44, R24, R14.reuse, R44 ;  /* 0x0000000e182c723c */ /* 0x080fec000004182c */
[C---:B------:R-:W-:Y:S06]  /*5910*/  HMMA.16816.F32.BF16 R48, R4.reuse, R14, R48 ;  /* 0x0000000e0430723c */ /* 0x040fec0000041830 */
[-C--:B-1----:R-:W-:Y:S06]  /*5920*/  HMMA.16816.F32.BF16 R52, R4, R8.reuse, R52 ;  /* 0x000000080434723c */ /* 0x082fec0000041834 */
[C---:B------:R-:W-:Y:S06]  /*5930*/  HMMA.16816.F32.BF16 R56, R24.reuse, R8, R56 ;  /* 0x000000081838723c */ /* 0x040fec0000041838 */
[-C--:B------:R-:W-:Y:S06]  /*5940*/  HMMA.16816.F32.BF16 R60, R24, R10.reuse, R60 ;  /* 0x0000000a183c723c */ /* 0x080fec000004183c */
        /* <DEDUP_REMOVED lines=8> */
[----:B------:R-:W-:Y:S06]  /*59d0*/  HMMA.16816.F32.BF16 R96, R4, R170, R96 ;  /* 0x000000aa0460723c */ /* 0x000fec0000041860 */
[-C--:B--2---:R-:W-:Y:S06]  /*59e0*/  HMMA.16816.F32.BF16 R36, R16, R20.reuse, R36 ;  /* 0x000000141024723c */ /* 0x084fec0000041824 */
[C---:B---3--:R-:W-:Y:S06]  /*59f0*/  HMMA.16816.F32.BF16 R40, R28.reuse, R20, R40 ;  /* 0x000000141c28723c */ /* 0x048fec0000041828 */
[-C--:B------:R-:W-:Y:S06]  /*5a00*/  HMMA.16816.F32.BF16 R44, R28, R22.reuse, R44 ;  /* 0x000000161c2c723c */ /* 0x080fec000004182c */
[C---:B------:R-:W-:Y:S06]  /*5a10*/  HMMA.16816.F32.BF16 R48, R16.reuse, R22, R48 ;  /* 0x000000161030723c */ /* 0x040fec0000041830 */
[-C--:B------:R-:W-:Y:S06]  /*5a20*/  HMMA.16816.F32.BF16 R52, R16, R164.reuse, R52 ;  /* 0x000000a41034723c */ /* 0x080fec0000041834 */
[C---:B------:R-:W-:Y:S06]  /*5a30*/  HMMA.16816.F32.BF16 R56, R28.reuse, R164, R56 ;  /* 0x000000a41c38723c */ /* 0x040fec0000041838 */
[-C--:B------:R-:W-:Y:S06]  /*5a40*/  HMMA.16816.F32.BF16 R60, R28, R166.reuse, R60 ;  /* 0x000000a61c3c723c */ /* 0x080fec000004183c */
[C---:B------:R-:W-:Y:S06]  /*5a50*/  HMMA.16816.F32.BF16 R64, R16.reuse, R166, R64 ;  /* 0x000000a61040723c */ /* 0x040fec0000041840 */
[-C--:B----4-:R-:W-:Y:S06]  /*5a60*/  HMMA.16816.F32.BF16 R68, R16, R172.reuse, R68 ;  /* 0x000000ac1044723c */ /* 0x090fec0000041844 */
[C---:B------:R-:W-:Y:S06]  /*5a70*/  HMMA.16816.F32.BF16 R72, R28.reuse, R172, R72 ;  /* 0x000000ac1c48723c */ /* 0x040fec0000041848 */
        /* <DEDUP_REMOVED lines=11> */
[C---:B-1----:R-:W-:Y:S05]  /*5b30*/  IMAD.U32 R0, R5.reuse, -0x40, RZ ;  /* 0xffffffc005007824 */ /* 0x042fea00078e00ff */
[C---:B------:R-:W-:Y:S04]  /*5b40*/  LEA R4, P2, R0.reuse, R226, 0x1 ;  /* 0x000000e200047211 */ /* 0x040fe800078408ff */
[----:B------:R-:W-:Y:S01]  /*5b50*/  LEA.HI.X.SX32 R0, R0, R227, 0x1, P2 ;  /* 0x000000e300007211 */ /* 0x000fe200010f0eff */
[----:B------:R-:W-:Y:S04]  /*5b60*/  IMAD.MOV.U32 R226, RZ, RZ, R4 ;  /* 0x000000ffffe27224 */ /* 0x000fe800078e0004 */
[----:B------:R-:W-:Y:S01]  /*5b70*/  IMAD.MOV.U32 R227, RZ, RZ, R0 ;  /* 0x000000ffffe37224 */ /* 0x000fe200078e0000 */
[----:B------:R-:W-:Y:S02]  /*5b80*/  LEA R0, R246, UR4, 0x1 ;  /* 0x00000004f6007c11 */ /* 0x000fe4000f8e08ff */
        /* <DEDUP_REMOVED lines=10> */
.L_x_276:
[----:B-1----:R-:W-:Y:S01]  /*5c30*/  LEA R0, R218, UR4, 0x1 ;  /* 0x00000004da007c11 */ /* 0x002fe2000f8e08ff */
[----:B------:R-:W-:Y:S01]  /*5c40*/  LDSM.16.MT88.4 R16, [R209] ;  /* 0x00000000d110783b */ /* 0x000fe20000004200 */
[----:B------:R-:W-:Y:S03]  /*5c50*/  ULOP3.LUT UR14, UR8, 0x1, URZ, 0xc0, !UPT ;  /* 0x00000001080e7892 */ /* 0x000fe6000f8ec03f */
[----:B------:R-:W1:Y:S01]  /*5c60*/  LDSM.16.M88.4 R32, [R0+0x1c000] ;  /* 0x01c000000020783b */ /* 0x000e620000000200 */
[----:B------:R-:W-:Y:S02]  /*5c70*/  UISETP.NE.U32.AND UP1, UPT, UR14, 0x1, UPT ;  /* 0x000000010e00788c */ /* 0x000fe4000bf25070 */
[----:B------:R-:W-:Y:S01]  /*5c80*/  UIADD3 UR14, UR8, -0x1, URZ ;  /* 0xffffffff080e7890 */ /* 0x000fe2000fffe03f */
[----:B------:R-:W2:Y:S04]  /*5c90*/  LDSM.16.M88.4 R28, [R0+0x1d000] ;  /* 0x01d00000001c783b */ /* 0x000ea80000000200 */
[----:B------:R-:W3:Y:S04]  /*5ca0*/  LDSM.16.MT88.4 R164, [R209+0x4000] ;  /* 0x00400000d1a4783b */ /* 0x000ee80000004200 */
[----:B------:R-:W-:Y:S04]  /*5cb0*/  LDSM.16.M88.4 R168, [R3+0x1c000] ;  /* 0x01c0000003a8783b */ /* 0x000fe80000000200 */
[----:B------:R-:W4:Y:S04]  /*5cc0*/  LDSM.16.MT88.4 R172, [R209+0x800] ;  /* 0x00080000d1ac783b */ /* 0x000f280000004200 */
[----:B------:R-:W4:Y:S04]  /*5cd0*/  LDSM.16.M88.4 R176, [R3+0x1d000] ;  /* 0x01d0000003b0783b */ /* 0x000f280000000200 */
[----:B------:R-:W4:Y:S04]  /*5ce0*/  LDSM.16.MT88.4 R180, [R209+0x4800] ;  /* 0x00480000d1b4783b */ /* 0x000f280000004200 */
[----:B------:R-:W-:Y:S04]  /*5cf0*/  LDSM.16.M88.4 R184, [R208+0x1c000] ;  /* 0x01c00000d0b8783b */ /* 0x000fe80000000200 */
[----:B------:R-:W4:Y:S04]  /*5d00*/  LDSM.16.MT88.4 R188, [R209+0x1000] ;  /* 0x00100000d1bc783b */ /* 0x000f280000004200 */
[----:B------:R-:W4:Y:S01]  /*5d10*/  LDSM.16.M88.4 R192, [R208+0x1d000] ;  /* 0x01d00000d0c0783b */ /* 0x000f220000000200 */
[-C--:B-1----:R-:W-:Y:S03]  /*5d20*/  HMMA.16816.F32.BF16 R4, R32, R16.reuse, RZ ;  /* 0x000000102004723c */ /* 0x082fe600000418ff */
[----:B------:R-:W1:Y:S04]  /*5d30*/  LDSM.16.MT88.4 R196, [R209+0x5000] ;  /* 0x00500000d1c4783b */ /* 0x000e680000004200 */
[----:B------:R-:W-:Y:S01]  /*5d40*/  LDSM.16.M88.4 R200, [R2+0x1d000] ;  /* 0x01d0000002c8783b */ /* 0x000fe20000000200 */
[C---:B--2---:R-:W-:Y:S03]  /*5d50*/  HMMA.16816.F32.BF16 R8, R28.reuse, R16, RZ ;  /* 0x000000101c08723c */ /* 0x044fe600000418ff */
[----:B------:R-:W-:Y:S03]  /*5d60*/  LDSM.16.MT88.4 R204, [R209+0x5800] ;  /* 0x00580000d1cc783b */ /* 0x000fe60000004200 */
[-C--:B------:R-:W-:Y:S06]  /*5d70*/  HMMA.16816.F32.BF16 R12, R28, R18.reuse, RZ ;  /* 0x000000121c0c723c */ /* 0x080fec00000418ff */
[C---:B------:R-:W-:Y:S06]  /*5d80*/  HMMA.16816.F32.BF16 R16, R32.reuse, R18, RZ ;  /* 0x000000122010723c */ /* 0x040fec00000418ff */
[-C--:B---3--:R-:W-:Y:S06]  /*5d90*/  HMMA.16816.F32.BF16 R20, R32, R164.reuse, RZ ;  /* 0x000000a42014723c */ /* 0x088fec00000418ff */
[C---:B------:R-:W-:Y:S06]  /*5da0*/  HMMA.16816.F32.BF16 R24, R28.reuse, R164, RZ ;  /* 0x000000a41c18723c */ /* 0x040fec00000418ff */
[-C--:B------:R-:W-:Y:S06]  /*5db0*/  HMMA.16816.F32.BF16 R28, R28, R166.reuse, RZ ;  /* 0x000000a61c1c723c */ /* 0x080fec00000418ff */
[----:B------:R-:W-:Y:S01]  /*5dc0*/  HMMA.16816.F32.BF16 R32, R32, R166, RZ ;  /* 0x000000a62020723c */ /* 0x000fe200000418ff */
[----:B------:R-:W-:Y:S05]  /*5dd0*/  LDSM.16.M88.4 R164, [R2+0x1c000] ;  /* 0x01c0000002a4783b */ /* 0x000fea0000000200 */
[-C--:B----4-:R-:W-:Y:S06]  /*5de0*/  HMMA.16816.F32.BF16 R4, R168, R172.reuse, R4 ;  /* 0x000000aca804723c */ /* 0x090fec0000041804 */
[C---:B------:R-:W-:Y:S06]  /*5df0*/  HMMA.16816.F32.BF16 R8, R176.reuse, R172, R8 ;  /* 0x000000acb008723c */ /* 0x040fec0000041808 */
[-C--:B------:R-:W-:Y:S06]  /*5e00*/  HMMA.16816.F32.BF16 R12, R176, R174.reuse, R12 ;  /* 0x000000aeb00c723c */ /* 0x080fec000004180c */
[C---:B------:R-:W-:Y:S01]  /*5e10*/  HMMA.16816.F32.BF16 R16, R168.reuse, R174, R16 ;  /* 0x000000aea810723c */ /* 0x040fe20000041810 */
[----:B------:R-:W2:Y:S05]  /*5e20*/  LDSM.16.MT88.4 R172, [R209+0x1800] ;  /* 0x00180000d1ac783b */ /* 0x000eaa0000004200 */
[-C--:B------:R-:W-:Y:S06]  /*5e30*/  HMMA.16816.F32.BF16 R20, R168, R180.reuse, R20 ;  /* 0x000000b4a814723c */ /* 0x080fec0000041814 */
[C---:B------:R-:W-:Y:S06]  /*5e40*/  HMMA.16816.F32.BF16 R24, R176.reuse, R180, R24 ;  /* 0x000000b4b018723c */ /* 0x040fec0000041818 */
[-C--:B------:R-:W-:Y:S01]  /*5e50*/  HMMA.16816.F32.BF16 R28, R176, R182.reuse, R28 ;  /* 0x000000b6b01c723c */ /* 0x080fe2000004181c */
[----:B------:R-:W-:Y:S05]  /*5e60*/  LDSM.16.MT88.4 R176, [R209+0x2000] ;  /* 0x00200000d1b0783b */ /* 0x000fea0000004200 */
[----:B------:R-:W-:Y:S01]  /*5e70*/  HMMA.16816.F32.BF16 R32, R168, R182, R32 ;  /* 0x000000b6a820723c */ /* 0x000fe20000041820 */
[----:B------:R-:W3:Y:S04]  /*5e80*/  LDSM.16.M88.4 R168, [R0+0x1e000] ;  /* 0x01e0000000a8783b */ /* 0x000ee80000000200 */
[----:B------:R-:W4:Y:S01]  /*5e90*/  LDSM.16.M88.4 R180, [R0+0x1f000] ;  /* 0x01f0000000b4783b */ /* 0x000f220000000200 */
[-C--:B------:R-:W-:Y:S06]  /*5ea0*/  HMMA.16816.F32.BF16 R4, R184, R188.reuse, R4 ;  /* 0x000000bcb804723c */ /* 0x080fec0000041804 */
[C---:B------:R-:W-:Y:S06]  /*5eb0*/  HMMA.16816.F32.BF16 R8, R192.reuse, R188, R8 ;  /* 0x000000bcc008723c */ /* 0x040fec0000041808 */
[-C--:B------:R-:W-:Y:S06]  /*5ec0*/  HMMA.16816.F32.BF16 R12, R192, R190.reuse, R12 ;  /* 0x000000bec00c723c */ /* 0x080fec000004180c */
[C---:B------:R-:W-:Y:S01]  /*5ed0*/  HMMA.16816.F32.BF16 R16, R184.reuse, R190, R16 ;  /* 0x000000beb810723c */ /* 0x040fe20000041810 */
[----:B------:R-:W4:Y:S05]  /*5ee0*/  LDSM.16.MT88.4 R188, [R209+0x6000] ;  /* 0x00600000d1bc783b */ /* 0x000f2a0000004200 */
[-C--:B-1----:R-:W-:Y:S06]  /*5ef0*/  HMMA.16816.F32.BF16 R20, R184, R196.reuse, R20 ;  /* 0x000000c4b814723c */ /* 0x082fec0000041814 */
[C---:B------:R-:W-:Y:S06]  /*5f00*/  HMMA.16816.F32.BF16 R24, R192.reuse, R196, R24 ;  /* 0x000000c4c018723c */ /* 0x040fec0000041818 */
[-C--:B------:R-:W-:Y:S01]  /*5f10*/  HMMA.16816.F32.BF16 R28, R192, R198.reuse, R28 ;  /* 0x000000c6c01c723c */ /* 0x080fe2000004181c */
[----:B------:R-:W-:Y:S05]  /*5f20*/  LDSM.16.M88.4 R192, [R3+0x1f000] ;  /* 0x01f0000003c0783b */ /* 0x000fea0000000200 */
[----:B------:R-:W-:Y:S01]  /*5f30*/  HMMA.16816.F32.BF16 R32, R184, R198, R32 ;  /* 0x000000c6b820723c */ /* 0x000fe20000041820 */
[----:B------:R-:W-:Y:S04]  /*5f40*/  LDSM.16.MT88.4 R184, [R209+0x2800] ;  /* 0x00280000d1b8783b */ /* 0x000fe80000004200 */
[----:B------:R-:W-:Y:S01]  /*5f50*/  LDSM.16.MT88.4 R196, [R209+0x6800] ;  /* 0x00680000d1c4783b */ /* 0x000fe20000004200 */
[-C--:B--2---:R-:W-:Y:S06]  /*5f60*/  HMMA.16816.F32.BF16 R4, R164, R172.reuse, R4 ;  /* 0x000000aca404723c */ /* 0x084fec0000041804 */
[C---:B------:R-:W-:Y:S06]  /*5f70*/  HMMA.16816.F32.BF16 R8, R200.reuse, R172, R8 ;  /* 0x000000acc808723c */ /* 0x040fec0000041808 */
[-C--:B------:R-:W-:Y:S06]  /*5f80*/  HMMA.16816.F32.BF16 R12, R200, R174.reuse, R12 ;  /* 0x000000aec80c723c */ /* 0x080fec000004180c */
[C---:B------:R-:W-:Y:S01]  /*5f90*/  HMMA.16816.F32.BF16 R16, R164.reuse, R174, R16 ;  /* 0x000000aea410723c */ /* 0x040fe20000041810 */
[----:B------:R-:W1:Y:S05]  /*5fa0*/  LDSM.16.M88.4 R172, [R3+0x1e000] ;  /* 0x01e0000003ac783b */ /* 0x000e6a0000000200 */
[-C--:B------:R-:W-:Y:S06]  /*5fb0*/  HMMA.16816.F32.BF16 R20, R164, R204.reuse, R20 ;  /* 0x000000cca414723c */ /* 0x080fec0000041814 */
[C---:B------:R-:W-:Y:S06]  /*5fc0*/  HMMA.16816.F32.BF16 R24, R200.reuse, R204, R24 ;  /* 0x000000ccc818723c */ /* 0x040fec0000041818 */
[-C--:B------:R-:W-:Y:S01]  /*5fd0*/  HMMA.16816.F32.BF16 R28, R200, R206.reuse, R28 ;  /* 0x000000cec81c723c */ /* 0x080fe2000004181c */
[----:B------:R-:W-:Y:S05]  /*5fe0*/  LDSM.16.M88.4 R200, [R208+0x1f000] ;  /* 0x01f00000d0c8783b */ /* 0x000fea0000000200 */
[----:B------:R-:W-:Y:S01]  /*5ff0*/  HMMA.16816.F32.BF16 R32, R164, R206, R32 ;  /* 0x000000cea420723c */ /* 0x000fe20000041820 */
[----:B------:R-:W-:Y:S04]  /*6000*/  LDSM.16.M88.4 R164, [R208+0x1e000] ;  /* 0x01e00000d0a4783b */ /* 0x000fe80000000200 */
[----:B------:R-:W-:Y:S01]  /*6010*/  LDSM.16.MT88.4 R204, [R209+0x7000] ;  /* 0x00700000d1cc783b */ /* 0x000fe20000004200 */
[-C--:B---3--:R-:W-:Y:S06]  /*6020*/  HMMA.16816.F32.BF16 R4, R168, R176.reuse, R4 ;  /* 0x000000b0a804723c */ /* 0x088fec0000041804 */
[C---:B----4-:R-:W-:Y:S06]  /*6030*/  HMMA.16816.F32.BF16 R8, R180.reuse, R176, R8 ;  /* 0x000000b0b408723c */ /* 0x050fec0000041808 */
        /* <DEDUP_REMOVED lines=9> */
[----:B------:R-:W-:Y:S01]  /*60d0*/  LDSM.16.MT88.4 R188, [R209+0x7800] ;  /* 0x00780000d1bc783b */ /* 0x000fe20000004200 */
[-C--:B-1----:R-:W-:Y:S06]  /*60e0*/  HMMA.16816.F32.BF16 R4, R172, R184.reuse, R4 ;  /* 0x000000b8ac04723c */ /* 0x082fec0000041804 */
[C---:B------:R-:W-:Y:S06]  /*60f0*/  HMMA.16816.F32.BF16 R8, R192.reuse, R184, R8 ;  /* 0x000000b8c008723c */ /* 0x040fec0000041808 */
[-C--:B------:R-:W-:Y:S06]  /*6100*/  HMMA.16816.F32.BF16 R12, R192, R186.reuse, R12 ;  /* 0x000000bac00c723c */ /* 0x080fec000004180c */
[C---:B------:R-:W-:Y:S01]  /*6110*/  HMMA.16816.F32.BF16 R16, R172.reuse, R186, R16 ;  /* 0x000000baac10723c */ /* 0x040fe20000041810 */
[----:B------:R-:W1:Y:S05]  /*6120*/  LDSM.16.M88.4 R184, [R2+0x1f000] ;  /* 0x01f0000002b8783b */ /* 0x000e6a0000000200 */
[-C--:B------:R-:W-:Y:S06]  /*6130*/  HMMA.16816.F32.BF16 R20, R172, R196.reuse, R20 ;  /* 0x000000c4ac14723c */ /* 0x080fec0000041814 */
[C---:B------:R-:W-:Y:S06]  /*6140*/  HMMA.16816.F32.BF16 R24, R192.reuse, R196, R24 ;  /* 0x000000c4c018723c */ /* 0x040fec0000041818 */
[-C--:B------:R-:W-:Y:S06]  /*6150*/  HMMA.16816.F32.BF16 R28, R192, R198.reuse, R28 ;  /* 0x000000c6c01c723c */ /* 0x080fec000004181c */
[----:B------:R-:W-:Y:S01]  /*6160*/  HMMA.16816.F32.BF16 R32, R172, R198, R32 ;  /* 0x000000c6ac20723c */ /* 0x000fe20000041820 */
[----:B------:R-:W4:Y:S05]  /*6170*/  LDC R173, c[0x0][0x270] ;  /* 0x00009c00ffad7b82 */ /* 0x000f2a0000000800 */
[-C--:B--2---:R-:W-:Y:S06]  /*6180*/  HMMA.16816.F32.BF16 R4, R164, R176.reuse, R4 ;  /* 0x000000b0a404723c */ /* 0x084fec0000041804 */
[C---:B------:R-:W-:Y:S06]  /*6190*/  HMMA.16816.F32.BF16 R8, R200.reuse, R176, R8 ;  /* 0x000000b0c808723c */ /* 0x040fec0000041808 */
[-C--:B------:R-:W-:Y:S05]  /*61a0*/  HMMA.16816.F32.BF16 R12, R200, R178.reuse, R12 ;  /* 0x000000b2c80c723c */ /* 0x080fea000004180c */
[----:B------:R-:W-:Y:S01]  /*61b0*/  IMAD.IADD R176, R217, 0x1, R211 ;  /* 0x00000001d9b07824 */ /* 0x000fe200078e02d3 */
[C---:B------:R-:W-:Y:S05]  /*61c0*/  HMMA.16816.F32.BF16 R16, R164.reuse, R178, R16 ;  /* 0x000000b2a410723c */ /* 0x040fea0000041810 */
[----:B----4-:R-:W-:Y:S01]  /*61d0*/  IMAD R173, R173, UR16, RZ ;  /* 0x00000010adad7c24 */ /* 0x010fe2000f8e02ff */
[-C--:B------:R-:W-:Y:S05]  /*61e0*/  HMMA.16816.F32.BF16 R20, R164, R204.reuse, R20 ;  /* 0x000000cca414723c */ /* 0x080fea0000041814 */
[C---:B------:R-:W-:Y:S01]  /*61f0*/  IMAD.U32 R0, R173.reuse, -0x40, RZ ;  /* 0xffffffc0ad007824 */ /* 0x040fe200078e00ff */
[C---:B------:R-:W-:Y:S05]  /*6200*/  HMMA.16816.F32.BF16 R24, R200.reuse, R204, R24 ;  /* 0x000000ccc818723c */ /* 0x040fea0000041818 */
[----:B------:R-:W-:Y:S01]  /*6210*/  IMAD.SHL.U32 R172, R173, 0x10, RZ ;  /* 0x00000010adac7824 */ /* 0x000fe200078e00ff */
[-C--:B------:R-:W-:Y:S06]  /*6220*/  HMMA.16816.F32.BF16 R28, R200, R206.reuse, R28 ;  /* 0x000000cec81c723c */ /* 0x080fec000004181c */
[----:B------:R-:W-:Y:S06]  /*6230*/  HMMA.16816.F32.BF16 R32, R164, R206, R32 ;  /* 0x000000cea420723c */ /* 0x000fec0000041820 */
[-C--:B---3--:R-:W-:Y:S05]  /*6240*/  HMMA.16816.F32.BF16 R4, R168, R180.reuse, R4 ;  /* 0x000000b4a804723c */ /* 0x088fea0000041804 */
[----:B------:R-:W-:Y:S01]  /*6250*/  @P0 IADD3 R166, P2, R243, UR11, RZ ;  /* 0x0000000bf3a60c10 */ /* 0x000fe2000ff5e0ff */
[C---:B-1----:R-:W-:Y:S01]  /*6260*/  HMMA.16816.F32.BF16 R8, R184.reuse, R180, R8 ;  /* 0x000000b4b808723c */ /* 0x042fe20000041808 */
[----:B------:R-:W-:Y:S04]  /*6270*/  @UP3 UIADD3 UR11, UP2, UR11, -0x100, URZ ;  /* 0xffffff000b0b3890 */ /* 0x000fe8000ff5e03f */
[----:B------:R-:W-:Y:S01]  /*6280*/  @P0 IADD3.X R167, R249, UR10, RZ, P2, !PT ;  /* 0x0000000af9a70c10 */ /* 0x000fe200097fe4ff */
[-C--:B------:R-:W-:Y:S01]  /*6290*/  HMMA.16816.F32.BF16 R12, R184, R182.reuse, R12 ;  /* 0x000000b6b80c723c */ /* 0x080fe2000004180c */
[----:B------:R-:W-:Y:S03]  /*62a0*/  @UP3 UIADD3.X UR10, UR10, -0x1, URZ, UP2, !UPT ;  /* 0xffffffff0a0a3890 */ /* 0x000fe600097fe43f */
[----:B------:R-:W5:Y:S01]  /*62b0*/  @P0 LDG.E R241, desc[UR6][R166.64] ;  /* 0x00000006a6f10981 */ /* 0x000f62000c1e1900 */
[C---:B------:R-:W-:Y:S01]  /*62c0*/  LEA R222, P2, R0.reuse, R222, 0x2 ;  /* 0x000000de00de7211 */ /* 0x040fe200078410ff */
[C---:B------:R-:W-:Y:S02]  /*62d0*/  HMMA.16816.F32.BF16 R16, R168.reuse, R182, R16 ;  /* 0x000000b6a810723c */ /* 0x040fe40000041810 */
[----:B------:R-:W5:Y:S03]  /*62e0*/  @P0 LDG.E R242, desc[UR6][R166.64+0x20] ;  /* 0x00002006a6f20981 */ /* 0x000f66000c1e1900 */
[----:B------:R-:W-:Y:S01]  /*62f0*/  LEA.HI.X.SX32 R223, R0, R223, 0x2, P2 ;  /* 0x000000df00df7211 */ /* 0x000fe200010f16ff */
[-C--:B------:R-:W-:Y:S01]  /*6300*/  HMMA.16816.F32.BF16 R20, R168, R188.reuse, R20 ;  /* 0x000000bca814723c */ /* 0x080fe20000041814 */
[----:B------:R-:W5:Y:S04]  /*6310*/  @P0 LDG.E R239, desc[UR6][R166.64+0x80] ;  /* 0x00008006a6ef0981 */ /* 0x000f68000c1e1900 */
[----:B------:R1:W5:Y:S01]  /*6320*/  @P0 LDG.E R240, desc[UR6][R166.64+0xa0] ;  /* 0x0000a006a6f00981 */ /* 0x000362000c1e1900 */
[C---:B------:R-:W-:Y:S05]  /*6330*/  HMMA.16816.F32.BF16 R24, R184.reuse, R188, R24 ;  /* 0x000000bcb818723c */ /* 0x040fea0000041818 */
[C---:B------:R-:W-:Y:S01]  /*6340*/  IMAD.SHL.U32 R0, R173.reuse, 0x8, RZ ;  /* 0x00000008ad007824 */ /* 0x040fe200078e00ff */
[-C--:B------:R-:W-:Y:S05]  /*6350*/  HMMA.16816.F32.BF16 R28, R184, R190.reuse, R28 ;  /* 0x000000beb81c723c */ /* 0x080fea000004181c */
[----:B------:R-:W-:Y:S01]  /*6360*/  IMAD.MOV.U32 R2, RZ, RZ, R222 ;  /* 0x000000ffff027224 */ /* 0x000fe200078e00de */
[----:B------:R-:W-:Y:S05]  /*6370*/  HMMA.16816.F32.BF16 R32, R168, R190, R32 ;  /* 0x000000bea820723c */ /* 0x000fea0000041820 */
[----:B------:R-:W-:Y:S01]  /*6380*/  IMAD.MOV.U32 R3, RZ, RZ, R223 ;  /* 0x000000ffff037224 */ /* 0x000fe200078e00df */
[CC--:B------:R-:W-:Y:S01]  /*6390*/  LEA R164, P2, R0.reuse, R2.reuse, 0x2 ;  /* 0x0000000200a47211 */ /* 0x0c0fe200078410ff */
[C---:B------:R-:W-:Y:S03]  /*63a0*/  IMAD R170, R173.reuse, 0x18, RZ ;  /* 0x00000018adaa7824 */ /* 0x040fe600078e02ff */
[----:B------:R2:W-:Y:S01]  /*63b0*/  REDG.E.ADD.F32.FTZ.RN.STRONG.GPU desc[UR6][R2.64], R4 ;  /* 0x00000004020079a6 */ /* 0x0005e2000c10f386 */
[-C--:B------:R-:W-:Y:S01]  /*63c0*/  LEA.HI.X.SX32 R165, R0, R3.reuse, 0x2, P2 ;  /* 0x0000000300a57211 */ /* 0x080fe200010f16ff */
[C---:B------:R-:W-:Y:S01]  /*63d0*/  IMAD.SHL.U32 R169, R173.reuse, 0x20, RZ ;  /* 0x00000020ada97824 */ /* 0x040fe200078e00ff */
[CC--:B-1----:R-:W-:Y:S01]  /*63e0*/  LEA R166, P0, R172.reuse, R2.reuse, 0x2 ;  /* 0x00000002aca67211 */ /* 0x0c2fe200078010ff */
[----:B------:R-:W-:Y:S02]  /*63f0*/  IMAD R171, R173, 0x30, RZ ;  /* 0x00000030adab7824 */ /* 0x000fe400078e02ff */
[----:B------:R1:W-:Y:S01]  /*6400*/  REDG.E.ADD.F32.FTZ.RN.STRONG.GPU desc[UR6][R164.64], R5 ;  /* 0x00000005a40079a6 */ /* 0x0003e2000c10f386 */
[-C--:B------:R-:W-:Y:S02]  /*6410*/  LEA.HI.X.SX32 R167, R172, R3.reuse, 0x2, P0 ;  /* 0x00000003aca77211 */ /* 0x080fe400000f16ff */
[CC--:B------:R-:W-:Y:S03]  /*6420*/  LEA R168, P0, R169.reuse, R2.reuse, 0x2 ;  /* 0x00000002a9a87211 */ /* 0x0c0fe600078010ff */
[----:B------:R3:W-:Y:S01]  /*6430*/  REDG.E.ADD.F32.FTZ.RN.STRONG.GPU desc[UR6][R166.64], R6 ;  /* 0x00000006a60079a6 */ /* 0x0007e2000c10f386 */
[-C--:B------:R-:W-:Y:S02]  /*6440*/  LEA.HI.X.SX32 R169, R169, R3.reuse, 0x2, P0 ;  /* 0x00000003a9a97211 */ /* 0x080fe400000f16ff */
[CC--:B--2---:R-:W-:Y:S04]  /*6450*/  LEA R4, P2, R170.reuse, R2.reuse, 0x2 ;  /* 0x00000002aa047211 */ /* 0x0c4fe800078410ff */
[-C--:B-1----:R-:W-:Y:S01]  /*6460*/  LEA.HI.X.SX32 R5, R170, R3.reuse, 0x2, P2 ;  /* 0x00000003aa057211 */ /* 0x082fe200010f16ff */
[C---:B------:R-:W-:Y:S04]  /*6470*/  IMAD R170, R173.reuse, 0x38, RZ ;  /* 0x00000038adaa7824 */ /* 0x040fe800078e02ff */
[----:B------:R1:W-:Y:S01]  /*6480*/  REDG.E.ADD.F32.FTZ.RN.STRONG.GPU desc[UR6][R4.64], R7 ;  /* 0x00000007040079a6 */ /* 0x0003e2000c10f386 */
[----:B---3--:R-:W-:Y:S01]  /*6490*/  IMAD R167, R173, 0x28, RZ ;  /* 0x00000028ada77824 */ /* 0x008fe200078e02ff */
[-C--:B------:R-:W-:Y:S02]  /*64a0*/  LEA R6, P2, R171, R2.reuse, 0x2 ;  /* 0x00000002ab067211 */ /* 0x080fe400078410ff */
[----:B------:R2:W-:Y:S02]  /*64b0*/  REDG.E.ADD.F32.FTZ.RN.STRONG.GPU desc[UR6][R168.64], R8 ;  /* 0x00000008a80079a6 */ /* 0x0005e4000c10f386 */
[CC--:B------:R-:W-:Y:S04]  /*64c0*/  LEA R166, P3, R167.reuse, R2.reuse, 0x2 ;  /* 0x00000002a7a67211 */ /* 0x0c0fe800078610ff */
[-C--:B------:R-:W-:Y:S05]  /*64d0*/  LEA.HI.X.SX32 R167, R167, R3.reuse, 0x2, P3 ;  /* 0x00000003a7a77211 */ /* 0x080fea00018f16ff */
[----:B------:R-:W-:Y:S01]  /*64e0*/  REDG.E.ADD.F32.FTZ.RN.STRONG.GPU desc[UR6][R166.64], R9 ;  /* 0x00000009a60079a6 */ /* 0x000fe2000c10f386 */
[-C--:B-1----:R-:W-:Y:S02]  /*64f0*/  LEA.HI.X.SX32 R7, R171, R3.reuse, 0x2, P2 ;  /* 0x00000003ab077211 */ /* 0x082fe400010f16ff */
[-C--:B------:R-:W-:Y:S01]  /*6500*/  LEA R4, P0, R170, R2.reuse, 0x2 ;  /* 0x00000002aa047211 */ /* 0x080fe200078010ff */
[----:B--2---:R-:W-:Y:S02]  /*6510*/  VIADD R168, R172, 0x20 ;  /* 0x00000020aca87836 */ /* 0x004fe40000000000 */
[----:B------:R1:W-:Y:S01]  /*6520*/  REDG.E.ADD.F32.FTZ.RN.STRONG.GPU desc[UR6][R6.64], R10 ;  /* 0x0000000a060079a6 */ /* 0x0003e2000c10f386 */
[-C--:B------:R-:W-:Y:S01]  /*6530*/  LEA.HI.X.SX32 R5, R170, R3.reuse, 0x2, P0 ;  /* 0x00000003aa057211 */ /* 0x080fe200000f16ff */
[----:B------:R-:W-:Y:S04]  /*6540*/  IMAD.IADD R8, R0, 0x1, R168 ;  /* 0x0000000100087824 */ /* 0x000fe800078e02a8 */
[----:B------:R2:W-:Y:S04]  /*6550*/  REDG.E.ADD.F32.FTZ.RN.STRONG.GPU desc[UR6][R4.64], R11 ;  /* 0x0000000b040079a6 */ /* 0x0005e8000c10f386 */
[----:B------:R3:W-:Y:S04]  /*6560*/  REDG.E.ADD.F32.FTZ.RN.STRONG.GPU desc[UR6][R2.64+0x80], R16 ;  /* 0x00008010020079a6 */ /* 0x0007e8000c10f386 */
[----:B------:R4:W-:Y:S01]  /*6570*/  REDG.E.ADD.F32.FTZ.RN.STRONG.GPU desc[UR6][R164.64+0x80], R17 ;  /* 0x00008011a40079a6 */ /* 0x0009e2000c10f386 */
[CC--:B-1----:R-:W-:Y:S04]  /*6580*/  LEA R6, P0, R168.reuse, R2.reuse, 0x2 ;  /* 0x00000002a8067211 */ /* 0x0c2fe800078010ff */
[-C--:B------:R-:W-:Y:S01]  /*6590*/  LEA.HI.X.SX32 R7, R168, R3.reuse, 0x2, P0 ;  /* 0x00000003a8077211 */ /* 0x080fe200000f16ff */
[----:B--2---:R-:W-:Y:S01]  /*65a0*/  IMAD.IADD R4, R0, 0x1, R8 ;  /* 0x0000000100047824 */ /* 0x004fe200078e0208 */
[----:B------:R-:W-:Y:S01]  /*65b0*/  LDSM.16.MT88.4 R168, [R176+0x3000] ;  /* 0x00300000b0a8783b */ /* 0x000fe20000004200 */
[-C--:B---3--:R-:W-:Y:S03]  /*65c0*/  LEA R16, P2, R8, R2.reuse, 0x2 ;  /* 0x0000000208107211 */ /* 0x088fe600078410ff */
[----:B------:R1:W-:Y:S01]  /*65d0*/  REDG.E.ADD.F32.FTZ.RN.STRONG.GPU desc[UR6][R6.64], R18 ;  /* 0x00000012060079a6 */ /* 0x0003e2000c10f386 */
[-C--:B------:R-:W-:Y:S01]  /*65e0*/  LEA R10, P0, R4, R2.reuse, 0x2 ;  /* 0x00000002040a7211 */ /* 0x080fe200078010ff */
[----:B------:R-:W-:Y:S01]  /*65f0*/  IMAD.IADD R5, R0, 0x1, R4 ;  /* 0x0000000100057824 */ /* 0x000fe200078e0204 */
[-C--:B----4-:R-:W-:Y:S02]  /*6600*/  LEA.HI.X.SX32 R17, R8, R3.reuse, 0x2, P2 ;  /* 0x0000000308117211 */ /* 0x090fe400010f16ff */
[-C--:B------:R-:W-:Y:S01]  /*6610*/  LEA.HI.X.SX32 R11, R4, R3.reuse, 0x2, P0 ;  /* 0x00000003040b7211 */ /* 0x080fe200000f16ff */
[C---:B------:R-:W-:Y:S01]  /*6620*/  IMAD.IADD R4, R0.reuse, 0x1, R5 ;  /* 0x0000000100047824 */ /* 0x040fe200078e0205 */
[CC--:B------:R-:W-:Y:S01]  /*6630*/  LEA R8, P0, R5.reuse, R2.reuse, 0x2 ;  /* 0x0000000205087211 */ /* 0x0c0fe200078010ff */
[----:B------:R-:W-:Y:S03]  /*6640*/  REDG.E.ADD.F32.FTZ.RN.STRONG.GPU desc[UR6][R16.64], R19 ;  /* 0x00000013100079a6 */ /* 0x000fe6000c10f386 */
[-C--:B------:R-:W-:Y:S01]  /*6650*/  LEA.HI.X.SX32 R9, R5, R3.reuse, 0x2, P0 ;  /* 0x0000000305097211 */ /* 0x080fe200000f16ff */
[----:B------:R2:W-:Y:S01]  /*6660*/  REDG.E.ADD.F32.FTZ.RN.STRONG.GPU desc[UR6][R10.64], R12 ;  /* 0x0000000c0a0079a6 */ /* 0x0005e2000c10f386 */
[----:B------:R-:W-:Y:S03]  /*6670*/  IMAD.IADD R5, R0, 0x1, R4 ;  /* 0x0000000100057824 */ /* 0x000fe600078e0204 */
[----:B------:R3:W-:Y:S01]  /*6680*/  REDG.E.ADD.F32.FTZ.RN.STRONG.GPU desc[UR6][R8.64], R13 ;  /* 0x0000000d080079a6 */ /* 0x0007e2000c10f386 */
[CC--:B-1----:R-:W-:Y:S04]  /*6690*/  LEA R6, P0, R4.reuse, R2.reuse, 0x2 ;  /* 0x0000000204067211 */ /* 0x0c2fe800078010ff */
[-C--:B------:R-:W-:Y:S02]  /*66a0*/  LEA.HI.X.SX32 R7, R4, R3.reuse, 0x2, P0 ;  /* 0x0000000304077211 */ /* 0x080fe400000f16ff */
[CC--:B------:R-:W-:Y:S03]  /*66b0*/  LEA R4, P0, R5.reuse, R2.reuse, 0x2 ;  /* 0x0000000205047211 */ /* 0x0c0fe600078010ff */
[----:B------:R1:W-:Y:S01]  /*66c0*/  REDG.E.ADD.F32.FTZ.RN.STRONG.GPU desc[UR6][R6.64], R14 ;  /* 0x0000000e060079a6 */ /* 0x0003e2000c10f386 */
[-C--:B------:R-:W-:Y:S01]  /*66d0*/  LEA.HI.X.SX32 R5, R5, R3.reuse, 0x2, P0 ;  /* 0x0000000305057211 */ /* 0x080fe200000f16ff */
[----:B--2---:R-:W-:Y:S04]  /*66e0*/  VIADD R10, R172, 0x40 ;  /* 0x00000040ac0a7836 */ /* 0x004fe80000000000 */
[----:B------:R2:W-:Y:S01]  /*66f0*/  REDG.E.ADD.F32.FTZ.RN.STRONG.GPU desc[UR6][R4.64], R15 ;  /* 0x0000000f040079a6 */ /* 0x0005e2000c10f386 */
[----:B---3--:R-:W-:Y:S03]  /*6700*/  IMAD.IADD R9, R0, 0x1, R10 ;  /* 0x0000000100097824 */ /* 0x008fe600078e020a */
[----:B------:R-:W-:Y:S02]  /*6710*/  REDG.E.ADD.F32.FTZ.RN.STRONG.GPU desc[UR6][R2.64+0x100], R20 ;  /* 0x00010014020079a6 */ /* 0x000fe4000c10f386 */
[CC--:B------:R-:W-:Y:S02]  /*6720*/  LEA R8, P2, R9.reuse, R2.reuse, 0x2 ;  /* 0x0000000209087211 */ /* 0x0c0fe400078410ff */
[----:B------:R-:W-:Y:S01]  /*6730*/  REDG.E.ADD.F32.FTZ.RN.STRONG.GPU desc[UR6][R164.64+0x100], R21 ;  /* 0x00010015a40079a6 */ /* 0x000fe2000c10f386 */
[CC--:B-1----:R-:W-:Y:S04]  /*6740*/  LEA R6, P0, R10.reuse, R2.reuse, 0x2 ;  /* 0x000000020a067211 */ /* 0x0c2fe800078010ff */
[-C--:B------:R-:W-:Y:S01]  /*6750*/  LEA.HI.X.SX32 R7, R10, R3.reuse, 0x2, P0 ;  /* 0x000000030a077211 */ /* 0x080fe200000f16ff */
[----:B--2---:R-:W-:Y:S01]  /*6760*/  IMAD.IADD R5, R0, 0x1, R9 ;  /* 0x0000000100057824 */ /* 0x004fe200078e0209 */
[-C--:B------:R-:W-:Y:S01]  /*6770*/  LEA.HI.X.SX32 R9, R9, R3.reuse, 0x2, P2 ;  /* 0x0000000309097211 */ /* 0x080fe200010f16ff */
[----:B------:R-:W-:Y:S02]  /*6780*/  VIADD R4, R172, 0x60 ;  /* 0x00000060ac047836 */ /* 0x000fe40000000000 */
[----:B------:R1:W-:Y:S01]  /*6790*/  REDG.E.ADD.F32.FTZ.RN.STRONG.GPU desc[UR6][R6.64], R22 ;  /* 0x00000016060079a6 */ /* 0x0003e2000c10f386 */
[CC--:B------:R-:W-:Y:S01]  /*67a0*/  LEA R14, P0, R5.reuse, R2.reuse, 0x2 ;  /* 0x00000002050e7211 */ /* 0x0c0fe200078010ff */
[C---:B------:R-:W-:Y:S02]  /*67b0*/  IMAD.IADD R18, R0.reuse, 0x1, R4 ;  /* 0x0000000100127824 */ /* 0x040fe400078e0204 */
[----:B------:R2:W-:Y:S01]  /*67c0*/  REDG.E.ADD.F32.FTZ.RN.STRONG.GPU desc[UR6][R8.64], R23 ;  /* 0x00000017080079a6 */ /* 0x0005e2000c10f386 */
[-C--:B------:R-:W-:Y:S03]  /*67d0*/  LEA.HI.X.SX32 R15, R5, R3.reuse, 0x2, P0 ;  /* 0x00000003050f7211 */ /* 0x080fe600000f16ff */
[----:B------:R-:W-:Y:S04]  /*67e0*/  LDSM.16.MT88.4 R20, [R211+0x2000] ;  /* 0x00200000d314783b */ /* 0x000fe80000004200 */
[----:B------:R3:W-:Y:S04]  /*67f0*/  REDG.E.ADD.F32.FTZ.RN.STRONG.GPU desc[UR6][R14.64], R24 ;  /* 0x000000180e0079a6 */ /* 0x0007e8000c10f386 */
[----:B------:R-:W-:Y:S01]  /*6800*/  LDSM.16.MT88.4 R172, [R211+0x3800] ;  /* 0x00380000d3ac783b */ /* 0x000fe20000004200 */
[C---:B-1----:R-:W-:Y:S02]  /*6810*/  IMAD.IADD R6, R0.reuse, 0x1, R5 ;  /* 0x0000000100067824 */ /* 0x042fe400078e0205 */
[C---:B------:R-:W-:Y:S02]  /*6820*/  IMAD.IADD R7, R0.reuse, 0x1, R18 ;  /* 0x0000000100077824 */ /* 0x040fe400078e0212 */
[----:B------:R-:W-:Y:S01]  /*6830*/  IMAD.IADD R5, R0, 0x1, R6 ;  /* 0x0000000100057824 */ /* 0x000fe200078e0206 */
[-C--:B------:R-:W-:Y:S03]  /*6840*/  LEA R12, P0, R6, R2.reuse, 0x2 ;  /* 0x00000002060c7211 */ /* 0x080fe600078010ff */
[----:B--2---:R-:W-:Y:S01]  /*6850*/  IMAD.IADD R9, R0, 0x1, R5 ;  /* 0x0000000100097824 */ /* 0x004fe200078e0205 */
[-C--:B------:R-:W-:Y:S02]  /*6860*/  LEA R10, P2, R5, R2.reuse, 0x2 ;  /* 0x00000002050a7211 */ /* 0x080fe400078410ff */
[-C--:B------:R-:W-:Y:S01]  /*6870*/  LEA.HI.X.SX32 R13, R6, R3.reuse, 0x2, P0 ;  /* 0x00000003060d7211 */ /* 0x080fe200000f16ff */
[C---:B------:R-:W-:Y:S01]  /*6880*/  IMAD.IADD R6, R0.reuse, 0x1, R7 ;  /* 0x0000000100067824 */ /* 0x040fe200078e0207 */
[-C--:B------:R-:W-:Y:S02]  /*6890*/  LEA R8, P0, R9, R2.reuse, 0x2 ;  /* 0x0000000209087211 */ /* 0x080fe400078010ff */
[-C--:B------:R-:W-:Y:S01]  /*68a0*/  LEA.HI.X.SX32 R11, R5, R3.reuse, 0x2, P2 ;  /* 0x00000003050b7211 */ /* 0x080fe200010f16ff */
[----:B------:R1:W-:Y:S01]  /*68b0*/  REDG.E.ADD.F32.FTZ.RN.STRONG.GPU desc[UR6][R12.64], R25 ;  /* 0x000000190c0079a6 */ /* 0x0003e2000c10f386 */
[-C--:B------:R-:W-:Y:S01]  /*68c0*/  LEA.HI.X.SX32 R9, R9, R3.reuse, 0x2, P0 ;  /* 0x0000000309097211 */ /* 0x080fe200000f16ff */
[----:B------:R-:W-:Y:S01]  /*68d0*/  IMAD.IADD R5, R0, 0x1, R6 ;  /* 0x0000000100057824 */ /* 0x000fe200078e0206 */
[-C--:B------:R-:W-:Y:S01]  /*68e0*/  LEA R16, P2, R4, R2.reuse, 0x2 ;  /* 0x0000000204107211 */ /* 0x080fe200078410ff */
[----:B------:R2:W-:Y:S01]  /*68f0*/  REDG.E.ADD.F32.FTZ.RN.STRONG.GPU desc[UR6][R10.64], R26 ;  /* 0x0000001a0a0079a6 */ /* 0x0005e2000c10f386 */
[-C--:B---3--:R-:W-:Y:S01]  /*6900*/  LEA R14, P0, R18, R2.reuse, 0x2 ;  /* 0x00000002120e7211 */ /* 0x088fe200078010ff */
[----:B------:R-:W-:Y:S01]  /*6910*/  IMAD.IADD R0, R0, 0x1, R5 ;  /* 0x0000000100007824 */ /* 0x000fe200078e0205 */
[-C--:B------:R-:W-:Y:S01]  /*6920*/  LEA.HI.X.SX32 R17, R4, R3.reuse, 0x2, P2 ;  /* 0x0000000304117211 */ /* 0x080fe200010f16ff */
[----:B------:R3:W-:Y:S01]  /*6930*/  REDG.E.ADD.F32.FTZ.RN.STRONG.GPU desc[UR6][R8.64], R27 ;  /* 0x0000001b080079a6 */ /* 0x0007e2000c10f386 */
[-C--:B------:R-:W-:Y:S02]  /*6940*/  LEA.HI.X.SX32 R15, R18, R3.reuse, 0x2, P0 ;  /* 0x00000003120f7211 */ /* 0x080fe400000f16ff */
[-C--:B------:R-:W-:Y:S01]  /*6950*/  LEA R4, P0, R0, R2.reuse, 0x2 ;  /* 0x0000000200047211 */ /* 0x080fe200078010ff */
[----:B------:R-:W-:Y:S04]  /*6960*/  REDG.E.ADD.F32.FTZ.RN.STRONG.GPU desc[UR6][R2.64+0x180], R32 ;  /* 0x00018020020079a6 */ /* 0x000fe8000c10f386 */
[----:B------:R-:W-:Y:S04]  /*6970*/  REDG.E.ADD.F32.FTZ.RN.STRONG.GPU desc[UR6][R164.64+0x180], R33 ;  /* 0x00018021a40079a6 */ /* 0x000fe8000c10f386 */
[----:B------:R-:W-:Y:S04]  /*6980*/  REDG.E.ADD.F32.FTZ.RN.STRONG.GPU desc[UR6][R16.64], R34 ;  /* 0x00000022100079a6 */ /* 0x000fe8000c10f386 */
[----:B------:R-:W-:Y:S01]  /*6990*/  REDG.E.ADD.F32.FTZ.RN.STRONG.GPU desc[UR6][R14.64], R35 ;  /* 0x000000230e0079a6 */ /* 0x000fe2000c10f386 */
[CC--:B-1----:R-:W-:Y:S03]  /*69a0*/  LEA R12, P4, R7.reuse, R2.reuse, 0x2 ;  /* 0x00000002070c7211 */ /* 0x0c2fe600078810ff */
[----:B------:R-:W-:Y:S01]  /*69b0*/  LDSM.16.MT88.4 R16, [R176] ;  /* 0x00000000b010783b */ /* 0x000fe20000004200 */
[CC--:B--2---:R-:W-:Y:S03]  /*69c0*/  LEA R10, P3, R6.reuse, R2.reuse, 0x2 ;  /* 0x00000002060a7211 */ /* 0x0c4fe600078610ff */
[----:B------:R-:W-:Y:S01]  /*69d0*/  LDSM.16.MT88.4 R24, [R176+0x2000] ;  /* 0x00200000b018783b */ /* 0x000fe20000004200 */
[-C--:B------:R-:W-:Y:S02]  /*69e0*/  LEA.HI.X.SX32 R13, R7, R3.reuse, 0x2, P4 ;  /* 0x00000003070d7211 */ /* 0x080fe400020f16ff */
[C---:B---3--:R-:W-:Y:S01]  /*69f0*/  LEA R8, P2, R5.reuse, R2, 0x2 ;  /* 0x0000000205087211 */ /* 0x048fe200078410ff */
[----:B------:R-:W-:Y:S01]  /*6a00*/  LDSM.16.MT88.4 R32, [R210+0x1c800] ;  /* 0x01c80000d220783b */ /* 0x000fe20000004200 */
[-C--:B------:R-:W-:Y:S02]  /*6a10*/  LEA.HI.X.SX32 R11, R6, R3.reuse, 0x2, P3 ;  /* 0x00000003060b7211 */ /* 0x080fe400018f16ff */
[-C--:B------:R-:W-:Y:S01]  /*6a20*/  LEA.HI.X.SX32 R9, R5, R3.reuse, 0x2, P2 ;  /* 0x0000000305097211 */ /* 0x080fe200010f16ff */
[----:B------:R-:W-:Y:S01]  /*6a30*/  REDG.E.ADD.F32.FTZ.RN.STRONG.GPU desc[UR6][R12.64], R28 ;  /* 0x0000001c0c0079a6 */ /* 0x000fe2000c10f386 */
[----:B------:R-:W-:Y:S01]  /*6a40*/  LEA.HI.X.SX32 R5, R0, R3, 0x2, P0 ;  /* 0x0000000300057211 */ /* 0x000fe200000f16ff */
[C---:B------:R-:W-:Y:S01]  /*6a50*/  VIADD R0, R211.reuse, 0xffffc000 ;  /* 0xffffc000d3007836 */ /* 0x040fe20000000000 */
[----:B------:R-:W-:Y:S01]  /*6a60*/  PLOP3.LUT P0, PT, PT, PT, UP1, 0x80, 0x0 ;  /* 0x000000000000781c */ /* 0x000fe20003f0f018 */
[----:B------:R-:W-:Y:S01]  /*6a70*/  REDG.E.ADD.F32.FTZ.RN.STRONG.GPU desc[UR6][R10.64], R29 ;  /* 0x0000001d0a0079a6 */ /* 0x000fe2000c10f386 */
[----:B------:R-:W-:Y:S01]  /*6a80*/  ISETP.LT.AND P2, PT, RZ, UR8, PT ;  /* 0x00000008ff007c0c */ /* 0x000fe2000bf41270 */
[----:B------:R-:W-:Y:S02]  /*6a90*/  @UP3 UIADD3 UR13, UP1, UR13, -0x100, URZ ;  /* 0xffffff000d0d3890 */ /* 0x000fe4000ff3e03f */
[----:B------:R-:W-:Y:S01]  /*6aa0*/  REDG.E.ADD.F32.FTZ.RN.STRONG.GPU desc[UR6][R8.64], R30 ;  /* 0x0000001e080079a6 */ /* 0x000fe2000c10f386 */
[----:B------:R-:W-:Y:S01]  /*6ab0*/  UMOV UR8, UR14 ;  /* 0x0000000e00087c82 */ /* 0x000fe20008000000 */
[----:B------:R-:W-:Y:S02]  /*6ac0*/  @UP3 UIADD3.X UR12, UR12, -0x1, URZ, UP1, !UPT ;  /* 0xffffffff0c0c3890 */ /* 0x000fe40008ffe43f */
[----:B------:R-:W-:Y:S04]  /*6ad0*/  REDG.E.ADD.F32.FTZ.RN.STRONG.GPU desc[UR6][R4.64], R31 ;  /* 0x0000001f040079a6 */ /* 0x000fe8000c10f386 */
[----:B------:R-:W-:Y:S01]  /*6ae0*/  LDSM.16.MT88.4 R4, [R210+0x1c000] ;  /* 0x01c00000d204783b */ /* 0x000fe20000004200 */
[----:B------:R-:W-:Y:S03]  /*6af0*/  @P0 VIADD R0, R211, 0x4000 ;  /* 0x00004000d3000836 */ /* 0x000fe60000000000 */
[----:B------:R-:W1:Y:S04]  /*6b00*/  LDSM.16.MT88.4 R8, [R211] ;  /* 0x00000000d308783b */ /* 0x000e680000004200 */
[----:B------:R-:W2:Y:S04]  /*6b10*/  LDSM.16.MT88.4 R12, [R210+0x1e000] ;  /* 0x01e00000d20c783b */ /* 0x000ea80000004200 */
[----:B------:R-:W3:Y:S04]  /*6b20*/  LDSM.16.MT88.4 R28, [R211+0x800] ;  /* 0x00080000d31c783b */ /* 0x000ee80000004200 */
[----:B------:R-:W4:Y:S01]  /*6b30*/  LDSM.16.MT88.4 R164, [R210+0x1e800] ;  /* 0x01e80000d2a4783b */ /* 0x000f220000004200 */
[-C--:B-1----:R-:W-:Y:S06]  /*6b40*/  HMMA.16816.F32.BF16 R100, R4, R8.reuse, R100 ;  /* 0x000000080464723c */ /* 0x082fec0000041864 */
[C---:B--2---:R-:W-:Y:S06]  /*6b50*/  HMMA.16816.F32.BF16 R104, R12.reuse, R8, R104 ;  /* 0x000000080c68723c */ /* 0x044fec0000041868 */
[-C--:B------:R-:W-:Y:S06]  /*6b60*/  HMMA.16816.F32.BF16 R108, R12, R10.reuse, R108 ;  /* 0x0000000a0c6c723c */ /* 0x080fec000004186c */
[C---:B------:R-:W-:Y:S01]  /*6b70*/  HMMA.16816.F32.BF16 R112, R4.reuse, R10, R112 ;  /* 0x0000000a0470723c */ /* 0x040fe20000041870 */
[----:B------:R-:W1:Y:S05]  /*6b80*/  LDSM.16.MT88.4 R8, [R176+0x800] ;  /* 0x00080000b008783b */ /* 0x000e6a0000004200 */
[-C--:B------:R-:W-:Y:S06]  /*6b90*/  HMMA.16816.F32.BF16 R116, R4, R16.reuse, R116 ;  /* 0x000000100474723c */ /* 0x080fec0000041874 */
[C---:B------:R-:W-:Y:S06]  /*6ba0*/  HMMA.16816.F32.BF16 R120, R12.reuse, R16, R120 ;  /* 0x000000100c78723c */ /* 0x040fec0000041878 */
[-C--:B------:R-:W-:Y:S06]  /*6bb0*/  HMMA.16816.F32.BF16 R124, R12, R18.reuse, R124 ;  /* 0x000000120c7c723c */ /* 0x080fec000004187c */
[C---:B------:R-:W-:Y:S01]  /*6bc0*/  HMMA.16816.F32.BF16 R128, R4.reuse, R18, R128 ;  /* 0x000000120480723c */ /* 0x040fe20000041880 */
[----:B------:R-:W2:Y:S05]  /*6bd0*/  LDSM.16.MT88.4 R16, [R211+0x2800] ;  /* 0x00280000d310783b */ /* 0x000eaa0000004200 */
[-C--:B------:R-:W-:Y:S06]  /*6be0*/  HMMA.16816.F32.BF16 R132, R4, R20.reuse, R132 ;  /* 0x000000140484723c */ /* 0x080fec0000041884 */
        /* <DEDUP_REMOVED lines=9> */
[----:B------:R-:W2:Y:S04]  /*6c80*/  LDSM.16.MT88.4 R4, [R210+0x1d000] ;  /* 0x01d00000d204783b */ /* 0x000ea80000004200 */
[----:B------:R-:W2:Y:S01]  /*6c90*/  LDSM.16.MT88.4 R24, [R210+0x1f000] ;  /* 0x01f00000d218783b */ /* 0x000ea20000004200 */
[-C--:B---3--:R-:W-:Y:S06]  /*6ca0*/  HMMA.16816.F32.BF16 R100, R32, R28.reuse, R100 ;  /* 0x0000001c2064723c */ /* 0x088fec0000041864 */
[C---:B----4-:R-:W-:Y:S06]  /*6cb0*/  HMMA.16816.F32.BF16 R104, R164.reuse, R28, R104 ;  /* 0x0000001ca468723c */ /* 0x050fec0000041868 */
[-C--:B------:R-:W-:Y:S06]  /*6cc0*/  HMMA.16816.F32.BF16 R108, R164, R30.reuse, R108 ;  /* 0x0000001ea46c723c */ /* 0x080fec000004186c */
[C---:B------:R-:W-:Y:S01]  /*6cd0*/  HMMA.16816.F32.BF16 R112, R32.reuse, R30, R112 ;  /* 0x0000001e2070723c */ /* 0x040fe20000041870 */
[----:B------:R-:W-:Y:S05]  /*6ce0*/  LDSM.16.MT88.4 R28, [R211+0x3000] ;  /* 0x00300000d31c783b */ /* 0x000fea0000004200 */
        /* <DEDUP_REMOVED lines=13> */
[----:B------:R-:W-:Y:S04]  /*6dc0*/  LDSM.16.MT88.4 R164, [R176+0x1800] ;  /* 0x00180000b0a4783b */ /* 0x000fe80000004200 */
[----:B------:R-:W-:Y:S01]  /*6dd0*/  LDSM.16.MT88.4 R176, [R176+0x3800] ;  /* 0x00380000b0b0783b */ /* 0x000fe20000004200 */
[----:B------:R-:W-:Y:S03]  /*6de0*/  HMMA.16816.F32.BF16 R160, R32, R22, R160 ;  /* 0x0000001620a0723c */ /* 0x000fe600000418a0 */
[----:B------:R2:W3:Y:S03]  /*6df0*/  LDSM.16.MT88.4 R20, [R211+0x1800] ;  /* 0x00180000d314783b */ /* 0x0004e60000004200 */
[-C--:B------:R-:W-:Y:S01]  /*6e00*/  HMMA.16816.F32.BF16 R100, R4, R12.reuse, R100 ;  /* 0x0000000c0464723c */ /* 0x080fe20000041864 */
[----:B------:R-:W4:Y:S05]  /*6e10*/  LDSM.16.MT88.4 R32, [R210+0x1f800] ;  /* 0x01f80000d220783b */ /* 0x000f2a0000004200 */
[C---:B------:R-:W-:Y:S06]  /*6e20*/  HMMA.16816.F32.BF16 R104, R24.reuse, R12, R104 ;  /* 0x0000000c1868723c */ /* 0x040fec0000041868 */
[-C--:B------:R-:W-:Y:S06]  /*6e30*/  HMMA.16816.F32.BF16 R108, R24, R14.reuse, R108 ;  /* 0x0000000e186c723c */ /* 0x080fec000004186c */
[C---:B------:R-:W-:Y:S05]  /*6e40*/  HMMA.16816.F32.BF16 R112, R4.reuse, R14, R112 ;  /* 0x0000000e0470723c */ /* 0x040fea0000041870 */
[----:B--2---:R-:W-:Y:S01]  /*6e50*/  IMAD.MOV.U32 R211, RZ, RZ, R0 ;  /* 0x000000ffffd37224 */ /* 0x004fe200078e0000 */
        /* <DEDUP_REMOVED lines=33> */
[----:B------:R-:W3:Y:S01]  /*7070*/  LDL R232, [R1+0x4] ;  /* 0x0000040001e87983 */ /* 0x000ee20000100800 */
        /* <DEDUP_REMOVED lines=45> */
[----:B------:R-:W-:Y:S01]  /*7350*/  STS [R247], R32 ;  /* 0x00000020f7007388 */ /* 0x000fe20000000800 */
[----:B------:R-:W-:Y:S01]  /*7360*/  FMUL.FTZ R134, R134, UR8 ;  /* 0x0000000886867c20 */ /* 0x000fe20008410000 */
[----:B------:R-:W-:Y:S01]  /*7370*/  FMUL.FTZ R15, R135, UR8 ;  /* 0x00000008870f7c20 */ /* 0x000fe20008410000 */
[----:B------:R-:W-:Y:S01]  /*7380*/  F2FP.BF16.F32.PACK_AB R20, R20, R128 ;  /* 0x000000801414723e */ /* 0x000fe200000010ff */
[----:B------:R-:W-:Y:S01]  /*7390*/  STS [R247+0x400], R31 ;  /* 0x0004001ff7007388 */ /* 0x000fe20000000800 */
[----:B------:R-:W-:Y:S01]  /*73a0*/  FMUL.FTZ R144, R144, UR8 ;  /* 0x0000000890907c20 */ /* 0x000fe20008410000 */
[----:B------:R-:W-:Y:S01]  /*73b0*/  FMUL.FTZ R12, R145, UR8 ;  /* 0x00000008910c7c20 */ /* 0x000fe20008410000 */
[----:B------:R-:W-:Y:S01]  /*73c0*/  FMUL.FTZ R146, R146, UR8 ;  /* 0x0000000892927c20 */ /* 0x000fe20008410000 */
[----:B------:R-:W-:Y:S01]  /*73d0*/  STS [R251], R28 ;  /* 0x0000001cfb007388 */ /* 0x000fe20000000800 */
        /* <DEDUP_REMOVED lines=35> */
[----:B------:R-:W-:Y:S01]  /*7610*/  UISETP.NE.AND UP0, UPT, UR25, -0x1, UPT ;  /* 0xffffffff1900788c */ /* 0x000fe2000bf05270 */
[----:B------:R-:W-:-:S02]  /*7620*/  F2FP.BF16.F32.PACK_AB R13, R13, R138 ;  /* 0x0000008a0d0d723e */ /* 0x000fc400000010ff */
[----:B------:R-:W-:Y:S02]  /*7630*/  F2FP.BF16.F32.PACK_AB R10, R10, R140 ;  /* 0x0000008c0a0a723e */ /* 0x000fe400000010ff */
[----:B------:R-:W-:Y:S02]  /*7640*/  F2FP.BF16.F32.PACK_AB R9, R9, R142 ;  /* 0x0000008e0909723e */ /* 0x000fe400000010ff */
[----:B------:R-:W-:Y:S02]  /*7650*/  F2FP.BF16.F32.PACK_AB R8, R8, R148 ;  /* 0x000000940808723e */ /* 0x000fe400000010ff */
[----:B------:R-:W-:Y:S02]  /*7660*/  F2FP.BF16.F32.PACK_AB R7, R7, R150 ;  /* 0x000000960707723e */ /* 0x000fe400000010ff */
[----:B------:R-:W-:Y:S01]  /*7670*/  F2FP.BF16.F32.PACK_AB R4, R4, R160 ;  /* 0x000000a00404723e */ /* 0x000fe200000010ff */
[----:B------:R-:W-:Y:S01]  /*7680*/  @UP0 UIADD3 UR12, UR15, UR25, URZ ;  /* 0x000000190f0c0290 */ /* 0x000fe2000fffe03f */
[----:B------:R-:W-:Y:S01]  /*7690*/  F2FP.BF16.F32.PACK_AB R3, R3, R162 ;  /* 0x000000a20303723e */ /* 0x000fe200000010ff */
[----:B------:R-:W-:Y:S01]  /*76a0*/  @UP0 ULDC.64 UR8, c[0x0][0x450] ;  /* 0x0001140000080ab9 */ /* 0x000fe20000000a00 */
[----:B------:R-:W-:Y:S01]  /*76b0*/  F2FP.BF16.F32.PACK_AB R6, R6, R152 ;  /* 0x000000980606723e */ /* 0x000fe200000010ff */
[----:B------:R-:W-:Y:S01]  /*76c0*/  @UP0 UIMAD.WIDE.U32 UR10, UR12, UR8, URZ ;  /* 0x000000080c0a02a5 */ /* 0x000fe2000f8e003f */
[----:B------:R-:W-:Y:S01]  /*76d0*/  F2FP.BF16.F32.PACK_AB R5, R5, R154 ;  /* 0x0000009a0505723e */ /* 0x000fe200000010ff */
[----:B------:R-:W-:Y:S01]  /*76e0*/  @UP0 UIMAD UR12, UR12, UR9, URZ ;  /* 0x000000090c0c02a4 */ /* 0x000fe2000f8e023f */
[----:B------:R-:W-:-:S02]  /*76f0*/  F2FP.BF16.F32.PACK_AB R2, R2, R156 ;  /* 0x0000009c0202723e */ /* 0x000fc400000010ff */
[----:B------:R-:W-:Y:S01]  /*7700*/  F2FP.BF16.F32.PACK_AB R0, R0, R158 ;  /* 0x0000009e0000723e */ /* 0x000fe200000010ff */
[----:B------:R-:W-:Y:S01]  /*7710*/  @UP0 UIADD3 UR21, UR11, UR12, URZ ;  /* 0x0000000c0b150290 */ /* 0x000fe2000fffe03f */
[----:B------:R-:W-:Y:S01]  /*7720*/  F2FP.BF16.F32.PACK_AB R36, R37, R36 ;  /* 0x000000242524723e */ /* 0x000fe200000010ff */
[----:B------:R-:W-:Y:S01]  /*7730*/  @UP0 UMOV UR20, UR10 ;  /* 0x0000000a00140c82 */ /* 0x000fe20008000000 */
        /* <DEDUP_REMOVED lines=31> */
[----:B------:R-:W-:Y:S01]  /*7930*/  PLOP3.LUT P0, PT, PT, PT, UP0, 0x80, 0x0 ;  /* 0x000000000000781c */ /* 0x000fe20003f0f008 */
[----:B--2---:R-:W-:Y:S04]  /*7940*/  STS [R233], R27 ;  /* 0x0000001be9007388 */ /* 0x004fe80000000800 */
[----:B------:R-:W-:Y:S04]  /*7950*/  STS [R247+0x2000], R30 ;  /* 0x0020001ef7007388 */ /* 0x000fe80000000800 */
[----:B------:R-:W-:Y:S04]  /*7960*/  STS [R247+0x2400], R29 ;  /* 0x0024001df7007388 */ /* 0x000fe80000000800 */
[----:B------:R-:W-:Y:S04]  /*7970*/  STS [R251+0x2000], R26 ;  /* 0x0020001afb007388 */ /* 0x000fe80000000800 */
[----:B------:R-:W-:Y:S04]  /*7980*/  STS [R251+0x2400], R25 ;  /* 0x00240019fb007388 */ /* 0x000fe80000000800 */
[----:B------:R-:W-:Y:S04]  /*7990*/  STS [R248], R24 ;  /* 0x00000018f8007388 */ /* 0x000fe80000000800 */
[----:B------:R-:W-:Y:S04]  /*79a0*/  STS [R248+0x400], R23 ;  /* 0x00040017f8007388 */ /* 0x000fe80000000800 */
[----:B------:R-:W-:Y:S04]  /*79b0*/  STS [R252], R20 ;  /* 0x00000014fc007388 */ /* 0x000fe80000000800 */
[----:B---3--:R-:W-:Y:S04]  /*79c0*/  STS [R232], R19 ;  /* 0x00000013e8007388 */ /* 0x008fe80000000800 */
        /* <DEDUP_REMOVED lines=20> */
[----:B------:R2:W-:Y:S04]  /*7b10*/  STS [R247+0x8000], R36 ;  /* 0x00800024f7007388 */ /* 0x0005e80000000800 */
[----:B------:R2:W-:Y:S04]  /*7b20*/  STS [R247+0x8400], R38 ;  /* 0x00840026f7007388 */ /* 0x0005e80000000800 */
[----:B------:R2:W-:Y:S04]  /*7b30*/  STS [R251+0x8000], R48 ;  /* 0x00800030fb007388 */ /* 0x0005e80000000800 */
[----:B------:R2:W-:Y:S04]  /*7b40*/  STS [R233+0x8000], R50 ;  /* 0x00800032e9007388 */ /* 0x0005e80000000800 */
[----:B------:R2:W-:Y:S04]  /*7b50*/  STS [R247+0xa000], R40 ;  /* 0x00a00028f7007388 */ /* 0x0005e80000000800 */
[----:B------:R2:W-:Y:S01]  /*7b60*/  STS [R247+0xa400], R42 ;  /* 0x00a4002af7007388 */ /* 0x0005e20000000800 */
[----:B-1----:R-:W1:Y:S03]  /*7b70*/  S2R R0, SR_TID.X ;  /* 0x0000000000007919 */ /* 0x002e660000002100 */
        /* <DEDUP_REMOVED lines=8> */
[----:B-1----:R-:W-:-:S03]  /*7c00*/  SHF.R.S32.HI R2, RZ, 0x1f, R0 ;  /* 0x0000001fff027819 */ /* 0x002fc60000011400 */
[----:B------:R2:W-:Y:S01]  /*7c10*/  STS [R252+0xa000], R60 ;  /* 0x00a0003cfc007388 */ /* 0x0005e20000000800 */
[----:B------:R-:W-:-:S03]  /*7c20*/  LEA.HI R2, R2, R0, RZ, 0x3 ;  /* 0x0000000002027211 */ /* 0x000fc600078f18ff */
        /* <DEDUP_REMOVED lines=23> */
[----:B------:R-:W-:-:S03]  /*7da0*/  UIMAD UR14, UR15, UR9, UR12 ;  /* 0x000000090f0e72a4 */ /* 0x000fc6000f8e020c */
[----:B------:R-:W-:Y:S01]  /*7db0*/  ULDC.64 UR12, c[0x0][0x438] ;  /* 0x00010e00000c7ab9 */ /* 0x000fe20000000a00 */
[----:B------:R-:W-:Y:S02]  /*7dc0*/  UIADD3 UR11, UR11, UR14, URZ ;  /* 0x0000000e0b0b7290 */ /* 0x000fe4000fffe03f */
[----:B------:R-:W-:Y:S02]  /*7dd0*/  UIMAD UR14, UR16, UR12, URZ ;  /* 0x0000000c100e72a4 */ /* 0x000fe4000f8e023f */
[----:B------:R-:W-:Y:S02]  /*7de0*/  UIMAD.WIDE.U32 UR10, UR44, UR12, UR10 ;  /* 0x0000000c2c0a72a5 */ /* 0x000fe4000f8e000a */
[----:B------:R-:W-:-:S04]  /*7df0*/  UIMAD UR13, UR44, UR13, UR14 ;  /* 0x0000000d2c0d72a4 */ /* 0x000fc8000f8e020e */
[----:B------:R-:W-:Y:S01]  /*7e00*/  UIADD3 UR21, UR11, UR13, URZ ;  /* 0x0000000d0b157290 */ /* 0x000fe2000fffe03f */
[----:B------:R-:W-:-:S11]  /*7e10*/  UMOV UR20, UR10 ;  /* 0x0000000a00147c82 */ /* 0x000fd60008000000 */
.L_x_278:
[----:B------:R-:W-:Y:S01]  /*7e20*/  @UP0 UIADD3 UR13, UR15, UR25, URZ ;  /* 0x000000190f0d0290 */ /* 0x000fe2000fffe03f */
[----:B------:R-:W-:Y:S01]  /*7e30*/  LOP3.LUT R3, R2, 0xfffffff8, RZ, 0xc0, !PT ;  /* 0xfffffff802037812 */ /* 0x000fe200078ec0ff */
[----:B------:R-:W-:Y:S01]  /*7e40*/  @UP0 ULDC.64 UR10, c[0x0][0x458] ;  /* 0x00011600000a0ab9 */ /* 0x000fe20000000a00 */
[----:B------:R-:W-:Y:S02]  /*7e50*/  USHF.L.U32 UR12, UR24, 0x7, URZ ;  /* 0x00000007180c7899 */ /* 0x000fe4000800063f */
[----:B------:R-:W-:Y:S01]  /*7e60*/  @UP0 UIMAD.WIDE.U32 UR16, UR13, UR10, URZ ;  /* 0x0000000a0d1002a5 */ /* 0x000fe2000f8e003f */
[----:B------:R-:W-:Y:S01]  /*7e70*/  IMAD.IADD R3, R0, 0x1, -R3 ;  /* 0x0000000100037824 */ /* 0x000fe200078e0a03 */
[----:B------:R-:W-:Y:S01]  /*7e80*/  @UP0 UIMAD UR13, UR13, UR11, URZ ;  /* 0x0000000b0d0d02a4 */ /* 0x000fe2000f8e023f */
[----:B------:R-:W-:-:S03]  /*7e90*/  LEA R0, R246, UR4, 0x1 ;  /* 0x00000004f6007c11 */ /* 0x000fc6000f8e08ff */
[----:B------:R-:W-:-:S03]  /*7ea0*/  @UP0 UIADD3 UR18, UR17, UR13, URZ ;  /* 0x0000000d11120290 */ /* 0x000fc6000fffe03f */
[----:B------:R-:W-:Y:S01]  /*7eb0*/  @UP0 UMOV UR17, UR16 ;  /* 0x0000001000110c82 */ /* 0x000fe20008000000 */
[----:B------:R-:W-:Y:S08]  /*7ec0*/  @P0 BRA `(.L_x_279) ;  /* 0x0000000000380947 */ /* 0x000ff00003800000 */
[----:B------:R-:W-:Y:S01]  /*7ed0*/  USHF.R.S32.HI UR13, URZ, 0x1f, UR15 ;  /* 0x0000001f3f0d7899 */ /* 0x000fe2000801140f */
[----:B------:R-:W-:Y:S01]  /*7ee0*/  ULDC.64 UR10, c[0x0][0x458] ;  /* 0x00011600000a7ab9 */ /* 0x000fe20000000a00 */
[----:B------:R-:W-:Y:S02]  /*7ef0*/  USHF.R.S32.HI UR22, URZ, 0x1f, UR44 ;  /* 0x0000001f3f167899 */ /* 0x000fe4000801142c */
[----:B------:R-:W-:Y:S02]  /*7f00*/  UIMAD UR13, UR13, UR10, URZ ;  /* 0x0000000a0d0d72a4 */ /* 0x000fe4000f8e023f */
[----:B------:R-:W-:Y:S02]  /*7f10*/  UIMAD.WIDE.U32 UR16, UR15, UR10, URZ ;  /* 0x0000000a0f1072a5 */ /* 0x000fe4000f8e003f */
[----:B------:R-:W-:Y:S01]  /*7f20*/  UIMAD UR13, UR15, UR11, UR13 ;  /* 0x0000000b0f0d72a4 */ /* 0x000fe2000f8e020d */
[----:B------:R-:W-:-:S03]  /*7f30*/  ULDC.64 UR18, c[0x0][0x440] ;  /* 0x0001100000127ab9 */ /* 0x000fc60000000a00 */
[----:B------:R-:W-:Y:S01]  /*7f40*/  UIADD3 UR15, UR17, UR13, URZ ;  /* 0x0000000d110f7290 */ /* 0x000fe2000fffe03f */
[----:B------:R-:W-:Y:S01]  /*7f50*/  UMOV UR14, UR16 ;  /* 0x00000010000e7c82 */ /* 0x000fe20008000000 */
[----:B------:R-:W-:Y:S02]  /*7f60*/  UIMAD UR13, UR22, UR18, URZ ;  /* 0x00000012160d72a4 */ /* 0x000fe4000f8e023f */
[----:B------:R-:W-:Y:S02]  /*7f70*/  UIMAD.WIDE.U32 UR14, UR44, UR18, UR14 ;  /* 0x000000122c0e72a5 */ /* 0x000fe4000f8e000e */
[----:B------:R-:W-:-:S04]  /*7f80*/  UIMAD UR13, UR44, UR19, UR13 ;  /* 0x000000132c0d72a4 */ /* 0x000fc8000f8e020d */
[----:B------:R-:W-:Y:S01]  /*7f90*/  UIADD3 UR18, UR15, UR13, URZ ;  /* 0x0000000d0f127290 */ /* 0x000fe2000fffe03f */
[----:B------:R-:W-:-:S11]  /*7fa0*/  UMOV UR17, UR14 ;  /* 0x0000000e00117c82 */ /* 0x000fd60008000000 */
.L_x_279:
[----:B------:R-:W-:Y:S01]  /*7fb0*/  BAR.SYNC.DEFER_BLOCKING 0x0 ;  /* 0x0000000000007b1d */ /* 0x000fe20000010000 */
[----:B------:R-:W-:Y:S01]  /*7fc0*/  IMAD.SHL.U32 R10, R3, 0x8, RZ ;  /* 0x00000008030a7824 */ /* 0x000fe200078e00ff */
[----:B------:R-:W-:Y:S01]  /*7fd0*/  USHF.R.S32.HI UR13, URZ, 0x1f, UR12 ;  /* 0x0000001f3f0d7899 */ /* 0x000fe2000801140c */
[----:B------:R-:W-:Y:S01]  /*7fe0*/  IMAD.U32 R3, RZ, RZ, UR8 ;  /* 0x00000008ff037e24 */ /* 0x000fe2000f8e00ff */
[----:B------:R-:W-:Y:S01]  /*7ff0*/  UIMAD UR5, UR24, -0x80, UR5 ;  /* 0xffffff80180578a4 */ /* 0x000fe2000f8e0205 */
[----:B------:R-:W-:Y:S01]  /*8000*/  SHF.R.S32.HI R2, RZ, 0x3, R2 ;  /* 0x00000003ff027819 */ /* 0x000fe20000011402 */
[----:B------:R-:W-:Y:S01]  /*8010*/  UIMAD UR14, UR13, UR8, URZ ;  /* 0x000000080d0e72a4 */ /* 0x000fe2000f8e023f */
[--C-:B------:R-:W-:Y:S01]  /*8020*/  SHF.R.S32.HI R11, RZ, 0x1f, R10.reuse ;  /* 0x0000001fff0b7819 */ /* 0x100fe2000001140a */
[----:B------:R-:W-:Y:S01]  /*8030*/  USHF.R.S32.HI UR16, URZ, 0x1f, UR57 ;  /* 0x0000001f3f107899 */ /* 0x000fe20008011439 */
[----:B------:R-:W-:Y:S01]  /*8040*/  BSSY B0, `(.L_x_280) ;  /* 0x000002a000007945 */ /* 0x000fe20003800000 */
[----:B------:R-:W-:Y:S01]  /*8050*/  UIMAD UR14, UR12, UR9, UR14 ;  /* 0x000000090c0e72a4 */ /* 0x000fe2000f8e020e */
[----:B------:R-:W-:Y:S01]  /*8060*/  ISETP.GE.AND P4, PT, R2, UR5, PT ;  /* 0x0000000502007c0c */ /* 0x000fe2000bf86270 */
[----:B------:R-:W-:Y:S01]  /*8070*/  IMAD.WIDE.U32 R4, R3, UR12, R10 ;  /* 0x0000000c03047c25 */ /* 0x000fe2000f8e000a */
[----:B------:R-:W-:-:S03]  /*8080*/  SHF.R.S32.HI R21, RZ, 0x1f, R2 ;  /* 0x0000001fff157819 */ /* 0x000fc60000011402 */
[----:B------:R-:W-:Y:S01]  /*8090*/  MOV R3, UR14 ;  /* 0x0000000e00037c02 */ /* 0x000fe20008000f00 */
[----:B------:R-:W-:Y:S01]  /*80a0*/  ULDC.64 UR14, c[0x0][0x468] ;  /* 0x00011a00000e7ab9 */ /* 0x000fe20000000a00 */
[----:B------:R-:W-:Y:S01]  /*80b0*/  IADD3 R4, P0, R4, UR20, RZ ;  /* 0x0000001404047c10 */ /* 0x000fe2000ff1e0ff */
[----:B------:R-:W-:Y:S01]  /*80c0*/  UIMAD UR16, UR16, UR14, URZ ;  /* 0x0000000e101072a4 */ /* 0x000fe2000f8e023f */
[----:B------:R-:W-:Y:S02]  /*80d0*/  VIADD R6, R2, 0x20 ;  /* 0x0000002002067836 */ /* 0x000fe40000000000 */
[----:B------:R-:W-:Y:S01]  /*80e0*/  IADD3.X R5, R5, UR21, R3, P0, !PT ;  /* 0x0000001505057c10 */ /* 0x000fe200087fe403 */
[----:B------:R-:W-:Y:S01]  /*80f0*/  IMAD.U32 R3, RZ, RZ, UR14 ;  /* 0x0000000eff037e24 */ /* 0x000fe2000f8e00ff */
[----:B------:R1:W3:Y:S01]  /*8100*/  LDS.128 R28, [R0+0xd000] ;  /* 0x00d00000001c7984 */ /* 0x0002e20000000c00 */
[----:B------:R-:W-:Y:S01]  /*8110*/  UIMAD UR15, UR57, UR15, UR16 ;  /* 0x0000000f390f72a4 */ /* 0x000fe2000f8e0210 */
[----:B------:R-:W-:Y:S01]  /*8120*/  ISETP.GE.AND P3, PT, R6, UR5, PT ;  /* 0x0000000506007c0c */ /* 0x000fe2000bf66270 */
[----:B------:R-:W-:Y:S01]  /*8130*/  IMAD.WIDE.U32 R4, R3, UR57, R4 ;  /* 0x0000003903047c25 */ /* 0x000fe2000f8e0004 */
[----:B------:R1:W4:Y:S03]  /*8140*/  LDS.128 R24, [R0+0x11000] ;  /* 0x0110000000187984 */ /* 0x0003260000000c00 */
[C---:B------:R-:W-:Y:S01]  /*8150*/  VIADD R7, R2.reuse, 0x40 ;  /* 0x0000004002077836 */ /* 0x040fe20000000000 */
[----:B--2---:R1:W2:Y:S01]  /*8160*/  LDS.128 R36, [R0+0x15000] ;  /* 0x0150000000247984 */ /* 0x0042a20000000c00 */
[----:B------:R-:W-:Y:S01]  /*8170*/  VIADD R6, R2, 0x60 ;  /* 0x0000006002067836 */ /* 0x000fe20000000000 */
[----:B------:R-:W-:-:S02]  /*8180*/  IADD3 R20, R5, UR15, RZ ;  /* 0x0000000f05147c10 */ /* 0x000fc4000fffe0ff */
[----:B------:R1:W1:Y:S01]  /*8190*/  LDS.128 R44, [R0+0x16000] ;  /* 0x01600000002c7984 */ /* 0x0002620000000c00 */
[----:B------:R-:W-:Y:S02]  /*81a0*/  ISETP.GE.AND P2, PT, R7, UR5, PT ;  /* 0x0000000507007c0c */ /* 0x000fe4000bf46270 */
[----:B------:R-:W-:Y:S01]  /*81b0*/  ISETP.GE.AND P1, PT, R6, UR5, PT ;  /* 0x0000000506007c0c */ /* 0x000fe2000bf26270 */
[----:B------:R1:W1:Y:S04]  /*81c0*/  LDS.128 R52, [R0+0x17000] ;  /* 0x0170000000347984 */ /* 0x0002680000000c00 */
[----:B------:R1:W1:Y:S04]  /*81d0*/  LDS.128 R32, [R0+0x19000] ;  /* 0x0190000000207984 */ /* 0x0002680000000c00 */
[----:B------:R1:W1:Y:S04]  /*81e0*/  LDS.128 R40, [R0+0x1a000] ;  /* 0x01a0000000287984 */ /* 0x0002680000000c00 */
[----:B------:R1:W1:Y:S01]  /*81f0*/  LDS.128 R48, [R0+0x1b000] ;  /* 0x01b0000000307984 */ /* 0x0002620000000c00 */
[----:B------:R-:W-:Y:S05]  /*8200*/  @P4 BRA `(.L_x_281) ;  /* 0x0000000000344947 */ /* 0x000fea0003800000 */
[----:B------:R-:W3:Y:S01]  /*8210*/  LDS.128 R12, [R0+0xc000] ;  /* 0x00c00000000c7984 */ /* 0x000ee20000000c00 */
[----:B------:R-:W-:Y:S01]  /*8220*/  MOV R6, R4 ;  /* 0x0000000400067202 */ /* 0x000fe20000000f00 */
[----:B------:R-:W-:Y:S01]  /*8230*/  IMAD R3, R21, UR8, RZ ;  /* 0x0000000815037c24 */ /* 0x000fe2000f8e02ff */
[----:B------:R-:W-:Y:S01]  /*8240*/  MOV R7, R20 ;  /* 0x0000001400077202 */ /* 0x000fe20000000f00 */
[----:B------:R-:W4:Y:S01]  /*8250*/  LDS.128 R16, [R0+0x10000] ;  /* 0x0100000000107984 */ /* 0x000f220000000c00 */
[----:B------:R-:W-:Y:S01]  /*8260*/  ULDC.64 UR14, c[0x0][0x3f0] ;  /* 0x0000fc00000e7ab9 */ /* 0x000fe20000000a00 */
[C---:B------:R-:W-:Y:S02]  /*8270*/  IMAD R3, R2.reuse, UR9, R3 ;  /* 0x0000000902037c24 */ /* 0x040fe4000f8e0203 */
[----:B------:R-:W-:-:S05]  /*8280*/  IMAD.WIDE.U32 R6, R2, UR8, R6 ;  /* 0x0000000802067c25 */ /* 0x000fca000f8e0006 */
[----:B------:R-:W-:Y:S02]  /*8290*/  IADD3 R3, R7, R3, RZ ;  /* 0x0000000307037210 */ /* 0x000fe40007ffe0ff */
[----:B------:R-:W-:-:S04]  /*82a0*/  LEA R8, P0, R6, UR14, 0x1 ;  /* 0x0000000e06087c11 */ /* 0x000fc8000f8008ff */
[----:B------:R-:W-:-:S05]  /*82b0*/  LEA.HI.X R9, R6, UR15, R3, 0x1, P0 ;  /* 0x0000000f06097c11 */ /* 0x000fca00080f0c03 */
[----:B---3--:R3:W-:Y:S04]  /*82c0*/  STG.E.128 desc[UR6][R8.64], R12 ;  /* 0x0000000c08007986 */ /* 0x0087e8000c101d06 */
[----:B----4-:R3:W-:Y:S02]  /*82d0*/  STG.E.128 desc[UR6][R8.64+0x80], R16 ;  /* 0x0000801008007986 */ /* 0x0107e4000c101d06 */
.L_x_281:
[----:B------:R-:W-:Y:S05]  /*82e0*/  BSYNC B0 ;  /* 0x0000000000007941 */ /* 0x000fea0003800000 */
.L_x_280:
[----:B------:R-:W-:Y:S04]  /*82f0*/  BSSY B0, `(.L_x_282) ;  /* 0x000000f000007945 */ /* 0x000fe80003800000 */
[----:B------:R-:W-:Y:S05]  /*8300*/  @P3 BRA `(.L_x_283) ;  /* 0x0000000000343947 */ /* 0x000fea0003800000 */
[----:B------:R-:W-:Y:S01]  /*8310*/  IADD3 R3, P0, R2, 0x20, RZ ;  /* 0x0000002002037810 */ /* 0x000fe20007f1e0ff */
[----:B------:R-:W-:Y:S01]  /*8320*/  ULDC.64 UR14, c[0x0][0x3f0] ;  /* 0x0000fc00000e7ab9 */ /* 0x000fe20000000a00 */
[----:B------:R-:W-:-:S03]  /*8330*/  MOV R7, R20 ;  /* 0x0000001400077202 */ /* 0x000fc60000000f00 */
[----:B------:R-:W-:-:S04]  /*8340*/  IMAD.X R6, RZ, RZ, R21, P0 ;  /* 0x000000ffff067224 */ /* 0x000fc800000e0615 */
[----:B---3--:R-:W-:Y:S02]  /*8350*/  IMAD R8, R6, UR8, RZ ;  /* 0x0000000806087c24 */ /* 0x008fe4000f8e02ff */
[----:B------:R-:W-:-:S04]  /*8360*/  IMAD.MOV.U32 R6, RZ, RZ, R4 ;  /* 0x000000ffff067224 */ /* 0x000fc800078e0004 */
[----:B------:R-:W-:-:S04]  /*8370*/  IMAD.WIDE.U32 R6, R3, UR8, R6 ;  /* 0x0000000803067c25 */ /* 0x000fc8000f8e0006 */
[----:B------:R-:W-:Y:S01]  /*8380*/  IMAD R3, R3, UR9, R8 ;  /* 0x0000000903037c24 */ /* 0x000fe2000f8e0208 */
[----:B------:R-:W-:-:S04]  /*8390*/  LEA R8, P0, R6, UR14, 0x1 ;  /* 0x0000000e06087c11 */ /* 0x000fc8000f8008ff */
[----:B------:R-:W-:-:S04]  /*83a0*/  IADD3 R3, R7, R3, RZ ;  /* 0x0000000307037210 */ /* 0x000fc80007ffe0ff */
[----:B------:R-:W-:-:S05]  /*83b0*/  LEA.HI.X R9, R6, UR15, R3, 0x1, P0 ;  /* 0x0000000f06097c11 */ /* 0x000fca00080f0c03 */
[----:B------:R3:W-:Y:S04]  /*83c0*/  STG.E.128 desc[UR6][R8.64], R28 ;  /* 0x0000001c08007986 */ /* 0x0007e8000c101d06 */
[----:B----4-:R3:W-:Y:S02]  /*83d0*/  STG.E.128 desc[UR6][R8.64+0x80], R24 ;  /* 0x0000801808007986 */ /* 0x0107e4000c101d06 */
.L_x_283:
[----:B------:R-:W-:Y:S05]  /*83e0*/  BSYNC B0 ;  /* 0x0000000000007941 */ /* 0x000fea0003800000 */
.L_x_282:
[----:B---3--:R3:W1:Y:S01]  /*83f0*/  LDS.128 R16, [R0+0xe000] ;  /* 0x00e0000000107984 */ /* 0x0086620000000c00 */
[----:B------:R-:W-:Y:S03]  /*8400*/  BSSY B0, `(.L_x_284) ;  /* 0x0000010000007945 */ /* 0x000fe60003800000 */
[----:B------:R3:W1:Y:S01]  /*8410*/  LDS.128 R12, [R0+0x12000] ;  /* 0x01200000000c7984 */ /* 0x0006620000000c00 */
[----:B------:R-:W-:Y:S05]  /*8420*/  @P2 BRA `(.L_x_285) ;  /* 0x0000000000342947 */ /* 0x000fea0003800000 */
[----:B------:R-:W-:Y:S01]  /*8430*/  IADD3 R3, P0, R2, 0x40, RZ ;  /* 0x0000004002037810 */ /* 0x000fe20007f1e0ff */
[----:B------:R-:W-:Y:S01]  /*8440*/  ULDC.64 UR14, c[0x0][0x3f0] ;  /* 0x0000fc00000e7ab9 */ /* 0x000fe20000000a00 */
[----:B------:R-:W-:-:S03]  /*8450*/  MOV R7, R20 ;  /* 0x0000001400077202 */ /* 0x000fc60000000f00 */
[----:B------:R-:W-:-:S04]  /*8460*/  IMAD.X R6, RZ, RZ, R21, P0 ;  /* 0x000000ffff067224 */ /* 0x000fc800000e0615 */
[----:B------:R-:W-:Y:S02]  /*8470*/  IMAD R8, R6, UR8, RZ ;  /* 0x0000000806087c24 */ /* 0x000fe4000f8e02ff */
[----:B------:R-:W-:-:S04]  /*8480*/  IMAD.MOV.U32 R6, RZ, RZ, R4 ;  /* 0x000000ffff067224 */ /* 0x000fc800078e0004 */
[----:B------:R-:W-:-:S04]  /*8490*/  IMAD.WIDE.U32 R6, R3, UR8, R6 ;  /* 0x0000000803067c25 */ /* 0x000fc8000f8e0006 */
[----:B------:R-:W-:Y:S01]  /*84a0*/  IMAD R3, R3, UR9, R8 ;  /* 0x0000000903037c24 */ /* 0x000fe2000f8e0208 */
[----:B------:R-:W-:-:S04]  /*84b0*/  LEA R8, P0, R6, UR14, 0x1 ;  /* 0x0000000e06087c11 */ /* 0x000fc8000f8008ff */
[----:B------:R-:W-:-:S04]  /*84c0*/  IADD3 R3, R7, R3, RZ ;  /* 0x0000000307037210 */ /* 0x000fc80007ffe0ff */
[----:B------:R-:W-:-:S05]  /*84d0*/  LEA.HI.X R9, R6, UR15, R3, 0x1, P0 ;  /* 0x0000000f06097c11 */ /* 0x000fca00080f0c03 */
[----:B-1----:R1:W-:Y:S04]  /*84e0*/  STG.E.128 desc[UR6][R8.64], R16 ;  /* 0x0000001008007986 */ /* 0x0023e8000c101d06 */
[----:B------:R1:W-:Y:S02]  /*84f0*/  STG.E.128 desc[UR6][R8.64+0x80], R12 ;  /* 0x0000800c08007986 */ /* 0x0003e4000c101d06 */
.L_x_285:
[----:B------:R-:W-:Y:S05]  /*8500*/  BSYNC B0 ;  /* 0x0000000000007941 */ /* 0x000fea0003800000 */
.L_x_284:
[----:B-1----:R1:W1:Y:S01]  /*8510*/  LDS.128 R16, [R0+0xf000] ;  /* 0x00f0000000107984 */ /* 0x0022620000000c00 */
[----:B------:R-:W-:Y:S03]  /*8520*/  BSSY B0, `(.L_x_286) ;  /* 0x0000010000007945 */ /* 0x000fe60003800000 */
[----:B------:R1:W1:Y:S01]  /*8530*/  LDS.128 R12, [R0+0x13000] ;  /* 0x01300000000c7984 */ /* 0x0002620000000c00 */
[----:B------:R-:W-:Y:S05]  /*8540*/  @P1 BRA `(.L_x_287) ;  /* 0x0000000000341947 */ /* 0x000fea0003800000 */
[----:B------:R-:W-:Y:S01]  /*8550*/  IADD3 R3, P0, R2, 0x60, RZ ;  /* 0x0000006002037810 */ /* 0x000fe20007f1e0ff */
[----:B------:R-:W-:Y:S01]  /*8560*/  IMAD.MOV.U32 R6, RZ, RZ, R4 ;  /* 0x000000ffff067224 */ /* 0x000fe200078e0004 */
[----:B------:R-:W-:Y:S01]  /*8570*/  MOV R7, R20 ;  /* 0x0000001400077202 */ /* 0x000fe20000000f00 */
[----:B------:R-:W-:Y:S02]  /*8580*/  ULDC.64 UR14, c[0x0][0x3f0] ;  /* 0x0000fc00000e7ab9 */ /* 0x000fe40000000a00 */
[----:B------:R-:W-:Y:S02]  /*8590*/  IMAD.X R5, RZ, RZ, R21, P0 ;  /* 0x000000ffff057224 */ /* 0x000fe400000e0615 */
[----:B------:R-:W-:-:S04]  /*85a0*/  IMAD.WIDE.U32 R6, R3, UR8, R6 ;  /* 0x0000000803067c25 */ /* 0x000fc8000f8e0006 */
[----:B------:R-:W-:Y:S01]  /*85b0*/  IMAD R5, R5, UR8, RZ ;  /* 0x0000000805057c24 */ /* 0x000fe2000f8e02ff */
[----:B------:R-:W-:-:S03]  /*85c0*/  LEA R4, P0, R6, UR14, 0x1 ;  /* 0x0000000e06047c11 */ /* 0x000fc6000f8008ff */
[----:B------:R-:W-:-:S05]  /*85d0*/  IMAD R3, R3, UR9, R5 ;  /* 0x0000000903037c24 */ /* 0x000fca000f8e0205 */
[----:B------:R-:W-:-:S04]  /*85e0*/  IADD3 R3, R7, R3, RZ ;  /* 0x0000000307037210 */ /* 0x000fc80007ffe0ff */
[----:B------:R-:W-:-:S05]  /*85f0*/  LEA.HI.X R5, R6, UR15, R3, 0x1, P0 ;  /* 0x0000000f06057c11 */ /* 0x000fca00080f0c03 */
[----:B-1----:R1:W-:Y:S04]  /*8600*/  STG.E.128 desc[UR6][R4.64], R16 ;  /* 0x0000001004007986 */ /* 0x0023e8000c101d06 */
[----:B------:R1:W-:Y:S02]  /*8610*/  STG.E.128 desc[UR6][R4.64+0x80], R12 ;  /* 0x0000800c04007986 */ /* 0x0003e4000c101d06 */
.L_x_287:
[----:B------:R-:W-:Y:S05]  /*8620*/  BSYNC B0 ;  /* 0x0000000000007941 */ /* 0x000fea0003800000 */
.L_x_286:
[----:B------:R-:W-:Y:S01]  /*8630*/  IMAD.U32 R3, RZ, RZ, UR10 ;  /* 0x0000000aff037e24 */ /* 0x000fe2000f8e00ff */
[----:B------:R-:W-:Y:S01]  /*8640*/  UIMAD UR13, UR13, UR10, URZ ;  /* 0x0000000a0d0d72a4 */ /* 0x000fe2000f8e023f */
[----:B-1----:R-:W1:Y:S01]  /*8650*/  LDS.128 R16, [R0+0x14000] ;  /* 0x0140000000107984 */ /* 0x002e620000000c00 */
[----:B------:R-:W-:Y:S01]  /*8660*/  USHF.R.S32.HI UR5, URZ, 0x1f, UR57 ;  /* 0x0000001f3f057899 */ /* 0x000fe20008011439 */
[----:B------:R-:W-:Y:S01]  /*8670*/  IMAD.WIDE.U32 R4, R3, UR12, R10 ;  /* 0x0000000c03047c25 */ /* 0x000fe2000f8e000a */
[----:B------:R-:W-:Y:S01]  /*8680*/  UIMAD UR12, UR12, UR11, UR13 ;  /* 0x0000000b0c0c72a4 */ /* 0x000fe2000f8e020d */
[----:B------:R3:W1:Y:S01]  /*8690*/  LDS.128 R12, [R0+0x18000] ;  /* 0x01800000000c7984 */ /* 0x0006620000000c00 */
[----:B------:R-:W-:Y:S01]  /*86a0*/  ULDC.64 UR8, c[0x0][0x470] ;  /* 0x00011c0000087ab9 */ /* 0x000fe20000000a00 */
[----:B------:R-:W-:Y:S01]  /*86b0*/  BSSY B0, `(.L_x_288) ;  /* 0x0000015000007945 */ /* 0x000fe20003800000 */
[----:B------:R-:W-:Y:S01]  /*86c0*/  IADD3 R4, P0, R4, UR17, RZ ;  /* 0x0000001104047c10 */ /* 0x000fe2000ff1e0ff */
[----:B------:R-:W-:Y:S01]  /*86d0*/  UIMAD UR5, UR5, UR8, URZ ;  /* 0x00000008050572a4 */ /* 0x000fe2000f8e023f */
[----:B------:R-:W-:-:S03]  /*86e0*/  IMAD.U32 R3, RZ, RZ, UR12 ;  /* 0x0000000cff037e24 */ /* 0x000fc6000f8e00ff */
[----:B------:R-:W-:Y:S02]  /*86f0*/  UIMAD UR9, UR57, UR9, UR5 ;  /* 0x00000009390972a4 */ /* 0x000fe4000f8e0205 */
[----:B------:R-:W-:Y:S02]  /*8700*/  IADD3.X R5, R5, UR18, R3, P0, !PT ;  /* 0x0000001205057c10 */ /* 0x000fe400087fe403 */
[----:B---3--:R-:W-:-:S05]  /*8710*/  MOV R0, UR8 ;  /* 0x0000000800007c02 */ /* 0x008fca0008000f00 */
[----:B------:R-:W-:-:S05]  /*8720*/  IMAD.WIDE.U32 R4, R0, UR57, R4 ;  /* 0x0000003900047c25 */ /* 0x000fca000f8e0004 */
[----:B------:R-:W-:Y:S01]  /*8730*/  IADD3 R3, R5, UR9, RZ ;  /* 0x0000000905037c10 */ /* 0x000fe2000fffe0ff */
[----:B------:R-:W-:Y:S06]  /*8740*/  @P4 BRA `(.L_x_289) ;  /* 0x00000000002c4947 */ /* 0x000fec0003800000 */
[----:B------:R-:W-:Y:S01]  /*8750*/  MOV R6, R4 ;  /* 0x0000000400067202 */ /* 0x000fe20000000f00 */
[----:B------:R-:W-:Y:S01]  /*8760*/  IMAD R0, R21, UR10, RZ ;  /* 0x0000000a15007c24 */ /* 0x000fe2000f8e02ff */
[----:B------:R-:W-:Y:S01]  /*8770*/  MOV R7, R3 ;  /* 0x0000000300077202 */ /* 0x000fe20000000f00 */
[----:B------:R-:W-:Y:S02]  /*8780*/  ULDC.64 UR8, c[0x0][0x3f8] ;  /* 0x0000fe0000087ab9 */ /* 0x000fe40000000a00 */
[C---:B------:R-:W-:Y:S02]  /*8790*/  IMAD R0, R2.reuse, UR11, R0 ;  /* 0x0000000b02007c24 */ /* 0x040fe4000f8e0200 */
[----:B------:R-:W-:-:S05]  /*87a0*/  IMAD.WIDE.U32 R6, R2, UR10, R6 ;  /* 0x0000000a02067c25 */ /* 0x000fca000f8e0006 */
[----:B------:R-:W-:Y:S02]  /*87b0*/  IADD3 R0, R7, R0, RZ ;  /* 0x0000000007007210 */ /* 0x000fe40007ffe0ff */
[----:B------:R-:W-:-:S04]  /*87c0*/  LEA R8, P0, R6, UR8, 0x1 ;  /* 0x0000000806087c11 */ /* 0x000fc8000f8008ff */
[----:B------:R-:W-:-:S05]  /*87d0*/  LEA.HI.X R9, R6, UR9, R0, 0x1, P0 ;  /* 0x0000000906097c11 */ /* 0x000fca00080f0c00 */
[----:B-1----:R3:W-:Y:S04]  /*87e0*/  STG.E.128 desc[UR6][R8.64], R16 ;  /* 0x0000001008007986 */ /* 0x0027e8000c101d06 */
[----:B------:R3:W-:Y:S02]  /*87f0*/  STG.E.128 desc[UR6][R8.64+0x80], R12 ;  /* 0x0000800c08007986 */ /* 0x0007e4000c101d06 */
.L_x_289:
[----:B------:R-:W-:Y:S05]  /*8800*/  BSYNC B0 ;  /* 0x0000000000007941 */ /* 0x000fea0003800000 */
.L_x_288:
        /* <DEDUP_REMOVED lines=13> */
[----:B--2---:R2:W-:Y:S04]  /*88e0*/  STG.E.128 desc[UR6][R8.64], R36 ;  /* 0x0000002408007986 */ /* 0x0045e8000c101d06 */
[----:B------:R2:W-:Y:S02]  /*88f0*/  STG.E.128 desc[UR6][R8.64+0x80], R32 ;  /* 0x0000802008007986 */ /* 0x0005e4000c101d06 */
.L_x_291:
[----:B------:R-:W-:Y:S05]  /*8900*/  BSYNC B0 ;  /* 0x0000000000007941 */ /* 0x000fea0003800000 */
.L_x_290:
[----:B------:R-:W-:Y:S04]  /*8910*/  BSSY B0, `(.L_x_292) ;  /* 0x000000f000007945 */ /* 0x000fe80003800000 */
[----:B------:R-:W-:Y:S05]  /*8920*/  @P2 BRA `(.L_x_293) ;  /* 0x0000000000342947 */ /* 0x000fea0003800000 */
[----:B------:R-:W-:Y:S01]  /*8930*/  IADD3 R0, P0, R2, 0x40, RZ ;  /* 0x0000004002007810 */ /* 0x000fe20007f1e0ff */
[----:B------:R-:W-:Y:S01]  /*8940*/  ULDC.64 UR8, c[0x0][0x3f8] ;  /* 0x0000fe0000087ab9 */ /* 0x000fe20000000a00 */
[----:B------:R-:W-:-:S03]  /*8950*/  MOV R7, R3 ;  /* 0x0000000300077202 */ /* 0x000fc60000000f00 */
[----:B------:R-:W-:-:S04]  /*8960*/  IMAD.X R6, RZ, RZ, R21, P0 ;  /* 0x000000ffff067224 */ /* 0x000fc800000e0615 */
[----:B--23--:R-:W-:Y:S02]  /*8970*/  IMAD R8, R6, UR10, RZ ;  /* 0x0000000a06087c24 */ /* 0x00cfe4000f8e02ff */
[----:B------:R-:W-:-:S04]  /*8980*/  IMAD.MOV.U32 R6, RZ, RZ, R4 ;  /* 0x000000ffff067224 */ /* 0x000fc800078e0004 */
[----:B------:R-:W-:-:S04]  /*8990*/  IMAD.WIDE.U32 R6, R0, UR10, R6 ;  /* 0x0000000a00067c25 */ /* 0x000fc8000f8e0006 */
[----:B------:R-:W-:Y:S01]  /*89a0*/  IMAD R0, R0, UR11, R8 ;  /* 0x0000000b00007c24 */ /* 0x000fe2000f8e0208 */
[----:B------:R-:W-:-:S04]  /*89b0*/  LEA R8, P0, R6, UR8, 0x1 ;  /* 0x0000000806087c11 */ /* 0x000fc8000f8008ff */
[----:B------:R-:W-:-:S04]  /*89c0*/  IADD3 R0, R7, R0, RZ ;  /* 0x0000000007007210 */ /* 0x000fc80007ffe0ff */
[----:B------:R-:W-:-:S05]  /*89d0*/  LEA.HI.X R9, R6, UR9, R0, 0x1, P0 ;  /* 0x0000000906097c11 */ /* 0x000fca00080f0c00 */
[----:B------:R2:W-:Y:S04]  /*89e0*/  STG.E.128 desc[UR6][R8.64], R44 ;  /* 0x0000002c08007986 */ /* 0x0005e8000c101d06 */
[----:B------:R2:W-:Y:S02]  /*89f0*/  STG.E.128 desc[UR6][R8.64+0x80], R40 ;  /* 0x0000802808007986 */ /* 0x0005e4000c101d06 */
.L_x_293:
[----:B------:R-:W-:Y:S05]  /*8a00*/  BSYNC B0 ;  /* 0x0000000000007941 */ /* 0x000fea0003800000 */
.L_x_292:
[----:B------:R-:W-:Y:S05]  /*8a10*/  @P1 BRA `(.L_x_294) ;  /* 0x0000000c00701947 */ /* 0x000fea0003800000 */
[----:B------:R-:W-:Y:S01]  /*8a20*/  IADD3 R0, P0, R2, 0x60, RZ ;  /* 0x0000006002007810 */ /* 0x000fe20007f1e0ff */
[----:B------:R-:W-:-:S03]  /*8a30*/  ULDC.64 UR8, c[0x0][0x3f8] ;  /* 0x0000fe0000087ab9 */ /* 0x000fc60000000a00 */
[----:B------:R-:W-:-:S05]  /*8a40*/  IADD3.X R2, RZ, R21, RZ, P0, !PT ;  /* 0x00000015ff027210 */ /* 0x000fca00007fe4ff */
[----:B------:R-:W-:Y:S01]  /*8a50*/  IMAD R6, R2, UR10, RZ ;  /* 0x0000000a02067c24 */ /* 0x000fe2000f8e02ff */
[----:B------:R-:W-:-:S05]  /*8a60*/  MOV R2, R4 ;  /* 0x0000000400027202 */ /* 0x000fca0000000f00 */
[----:B------:R-:W-:-:S04]  /*8a70*/  IMAD.WIDE.U32 R4, R0, UR10, R2 ;  /* 0x0000000a00047c25 */ /* 0x000fc8000f8e0002 */
[----:B------:R-:W-:Y:S01]  /*8a80*/  IMAD R0, R0, UR11, R6 ;  /* 0x0000000b00007c24 */ /* 0x000fe2000f8e0206 */
[----:B------:R-:W-:-:S04]  /*8a90*/  LEA R2, P0, R4, UR8, 0x1 ;  /* 0x0000000804027c11 */ /* 0x000fc8000f8008ff */
[----:B------:R-:W-:-:S04]  /*8aa0*/  IADD3 R0, R5, R0, RZ ;  /* 0x0000000005007210 */ /* 0x000fc80007ffe0ff */
[----:B------:R-:W-:-:S05]  /*8ab0*/  LEA.HI.X R3, R4, UR9, R0, 0x1, P0 ;  /* 0x0000000904037c11 */ /* 0x000fca00080f0c00 */
[----:B------:R1:W-:Y:S04]  /*8ac0*/  STG.E.128 desc[UR6][R2.64], R52 ;  /* 0x0000003402007986 */ /* 0x0003e8000c101d06 */
[----:B------:R1:W-:Y:S01]  /*8ad0*/  STG.E.128 desc[UR6][R2.64+0x80], R48 ;  /* 0x0000803002007986 */ /* 0x0003e2000c101d06 */
[----:B------:R-:W-:Y:S05]  /*8ae0*/  BRA `(.L_x_294) ;  /* 0x0000000c003c7947 */ /* 0x000fea0003800000 */
.L_x_274:
[----:B------:R-:W-:Y:S01]  /*8af0*/  UISETP.NE.AND UP0, UPT, UR25, -0x1, UPT ;  /* 0xffffffff1900788c */ /* 0x000fe2000bf05270 */
[----:B------:R-:W1:Y:S01]  /*8b00*/  S2R R0, SR_TID.X ;  /* 0x0000000000007919 */ /* 0x000e620000002100 */
[----:B------:R-:W-:-:S04]  /*8b10*/  USHF.L.U32 UR17, UR24, 0x7, URZ ;  /* 0x0000000718117899 */ /* 0x000fc8000800063f */
[----:B------:R-:W-:Y:S01]  /*8b20*/  PLOP3.LUT P0, PT, PT, PT, UP0, 0x80, 0x0 ;  /* 0x000000000000781c */ /* 0x000fe20003f0f008 */
[----:B------:R-:W-:-:S04]  /*8b30*/  USHF.R.S32.HI UR21, URZ, 0x1f, UR17 ;  /* 0x0000001f3f157899 */ /* 0x000fc80008011411 */
        /* <DEDUP_REMOVED lines=20> */
.L_x_295:
[----:B------:R-:W-:Y:S01]  /*8c80*/  @UP0 UIADD3 UR14, UR15, UR25, URZ ;  /* 0x000000190f0e0290 */ /* 0x000fe2000fffe03f */
[----:B-1----:R-:W-:Y:S01]  /*8c90*/  SHF.R.S32.HI R2, RZ, 0x1f, R0 ;  /* 0x0000001fff027819 */ /* 0x002fe20000011400 */
[----:B------:R-:W-:Y:S02]  /*8ca0*/  @UP0 ULDC.64 UR10, c[0x0][0x458] ;  /* 0x00011600000a0ab9 */ /* 0x000fe40000000a00 */
[----:B------:R-:W-:Y:S01]  /*8cb0*/  @UP0 UIMAD.WIDE.U32 UR12, UR14, UR10, URZ ;  /* 0x0000000a0e0c02a5 */ /* 0x000fe2000f8e003f */
[----:B------:R-:W-:Y:S01]  /*8cc0*/  LEA.HI R0, R2, R0, RZ, 0x3 ;  /* 0x0000000002007211 */ /* 0x000fe200078f18ff */
[----:B------:R-:W-:-:S03]  /*8cd0*/  @UP0 UIMAD UR14, UR14, UR11, URZ ;  /* 0x0000000b0e0e02a4 */ /* 0x000fc6000f8e023f */
[----:B------:R-:W-:Y:S01]  /*8ce0*/  SHF.R.S32.HI R0, RZ, 0x3, R0 ;  /* 0x00000003ff007819 */ /* 0x000fe20000011400 */
        /* <DEDUP_REMOVED lines=16> */
.L_x_296:
[----:B------:R-:W-:Y:S01]  /*8df0*/  UIMAD UR12, UR21, UR8, URZ ;  /* 0x00000008150c72a4 */ /* 0x000fe2000f8e023f */
[----:B------:R-:W-:Y:S01]  /*8e00*/  IMAD.U32 R2, RZ, RZ, UR8 ;  /* 0x00000008ff027e24 */ /* 0x000fe2000f8e00ff */
[----:B------:R-:W-:Y:S01]  /*8e10*/  UIMAD UR5, UR24, -0x80, UR5 ;  /* 0xffffff80180578a4 */ /* 0x000fe2000f8e0205 */
[----:B------:R-:W-:Y:S01]  /*8e20*/  VIADD R6, R0, 0x20 ;  /* 0x0000002000067836 */ /* 0x000fe20000000000 */
[----:B------:R-:W-:Y:S01]  /*8e30*/  UIMAD UR12, UR17, UR9, UR12 ;  /* 0x00000009110c72a4 */ /* 0x000fe2000f8e020c */
[----:B------:R-:W-:Y:S01]  /*8e40*/  IMAD.WIDE.U32 R2, R2, UR17, R4 ;  /* 0x0000001102027c25 */ /* 0x000fe2000f8e0004 */
[----:B------:R-:W-:Y:S01]  /*8e50*/  USHF.R.S32.HI UR14, URZ, 0x1f, UR57 ;  /* 0x0000001f3f0e7899 */ /* 0x000fe20008011439 */
[----:B------:R-:W-:Y:S01]  /*8e60*/  BSSY B0, `(.L_x_297) ;  /* 0x000001d000007945 */ /* 0x000fe20003800000 */
[----:B------:R-:W-:Y:S01]  /*8e70*/  ISETP.GE.AND P3, PT, R6, UR5, PT ;  /* 0x0000000506007c0c */ /* 0x000fe2000bf66270 */
[----:B------:R-:W-:Y:S01]  /*8e80*/  VIADD R7, R0, 0x40 ;  /* 0x0000004000077836 */ /* 0x000fe20000000000 */
[----:B------:R-:W-:Y:S01]  /*8e90*/  MOV R6, UR12 ;  /* 0x0000000c00067c02 */ /* 0x000fe20008000f00 */
[----:B------:R-:W-:Y:S01]  /*8ea0*/  ULDC.64 UR12, c[0x0][0x468] ;  /* 0x00011a00000c7ab9 */ /* 0x000fe20000000a00 */
[----:B------:R-:W-:Y:S01]  /*8eb0*/  IADD3 R2, P0, R2, UR19, RZ ;  /* 0x0000001302027c10 */ /* 0x000fe2000ff1e0ff */
[----:B------:R-:W-:Y:S01]  /*8ec0*/  UIMAD UR14, UR14, UR12, URZ ;  /* 0x0000000c0e0e72a4 */ /* 0x000fe2000f8e023f */
[----:B------:R-:W-:-:S02]  /*8ed0*/  ISETP.GE.AND P4, PT, R0, UR5, PT ;  /* 0x0000000500007c0c */ /* 0x000fc4000bf86270 */
[----:B------:R-:W-:Y:S01]  /*8ee0*/  IADD3.X R3, R3, UR20, R6, P0, !PT ;  /* 0x0000001403037c10 */ /* 0x000fe200087fe406 */
[----:B------:R-:W-:Y:S01]  /*8ef0*/  IMAD.U32 R6, RZ, RZ, UR12 ;  /* 0x0000000cff067e24 */ /* 0x000fe2000f8e00ff */
[----:B------:R-:W-:Y:S01]  /*8f00*/  UIMAD UR13, UR57, UR13, UR14 ;  /* 0x0000000d390d72a4 */ /* 0x000fe2000f8e020e */
[----:B------:R-:W-:Y:S01]  /*8f10*/  ISETP.GE.AND P2, PT, R7, UR5, PT ;  /* 0x0000000507007c0c */ /* 0x000fe2000bf46270 */
[----:B------:R-:W-:Y:S01]  /*8f20*/  VIADD R7, R0, 0x60 ;  /* 0x0000006000077836 */ /* 0x000fe20000000000 */
[----:B------:R-:W-:Y:S01]  /*8f30*/  SHF.R.S32.HI R11, RZ, 0x1f, R0 ;  /* 0x0000001fff0b7819 */ /* 0x000fe20000011400 */
[----:B------:R-:W-:-:S03]  /*8f40*/  IMAD.WIDE.U32 R2, R6, UR57, R2 ;  /* 0x0000003906027c25 */ /* 0x000fc6000f8e0002 */
[----:B------:R-:W-:Y:S02]  /*8f50*/  ISETP.GE.AND P1, PT, R7, UR5, PT ;  /* 0x0000000507007c0c */ /* 0x000fe4000bf26270 */
[----:B------:R-:W-:Y:S01]  /*8f60*/  IADD3 R10, R3, UR13, RZ ;  /* 0x0000000d030a7c10 */ /* 0x000fe2000fffe0ff */
[----:B------:R-:W-:Y:S10]  /*8f70*/  @P4 BRA `(.L_x_298) ;  /* 0x00000000002c4947 */ /* 0x000ff40003800000 */
        /* <DEDUP_REMOVED lines=9> */
[----:B------:R1:W-:Y:S04]  /*9010*/  STG.E.128 desc[UR6][R8.64], RZ ;  /* 0x000000ff08007986 */ /* 0x0003e8000c101d06 */
[----:B------:R1:W-:Y:S02]  /*9020*/  STG.E.128 desc[UR6][R8.64+0x80], RZ ;  /* 0x000080ff08007986 */ /* 0x0003e4000c101d06 */
.L_x_298:
[----:B------:R-:W-:Y:S05]  /*9030*/  BSYNC B0 ;  /* 0x0000000000007941 */ /* 0x000fea0003800000 */
.L_x_297:
[----:B------:R-:W-:Y:S04]  /*9040*/  BSSY B0, `(.L_x_299) ;  /* 0x000000f000007945 */ /* 0x000fe80003800000 */
[----:B------:R-:W-:Y:S05]  /*9050*/  @P3 BRA `(.L_x_300) ;  /* 0x0000000000343947 */ /* 0x000fea0003800000 */
[----:B-1----:R-:W-:Y:S01]  /*9060*/  IADD3 R8, P0, R0, 0x20, RZ ;  /* 0x0000002000087810 */ /* 0x002fe20007f1e0ff */
[----:B------:R-:W-:Y:S01]  /*9070*/  ULDC.64 UR12, c[0x0][0x3f0] ;  /* 0x0000fc00000c7ab9 */ /* 0x000fe20000000a00 */
[----:B------:R-:W-:-:S03]  /*9080*/  MOV R7, R10 ;  /* 0x0000000a00077202 */ /* 0x000fc60000000f00 */
[----:B------:R-:W-:-:S04]  /*9090*/  IMAD.X R6, RZ, RZ, R11, P0 ;  /* 0x000000ffff067224 */ /* 0x000fc800000e060b */
[----:B------:R-:W-:Y:S02]  /*90a0*/  IMAD R9, R6, UR8, RZ ;  /* 0x0000000806097c24 */ /* 0x000fe4000f8e02ff */
[----:B------:R-:W-:Y:S02]  /*90b0*/  IMAD.MOV.U32 R6, RZ, RZ, R2 ;  /* 0x000000ffff067224 */ /* 0x000fe400078e0002 */
[C---:B------:R-:W-:Y:S02]  /*90c0*/  IMAD R9, R8.reuse, UR9, R9 ;  /* 0x0000000908097c24 */ /* 0x040fe4000f8e0209 */
[----:B------:R-:W-:-:S03]  /*90d0*/  IMAD.WIDE.U32 R6, R8, UR8, R6 ;  /* 0x0000000808067c25 */ /* 0x000fc6000f8e0006 */
[----:B------:R-:W-:Y:S02]  /*90e0*/  LEA R8, P0, R6, UR12, 0x1 ;  /* 0x0000000c06087c11 */ /* 0x000fe4000f8008ff */
[----:B------:R-:W-:-:S04]  /*90f0*/  IADD3 R9, R9, R7, RZ ;  /* 0x0000000709097210 */ /* 0x000fc80007ffe0ff */
[----:B------:R-:W-:-:S05]  /*9100*/  LEA.HI.X R9, R6, UR13, R9, 0x1, P0 ;  /* 0x0000000d06097c11 */ /* 0x000fca00080f0c09 */
[----:B------:R2:W-:Y:S04]  /*9110*/  STG.E.128 desc[UR6][R8.64], RZ ;  /* 0x000000ff08007986 */ /* 0x0005e8000c101d06 */
[----:B------:R2:W-:Y:S02]  /*9120*/  STG.E.128 desc[UR6][R8.64+0x80], RZ ;  /* 0x000080ff08007986 */ /* 0x0005e4000c101d06 */
.L_x_300:
[----:B------:R-:W-:Y:S05]  /*9130*/  BSYNC B0 ;  /* 0x0000000000007941 */ /* 0x000fea0003800000 */
.L_x_299:
[----:B------:R-:W-:Y:S04]  /*9140*/  BSSY B0, `(.L_x_301) ;  /* 0x000000f000007945 */ /* 0x000fe80003800000 */
[----:B------:R-:W-:Y:S05]  /*9150*/  @P2 BRA `(.L_x_302) ;  /* 0x0000000000342947 */ /* 0x000fea0003800000 */
[----:B-12---:R-:W-:Y:S01]  /*9160*/  IADD3 R8, P0, R0, 0x40, RZ ;  /* 0x0000004000087810 */ /* 0x006fe20007f1e0ff */
        /* <DEDUP_REMOVED lines=12> */
.L_x_302:
[----:B------:R-:W-:Y:S05]  /*9230*/  BSYNC B0 ;  /* 0x0000000000007941 */ /* 0x000fea0003800000 */
.L_x_301:
[----:B------:R-:W-:Y:S04]  /*9240*/  BSSY B0, `(.L_x_303) ;  /* 0x000000f000007945 */ /* 0x000fe80003800000 */
[----:B------:R-:W-:Y:S05]  /*9250*/  @P1 BRA `(.L_x_304) ;  /* 0x0000000000341947 */ /* 0x000fea0003800000 */
[----:B------:R-:W-:Y:S01]  /*9260*/  IADD3 R3, P0, R0, 0x60, RZ ;  /* 0x0000006000037810 */ /* 0x000fe20007f1e0ff */
[----:B------:R-:W-:Y:S01]  /*9270*/  ULDC.64 UR12, c[0x0][0x3f0] ;  /* 0x0000fc00000c7ab9 */ /* 0x000fe20000000a00 */
[----:B------:R-:W-:-:S03]  /*9280*/  MOV R7, R10 ;  /* 0x0000000a00077202 */ /* 0x000fc60000000f00 */
[----:B------:R-:W-:-:S04]  /*9290*/  IMAD.X R6, RZ, RZ, R11, P0 ;  /* 0x000000ffff067224 */ /* 0x000fc800000e060b */
[----:B-123--:R-:W-:Y:S02]  /*92a0*/  IMAD R8, R6, UR8, RZ ;  /* 0x0000000806087c24 */ /* 0x00efe4000f8e02ff */
[----:B------:R-:W-:-:S04]  /*92b0*/  IMAD.MOV.U32 R6, RZ, RZ, R2 ;  /* 0x000000ffff067224 */ /* 0x000fc800078e0002 */
[----:B------:R-:W-:-:S04]  /*92c0*/  IMAD.WIDE.U32 R6, R3, UR8, R6 ;  /* 0x0000000803067c25 */ /* 0x000fc8000f8e0006 */
[----:B------:R-:W-:Y:S01]  /*92d0*/  IMAD R3, R3, UR9, R8 ;  /* 0x0000000903037c24 */ /* 0x000fe2000f8e0208 */
[----:B------:R-:W-:-:S04]  /*92e0*/  LEA R2, P0, R6, UR12, 0x1 ;  /* 0x0000000c06027c11 */ /* 0x000fc8000f8008ff */
[----:B------:R-:W-:-:S04]  /*92f0*/  IADD3 R3, R3, R7, RZ ;  /* 0x0000000703037210 */ /* 0x000fc80007ffe0ff */
[----:B------:R-:W-:-:S05]  /*9300*/  LEA.HI.X R3, R6, UR13, R3, 0x1, P0 ;  /* 0x0000000d06037c11 */ /* 0x000fca00080f0c03 */
[----:B------:R4:W-:Y:S04]  /*9310*/  STG.E.128 desc[UR6][R2.64], RZ ;  /* 0x000000ff02007986 */ /* 0x0009e8000c101d06 */
[----:B------:R4:W-:Y:S02]  /*9320*/  STG.E.128 desc[UR6][R2.64+0x80], RZ ;  /* 0x000080ff02007986 */ /* 0x0009e4000c101d06 */
.L_x_304:
[----:B------:R-:W-:Y:S05]  /*9330*/  BSYNC B0 ;  /* 0x0000000000007941 */ /* 0x000fea0003800000 */
.L_x_303:
[----:B------:R-:W-:Y:S01]  /*9340*/  UIMAD UR5, UR21, UR10, URZ ;  /* 0x0000000a150572a4 */ /* 0x000fe2000f8e023f */
[----:B----4-:R-:W-:Y:S01]  /*9350*/  IMAD.U32 R2, RZ, RZ, UR10 ;  /* 0x0000000aff027e24 */ /* 0x010fe2000f8e00ff */
[----:B------:R-:W-:Y:S01]  /*9360*/  USHF.R.S32.HI UR12, URZ, 0x1f, UR57 ;  /* 0x0000001f3f0c7899 */ /* 0x000fe20008011439 */
[----:B------:R-:W-:Y:S01]  /*9370*/  BSSY B0, `(.L_x_305) ;  /* 0x0000018000007945 */ /* 0x000fe20003800000 */
[----:B------:R-:W-:Y:S01]  /*9380*/  UIMAD UR5, UR17, UR11, UR5 ;  /* 0x0000000b110572a4 */ /* 0x000fe2000f8e0205 */
[----:B------:R-:W-:Y:S01]  /*9390*/  IMAD.WIDE.U32 R4, R2, UR17, R4 ;  /* 0x0000001102047c25 */ /* 0x000fe2000f8e0004 */
[----:B------:R-:W-:-:S04]  /*93a0*/  ULDC.64 UR8, c[0x0][0x470] ;  /* 0x00011c0000087ab9 */ /* 0x000fc80000000a00 */
[----:B------:R-:W-:Y:S01]  /*93b0*/  IMAD.U32 R3, RZ, RZ, UR5 ;  /* 0x00000005ff037e24 */ /* 0x000fe2000f8e00ff */
[----:B------:R-:W-:Y:S01]  /*93c0*/  IADD3 R2, P0, R4, UR16, RZ ;  /* 0x0000001004027c10 */ /* 0x000fe2000ff1e0ff */
[----:B------:R-:W-:Y:S01]  /*93d0*/  UIMAD UR5, UR12, UR8, URZ ;  /* 0x000000080c0572a4 */ /* 0x000fe2000f8e023f */
[----:B------:R-:W-:Y:S02]  /*93e0*/  MOV R4, UR8 ;  /* 0x0000000800047c02 */ /* 0x000fe40008000f00 */
[----:B------:R-:W-:Y:S01]  /*93f0*/  IADD3.X R3, R5, UR18, R3, P0, !PT ;  /* 0x0000001205037c10 */ /* 0x000fe200087fe403 */
[----:B------:R-:W-:Y:S02]  /*9400*/  UIMAD UR9, UR57, UR9, UR5 ;  /* 0x00000009390972a4 */ /* 0x000fe4000f8e0205 */
[----:B------:R-:W-:-:S05]  /*9410*/  IMAD.WIDE.U32 R2, R4, UR57, R2 ;  /* 0x0000003904027c25 */ /* 0x000fca000f8e0002 */
[----:B-123--:R-:W-:Y:S01]  /*9420*/  IADD3 R8, R3, UR9, RZ ;  /* 0x0000000903087c10 */ /* 0x00efe2000fffe0ff */
        /* <DEDUP_REMOVED lines=12> */
.L_x_306:
[----:B------:R-:W-:Y:S05]  /*94f0*/  BSYNC B0 ;  /* 0x0000000000007941 */ /* 0x000fea0003800000 */
.L_x_305:
        /* <DEDUP_REMOVED lines=15> */
.L_x_308:
[----:B------:R-:W-:Y:S05]  /*95f0*/  BSYNC B0 ;  /* 0x0000000000007941 */ /* 0x000fea0003800000 */
.L_x_307:
        /* <DEDUP_REMOVED lines=15> */
.L_x_310:
[----:B------:R-:W-:Y:S05]  /*96f0*/  BSYNC B0 ;  /* 0x0000000000007941 */ /* 0x000fea0003800000 */
.L_x_309:
        /* <DEDUP_REMOVED lines=14> */
.L_x_294:
[----:B------:R-:W-:Y:S05]  /*97e0*/  BSYNC B1 ;  /* 0x0000000000017941 */ /* 0x000fea0003800000 */
.L_x_269:
[----:B-1--4-:R-:W4:Y:S01]  /*97f0*/  LDL R2, [R1+0xc] ;  /* 0x00000c0001027983 */ /* 0x012f220000100800 */
[----:B------:R-:W-:Y:S02]  /*9800*/  ULDC UR5, c[0x0][0xc] ;  /* 0x0000030000057ab9 */ /* 0x000fe40000000800 */
[----:B------:R-:W-:Y:S01]  /*9810*/  UIADD3 UR24, UR5, UR24, URZ ;  /* 0x0000001805187290 */ /* 0x000fe2000fffe03f */
[----:B----4-:R-:W-:-:S13]  /*9820*/  R2UR UR8, R2 ;  /* 0x00000000020872ca */ /* 0x010fda00000e0000 */
[----:B------:R-:W-:-:S06]  /*9830*/  UISETP.GE.AND UP0, UPT, UR24, UR8, UPT ;  /* 0x000000081800728c */ /* 0x000fcc000bf06270 */
[----:B------:R-:W-:-:S13]  /*9840*/  PLOP3.LUT P0, PT, PT, PT, UP0, 0x80, 0x0 ;  /* 0x000000000000781c */ /* 0x000fda0003f0f008 */
[----:B------:R-:W-:Y:S05]  /*9850*/  @P0 BRA `(.L_x_311) ;  /* 0x0000000000040947 */ /* 0x000fea0003800000 */
[----:B------:R-:W-:Y:S05]  /*9860*/  BRA `(.L_x_312) ;  /* 0xffffff7000887947 */ /* 0x000fea000383ffff */
.L_x_311:
[----:B------:R-:W-:Y:S05]  /*9870*/  EXIT ;  /* 0x000000000000794d */ /* 0x000fea0003800000 */
.L_x_313:
        /* <DEDUP_REMOVED lines=16> */
.L_x_2057:


//--------------------- .text._ZN5flash44flash_bwd_dq_dk_dv_loop_seqk_parallel_kernelI23Flash_bwd_kernel_traitsILi128ELi64ELi128ELi8ELi2ELi4ELi2ELb0ELb0EN7cutlass10bfloat16_tE19Flash_kernel_traitsILi128ELi64ELi128ELi8ES3_EELb0ELb0ELb0ELb0ELb0ELb0ELb0EEEvNS_16Flash_bwd_paramsE --------------------------
	.section	.text._ZN5flash44flash_bwd_dq_dk_dv_loop_seqk_parallel_kernelI23Flash_bwd_kernel_traitsILi128ELi64ELi128ELi8ELi2ELi4ELi2ELb0ELb0EN7cutlass10bfloat16_tE19Flash_kernel_traitsILi128ELi64ELi128ELi8ES3_EELb0ELb0ELb0ELb0ELb0ELb0ELb0EEEvNS_16Flash_bwd_paramsE,"ax",@progbits
	.align	128
        .global         _ZN5flash44flash_bwd_dq_dk_dv_loop_seqk_parallel_kernelI23Flash_bwd_kernel_traitsILi128ELi64ELi128ELi8ELi2ELi4ELi2ELb0ELb0EN7cutlass10bfloat16_tE19Flash_kernel_traitsILi128ELi64ELi128ELi8ES3_EELb0ELb0ELb0ELb0ELb0ELb0ELb0EEEvNS_16Flash_bwd_paramsE
        .type           _ZN5flash44flash_bwd_dq_dk_dv_loop_seqk_parallel_kernelI23Flash_bwd_kernel_traitsILi128ELi64ELi128ELi8ELi2ELi4ELi2ELb0ELb0EN7cutlass10bfloat16_tE19Flash_kernel_traitsILi128ELi64ELi128ELi8ES3_EELb0ELb0ELb0ELb0ELb0ELb0ELb0EEEvNS_16Flash_bwd_paramsE,@function
        .size           _ZN5flash44flash_bwd_dq_dk_dv_loop_seqk_parallel_kernelI23Flash_bwd_kernel_traitsILi128ELi64ELi128ELi8ELi2ELi4ELi2ELb0ELb0EN7cutlass10bfloat16_tE19Flash_kernel_traitsILi128ELi64ELi128ELi8ES3_EELb0ELb0ELb0ELb0ELb0ELb0ELb0EEEvNS_16Flash_bwd_paramsE,(.L_x_2058 - _ZN5flash44flash_bwd_dq_dk_dv_loop_seqk_parallel_kernelI23Flash_bwd_kernel_traitsILi128ELi64ELi128ELi8ELi2ELi4ELi2ELb0ELb0EN7cutlass10bfloat16_tE19Flash_kernel_traitsILi128ELi64ELi128ELi8ES3_EELb0ELb0ELb0ELb0ELb0ELb0ELb0EEEvNS_16Flash_bwd_paramsE)
        .other          _ZN5flash44flash_bwd_dq_dk_dv_loop_seqk_parallel_kernelI23Flash_bwd_kernel_traitsILi128ELi64ELi128ELi8ELi2ELi4ELi2ELb0ELb0EN7cutlass10bfloat16_tE19Flash_kernel_traitsILi128ELi64ELi128ELi8ES3_EELb0ELb0ELb0ELb0ELb0ELb0ELb0EEEvNS_16Flash_bwd_paramsE,@"STO_CUDA_ENTRY STV_DEFAULT"
_ZN5flash44flash_bwd_dq_dk_dv_loop_seqk_parallel_kernelI23Flash_bwd_kernel_traitsILi128ELi64ELi128ELi8ELi2ELi4ELi2ELb0ELb0EN7cutlass10bfloat16_tE19Flash_kernel_traitsILi128ELi64ELi128ELi8ES3_EELb0ELb0ELb0ELb0ELb0ELb0ELb0EEEvNS_16Flash_bwd_paramsE:
.text._ZN5flash44flash_bwd_dq_dk_dv_loop_seqk_parallel_kernelI23Flash_bwd_kernel_traitsILi128ELi64ELi128ELi8ELi2ELi4ELi2ELb0ELb0EN7cutlass10bfloat16_tE19Flash_kernel_traitsILi128ELi64ELi128ELi8ES3_EELb0ELb0ELb0ELb0ELb0ELb0ELb0EEEvNS_16Flash_bwd_paramsE:
[----:B------:R-:W1:Y:S08]  /*0000*/  LDC R1, c[0x0][0x28] ;  /* 0x00000a00ff017b82 */ /* 0x000e700000000800 */
[----:B------:R-:W2:Y:S01]  /*0010*/  S2UR UR29, SR_CTAID.X ;  /* 0x00000000001d79c3 */ /* 0x000ea20000002500 */
[----:B------:R-:W-:Y:S01]  /*0020*/  ULDC UR4, c[0x0][0x2c8] ;  /* 0x0000b20000047ab9 */ /* 0x000fe20000000800 */
[----:B-1----:R-:W-:Y:S01]  /*0030*/  IADD3 R1, R1, -0x8, RZ ;  /* 0xfffffff801017810 */ /* 0x002fe20007ffe0ff */
[----:B------:R-:W-:-:S04]  /*0040*/  UIADD3 UR5, UR4, 0x7f, URZ ;  /* 0x0000007f04057890 */ /* 0x000fc8000fffe03f */
[----:B------:R-:W-:-:S04]  /*0050*/  USHF.R.S32.HI UR4, URZ, 0x1f, UR5 ;  /* 0x0000001f3f047899 */ /* 0x000fc80008011405 */
[----:B------:R-:W-:-:S04]  /*0060*/  ULEA.HI UR4, UR4, UR5, URZ, 0x7 ;  /* 0x0000000504047291 */ /* 0x000fc8000f8f383f */
[----:B------:R-:W-:-:S04]  /*0070*/  USHF.R.S32.HI UR4, URZ, 0x7, UR4 ;  /* 0x000000073f047899 */ /* 0x000fc80008011404 */
[----:B--2---:R-:W-:-:S06]  /*0080*/  UISETP.GE.AND UP0, UPT, UR29, UR4, UPT ;  /* 0x000000041d00728c */ /* 0x004fcc000bf06270 */
[----:B------:R-:W-:-:S13]  /*0090*/  PLOP3.LUT P0, PT, PT, PT, UP0, 0x80, 0x0 ;  /* 0x000000000000781c */ /* 0x000fda0003f0f008 */
[----:B------:R-:W-:Y:S05]  /*00a0*/  @P0 EXIT ;  /* 0x000000000000094d */ /* 0x000fea0003800000 */
[----:B------:R-:W1:Y:S01]  /*00b0*/  S2R R13, SR_TID.X ;  /* 0x00000000000d7919 */ /* 0x000e620000002100 */
[----:B------:R-:W2:Y:S01]  /*00c0*/  S2UR UR4, SR_CgaCtaId ;  /* 0x00000000000479c3 */ /* 0x000ea20000008800 */
[----:B------:R-:W-:Y:S01]  /*00d0*/  UMOV UR5, 0x400 ;  /* 0x0000040000057882 */ /* 0x000fe20000000000 */
[----:B------:R-:W-:Y:S01]  /*00e0*/  IMAD.MOV.U32 R250, RZ, RZ, 0x20 ;  /* 0x00000020fffa7424 */ /* 0x000fe200078e00ff */
[----:B------:R-:W-:Y:S01]  /*00f0*/  UMOV UR60, 0xffffc000 ;  /* 0xffffc000003c7882 */ /* 0x000fe20000000000 */
[----:B------:R-:W-:-:S04]  /*0100*/  IMAD.MOV.U32 R228, RZ, RZ, -0x10 ;  /* 0xfffffff0ffe47424 */ /* 0x000fc800078e00ff */
[----:B------:R-:W3:Y:S08]  /*0110*/  S2UR UR47, SR_CTAID.Y ;  /* 0x00000000002f79c3 */ /* 0x000ef00000002600 */
[----:B------:R-:W4:Y:S01]  /*0120*/  S2UR UR58, SR_CTAID.Z ;  /* 0x00000000003a79c3 */ /* 0x000f220000002700 */
[----:B--2---:R-:W-:Y:S01]  /*0130*/  ULEA UR4, UR4, UR5, 0x18 ;  /* 0x0000000504047291 */ /* 0x004fe2000f8ec03f */
[----:B-1----:R-:W-:Y:S01]  /*0140*/  SHF.R.S32.HI R16, RZ, 0x1f, R13 ;  /* 0x0000001fff107819 */ /* 0x002fe2000001140d */
[----:B------:R-:W-:Y:S01]  /*0150*/  IMAD.SHL.U32 R249, R13, 0x2, RZ ;  /* 0x000000020df97824 */ /* 0x000fe200078e00ff */
[----:B---3--:R-:W-:-:S02]  /*0160*/  USHF.L.U32 UR5, UR47, 0x7, URZ ;  /* 0x000000072f057899 */ /* 0x008fc4000800063f */
[CC--:B------:R-:W-:Y:S02]  /*0170*/  LEA.HI R4, R16.reuse, R13.reuse, RZ, 0x5 ;  /* 0x0000000d10047211 */ /* 0x0c0fe400078f28ff */
[----:B------:R-:W-:Y:S02]  /*0180*/  LEA.HI R10, R16, R13, RZ, 0x4 ;  /* 0x0000000d100a7211 */ /* 0x000fe400078f20ff */
[--C-:B------:R-:W-:Y:S01]  /*0190*/  SHF.R.S32.HI R5, RZ, 0x5, R4.reuse ;  /* 0x00000005ff057819 */ /* 0x100fe20000011404 */
[----:B----4-:R-:W-:Y:S01]  /*01a0*/  USHF.R.S32.HI UR6, URZ, 0x1f, UR58 ;  /* 0x0000001f3f067899 */ /* 0x010fe2000801143a */
        /* <DEDUP_REMOVED lines=9> */
[----:B------:R-:W-:Y:S01]  /*0240*/  SHF.R.S32.HI R8, RZ, 0x2, R18 ;  /* 0x00000002ff087819 */ /* 0x000fe20000011412 */
[----:B------:R-:W-:Y:S01]  /*0250*/  IMAD.IADD R12, R5, 0x1, -R0 ;  /* 0x00000001050c7824 */ /* 0x000fe200078e0a00 */
[----:B------:R-:W-:-:S02]  /*0260*/  SHF.R.S32.HI R6, RZ, 0x1f, R18 ;  /* 0x0000001fff067819 */ /* 0x000fc40000011412 */
[----:B------:R-:W-:Y:S02]  /*0270*/  LOP3.LUT R2, R3, 0xfffffffe, RZ, 0xc0, !PT ;  /* 0xfffffffe03027812 */ /* 0x000fe400078ec0ff */
[----:B------:R-:W-:Y:S02]  /*0280*/  LEA.HI R0, R6, R8, RZ, 0x3 ;  /* 0x0000000806007211 */ /* 0x000fe400078f18ff */
[----:B------:R-:W-:Y:S01]  /*0290*/  LOP3.LUT R3, R4, 0xffffffe0, RZ, 0xc0, !PT ;  /* 0xffffffe004037812 */ /* 0x000fe200078ec0ff */
[----:B------:R-:W-:Y:S01]  /*02a0*/  IMAD.IADD R9, R7, 0x1, -R2 ;  /* 0x0000000107097824 */ /* 0x000fe200078e0a02 */
[----:B------:R-:W-:Y:S02]  /*02b0*/  LEA.HI R14, R16, R13, RZ, 0x3 ;  /* 0x0000000d100e7211 */ /* 0x000fe400078f18ff */
[----:B------:R-:W-:Y:S01]  /*02c0*/  LOP3.LUT R0, R0, 0xfffffff8, RZ, 0xc0, !PT ;  /* 0xfffffff800007812 */ /* 0x000fe200078ec0ff */
[----:B------:R-:W-:Y:S01]  /*02d0*/  IMAD.IADD R2, R13, 0x1, -R3 ;  /* 0x000000010d027824 */ /* 0x000fe200078e0a03 */
[----:B------:R-:W-:-:S02]  /*02e0*/  LOP3.LUT R4, R14, 0xfffffff8, RZ, 0xc0, !PT ;  /* 0xfffffff80e047812 */ /* 0x000fc400078ec0ff */
[----:B------:R-:W-:Y:S01]  /*02f0*/  SHF.R.S32.HI R3, RZ, 0x3, R14 ;  /* 0x00000003ff037819 */ /* 0x000fe2000001140e */
[----:B------:R-:W-:Y:S01]  /*0300*/  IMAD.IADD R8, R8, 0x1, -R0 ;  /* 0x0000000108087824 */ /* 0x000fe200078e0a00 */
[----:B------:R-:W-:Y:S01]  /*0310*/  SHF.R.S32.HI R5, RZ, 0x1f, R2 ;  /* 0x0000001fff057819 */ /* 0x000fe20000011402 */
[----:B------:R-:W-:Y:S01]  /*0320*/  IMAD.IADD R0, R13, 0x1, -R4 ;  /* 0x000000010d007824 */ /* 0x000fe200078e0a04 */
[----:B------:R-:W-:Y:S01]  /*0330*/  LOP3.LUT R4, R10, 0xfffffff0, RZ, 0xc0, !PT ;  /* 0xfffffff00a047812 */ /* 0x000fe200078ec0ff */
[----:B------:R-:W-:Y:S01]  /*0340*/  IMAD.SHL.U32 R3, R3, 0x40, RZ ;  /* 0x0000004003037824 */ /* 0x000fe200078e00ff */
[----:B------:R-:W-:Y:S01]  /*0350*/  LEA.HI R19, R5, R2, RZ, 0x2 ;  /* 0x0000000205137211 */ /* 0x000fe200078f10ff */
[C---:B------:R-:W-:Y:S01]  /*0360*/  IMAD.SHL.U32 R226, R0.reuse, 0x8, RZ ;  /* 0x0000000800e27824 */ /* 0x040fe200078e00ff */
[C---:B------:R-:W-:Y:S01]  /*0370*/  LOP3.LUT P4, RZ, R0.reuse, 0x2, RZ, 0xc0, !PT ;  /* 0x0000000200ff7812 */ /* 0x040fe2000788c0ff */
[----:B------:R-:W-:Y:S01]  /*0380*/  IMAD.IADD R2, R13, 0x1, -R4 ;  /* 0x000000010d027824 */ /* 0x000fe200078e0a04 */
[----:B------:R-:W-:Y:S01]  /*0390*/  LOP3.LUT R3, R3, 0x1c0, RZ, 0xc0, !PT ;  /* 0x000001c003037812 */ /* 0x000fe200078ec0ff */
[----:B------:R-:W-:Y:S01]  /*03a0*/  IMAD.SHL.U32 R10, R9, 0x200, RZ ;  /* 0x00000200090a7824 */ /* 0x000fe200078e00ff */
[C---:B------:R-:W-:Y:S01]  /*03b0*/  LOP3.LUT P3, RZ, R0.reuse, 0x4, RZ, 0xc0, !PT ;  /* 0x0000000400ff7812 */ /* 0x040fe2000786c0ff */
[----:B------:R-:W-:Y:S01]  /*03c0*/  IMAD.SHL.U32 R0, R0, 0x40, RZ ;  /* 0x0000004000007824 */ /* 0x000fe200078e00ff */
[----:B------:R-:W-:-:S02]  /*03d0*/  SHF.R.U32.HI R4, RZ, 0x3, R3 ;  /* 0x00000003ff047819 */ /* 0x000fc40000011603 */
[----:B------:R-:W-:Y:S02]  /*03e0*/  LOP3.LUT R3, R3, 0x38, R226, 0xf8, !PT ;  /* 0x0000003803037812 */ /* 0x000fe400078ef8e2 */
[----:B------:R-:W-:Y:S02]  /*03f0*/  SHF.R.S32.HI R5, RZ, 0x1f, R2 ;  /* 0x0000001fff057819 */ /* 0x000fe40000011402 */
[----:B------:R-:W-:Y:S01]  /*0400*/  LOP3.LUT R242, R3, R4, RZ, 0x3c, !PT ;  /* 0x0000000403f27212 */ /* 0x000fe200078e3cff */
[----:B------:R-:W-:Y:S01]  /*0410*/  IMAD.SHL.U32 R3, R12, 0x10, RZ ;  /* 0x000000100c037824 */ /* 0x000fe200078e00ff */
[----:B------:R-:W-:Y:S02]  /*0420*/  LEA.HI R11, R5, R2, RZ, 0x3 ;  /* 0x00000002050b7211 */ /* 0x000fe400078f18ff */
[----:B------:R-:W-:Y:S02]  /*0430*/  LEA.HI R4, R16, R13, RZ, 0x6 ;  /* 0x0000000d10047211 */ /* 0x000fe400078f30ff */
[----:B------:R-:W-:-:S02]  /*0440*/  LOP3.LUT R0, R0, 0x1c0, RZ, 0xc0, !PT ;  /* 0x000001c000007812 */ /* 0x000fc400078ec0ff */
[----:B------:R-:W-:Y:S02]  /*0450*/  LOP3.LUT R5, R11, 0xfffffff8, RZ, 0xc0, !PT ;  /* 0xfffffff80b057812 */ /* 0x000fe400078ec0ff */
[----:B------:R-:W-:Y:S02]  /*0460*/  SHF.R.S32.HI R4, RZ, 0x6, R4 ;  /* 0x00000006ff047819 */ /* 0x000fe40000011404 */
[----:B------:R-:W-:Y:S01]  /*0470*/  LOP3.LUT R215, R0, 0x8, R14, 0xf8, !PT ;  /* 0x0000000800d77812 */ /* 0x000fe200078ef80e */
[----:B------:R-:W-:Y:S01]  /*0480*/  IMAD.IADD R17, R2, 0x1, -R5 ;  /* 0x0000000102117824 */ /* 0x000fe200078e0a05 */
[----:B------:R-:W-:Y:S01]  /*0490*/  SHF.R.U32.HI R211, RZ, 0x3, R0 ;  /* 0x00000003ffd37819 */ /* 0x000fe20000011600 */
[----:B------:R-:W-:Y:S01]  /*04a0*/  IMAD R2, R4, 0x800, R10 ;  /* 0x0000080004027824 */ /* 0x000fe200078e020a */
[----:B------:R-:W-:Y:S01]  /*04b0*/  LOP3.LUT R6, R0, 0x30, R3, 0xf8, !PT ;  /* 0x0000003000067812 */ /* 0x000fe200078ef803 */
[----:B------:R-:W-:Y:S01]  /*04c0*/  IMAD R242, R4, 0x200, R242 ;  /* 0x0000020004f27824 */ /* 0x000fe200078e02f2 */
[----:B------:R-:W-:-:S02]  /*04d0*/  LOP3.LUT R0, R8, 0x1, RZ, 0xc0, !PT ;  /* 0x0000000108007812 */ /* 0x000fc400078ec0ff */
[----:B------:R-:W-:Y:S02]  /*04e0*/  LOP3.LUT R215, R215, R211, RZ, 0x3c, !PT ;  /* 0x000000d3d7d77212 */ /* 0x000fe400078e3cff */
[----:B------:R-:W-:Y:S02]  /*04f0*/  LOP3.LUT R3, R18, 0x7ffffffc, RZ, 0xc0, !PT ;  /* 0x7ffffffc12037812 */ /* 0x000fe400078ec0ff */
[----:B------:R-:W-:Y:S01]  /*0500*/  ISETP.NE.U32.AND P0, PT, R0, 0x1, PT ;  /* 0x000000010000780c */ /* 0x000fe20003f05070 */
[----:B------:R-:W-:Y:S01]  /*0510*/  IMAD.IADD R215, R2, 0x1, R215 ;  /* 0x0000000102d77824 */ /* 0x000fe200078e02d7 */
[----:B------:R-:W-:Y:S01]  /*0520*/  LEA.HI R0, R16, R13, RZ, 0x7 ;  /* 0x0000000d10007211 */ /* 0x000fe200078f38ff */
[----:B------:R-:W-:Y:S01]  /*0530*/  IMAD.IADD R2, R13, 0x1, -R3 ;  /* 0x000000010d027824 */ /* 0x000fe200078e0a03 */
[----:B------:R-:W-:Y:S01]  /*0540*/  R2P PR, R8, 0x6 ;  /* 0x0000000608007804 */ /* 0x000fe20000000000 */
[----:B------:R-:W-:Y:S01]  /*0550*/  IMAD.SHL.U32 R215, R215, 0x2, RZ ;  /* 0x00000002d7d77824 */ /* 0x000fe200078e00ff */
[----:B------:R-:W-:Y:S01]  /*0560*/  SHF.R.S32.HI R0, RZ, 0x7, R0 ;  /* 0x00000007ff007819 */ /* 0x000fe20000011400 */
[----:B------:R-:W-:Y:S01]  /*0570*/  IMAD.SHL.U32 R2, R2, 0x2, RZ ;  /* 0x0000000202027824 */ /* 0x000fe200078e00ff */
[----:B------:R-:W-:Y:S01]  /*0580*/  LOP3.LUT R14, R6, 0x8, R14, 0xf8, !PT ;  /* 0x00000008060e7812 */ /* 0x000fe200078ef80e */
[----:B------:R-:W-:Y:S01]  /*0590*/  IMAD.SHL.U32 R6, R9, 0x10, RZ ;  /* 0x0000001009067824 */ /* 0x000fe200078e00ff */
[----:B------:R-:W-:Y:S01]  /*05a0*/  SEL R214, R250, 0xffffffe0, !P4 ;  /* 0xffffffe0fad67807 */ /* 0x000fe20006000000 */
[--C-:B------:R-:W-:Y:S01]  /*05b0*/  IMAD R7, R0, 0x1000, R2.reuse ;  /* 0x0000100000077824 */ /* 0x100fe200078e0202 */
[----:B------:R-:W-:Y:S01]  /*05c0*/  SEL R250, R250, 0xffffffe0, !P1 ;  /* 0xffffffe0fafa7807 */ /* 0x000fe20004800000 */
[----:B------:R-:W-:Y:S01]  /*05d0*/  IMAD.SHL.U32 R3, R0, 0x8, RZ ;  /* 0x0000000800037824 */ /* 0x000fe200078e00ff */
[----:B------:R-:W-:Y:S01]  /*05e0*/  SEL R228, R228, 0x10, !P0 ;  /* 0x00000010e4e47807 */ /* 0x000fe20004000000 */
[----:B------:R-:W-:Y:S01]  /*05f0*/  IMAD.SHL.U32 R0, R8, 0x40, RZ ;  /* 0x0000004008007824 */ /* 0x000fe200078e00ff */
[----:B------:R-:W-:Y:S01]  /*0600*/  LOP3.LUT R211, R10, R14, R211, 0xf6, !PT ;  /* 0x0000000e0ad37212 */ /* 0x000fe200078ef6d3 */
[----:B------:R-:W-:Y:S01]  /*0610*/  IMAD R12, R12, 0x400, R2 ;  /* 0x000004000c0c7824 */ /* 0x000fe200078e0202 */
[----:B------:R-:W-:Y:S01]  /*0620*/  LOP3.LUT R3, R3, 0x8, RZ, 0xc0, !PT ;  /* 0x0000000803037812 */ /* 0x000fe200078ec0ff */
[----:B------:R-:W-:Y:S01]  /*0630*/  IMAD.SHL.U32 R2, R4, 0x20, RZ ;  /* 0x0000002004027824 */ /* 0x000fe200078e00ff */
[----:B------:R-:W-:Y:S01]  /*0640*/  LOP3.LUT R0, R0, 0x1c0, RZ, 0xc0, !PT ;  /* 0x000001c000007812 */ /* 0x000fe200078ec0ff */
[----:B------:R-:W-:Y:S01]  /*0650*/  IMAD R7, R15, 0x400, R7 ;  /* 0x000004000f077824 */ /* 0x000fe200078e0207 */
[----:B------:R-:W-:Y:S01]  /*0660*/  LOP3.LUT R13, R3, 0x10, R6, 0xf8, !PT ;  /* 0x00000010030d7812 */ /* 0x000fe200078ef806 */
[----:B------:R-:W-:Y:S01]  /*0670*/  IMAD.SHL.U32 R8, R4, 0x8, RZ ;  /* 0x0000000804087824 */ /* 0x000fe200078e00ff */
[----:B------:R-:W-:Y:S01]  /*0680*/  LOP3.LUT R249, R2, 0x6, R249, 0xf8, !PT ;  /* 0x0000000602f97812 */ /* 0x000fe200078ef8f9 */
[----:B------:R-:W-:Y:S01]  /*0690*/  IMAD.SHL.U32 R4, R9, 0x20, RZ ;  /* 0x0000002009047824 */ /* 0x000fe200078e00ff */
[----:B------:R-:W-:-:S02]  /*06a0*/  LOP3.LUT R5, R0, 0x20, R2, 0xf8, !PT ;  /* 0x0000002000057812 */ /* 0x000fc400078ef802 */
[----:B------:R-:W-:Y:S02]  /*06b0*/  SHF.R.U32.HI R2, RZ, 0x3, R0 ;  /* 0x00000003ff027819 */ /* 0x000fe40000011600 */
[----:B------:R-:W-:Y:S02]  /*06c0*/  LOP3.LUT R4, R4, 0x20, RZ, 0xc0, !PT ;  /* 0x0000002004047812 */ /* 0x000fe400078ec0ff */
[----:B------:R-:W-:Y:S02]  /*06d0*/  LOP3.LUT R5, R5, R2, RZ, 0x3c, !PT ;  /* 0x0000000205057212 */ /* 0x000fe400078e3cff */
[----:B------:R-:W-:Y:S01]  /*06e0*/  LOP3.LUT R0, R2, R0, R3, 0x1e, !PT ;  /* 0x0000000002007212 */ /* 0x000fe200078e1e03 */
[----:B------:R-:W-:Y:S01]  /*06f0*/  IMAD.SHL.U32 R2, R9, 0x8, RZ ;  /* 0x0000000809027824 */ /* 0x000fe200078e00ff */
[----:B------:R-:W-:Y:S01]  /*0700*/  LOP3.LUT R8, R4, 0x18, R8, 0xf8, !PT ;  /* 0x0000001804087812 */ /* 0x000fe200078ef808 */
[----:B------:R-:W-:Y:S01]  /*0710*/  IMAD.IADD R7, R5, 0x1, R7 ;  /* 0x0000000105077824 */ /* 0x000fe200078e0207 */
[----:B------:R-:W-:Y:S01]  /*0720*/  SHF.R.S32.HI R3, RZ, 0x2, R19 ;  /* 0x00000002ff037819 */ /* 0x000fe20000011413 */
[----:B------:R-:W-:Y:S01]  /*0730*/  IMAD.SHL.U32 R5, R17, 0x40, RZ ;  /* 0x0000004011057824 */ /* 0x000fe200078e00ff */
[----:B------:R-:W-:Y:S01]  /*0740*/  LEA R211, R211, UR4, 0x1 ;  /* 0x00000004d3d37c11 */ /* 0x000fe2000f8e08ff */
[----:B------:R-:W-:Y:S01]  /*0750*/  IMAD.IADD R12, R12, 0x1, R0 ;  /* 0x000000010c0c7824 */ /* 0x000fe200078e0200 */
[----:B------:R-:W-:Y:S01]  /*0760*/  LEA R229, R7, UR4, 0x1 ;  /* 0x0000000407e57c11 */ /* 0x000fe2000f8e08ff */
[----:B------:R-:W-:Y:S01]  /*0770*/  IMAD.SHL.U32 R0, R11, 0x40, RZ ;  /* 0x000000400b007824 */ /* 0x000fe200078e00ff */
[----:B------:R-:W-:Y:S01]  /*0780*/  LOP3.LUT R5, R5, 0x1c0, RZ, 0xc0, !PT ;  /* 0x000001c005057812 */ /* 0x000fe200078ec0ff */
[----:B------:R-:W-:-:S02]  /*0790*/  IMAD R252, R15, 0x10, R3 ;  /* 0x000000100ffc7824 */ /* 0x000fc400078e0203 */
[C---:B------:R-:W-:Y:S01]  /*07a0*/  IMAD.IADD R223, R229.reuse, 0x1, R250 ;  /* 0x00000001e5df7824 */ /* 0x040fe200078e02fa */
[----:B------:R-:W-:Y:S01]  /*07b0*/  SHF.R.U32.HI R6, RZ, 0x3, R5 ;  /* 0x00000003ff067819 */ /* 0x000fe20000011605 */
[----:B------:R-:W-:Y:S01]  /*07c0*/  IMAD.IADD R230, R229, 0x1, R228 ;  /* 0x00000001e5e67824 */ /* 0x000fe200078e02e4 */
[----:B------:R-:W-:Y:S01]  /*07d0*/  LOP3.LUT R0, R0, 0xfffffe00, RZ, 0xc0, !PT ;  /* 0xfffffe0000007812 */ /* 0x000fe200078ec0ff */
[----:B------:R-:W-:Y:S01]  /*07e0*/  IMAD.IADD R228, R228, 0x1, R223 ;  /* 0x00000001e4e47824 */ /* 0x000fe200078e02df */
[----:B------:R-:W-:Y:S02]  /*07f0*/  LOP3.LUT R2, R5, 0x8, R2, 0xf8, !PT ;  /* 0x0000000805027812 */ /* 0x000fe400078ef802 */
[C-C-:B------:R-:W-:Y:S01]  /*0800*/  LOP3.LUT R4, R6.reuse, R13, R5.reuse, 0x1e, !PT ;  /* 0x0000000d06047212 */ /* 0x140fe200078e1e05 */
[----:B------:R-:W-:Y:S01]  /*0810*/  IMAD R3, R15, 0x400, R0 ;  /* 0x000004000f037824 */ /* 0x000fe200078e0200 */
[----:B------:R-:W-:Y:S02]  /*0820*/  LOP3.LUT R210, R6, R8, R5, 0x1e, !PT ;  /* 0x0000000806d27212 */ /* 0x000fe400078e1e05 */
[----:B------:R-:W-:-:S02]  /*0830*/  LOP3.LUT R2, R2, R6, RZ, 0x3c, !PT ;  /* 0x0000000602027212 */ /* 0x000fc400078e3cff */
[-C--:B------:R-:W-:Y:S02]  /*0840*/  LOP3.LUT R221, R4, R0.reuse, RZ, 0xfc, !PT ;  /* 0x0000000004dd7212 */ /* 0x080fe400078efcff */
[----:B------:R-:W-:Y:S01]  /*0850*/  LOP3.LUT R210, R210, R0, RZ, 0xfc, !PT ;  /* 0x00000000d2d27212 */ /* 0x000fe200078efcff */
[----:B------:R-:W-:Y:S01]  /*0860*/  IMAD.U32 R0, RZ, RZ, UR5 ;  /* 0x00000005ff007e24 */ /* 0x000fe2000f8e00ff */
[----:B------:R-:W-:Y:S01]  /*0870*/  USHF.R.S32.HI UR5, URZ, 0x1f, UR58 ;  /* 0x0000001f3f057899 */ /* 0x000fe2000801143a */
[----:B------:R-:W-:Y:S02]  /*0880*/  IMAD.IADD R220, R3, 0x1, R2 ;  /* 0x0000000103dc7824 */ /* 0x000fe400078e0202 */
[----:B------:R-:W-:Y:S01]  /*0890*/  IMAD.U32 R2, RZ, RZ, UR6 ;  /* 0x00000006ff027e24 */ /* 0x000fe2000f8e00ff */
[----:B------:R-:W-:Y:S02]  /*08a0*/  USHF.R.S32.HI UR6, URZ, 0x1f, UR47 ;  /* 0x0000001f3f067899 */ /* 0x000fe4000801142f */
[----:B------:R-:W-:Y:S01]  /*08b0*/  IMAD.U32 R2, RZ, RZ, UR5 ;  /* 0x00000005ff027e24 */ /* 0x000fe2000f8e00ff */
[----:B------:R-:W-:-:S03]  /*08c0*/  UIADD3 UR5, UR4, 0xc000, URZ ;  /* 0x0000c00004057890 */ /* 0x000fc6000fffe03f */
        /* <DEDUP_REMOVED lines=20> */
[----:B------:R1:W-:Y:S01]  /*0a10*/  STL [R1], R0 ;  /* 0x0000000001007387 */ /* 0x0003e20000100800 */
[----:B------:R-:W-:-:S07]  /*0a20*/  IMAD.IADD R216, R214, 0x1, R216 ;  /* 0x00000001d6d87824 */ /* 0x000fce00078e02d8 */
.L_x_384:
        /* <DEDUP_REMOVED lines=16> */
[----:B-12-4-:R-:W-:Y:S01]  /*0b30*/  IMAD.U32 R2, RZ, RZ, UR8 ;  /* 0x00000008ff027e24 */ /* 0x016fe2000f8e00ff */
[----:B------:R-:W-:Y:S01]  /*0b40*/  UISETP.NE.U32.AND UP0, UPT, UR12, URZ, UPT ;  /* 0x0000003f0c00728c */ /* 0x000fe2000bf05070 */
[----:B---3--:R-:W-:Y:S01]  /*0b50*/  IMAD.U32 R4, RZ, RZ, UR10 ;  /* 0x0000000aff047e24 */ /* 0x008fe2000f8e00ff */
        /* <DEDUP_REMOVED lines=11> */
[----:B------:R-:W2:Y:S01]  /*0c10*/  @P1 LDG.E R7, desc[UR6][R4.64] ;  /* 0x0000000604071981 */ /* 0x000ea2000c1e1900 */
        /* <DEDUP_REMOVED lines=36> */
.L_x_314:
        /* <DEDUP_REMOVED lines=14> */
[----:B------:R-:W-:Y:S01]  /*0f40*/  ULDC UR59, c[0x0][0x2d4] ;  /* 0x0000b500003b7ab9 */ /* 0x000fe20000000800 */
[----:B------:R-:W-:-:S02]  /*0f50*/  USHF.L.U32 UR16, UR47, 0x7, URZ ;  /* 0x000000072f107899 */ /* 0x000fc4000800063f */
[----:B------:R-:W-:Y:S02]  /*0f60*/  UIMAD UR23, UR47, UR11, UR10 ;  /* 0x0000000b2f1772a4 */ /* 0x000fe4000f8e020a */
[----:B------:R-:W-:Y:S01]  /*0f70*/  USHF.R.S32.HI UR36, URZ, 0x1f, UR59 ;  /* 0x0000001f3f247899 */ /* 0x000fe2000801143b */
[----:B------:R-:W-:Y:S01]  /*0f80*/  @!UP1 ULDC.64 UR10, c[0x0][0x418] ;  /* 0x00010600000a9ab9 */ /* 0x000fe20000000a00 */
[----:B------:R-:W-:Y:S01]  /*0f90*/  ULDC UR41, c[0x0][0x2dc] ;  /* 0x0000b70000297ab9 */ /* 0x000fe20000000800 */
[----:B------:R-:W-:Y:S01]  /*0fa0*/  ULDC UR61, c[0x0][0x270] ;  /* 0x00009c00003d7ab9 */ /* 0x000fe20000000800 */
[----:B------:R-:W-:Y:S02]  /*0fb0*/  @!UP1 UIMAD.WIDE.U32 UR38, UR47, UR10, URZ ;  /* 0x0000000a2f2692a5 */ /* 0x000fe4000f8e003f */
[----:B------:R-:W-:Y:S02]  /*0fc0*/  USHF.L.U64.HI UR14, UR47, 0x7, UR57 ;  /* 0x000000072f0e7899 */ /* 0x000fe40008010239 */
[----:B------:R-:W-:Y:S01]  /*0fd0*/  USEL UR33, UR16, URZ, UP2 ;  /* 0x0000003f10217287 */ /* 0x000fe20009000000 */
[----:B-1----:R-:W-:Y:S01]  /*0fe0*/  IABS R5, R6 ;  /* 0x0000000600057213 */ /* 0x002fe20000000000 */
[----:B------:R-:W-:Y:S01]  /*0ff0*/  UIADD3 UR46, UR19, UR23, URZ ;  /* 0x00000017132e7290 */ /* 0x000fe2000fffe03f */
[----:B------:R-:W-:Y:S01]  /*1000*/  ISETP.NE.AND P3, PT, R6, RZ, PT ;  /* 0x000000ff0600720c */ /* 0x000fe20003f65270 */
[----:B------:R-:W-:Y:S01]  /*1010*/  ULDC.U8 UR16, c[0x0][0x3d8] ;  /* 0x0000f60000107ab9 */ /* 0x000fe20000000000 */
[----:B------:R-:W1:Y:S01]  /*1020*/  I2F.RP R2, R5 ;  /* 0x0000000500027306 */ /* 0x000e620000209400 */
[----:B------:R-:W-:Y:S01]  /*1030*/  UISETP.NE.AND UP3, UPT, UR16, URZ, UPT ;  /* 0x0000003f1000728c */ /* 0x000fe2000bf65270 */
[----:B------:R-:W-:Y:S01]  /*1040*/  ULDC.64 UR20, c[0x0][0x240] ;  /* 0x0000900000147ab9 */ /* 0x000fe20000000a00 */
[----:B--2---:R-:W-:Y:S01]  /*1050*/  UIMAD.WIDE.U32 UR34, UR9, UR12, URZ ;  /* 0x0000000c092272a5 */ /* 0x004fe2000f8e003f */
[----:B------:R-:W-:Y:S01]  /*1060*/  ULDC UR40, c[0x0][0x2c4] ;  /* 0x0000b10000287ab9 */ /* 0x000fe20000000800 */
[----:B------:R-:W-:-:S02]  /*1070*/  UIMAD.WIDE.U32 UR24, UR8, UR20, URZ ;  /* 0x00000014081872a5 */ /* 0x000fc4000f8e003f */
[----:B------:R-:W-:Y:S02]  /*1080*/  UIMAD UR50, UR9, UR13, UR35 ;  /* 0x0000000d093272a4 */ /* 0x000fe4000f8e0223 */
[----:B------:R-:W-:Y:S01]  /*1090*/  @!UP1 UIMAD UR9, UR57, UR10, URZ ;  /* 0x0000000a390992a4 */ /* 0x000fe2000f8e023f */
[----:B------:R-:W-:Y:S01]  /*10a0*/  @UP1 ULDC.64 UR12, c[0x0][0x420] ;  /* 0x00010800000c1ab9 */ /* 0x000fe20000000a00 */
[----:B------:R-:W-:Y:S01]  /*10b0*/  USEL UR35, UR14, URZ, UP2 ;  /* 0x0000003f0e237287 */ /* 0x000fe20009000000 */
[----:B-1----:R-:W1:Y:S01]  /*10c0*/  MUFU.RCP R2, R2 ;  /* 0x0000000200027308 */ /* 0x002e620000001000 */
[----:B------:R-:W-:Y:S02]  /*10d0*/  @!UP1 UIMAD UR28, UR47, UR11, UR9 ;  /* 0x0000000b2f1c92a4 */ /* 0x000fe4000f8e0209 */
[----:B------:R-:W-:Y:S02]  /*10e0*/  UIADD3 UR9, UR37, 0x3f, URZ ;  /* 0x0000003f25097890 */ /* 0x000fe4000fffe03f */
[----:B------:R-:W-:-:S02]  /*10f0*/  @UP1 UIMAD.WIDE.U32 UR42, UR8, UR12, URZ ;  /* 0x0000000c082a12a5 */ /* 0x000fc4000f8e003f */
[----:B------:R-:W-:Y:S02]  /*1100*/  USHF.R.S32.HI UR22, URZ, 0x1f, UR9 ;  /* 0x0000001f3f167899 */ /* 0x000fe40008011409 */
[----:B------:R-:W-:Y:S02]  /*1110*/  @UP1 UIMAD UR48, UR8, UR13, UR43 ;  /* 0x0000000d083012a4 */ /* 0x000fe4000f8e022b */
[----:B------:R-:W-:Y:S02]  /*1120*/  ULEA.HI UR45, UR22, UR9, URZ, 0x6 ;  /* 0x00000009162d7291 */ /* 0x000fe4000f8f303f */
[----:B------:R-:W-:Y:S02]  /*1130*/  UIMAD UR9, UR36, UR47, URZ ;  /* 0x0000002f240972a4 */ /* 0x000fe4000f8e023f */
[----:B------:R-:W-:Y:S01]  /*1140*/  UIMAD.WIDE UR10, UR41, UR61, URZ ;  /* 0x0000003d290a72a5 */ /* 0x000fe2000f8e023f */
[----:B-1----:R-:W-:Y:S01]  /*1150*/  VIADD R2, R2, 0xffffffe ;  /* 0x0ffffffe02027836 */ /* 0x002fe20000000000 */
[----:B------:R-:W-:-:S02]  /*1160*/  UIMAD.WIDE.U32 UR12, UR47, UR59, URZ ;  /* 0x0000003b2f0c72a5 */ /* 0x000fc4000f8e003f */
[----:B------:R-:W-:Y:S01]  /*1170*/  UIMAD UR9, UR57, UR59, UR9 ;  /* 0x0000003b390972a4 */ /* 0x000fe2000f8e0209 */
[----:B------:R-:W1:Y:S01]  /*1180*/  F2I.FTZ.U32.TRUNC.NTZ R3, R2 ;  /* 0x0000000200037305 */ /* 0x000e62000021f000 */
[----:B------:R-:W-:Y:S02]  /*1190*/  UIMAD UR14, UR11, UR12, URZ ;  /* 0x0000000c0b0e72a4 */ /* 0x000fe4000f8e023f */
[----:B------:R-:W-:Y:S02]  /*11a0*/  UIADD3 UR9, UR13, UR9, URZ ;  /* 0x000000090d097290 */ /* 0x000fe4000fffe03f */
[----:B------:R-:W-:Y:S02]  /*11b0*/  UIMAD.WIDE.U32 UR22, UR10, UR12, URZ ;  /* 0x0000000c0a1672a5 */ /* 0x000fe4000f8e003f */
[----:B------:R-:W-:Y:S02]  /*11c0*/  UIMAD UR9, UR10, UR9, UR14 ;  /* 0x000000090a0972a4 */ /* 0x000fe4000f8e020e */
[----:B------:R-:W-:-:S02]  /*11d0*/  UIMAD.WIDE.U32 UR12, UR10, UR8, URZ ;  /* 0x000000080a0c72a5 */ /* 0x000fc4000f8e003f */
[----:B------:R-:W-:Y:S02]  /*11e0*/  UIMAD UR14, UR11, UR8, URZ ;  /* 0x000000080b0e72a4 */ /* 0x000fe4000f8e023f */
[----:B------:R-:W-:Y:S01]  /*11f0*/  UIADD3 UR49, UR23, UR9, URZ ;  /* 0x0000000917317290 */ /* 0x000fe2000fffe03f */
[--C-:B-1----:R-:W-:Y:S01]  /*1200*/  IMAD.MOV R0, RZ, RZ, -R3.reuse ;  /* 0x000000ffff007224 */ /* 0x102fe200078e0a03 */
[----:B------:R-:W-:Y:S01]  /*1210*/  USEL UR56, UR22, UR12, !UP1 ;  /* 0x0000000c16387287 */ /* 0x000fe2000c800000 */
[----:B------:R-:W-:Y:S01]  /*1220*/  IMAD.MOV.U32 R2, RZ, RZ, RZ ;  /* 0x000000ffff027224 */ /* 0x000fe200078e00ff */
[----:B------:R-:W-:Y:S01]  /*1230*/  @UP3 UIMAD UR9, UR47, UR40, URZ ;  /* 0x000000282f0932a4 */ /* 0x000fe2000f8e023f */
[----:B------:R-:W-:Y:S01]  /*1240*/  IMAD R0, R0, R5, RZ ;  /* 0x0000000500007224 */ /* 0x000fe200078e02ff */
[----:B------:R-:W-:Y:S02]  /*1250*/  ULOP3.LUT UR12, UR45, 0xffffffc0, URZ, 0xc0, !UPT ;  /* 0xffffffc02d0c7892 */ /* 0x000fe4000f8ec03f */
[----:B------:R-:W-:Y:S01]  /*1260*/  UISETP.NE.AND UP0, UPT, UR31, -0x1, UPT ;  /* 0xffffffff1f00788c */ /* 0x000fe2000bf05270 */
[----:B------:R-:W-:Y:S01]  /*1270*/  IMAD.HI.U32 R0, R3, R0, R2 ;  /* 0x0000000003007227 */ /* 0x000fe200078e0002 */
[----:B------:R-:W-:Y:S01]  /*1280*/  MOV R2, R4 ;  /* 0x0000000400027202 */ /* 0x000fe20000000f00 */
[----:B------:R-:W-:-:S02]  /*1290*/  UIMAD UR26, UR8, UR21, URZ ;  /* 0x00000015081a72a4 */ /* 0x000fc4000f8e023f */
[----:B------:R-:W-:Y:S02]  /*12a0*/  @UP1 UIADD3 UR49, UR13, UR14, URZ ;  /* 0x0000000e0d311290 */ /* 0x000fe4000fffe03f */
[----:B------:R-:W-:Y:S01]  /*12b0*/  IMAD.HI.U32 R0, R0, R2, RZ ;  /* 0x0000000200007227 */ /* 0x000fe200078e00ff */
[----:B------:R-:W-:Y:S02]  /*12c0*/  @UP3 USEL UR14, UR9, UR8, !UP1 ;  /* 0x00000008090e3287 */ /* 0x000fe4000c800000 */
[----:B------:R-:W-:Y:S01]  /*12d0*/  USEL UR55, UR18, UR24, !UP1 ;  /* 0x0000001812377287 */ /* 0x000fe2000c800000 */
[----:B------:R-:W-:Y:S01]  /*12e0*/  IMAD.MOV R3, RZ, RZ, -R0 ;  /* 0x000000ffff037224 */ /* 0x000fe200078e0a00 */
[----:B------:R-:W-:Y:S01]  /*12f0*/  UIADD3 UR9, UR12, -0x40, URZ ;  /* 0xffffffc00c097890 */ /* 0x000fe2000fffe03f */
[----:B------:R-:W-:Y:S02]  /*1300*/  @UP3 ULDC UR24, c[0x0][0x2e4] ;  /* 0x0000b90000183ab9 */ /* 0x000fe40000000800 */
[----:B------:R-:W-:Y:S01]  /*1310*/  IMAD R2, R5, R3, R2 ;  /* 0x0000000305027224 */ /* 0x000fe200078e0202 */
[----:B------:R-:W-:-:S02]  /*1320*/  @UP1 UIADD3 UR46, UR25, UR26, URZ ;  /* 0x0000001a192e1290 */ /* 0x000fc4000fffe03f */
[----:B------:R-:W-:Y:S02]  /*1330*/  @!UP3 UIMAD UR13, UR47, UR61, UR58 ;  /* 0x0000003d2f0db2a4 */ /* 0x000fe4000f8e023a */
[----:B------:R-:W-:Y:S01]  /*1340*/  ISETP.GT.U32.AND P1, PT, R5, R2, PT ;  /* 0x000000020500720c */ /* 0x000fe20003f24070 */
[----:B------:R-:W-:Y:S02]  /*1350*/  @UP3 UIMAD UR26, UR58, UR24, UR14 ;  /* 0x000000183a1a32a4 */ /* 0x000fe4000f8e020e */
[----:B------:R-:W-:Y:S02]  /*1360*/  USHF.R.S32.HI UR24, URZ, 0x1f, UR9 ;  /* 0x0000001f3f187899 */ /* 0x000fe40008011409 */
[----:B------:R-:W-:Y:S02]  /*1370*/  UIADD3 UR12, UP2, UR9, UR33, URZ ;  /* 0x00000021090c7290 */ /* 0x000fe4000ff5e03f */
[----:B------:R-:W-:Y:S01]  /*1380*/  @!UP3 UIMAD UR26, UR13, UR40, URZ ;  /* 0x000000280d1ab2a4 */ /* 0x000fe2000f8e023f */
[----:B------:R-:W-:Y:S01]  /*1390*/  ULDC.U8 UR17, c[0x0][0x480] ;  /* 0x0001200000117ab9 */ /* 0x000fe20000000000 */
[----:B------:R-:W-:-:S02]  /*13a0*/  UIADD3.X UR13, UR24, UR35, URZ, UP2, !UPT ;  /* 0x00000023180d7290 */ /* 0x000fc400097fe43f */
[----:B------:R-:W-:Y:S02]  /*13b0*/  UIMAD UR11, UR11, UR12, URZ ;  /* 0x0000000c0b0b72a4 */ /* 0x000fe4000f8e023f */
[----:B------:R-:W-:Y:S01]  /*13c0*/  @!P1 IMAD.IADD R2, R2, 0x1, -R5 ;  /* 0x0000000102029824 */ /* 0x000fe200078e0a05 */
[----:B------:R-:W-:Y:S01]  /*13d0*/  @!P1 IADD3 R0, R0, 0x1, RZ ;  /* 0x0000000100009810 */ /* 0x000fe20007ffe0ff */
[----:B------:R-:W-:Y:S01]  /*13e0*/  @UP0 UIADD3 UR30, UR15, UR31, URZ ;  /* 0x0000001f0f1e0290 */ /* 0x000fe2000fffe03f */
[----:B------:R-:W-:Y:S01]  /*13f0*/  PLOP3.LUT P1, PT, PT, PT, UP0, 0x80, 0x0 ;  /* 0x000000000000781c */ /* 0x000fe20003f2f008 */
[----:B------:R-:W-:Y:S01]  /*1400*/  @UP0 UIADD3 UR27, UR15, UR31, URZ ;  /* 0x0000001f0f1b0290 */ /* 0x000fe2000fffe03f */
[----:B------:R-:W-:Y:S01]  /*1410*/  ISETP.GE.U32.AND P0, PT, R2, R5, PT ;  /* 0x000000050200720c */ /* 0x000fe20003f06070 */
[----:B------:R-:W-:Y:S01]  /*1420*/  UIMAD UR51, UR58, UR41, URZ ;  /* 0x000000293a3372a4 */ /* 0x000fe2000f8e023f */
[----:B------:R-:W-:Y:S01]  /*1430*/  LOP3.LUT R2, R6, UR58, RZ, 0x3c, !PT ;  /* 0x0000003a06027c12 */ /* 0x000fe2000f8e3cff */
[----:B------:R-:W-:Y:S01]  /*1440*/  UISETP.NE.AND UP4, UPT, UR17, URZ, UPT ;  /* 0x0000003f1100728c */ /* 0x000fe2000bf85270 */
[----:B------:R-:W-:-:S02]  /*1450*/  @UP0 ULDC.64 UR18, c[0x0][0x250] ;  /* 0x0000940000120ab9 */ /* 0x000fc40000000a00 */
[----:B------:R-:W-:Y:S01]  /*1460*/  ISETP.GE.AND P2, PT, R2, RZ, PT ;  /* 0x000000ff0200720c */ /* 0x000fe20003f46270 */
[----:B------:R-:W-:Y:S01]  /*1470*/  @UP0 ULDC.64 UR16, c[0x0][0x248] ;  /* 0x0000920000100ab9 */ /* 0x000fe20000000a00 */
[----:B------:R-:W-:Y:S02]  /*1480*/  UIMAD.WIDE.U32 UR40, UR10, UR12, URZ ;  /* 0x0000000c0a2872a5 */ /* 0x000fe4000f8e003f */
[----:B------:R-:W-:Y:S02]  /*1490*/  UIMAD UR12, UR10, UR13, UR11 ;  /* 0x0000000d0a0c72a4 */ /* 0x000fe4000f8e020b */
[----:B------:R-:W-:Y:S01]  /*14a0*/  @UP0 UIMAD.WIDE.U32 UR22, UR30, UR16, URZ ;  /* 0x000000101e1602a5 */ /* 0x000fe2000f8e003f */
[----:B------:R-:W-:Y:S01]  /*14b0*/  @P0 VIADD R0, R0, 0x1 ;  /* 0x0000000100000836 */ /* 0x000fe20000000000 */
[----:B------:R-:W-:Y:S01]  /*14c0*/  @UP0 UIMAD.WIDE.U32 UR10, UR27, UR18, URZ ;  /* 0x000000121b0a02a5 */ /* 0x000fe2000f8e003f */
[----:B------:R-:W-:Y:S01]  /*14d0*/  PLOP3.LUT P0, PT, PT, PT, UP3, 0x80, 0x0 ;  /* 0x000000000000781c */ /* 0x000fe20003f0f038 */
[----:B------:R-:W-:Y:S01]  /*14e0*/  @UP0 UIMAD UR30, UR30, UR17, URZ ;  /* 0x000000111e1e02a4 */ /* 0x000fe2000f8e023f */
[----:B------:R-:W-:Y:S01]  /*14f0*/  IMAD.MOV.U32 R16, RZ, RZ, R0 ;  /* 0x000000ffff107224 */ /* 0x000fe200078e0000 */
[----:B------:R-:W-:-:S02]  /*1500*/  @UP0 UIMAD UR13, UR27, UR19, URZ ;  /* 0x000000131b0d02a4 */ /* 0x000fc4000f8e023f */
[----:B------:R-:W-:Y:S02]  /*1510*/  @!UP1 UIADD3 UR48, UR39, UR28, URZ ;  /* 0x0000001c27309290 */ /* 0x000fe4000fffe03f */
[----:B------:R-:W-:Y:S01]  /*1520*/  USEL UR53, UR50, URZ, UP4 ;  /* 0x0000003f32357287 */ /* 0x000fe2000a000000 */
[----:B------:R-:W-:Y:S01]  /*1530*/  @!P2 IADD3 R16, -R16, RZ, RZ ;  /* 0x000000ff1010a210 */ /* 0x000fe20007ffe1ff */
[----:B------:R-:W-:Y:S01]  /*1540*/  USHF.R.S32.HI UR44, URZ, 0x1f, UR32 ;  /* 0x0000001f3f2c7899 */ /* 0x000fe20008011420 */
[----:B------:R-:W-:Y:S01]  /*1550*/  @!P3 LOP3.LUT R16, RZ, R6, RZ, 0x33, !PT ;  /* 0x00000006ff10b212 */ /* 0x000fe200078e33ff */
[----:B------:R-:W-:Y:S02]  /*1560*/  USHF.R.S32.HI UR54, URZ, 0x1f, UR51 ;  /* 0x0000001f3f367899 */ /* 0x000fe40008011433 */
[----:B------:R-:W-:Y:S02]  /*1570*/  USEL UR52, UR34, URZ, UP4 ;  /* 0x0000003f22347287 */ /* 0x000fe4000a000000 */
[----:B------:R-:W-:-:S02]  /*1580*/  @UP0 UIADD3 UR36, UR11, UR13, URZ ;  /* 0x0000000d0b240290 */ /* 0x000fc4000fffe03f */
[----:B------:R-:W-:Y:S02]  /*1590*/  UIADD3 UR50, UR41, UR12, URZ ;  /* 0x0000000c29327290 */ /* 0x000fe4000fffe03f */
        /* <DEDUP_REMOVED lines=16> */
.L_x_316:
[----:B------:R-:W-:Y:S05]  /*16a0*/  @P1 BRA `(.L_x_317) ;  /* 0x0000000000301947 */ /* 0x000fea0003800000 */
[----:B------:R-:W-:Y:S01]  /*16b0*/  USHF.R.S32.HI UR10, URZ, 0x1f, UR15 ;  /* 0x0000001f3f0a7899 */ /* 0x000fe2000801140f */
[----:B------:R-:W-:-:S03]  /*16c0*/  ULDC.64 UR18, c[0x0][0x250] ;  /* 0x0000940000127ab9 */ /* 0x000fc60000000a00 */
        /* <DEDUP_REMOVED lines=10> */
.L_x_317:
        /* <DEDUP_REMOVED lines=11> */
.L_x_318:
[----:B------:R-:W-:-:S04]  /*1820*/  UIMAD UR8, UR47, UR61, UR58 ;  /* 0x0000003d2f0872a4 */ /* 0x000fc8000f8e023a */
[----:B------:R-:W-:-:S12]  /*1830*/  UIMAD UR8, UR8, UR59, URZ ;  /* 0x0000003b080872a4 */ /* 0x000fd8000f8e023f */
.L_x_319:
[----:B------:R-:W1:Y:S01]  /*1840*/  S2R R27, SR_TID.X ;  /* 0x00000000001b7919 */ /* 0x000e620000002100 */
[----:B------:R-:W2:Y:S01]  /*1850*/  LDC.64 R4, c[0x0][0x420] ;  /* 0x00010800ff047b82 */ /* 0x000ea20000000a00 */
[----:B------:R-:W-:Y:S01]  /*1860*/  SHF.R.S32.HI R227, RZ, 0x1f, R226 ;  /* 0x0000001fffe37819 */ /* 0x000fe200000114e2 */
[----:B------:R-:W-:Y:S01]  /*1870*/  ULDC UR11, c[0x0][0x2dc] ;  /* 0x0000b700000b7ab9 */ /* 0x000fe20000000800 */
[----:B------:R-:W-:Y:S01]  /*1880*/  USHF.R.S32.HI UR14, URZ, 0x1f, UR58 ;  /* 0x0000001f3f0e7899 */ /* 0x000fe2000801143a */
[----:B------:R-:W-:Y:S01]  /*1890*/  BSSY B1, `(.L_x_315) ;  /* 0x000092a000017945 */ /* 0x000fe20003800000 */
[----:B------:R-:W-:Y:S02]  /*18a0*/  UIMAD UR12, UR11, UR61, URZ ;  /* 0x0000003d0b0c72a4 */ /* 0x000fe4000f8e023f */
[----:B------:R-:W-:Y:S02]  /*18b0*/  UIADD3 UR27, UR9, UR8, URZ ;  /* 0x00000008091b7290 */ /* 0x000fe4000fffe03f */
[----:B------:R-:W-:-:S02]  /*18c0*/  UIADD3 UR26, UR9, UR26, URZ ;  /* 0x0000001a091a7290 */ /* 0x000fc4000fffe03f */
[----:B------:R-:W-:Y:S01]  /*18d0*/  UISETP.GE.AND UP2, UPT, UR37, 0x1, UPT ;  /* 0x000000012500788c */ /* 0x000fe2000bf46270 */
[----:B------:R-:W-:Y:S01]  /*18e0*/  ULDC.64 UR34, c[0x0][0x400] ;  /* 0x0001000000227ab9 */ /* 0x000fe20000000a00 */
[----:B------:R-:W-:Y:S01]  /*18f0*/  ULDC.64 UR42, c[0x0][0x2b0] ;  /* 0x0000ac00002a7ab9 */ /* 0x000fe20000000a00 */
[----:B------:R-:W-:Y:S01]  /*1900*/  ULDC.64 UR22, c[0x0][0x210] ;  /* 0x0000840000167ab9 */ /* 0x000fe20000000a00 */
[----:B------:R-:W-:Y:S01]  /*1910*/  ULEA.HI.SX32 UR38, UR45, 0xffffffff, 0x1a ;  /* 0xffffffff2d267891 */ /* 0x000fe2000f8fd23f */
[----:B-1----:R-:W-:-:S04]  /*1920*/  SHF.R.S32.HI R28, RZ, 0x1f, R27 ;  /* 0x0000001fff1c7819 */ /* 0x002fc8000001141b */
[----:B------:R-:W-:-:S04]  /*1930*/  LEA.HI R2, R28, R27, RZ, 0x3 ;  /* 0x0000001b1c027211 */ /* 0x000fc800078f18ff */
[----:B------:R-:W-:-:S04]  /*1940*/  SHF.R.S32.HI R2, RZ, 0x3, R2 ;  /* 0x00000003ff027819 */ /* 0x000fc80000011402 */
[----:B------:R-:W-:Y:S02]  /*1950*/  SHF.R.S32.HI R26, RZ, 0x1f, R2 ;  /* 0x0000001fff1a7819 */ /* 0x000fe40000011402 */
[----:B------:R-:W-:-:S04]  /*1960*/  IADD3 R8, P0, R2, UR9, RZ ;  /* 0x0000000902087c10 */ /* 0x000fc8000ff1e0ff */
[----:B------:R-:W-:Y:S02]  /*1970*/  IADD3.X R0, R26, UR24, RZ, P0, !PT ;  /* 0x000000181a007c10 */ /* 0x000fe400087fe4ff */
[----:B------:R-:W-:Y:S01]  /*1980*/  IADD3 R6, P0, R226, UR10, RZ ;  /* 0x0000000ae2067c10 */ /* 0x000fe2000ff1e0ff */
[----:B------:R-:W-:Y:S02]  /*1990*/  ULDC.64 UR10, c[0x0][0x428] ;  /* 0x00010a00000a7ab9 */ /* 0x000fe40000000a00 */
[----:B------:R-:W-:Y:S01]  /*19a0*/  IMAD R0, R0, UR20, RZ ;  /* 0x0000001400007c24 */ /* 0x000fe2000f8e02ff */
[----:B------:R-:W-:Y:S01]  /*19b0*/  IADD3.X R7, R227, UR48, RZ, P0, !PT ;  /* 0x00000030e3077c10 */ /* 0x000fe200087fe4ff */
[----:B------:R-:W-:Y:S02]  /*19c0*/  UIMAD UR8, UR14, UR10, URZ ;  /* 0x0000000a0e0872a4 */ /* 0x000fe4000f8e023f */
[C---:B------:R-:W-:Y:S02]  /*19d0*/  IMAD R10, R8.reuse, UR21, R0 ;  /* 0x00000015080a7c24 */ /* 0x040fe4000f8e0200 */
[----:B------:R-:W-:Y:S01]  /*19e0*/  IMAD.WIDE.U32 R8, R8, UR20, R226 ;  /* 0x0000001408087c25 */ /* 0x000fe2000f8e00e2 */
[----:B------:R-:W-:-:S02]  /*19f0*/  UIMAD UR13, UR58, UR11, UR8 ;  /* 0x0000000b3a0d72a4 */ /* 0x000fc4000f8e0208 */
[----:B------:R-:W-:Y:S01]  /*1a00*/  USHF.L.U32 UR8, UR12, 0x6, URZ ;  /* 0x000000060c087899 */ /* 0x000fe2000800063f */
[----:B--2---:R-:W-:Y:S01]  /*1a10*/  IMAD R0, R4, UR24, RZ ;  /* 0x0000001804007c24 */ /* 0x004fe2000f8e02ff */
[----:B------:R-:W-:Y:S01]  /*1a20*/  IADD3 R8, P0, R8, UR55, RZ ;  /* 0x0000003708087c10 */ /* 0x000fe2000ff1e0ff */
[----:B------:R-:W-:Y:S01]  /*1a30*/  IMAD.WIDE.U32 R6, R4, UR9, R6 ;  /* 0x0000000904067c25 */ /* 0x000fe2000f8e0006 */
[----:B------:R-:W-:Y:S02]  /*1a40*/  ULDC.64 UR24, c[0x0][0x3e0] ;  /* 0x0000f80000187ab9 */ /* 0x000fe40000000a00 */
[----:B------:R-:W-:Y:S01]  /*1a50*/  IADD3.X R9, R9, UR46, R10, P0, !PT ;  /* 0x0000002e09097c10 */ /* 0x000fe200087fe40a */
[----:B------:R-:W-:Y:S01]  /*1a60*/  IMAD R3, R5, UR9, R0 ;  /* 0x0000000905037c24 */ /* 0x000fe2000f8e0200 */
[----:B------:R-:W-:Y:S01]  /*1a70*/  LEA.HI R10, R28, R27, RZ, 0x5 ;  /* 0x0000001b1c0a7211 */ /* 0x000fe200078f28ff */
[----:B------:R-:W-:Y:S01]  /*1a80*/  IMAD.U32 R0, RZ, RZ, UR10 ;  /* 0x0000000aff007e24 */ /* 0x000fe2000f8e00ff */
[----:B------:R-:W-:Y:S01]  /*1a90*/  ULDC.64 UR10, c[0x0][0x258] ;  /* 0x00009600000a7ab9 */ /* 0x000fe20000000a00 */
[----:B------:R-:W-:Y:S01]  /*1aa0*/  IMAD.IADD R7, R7, 0x1, R3 ;  /* 0x0000000107077824 */ /* 0x000fe200078e0203 */
[----:B------:R-:W-:Y:S01]  /*1ab0*/  UIMAD UR9, UR14, UR10, URZ ;  /* 0x0000000a0e0972a4 */ /* 0x000fe2000f8e023f */
[----:B------:R-:W-:Y:S01]  /*1ac0*/  LOP3.LUT R3, R10, 0xffffffe0, RZ, 0xc0, !PT ;  /* 0xffffffe00a037812 */ /* 0x000fe200078ec0ff */
[----:B------:R-:W-:-:S02]  /*1ad0*/  IMAD.WIDE.U32 R6, R0, UR58, R6 ;  /* 0x0000003a00067c25 */ /* 0x000fc4000f8e0006 */
[----:B------:R-:W-:Y:S01]  /*1ae0*/  UIMAD UR14, UR58, UR11, UR9 ;  /* 0x0000000b3a0e72a4 */ /* 0x000fe2000f8e0209 */
[----:B------:R-:W-:Y:S01]  /*1af0*/  SHF.R.S32.HI R0, RZ, 0x5, R10 ;  /* 0x00000005ff007819 */ /* 0x000fe2000001140a */
[----:B------:R-:W-:Y:S01]  /*1b00*/  USHF.R.S32.HI UR9, URZ, 0x1f, UR8 ;  /* 0x0000001f3f097899 */ /* 0x000fe20008011408 */
[----:B------:R-:W-:Y:S01]  /*1b10*/  IMAD.IADD R3, R27, 0x1, -R3 ;  /* 0x000000011b037824 */ /* 0x000fe200078e0a03 */
[----:B------:R-:W-:Y:S01]  /*1b20*/  UIADD3 UR8, UP1, UP0, UR40, UR8, UR51 ;  /* 0x0000000828087290 */ /* 0x000fe2000f83e033 */
[----:B------:R-:W-:Y:S01]  /*1b30*/  PLOP3.LUT P0, PT, PT, PT, UP2, 0x80, 0x0 ;  /* 0x000000000000781c */ /* 0x000fe20003f0f028 */
[----:B------:R-:W-:Y:S01]  /*1b40*/  IMAD.U32 R10, RZ, RZ, UR10 ;  /* 0x0000000aff0a7e24 */ /* 0x000fe2000f8e00ff */
[----:B------:R-:W-:Y:S01]  /*1b50*/  ULDC.64 UR40, c[0x0][0x478] ;  /* 0x00011e0000287ab9 */ /* 0x000fe20000000a00 */
[----:B------:R-:W-:Y:S01]  /*1b60*/  IMAD R11, R0, UR12, R3 ;  /* 0x0000000c000b7c24 */ /* 0x000fe2000f8e0203 */
[----:B------:R-:W-:Y:S01]  /*1b70*/  UIADD3.X UR9, UR50, UR9, UR54, UP1, UP0 ;  /* 0x0000000932097290 */ /* 0x000fe20008fe0436 */
[----:B------:R-:W-:Y:S01]  /*1b80*/  IMAD R0, R26, R4, RZ ;  /* 0x000000041a007224 */ /* 0x000fe200078e02ff */
[----:B------:R-:W-:Y:S01]  /*1b90*/  UIADD3 UR12, UP1, UP0, UR52, UR8, UR56 ;  /* 0x00000008340c7290 */ /* 0x000fe2000f83e038 */
[----:B------:R-:W-:Y:S01]  /*1ba0*/  VIADD R7, R7, UR13 ;  /* 0x0000000d07077c36 */ /* 0x000fe20008000000 */
[----:B------:R-:W-:Y:S01]  /*1bb0*/  UIMAD.WIDE UR10, UR26, 0x4, UR42 ;  /* 0x000000041a0a78a5 */ /* 0x000fe2000f8e022a */
[----:B------:R-:W-:Y:S01]  /*1bc0*/  IMAD R3, R2, R5, R0 ;  /* 0x0000000502037224 */ /* 0x000fe200078e0200 */
[----:B------:R-:W-:Y:S01]  /*1bd0*/  UIADD3.X UR8, UR53, UR9, UR49, UP1, UP0 ;  /* 0x0000000935087290 */ /* 0x000fe20008fe0431 */
[----:B------:R-:W-:Y:S01]  /*1be0*/  IMAD.WIDE.U32 R8, R10, UR58, R8 ;  /* 0x0000003a0a087c25 */ /* 0x000fe2000f8e0008 */
[----:B------:R-:W-:Y:S01]  /*1bf0*/  IADD3 R0, P2, R11, UR12, RZ ;  /* 0x0000000c0b007c10 */ /* 0x000fe2000ff5e0ff */
[----:B------:R-:W-:-:S02]  /*1c00*/  UIMAD.WIDE UR26, UR27, 0x4, UR40 ;  /* 0x000000041b1a78a5 */ /* 0x000fc4000f8e0228 */
[----:B------:R-:W-:Y:S01]  /*1c10*/  IMAD.WIDE.U32 R6, R2, R4, R6 ;  /* 0x0000000402067225 */ /* 0x000fe200078e0006 */
[----:B------:R-:W-:Y:S02]  /*1c20*/  LEA R224, P1, R0, UR34, 0x2 ;  /* 0x0000002200e07c11 */ /* 0x000fe4000f8210ff */
[----:B------:R-:W-:Y:S01]  /*1c30*/  LEA.HI.X.SX32 R14, R11, UR8, 0x1, P2 ;  /* 0x000000080b0e7c11 */ /* 0x000fe200090f0eff */
[----:B------:R-:W-:Y:S01]  /*1c40*/  IMAD.IADD R3, R7, 0x1, R3 ;  /* 0x0000000107037824 */ /* 0x000fe200078e0203 */
[----:B------:R-:W-:Y:S01]  /*1c50*/  LEA R10, P3, R6, UR24, 0x1 ;  /* 0x00000018060a7c11 */ /* 0x000fe2000f8608ff */
[----:B------:R-:W-:Y:S01]  /*1c60*/  VIADD R15, R9, UR14 ;  /* 0x0000000e090f7c36 */ /* 0x000fe20008000000 */
[----:B------:R-:W-:Y:S02]  /*1c70*/  LEA R12, P4, R8, UR22, 0x1 ;  /* 0x00000016080c7c11 */ /* 0x000fe4000f8808ff */
[----:B------:R-:W-:Y:S02]  /*1c80*/  LEA.HI.X R225, R0, UR35, R14, 0x2, P1 ;  /* 0x0000002300e17c11 */ /* 0x000fe400088f140e */
[----:B------:R-:W-:-:S02]  /*1c90*/  LEA.HI.X R11, R6, UR25, R3, 0x1, P3 ;  /* 0x00000019060b7c11 */ /* 0x000fc400098f0c03 */
[----:B------:R-:W-:Y:S01]  /*1ca0*/  LEA.HI.X R13, R8, UR23, R15, 0x1, P4 ;  /* 0x00000017080d7c11 */ /* 0x000fe2000a0f0c0f */
[----:B------:R-:W-:Y:S06]  /*1cb0*/  @!P0 BRA `(.L_x_320) ;  /* 0x0000007c00fc8947 */ /* 0x000fec0003800000 */
[----:B------:R-:W-:Y:S01]  /*1cc0*/  PLOP3.LUT P0, PT, PT, PT, UP4, 0x80, 0x0 ;  /* 0x000000000000781c */ /* 0x000fe20003f0f048 */
[----:B------:R-:W-:Y:S01]  /*1cd0*/  UMOV UR8, UR38 ;  /* 0x0000002600087c82 */ /* 0x000fe20008000000 */
[----:B------:R-:W-:Y:S01]  /*1ce0*/  LEA R0, R242, UR4, 0x1 ;  /* 0x00000004f2007c11 */ /* 0x000fe2000f8e08ff */
[----:B------:R-:W-:Y:S01]  /*1cf0*/  UIMAD UR9, UR8, -0x40, UR37 ;  /* 0xffffffc0080978a4 */ /* 0x000fe2000f8e0225 */
[----:B------:R-:W-:Y:S01]  /*1d00*/  VIADD R23, R2, 0x20 ;  /* 0x0000002002177836 */ /* 0x000fe20000000000 */
[----:B------:R-:W-:Y:S01]  /*1d10*/  UMOV UR12, UR10 ;  /* 0x0000000a000c7c82 */ /* 0x000fe20008000000 */
[----:B------:R-:W-:Y:S01]  /*1d20*/  ULEA.HI UR10, UR8, UR8, URZ, 0x1 ;  /* 0x00000008080a7291 */ /* 0x000fe2000f8f083f */
[----:B------:R-:W-:Y:S01]  /*1d30*/  BSSY B0, `(.L_x_321) ;  /* 0x000001d000007945 */ /* 0x000fe20003800000 */
[----:B------:R-:W-:-:S05]  /*1d40*/  UMOV UR14, UR26 ;  /* 0x0000001a000e7c82 */ /* 0x000fca0008000000 */
[----:B------:R-:W-:Y:S01]  /*1d50*/  @P0 BAR.SYNC.DEFER_BLOCKING 0x0 ;  /* 0x0000000000000b1d */ /* 0x000fe20000010000 */
[----:B------:R-:W-:Y:S01]  /*1d60*/  ISETP.GE.AND P4, PT, R2, UR9, PT ;  /* 0x0000000902007c0c */ /* 0x000fe2000bf86270 */
[----:B------:R-:W-:Y:S01]  /*1d70*/  ULOP3.LUT UR10, UR10, 0xfffffffe, URZ, 0xc0, !UPT ;  /* 0xfffffffe0a0a7892 */ /* 0x000fe2000f8ec03f */
[----:B------:R-:W-:Y:S01]  /*1d80*/  ISETP.GE.AND P3, PT, R23, UR9, PT ;  /* 0x0000000917007c0c */ /* 0x000fe2000bf66270 */
[----:B------:R-:W-:Y:S02]  /*1d90*/  IMAD.MOV.U32 R234, RZ, RZ, R10 ;  /* 0x000000ffffea7224 */ /* 0x000fe400078e000a */
[----:B------:R-:W-:Y:S01]  /*1da0*/  UIADD3 UR10, UR8, -UR10, URZ ;  /* 0x8000000a080a7290 */ /* 0x000fe2000fffe03f */
[----:B------:R-:W-:Y:S01]  /*1db0*/  IMAD.MOV.U32 R235, RZ, RZ, R11 ;  /* 0x000000ffffeb7224 */ /* 0x000fe200078e000b */
[----:B------:R-:W-:Y:S01]  /*1dc0*/  UMOV UR13, UR27 ;  /* 0x0000001b000d7c82 */ /* 0x000fe20008000000 */
[----:B------:R-:W-:Y:S01]  /*1dd0*/  VIADD R14, R226, 0x40 ;  /* 0x00000040e20e7836 */ /* 0x000fe20000000000 */
[----:B------:R-:W-:-:S04]  /*1de0*/  UISETP.NE.AND UP0, UPT, UR10, 0x1, UPT ;  /* 0x000000010a00788c */ /* 0x000fc8000bf05270 */
        /* <DEDUP_REMOVED lines=17> */
.L_x_322:
[----:B------:R-:W-:Y:S05]  /*1f00*/  BSYNC B0 ;  /* 0x0000000000007941 */ /* 0x000fea0003800000 */
.L_x_321:
[----:B------:R4:W-:Y:S01]  /*1f10*/  @P3 STS.128 [R0+0x9000], RZ ;  /* 0x009000ff00003388 */ /* 0x0009e20000000c00 */
[----:B------:R-:W-:Y:S01]  /*1f20*/  VIADD R10, R242, 0x2000 ;  /* 0x00002000f20a7836 */ /* 0x000fe20000000000 */
[----:B------:R-:W-:Y:S01]  /*1f30*/  PLOP3.LUT P1, PT, PT, PT, UP0, 0x80, 0x0 ;  /* 0x000000000000781c */ /* 0x000fe20003f2f008 */
[----:B------:R-:W-:Y:S01]  /*1f40*/  BSSY B0, `(.L_x_323) ;  /* 0x000001a000007945 */ /* 0x000fe20003800000 */
[----:B------:R4:W-:Y:S01]  /*1f50*/  @P3 STS.128 [R0+0xb000], RZ ;  /* 0x00b000ff00003388 */ /* 0x0009e20000000c00 */
[----:B------:R-:W-:Y:S01]  /*1f60*/  MOV R232, R12 ;  /* 0x0000000c00e87202 */ /* 0x000fe20000000f00 */
[----:B------:R-:W-:Y:S01]  /*1f70*/  IMAD.MOV.U32 R233, RZ, RZ, R13 ;  /* 0x000000ffffe97224 */ /* 0x000fe200078e000d */
[----:B------:R-:W-:Y:S01]  /*1f80*/  SEL R222, R10, R242, !P1 ;  /* 0x000000f20ade7207 */ /* 0x000fe20004800000 */
[----:B------:R-:W-:Y:S07]  /*1f90*/  @P3 BRA `(.L_x_324) ;  /* 0x0000000000503947 */ /* 0x000fee0003800000 */
[----:B------:R-:W-:Y:S02]  /*1fa0*/  ULDC UR10, c[0x0][0x2d0] ;  /* 0x0000b400000a7ab9 */ /* 0x000fe40000000800 */
[----:B------:R-:W-:Y:S02]  /*1fb0*/  ISETP.GE.AND P2, PT, R226, UR10, PT ;  /* 0x0000000ae2007c0c */ /* 0x000fe4000bf46270 */
[----:B------:R-:W-:-:S11]  /*1fc0*/  ISETP.GE.AND P0, PT, R14, UR10, PT ;  /* 0x0000000a0e007c0c */ /* 0x000fd6000bf06270 */
[C---:B------:R-:W-:Y:S01]  /*1fd0*/  @!P2 LEA R10, P5, R4.reuse, R234, 0x6 ;  /* 0x000000ea040aa211 */ /* 0x040fe200078a30ff */
[----:B------:R1:W-:Y:S03]  /*1fe0*/  @P2 STS.128 [R0+0x9000], RZ ;  /* 0x009000ff00002388 */ /* 0x0003e60000000c00 */
[----:B------:R-:W-:-:S05]  /*1ff0*/  @!P2 LEA.HI.X R11, R4, R235, R5, 0x6, P5 ;  /* 0x000000eb040ba211 */ /* 0x000fca00028f3405 */
[----:B------:R-:W-:Y:S01]  /*2000*/  @!PT LDS RZ, [RZ] ;  /* 0x00000000fffff984 */ /* 0x000fe20000000800 */
[----:B------:R-:W-:Y:S01]  /*2010*/  @!PT LDS RZ, [RZ] ;  /* 0x00000000fffff984 */ /* 0x000fe20000000800 */
[----:B------:R-:W-:Y:S01]  /*2020*/  @!PT LDS RZ, [RZ] ;  /* 0x00000000fffff984 */ /* 0x000fe20000000800 */
[----:B------:R1:W-:Y:S04]  /*2030*/  @!P2 LDGSTS.E.BYPASS.LTC128B.128 [R0+0x9000], desc[UR6][R10.64] ;  /* 0x090000000a00afae */ /* 0x0003e8000b901d46 */
[----:B------:R1:W-:Y:S01]  /*2040*/  @P0 STS.128 [R0+0xb000], RZ ;  /* 0x00b000ff00000388 */ /* 0x0003e20000000c00 */
[----:B------:R-:W-:Y:S05]  /*2050*/  @P0 BRA `(.L_x_324) ;  /* 0x0000000000200947 */ /* 0x000fea0003800000 */
[----:B------:R-:W-:-:S04]  /*2060*/  LEA R6, P0, R4, R6, 0x5 ;  /* 0x0000000604067211 */ /* 0x000fc800078028ff */
[----:B------:R-:W-:Y:S02]  /*2070*/  LEA.HI.X R5, R4, R3, R5, 0x5, P0 ;  /* 0x0000000304057211 */ /* 0x000fe400000f2c05 */
[----:B------:R-:W-:-:S04]  /*2080*/  LEA R4, P0, R6, UR24, 0x1 ;  /* 0x0000001806047c11 */ /* 0x000fc8000f8008ff */
[----:B------:R-:W-:-:S05]  /*2090*/  LEA.HI.X R5, R6, UR25, R5, 0x1, P0 ;  /* 0x0000001906057c11 */ /* 0x000fca00080f0c05 */
[----:B------:R-:W-:Y:S01]  /*20a0*/  @!PT LDS RZ, [RZ] ;  /* 0x00000000fffff984 */ /* 0x000fe20000000800 */
[----:B------:R-:W-:Y:S01]  /*20b0*/  @!PT LDS RZ, [RZ] ;  /* 0x00000000fffff984 */ /* 0x000fe20000000800 */
[----:B------:R-:W-:Y:S01]  /*20c0*/  @!PT LDS RZ, [RZ] ;  /* 0x00000000fffff984 */ /* 0x000fe20000000800 */
[----:B------:R1:W-:Y:S04]  /*20d0*/  LDGSTS.E.BYPASS.LTC128B.128 [R0+0xb000], desc[UR6][R4.64+0x80] ;  /* 0x0b00008004007fae */ /* 0x0003e8000b901d46 */
.L_x_324:
[----:B------:R-:W-:Y:S05]  /*20e0*/  BSYNC B0 ;  /* 0x0000000000007941 */ /* 0x000fea0003800000 */
.L_x_323:
        /* <DEDUP_REMOVED lines=12> */
.L_x_326:
        /* <DEDUP_REMOVED lines=20> */
.L_x_327:
[----:B------:R-:W-:Y:S05]  /*22f0*/  BSYNC B0 ;  /* 0x0000000000007941 */ /* 0x000fea0003800000 */
.L_x_325:
[----:B------:R-:W-:Y:S01]  /*2300*/  UIMAD.WIDE.U32 UR24, UR20, 0x20, URZ ;  /* 0x00000020141878a5 */ /* 0x000fe2000f8e003f */
[----:B------:R-:W-:Y:S01]  /*2310*/  BSSY B0, `(.L_x_328) ;  /* 0x0000029000007945 */ /* 0x000fe20003800000 */
[----:B------:R-:W-:-:S03]  /*2320*/  USHF.L.U32 UR10, UR21, 0x5, URZ ;  /* 0x00000005150a7899 */ /* 0x000fc6000800063f */
[----:B------:R-:W-:Y:S09]  /*2330*/  @!P3 BRA `(.L_x_329) ;  /* 0x000000000024b947 */ /* 0x000ff20003800000 */
        /* <DEDUP_REMOVED lines=9> */
.L_x_329:
[----:B------:R-:W-:Y:S01]  /*23d0*/  ULDC UR26, c[0x0][0x2d0] ;  /* 0x0000b400001a7ab9 */ /* 0x000fe20000000800 */
[----:B------:R-:W-:Y:S01]  /*23e0*/  IMAD.U32 R3, RZ, RZ, UR20 ;  /* 0x00000014ff037e24 */ /* 0x000fe2000f8e00ff */
[----:B------:R-:W-:Y:S01]  /*23f0*/  ISETP.GE.AND P2, PT, R226, UR26, PT ;  /* 0x0000001ae2007c0c */ /* 0x000fe2000bf46270 */
[----:B-1----:R-:W-:Y:S01]  /*2400*/  IMAD.U32 R5, RZ, RZ, UR21 ;  /* 0x00000015ff057e24 */ /* 0x002fe2000f8e00ff */
[----:B------:R-:W-:-:S11]  /*2410*/  ISETP.GE.AND P0, PT, R14, UR26, PT ;  /* 0x0000001a0e007c0c */ /* 0x000fd6000bf06270 */
[C---:B------:R-:W-:Y:S01]  /*2420*/  @!P2 LEA R4, P3, R3.reuse, R232, 0x6 ;  /* 0x000000e80304a211 */ /* 0x040fe200078630ff */
[----:B------:R1:W-:Y:S03]  /*2430*/  @P2 STS [R222+0x1000], RZ ;  /* 0x001000ffde002388 */ /* 0x0003e60000000800 */
[----:B------:R-:W-:Y:S01]  /*2440*/  @!P2 LEA.HI.X R5, R3, R233, R5, 0x6, P3 ;  /* 0x000000e90305a211 */ /* 0x000fe200018f3405 */
[----:B------:R1:W-:Y:S01]  /*2450*/  @P2 STS [R222+0x1004], RZ ;  /* 0x001004ffde002388 */ /* 0x0003e20000000800 */
[----:B------:R-:W-:-:S03]  /*2460*/  IMAD.U32 R3, RZ, RZ, UR10 ;  /* 0x0000000aff037e24 */ /* 0x000fc6000f8e00ff */
[----:B------:R1:W-:Y:S04]  /*2470*/  @P2 STS [R222+0x1008], RZ ;  /* 0x001008ffde002388 */ /* 0x0003e80000000800 */
[----:B------:R1:W-:Y:S04]  /*2480*/  @P2 STS [R222+0x100c], RZ ;  /* 0x00100cffde002388 */ /* 0x0003e80000000800 */
[----:B------:R-:W-:Y:S01]  /*2490*/  @!PT LDS RZ, [RZ] ;  /* 0x00000000fffff984 */ /* 0x000fe20000000800 */
[----:B------:R-:W-:Y:S01]  /*24a0*/  @!PT LDS RZ, [RZ] ;  /* 0x00000000fffff984 */ /* 0x000fe20000000800 */
[----:B------:R-:W-:Y:S01]  /*24b0*/  @!PT LDS RZ, [RZ] ;  /* 0x00000000fffff984 */ /* 0x000fe20000000800 */
[----:B------:R1:W-:Y:S01]  /*24c0*/  @!P2 LDGSTS.E.BYPASS.LTC128B.128 [R222+0x1000], desc[UR6][R4.64] ;  /* 0x0100000004deafae */ /* 0x0003e2000b901d46 */
[----:B------:R-:W-:-:S03]  /*24d0*/  IADD3 R8, P2, R8, UR24, RZ ;  /* 0x0000001808087c10 */ /* 0x000fc6000ff5e0ff */
[----:B------:R1:W-:Y:S01]  /*24e0*/  @P0 STS [R222+0x3000], RZ ;  /* 0x003000ffde000388 */ /* 0x0003e20000000800 */
[----:B------:R-:W-:-:S03]  /*24f0*/  IADD3.X R3, R15, UR25, R3, P2, !PT ;  /* 0x000000190f037c10 */ /* 0x000fc600097fe403 */
[----:B------:R1:W-:Y:S04]  /*2500*/  @P0 STS [R222+0x3004], RZ ;  /* 0x003004ffde000388 */ /* 0x0003e80000000800 */
[----:B------:R1:W-:Y:S04]  /*2510*/  @P0 STS [R222+0x3008], RZ ;  /* 0x003008ffde000388 */ /* 0x0003e80000000800 */
[----:B------:R1:W-:Y:S01]  /*2520*/  @P0 STS [R222+0x300c], RZ ;  /* 0x00300cffde000388 */ /* 0x0003e20000000800 */
[----:B------:R-:W-:Y:S05]  /*2530*/  @P0 BRA `(.L_x_330) ;  /* 0x0000000000180947 */ /* 0x000fea0003800000 */
[----:B-1----:R-:W-:-:S04]  /*2540*/  LEA R4, P0, R8, UR22, 0x1 ;  /* 0x0000001608047c11 */ /* 0x002fc8000f8008ff */
[----:B------:R-:W-:-:S05]  /*2550*/  LEA.HI.X R5, R8, UR23, R3, 0x1, P0 ;  /* 0x0000001708057c11 */ /* 0x000fca00080f0c03 */
[----:B------:R-:W-:Y:S01]  /*2560*/  @!PT LDS RZ, [RZ] ;  /* 0x00000000fffff984 */ /* 0x000fe20000000800 */
[----:B------:R-:W-:Y:S01]  /*2570*/  @!PT LDS RZ, [RZ] ;  /* 0x00000000fffff984 */ /* 0x000fe20000000800 */
[----:B------:R-:W-:Y:S01]  /*2580*/  @!PT LDS RZ, [RZ] ;  /* 0x00000000fffff984 */ /* 0x000fe20000000800 */
[----:B------:R1:W-:Y:S04]  /*2590*/  LDGSTS.E.BYPASS.LTC128B.128 [R222+0x3000], desc[UR6][R4.64+0x80] ;  /* 0x0300008004de7fae */ /* 0x0003e8000b901d46 */
.L_x_330:
[----:B------:R-:W-:Y:S05]  /*25a0*/  BSYNC B0 ;  /* 0x0000000000007941 */ /* 0x000fea0003800000 */
.L_x_328:
[----:B------:R-:W-:Y:S01]  /*25b0*/  UIMAD UR10, UR44, UR16, URZ ;  /* 0x000000102c0a72a4 */ /* 0x000fe2000f8e023f */
[C---:B------:R-:W-:Y:S01]  /*25c0*/  VIADD R3, R252.reuse, 0x28 ;  /* 0x00000028fc037836 */ /* 0x040fe20000000000 */
[----:B------:R-:W-:Y:S01]  /*25d0*/  SHF.R.S32.HI R25, RZ, 0x1f, R252 ;  /* 0x0000001fff197819 */ /* 0x000fe200000114fc */
[----:B-1----:R-:W-:Y:S01]  /*25e0*/  IMAD.U32 R4, RZ, RZ, UR16 ;  /* 0x00000010ff047e24 */ /* 0x002fe2000f8e00ff */
[----:B------:R-:W-:Y:S01]  /*25f0*/  UIMAD UR20, UR32, UR17, UR10 ;  /* 0x00000011201472a4 */ /* 0x000fe2000f8e020a */
[----:B------:R-:W-:Y:S01]  /*2600*/  VIADD R7, R252, 0x20 ;  /* 0x00000020fc077836 */ /* 0x000fe20000000000 */
[----:B------:R-:W-:Y:S01]  /*2610*/  UIMAD UR10, UR29, -0x80, UR5 ;  /* 0xffffff801d0a78a4 */ /* 0x000fe2000f8e0205 */
[----:B------:R-:W-:Y:S01]  /*2620*/  ISETP.GE.AND P2, PT, R3, UR9, PT ;  /* 0x0000000903007c0c */ /* 0x000fe2000bf46270 */
[----:B------:R-:W-:Y:S01]  /*2630*/  IMAD.WIDE.U32 R4, R4, UR32, R226 ;  /* 0x0000002004047c25 */ /* 0x000fe2000f8e00e2 */
[----:B------:R-:W-:Y:S01]  /*2640*/  BSSY B0, `(.L_x_331) ;  /* 0x0000036000007945 */ /* 0x000fe20003800000 */
[----:B------:R-:W-:-:S02]  /*2650*/  ISETP.GE.AND P3, PT, R7, UR9, PT ;  /* 0x0000000907007c0c */ /* 0x000fc4000bf66270 */
[----:B------:R-:W-:Y:S01]  /*2660*/  ISETP.GE.AND P5, PT, R2, UR10, PT ;  /* 0x0000000a02007c0c */ /* 0x000fe2000bfa6270 */
[----:B------:R-:W-:Y:S01]  /*2670*/  VIADD R8, R252, 0x8 ;  /* 0x00000008fc087836 */ /* 0x000fe20000000000 */
[----:B------:R-:W-:Y:S01]  /*2680*/  IADD3 R6, P0, R4, UR28, RZ ;  /* 0x0000001c04067c10 */ /* 0x000fe2000ff1e0ff */
[----:B------:R-:W-:Y:S01]  /*2690*/  IMAD.U32 R9, RZ, RZ, UR20 ;  /* 0x00000014ff097e24 */ /* 0x000fe2000f8e00ff */
[----:B------:R-:W-:Y:S01]  /*26a0*/  SHF.R.S32.HI R4, RZ, 0x1f, R3 ;  /* 0x0000001fff047819 */ /* 0x000fe20000011403 */
[----:B------:R-:W-:Y:S01]  /*26b0*/  ULDC.64 UR20, c[0x0][0x260] ;  /* 0x0000980000147ab9 */ /* 0x000fe20000000a00 */
[----:B------:R-:W-:Y:S01]  /*26c0*/  ISETP.GE.AND P4, PT, R8, UR9, PT ;  /* 0x0000000908007c0c */ /* 0x000fe2000bf86270 */
[----:B------:R-:W-:Y:S01]  /*26d0*/  IMAD.SHL.U32 R8, R252, 0x4, RZ ;  /* 0x00000004fc087824 */ /* 0x000fe200078e00ff */
[----:B------:R-:W-:Y:S01]  /*26e0*/  IADD3.X R7, R5, UR30, R9, P0, !PT ;  /* 0x0000001e05077c10 */ /* 0x000fe200087fe409 */
[----:B------:R-:W-:Y:S01]  /*26f0*/  IMAD R5, R17, UR20, RZ ;  /* 0x0000001411057c24 */ /* 0x000fe2000f8e02ff */
[----:B------:R-:W-:-:S02]  /*2700*/  @!P2 LEA R20, P0, R3, UR12, 0x2 ;  /* 0x0000000c0314ac11 */ /* 0x000fc4000f8010ff */
[----:B------:R-:W-:Y:S01]  /*2710*/  P2R R24, PR, RZ, 0x4 ;  /* 0x00000004ff187803 */ /* 0x000fe20000000000 */
[----:B------:R1:W-:Y:S01]  /*2720*/  @P5 STS.128 [R0+0xc000], RZ ;  /* 0x00c000ff00005388 */ /* 0x0003e20000000c00 */
[----:B------:R-:W-:Y:S01]  /*2730*/  @!P2 LEA.HI.X R21, R3, UR11, R4, 0x2, P0 ;  /* 0x0000000b0315ac11 */ /* 0x000fe200080f1404 */
[----:B------:R-:W-:Y:S01]  /*2740*/  IMAD R3, R16, UR21, R5 ;  /* 0x0000001510037c24 */ /* 0x000fe2000f8e0205 */
[----:B------:R-:W-:Y:S01]  /*2750*/  IADD3 R18, P0, R8, UR12, RZ ;  /* 0x0000000c08127c10 */ /* 0x000fe2000ff1e0ff */
[----:B------:R1:W-:Y:S01]  /*2760*/  @P5 STS.128 [R0+0x10000], RZ ;  /* 0x010000ff00005388 */ /* 0x0003e20000000c00 */
[----:B------:R-:W-:Y:S01]  /*2770*/  SHF.L.U64.HI R4, R252, 0x2, R25 ;  /* 0x00000002fc047819 */ /* 0x000fe20000010219 */
[----:B------:R-:W-:Y:S01]  /*2780*/  IMAD.WIDE.U32 R6, R16, UR20, R6 ;  /* 0x0000001410067c25 */ /* 0x000fe2000f8e0006 */
[----:B------:R-:W-:Y:S02]  /*2790*/  P2R R22, PR, RZ, 0x10 ;  /* 0x00000010ff167803 */ /* 0x000fe40000000000 */
[----:B------:R-:W-:Y:S01]  /*27a0*/  IADD3.X R19, R4, UR11, RZ, P0, !PT ;  /* 0x0000000b04137c10 */ /* 0x000fe200087fe4ff */
[----:B------:R-:W-:Y:S01]  /*27b0*/  IMAD.IADD R10, R7, 0x1, R3 ;  /* 0x00000001070a7824 */ /* 0x000fe200078e0203 */
[----:B------:R-:W-:-:S02]  /*27c0*/  ISETP.GE.AND P0, PT, R252, UR9, PT ;  /* 0x00000009fc007c0c */ /* 0x000fc4000bf06270 */
[----:B------:R-:W-:Y:S02]  /*27d0*/  P2R R15, PR, RZ, 0x8 ;  /* 0x00000008ff0f7803 */ /* 0x000fe40000000000 */
[----:B------:R-:W-:Y:S01]  /*27e0*/  P2R R11, PR, RZ, 0x1 ;  /* 0x00000001ff0b7803 */ /* 0x000fe20000000000 */
[----:B------:R-:W-:Y:S08]  /*27f0*/  @P5 BRA `(.L_x_332) ;  /* 0x0000000000685947 */ /* 0x000ff00003800000 */
[----:B------:R-:W-:Y:S01]  /*2800*/  ULDC UR9, c[0x0][0x2d0] ;  /* 0x0000b40000097ab9 */ /* 0x000fe20000000800 */
[----:B------:R-:W-:Y:S01]  /*2810*/  MOV R5, R10 ;  /* 0x0000000a00057202 */ /* 0x000fe20000000f00 */
[----:B------:R-:W-:Y:S01]  /*2820*/  IMAD R3, R26, UR16, RZ ;  /* 0x000000101a037c24 */ /* 0x000fe2000f8e02ff */
[----:B------:R-:W-:Y:S01]  /*2830*/  ISETP.GE.AND P0, PT, R226, UR9, PT ;  /* 0x00000009e2007c0c */ /* 0x000fe2000bf06270 */
[----:B------:R-:W-:Y:S02]  /*2840*/  IMAD.MOV.U32 R4, RZ, RZ, R6 ;  /* 0x000000ffff047224 */ /* 0x000fe400078e0006 */
[C---:B------:R-:W-:Y:S02]  /*2850*/  IMAD R3, R2.reuse, UR17, R3 ;  /* 0x0000001102037c24 */ /* 0x040fe4000f8e0203 */
[----:B------:R-:W-:-:S04]  /*2860*/  IMAD.WIDE.U32 R4, R2, UR16, R4 ;  /* 0x0000001002047c25 */ /* 0x000fc8000f8e0004 */
[----:B------:R-:W-:-:S04]  /*2870*/  IMAD.IADD R3, R5, 0x1, R3 ;  /* 0x0000000105037824 */ /* 0x000fc800078e0203 */
[----:B------:R-:W5:Y:S01]  /*2880*/  @!P0 LDC.64 R8, c[0x0][0x218] ;  /* 0x00008600ff088b82 */ /* 0x000f620000000a00 */
[----:B------:R1:W-:Y:S01]  /*2890*/  @P0 STS.128 [R0+0xc000], RZ ;  /* 0x00c000ff00000388 */ /* 0x0003e20000000c00 */
[----:B-----5:R-:W-:-:S04]  /*28a0*/  @!P0 LEA R8, P2, R4, R8, 0x1 ;  /* 0x0000000804088211 */ /* 0x020fc800078408ff */
[----:B------:R-:W-:-:S05]  /*28b0*/  @!P0 LEA.HI.X R9, R4, R9, R3, 0x1, P2 ;  /* 0x0000000904098211 */ /* 0x000fca00010f0c03 */
[----:B------:R-:W-:Y:S01]  /*28c0*/  @!PT LDS RZ, [RZ] ;  /* 0x00000000fffff984 */ /* 0x000fe20000000800 */
[----:B------:R-:W-:Y:S01]  /*28d0*/  @!PT LDS RZ, [RZ] ;  /* 0x00000000fffff984 */ /* 0x000fe20000000800 */
[----:B------:R-:W-:Y:S01]  /*28e0*/  @!PT LDS RZ, [RZ] ;  /* 0x00000000fffff984 */ /* 0x000fe20000000800 */
[----:B------:R1:W-:Y:S01]  /*28f0*/  @!P0 LDGSTS.E.BYPASS.LTC128B.128 [R0+0xc000], desc[UR6][R8.64] ;  /* 0x0c00000008008fae */ /* 0x0003e2000b901d46 */
[----:B------:R-:W-:-:S13]  /*2900*/  ISETP.GE.AND P0, PT, R14, UR9, PT ;  /* 0x000000090e007c0c */ /* 0x000fda000bf06270 */
[----:B------:R1:W-:Y:S01]  /*2910*/  @P0 STS.128 [R0+0x10000], RZ ;  /* 0x010000ff00000388 */ /* 0x0003e20000000c00 */
[----:B------:R-:W-:Y:S05]  /*2920*/  @P0 BRA `(.L_x_332) ;  /* 0x00000000001c0947 */ /* 0x000fea0003800000 */
[----:B------:R-:W-:Y:S02]  /*2930*/  ULDC.64 UR20, c[0x0][0x218] ;  /* 0x0000860000147ab9 */ /* 0x000fe40000000a00 */
[----:B-1----:R-:W-:-:S04]  /*2940*/  LEA R8, P0, R4, UR20, 0x1 ;  /* 0x0000001404087c11 */ /* 0x002fc8000f8008ff */
[----:B------:R-:W-:-:S05]  /*2950*/  LEA.HI.X R9, R4, UR21, R3, 0x1, P0 ;  /* 0x0000001504097c11 */ /* 0x000fca00080f0c03 */
[----:B------:R-:W-:Y:S01]  /*2960*/  @!PT LDS RZ, [RZ] ;  /* 0x00000000fffff984 */ /* 0x000fe20000000800 */
[----:B------:R-:W-:Y:S01]  /*2970*/  @!PT LDS RZ, [RZ] ;  /* 0x00000000fffff984 */ /* 0x000fe20000000800 */
[----:B------:R-:W-:Y:S01]  /*2980*/  @!PT LDS RZ, [RZ] ;  /* 0x00000000fffff984 */ /* 0x000fe20000000800 */
[----:B------:R1:W-:Y:S04]  /*2990*/  LDGSTS.E.BYPASS.LTC128B.128 [R0+0x10000], desc[UR6][R8.64+0x80] ;  /* 0x1000008008007fae */ /* 0x0003e8000b901d46 */
.L_x_332:
[----:B------:R-:W-:Y:S05]  /*29a0*/  BSYNC B0 ;  /* 0x0000000000007941 */ /* 0x000fea0003800000 */
.L_x_331:
[----:B------:R-:W-:Y:S01]  /*29b0*/  ISETP.GE.AND P4, PT, R23, UR10, PT ;  /* 0x0000000a17007c0c */ /* 0x000fe2000bf86270 */
[----:B------:R-:W-:-:S12]  /*29c0*/  BSSY B0, `(.L_x_333) ;  /* 0x0000020000007945 */ /* 0x000fd80003800000 */
[----:B------:R1:W-:Y:S04]  /*29d0*/  @P4 STS.128 [R0+0xd000], RZ ;  /* 0x00d000ff00004388 */ /* 0x0003e80000000c00 */
[----:B------:R1:W-:Y:S01]  /*29e0*/  @P4 STS.128 [R0+0x11000], RZ ;  /* 0x011000ff00004388 */ /* 0x0003e20000000c00 */
[----:B------:R-:W-:Y:S05]  /*29f0*/  @P4 BRA `(.L_x_334) ;  /* 0x0000000000704947 */ /* 0x000fea0003800000 */
[----:B------:R-:W-:Y:S01]  /*2a00*/  IADD3 R3, P0, R2, 0x20, RZ ;  /* 0x0000002002037810 */ /* 0x000fe20007f1e0ff */
[----:B------:R-:W-:Y:S01]  /*2a10*/  ULDC UR9, c[0x0][0x2d0] ;  /* 0x0000b40000097ab9 */ /* 0x000fe20000000800 */
[----:B------:R-:W-:-:S03]  /*2a20*/  MOV R5, R10 ;  /* 0x0000000a00057202 */ /* 0x000fc60000000f00 */
[----:B------:R-:W-:Y:S01]  /*2a30*/  IMAD.X R4, RZ, RZ, R26, P0 ;  /* 0x000000ffff047224 */ /* 0x000fe200000e061a */
[----:B------:R-:W-:-:S03]  /*2a40*/  ISETP.GE.AND P0, PT, R226, UR9, PT ;  /* 0x00000009e2007c0c */ /* 0x000fc6000bf06270 */
[----:B-1----:R-:W-:Y:S02]  /*2a50*/  IMAD R8, R4, UR16, RZ ;  /* 0x0000001004087c24 */ /* 0x002fe4000f8e02ff */
[----:B------:R-:W-:-:S04]  /*2a60*/  IMAD.MOV.U32 R4, RZ, RZ, R6 ;  /* 0x000000ffff047224 */ /* 0x000fc800078e0006 */
[----:B------:R-:W-:-:S04]  /*2a70*/  IMAD.WIDE.U32 R4, R3, UR16, R4 ;  /* 0x0000001003047c25 */ /* 0x000fc8000f8e0004 */
[----:B------:R-:W1:Y:S01]  /*2a80*/  @!P0 LDC.64 R12, c[0x0][0x218] ;  /* 0x00008600ff0c8b82 */ /* 0x000e620000000a00 */
[----:B------:R-:W-:Y:S01]  /*2a90*/  IMAD R3, R3, UR17, R8 ;  /* 0x0000001103037c24 */ /* 0x000fe2000f8e0208 */
[----:B------:R1:W-:Y:S03]  /*2aa0*/  @P0 STS.128 [R0+0xd000], RZ ;  /* 0x00d000ff00000388 */ /* 0x0003e60000000c00 */
[----:B------:R-:W-:Y:S01]  /*2ab0*/  IMAD.IADD R3, R5, 0x1, R3 ;  /* 0x0000000105037824 */ /* 0x000fe200078e0203 */
[----:B-1----:R-:W-:-:S04]  /*2ac0*/  @!P0 LEA R8, P2, R4, R12, 0x1 ;  /* 0x0000000c04088211 */ /* 0x002fc800078408ff */
        /* <DEDUP_REMOVED lines=15> */
.L_x_334:
[----:B------:R-:W-:Y:S05]  /*2bc0*/  BSYNC B0 ;  /* 0x0000000000007941 */ /* 0x000fea0003800000 */
.L_x_333:
[----:B------:R-:W-:Y:S01]  /*2bd0*/  IADD3 R3, R2, 0x40, RZ ;  /* 0x0000004002037810 */ /* 0x000fe20007ffe0ff */
[----:B------:R-:W-:Y:S03]  /*2be0*/  BSSY B0, `(.L_x_335) ;  /* 0x0000021000007945 */ /* 0x000fe60003800000 */
[----:B------:R-:W-:-:S13]  /*2bf0*/  ISETP.GE.AND P3, PT, R3, UR10, PT ;  /* 0x0000000a03007c0c */ /* 0x000fda000bf66270 */
        /* <DEDUP_REMOVED lines=31> */
.L_x_336:
[----:B------:R-:W-:Y:S05]  /*2df0*/  BSYNC B0 ;  /* 0x0000000000007941 */ /* 0x000fea0003800000 */
.L_x_335:
        /* <DEDUP_REMOVED lines=10> */
[----:B------:R-:W-:Y:S01]  /*2ea0*/  ISETP.GE.AND P0, PT, R226, UR9, PT ;  /* 0x00000009e2007c0c */ /* 0x000fe2000bf06270 */
[----:B------:R-:W-:-:S04]  /*2eb0*/  IMAD.WIDE.U32 R6, R3, UR16, R6 ;  /* 0x0000001003067c25 */ /* 0x000fc8000f8e0006 */
[----:B------:R-:W-:-:S04]  /*2ec0*/  IMAD R4, R4, UR16, RZ ;  /* 0x0000001004047c24 */ /* 0x000fc8000f8e02ff */
[----:B------:R-:W-:-:S04]  /*2ed0*/  IMAD R3, R3, UR17, R4 ;  /* 0x0000001103037c24 */ /* 0x000fc8000f8e0204 */
[----:B-1----:R-:W1:Y:S01]  /*2ee0*/  @!P0 LDC.64 R8, c[0x0][0x218] ;  /* 0x00008600ff088b82 */ /* 0x002e620000000a00 */
[----:B------:R-:W-:Y:S01]  /*2ef0*/  IMAD.IADD R3, R7, 0x1, R3 ;  /* 0x0000000107037824 */ /* 0x000fe200078e0203 */
[----:B------:R1:W-:Y:S02]  /*2f00*/  @P0 STS.128 [R0+0xf000], RZ ;  /* 0x00f000ff00000388 */ /* 0x0003e40000000c00 */
        /* <DEDUP_REMOVED lines=16> */
.L_x_338:
[----:B------:R-:W-:Y:S05]  /*3010*/  BSYNC B0 ;  /* 0x0000000000007941 */ /* 0x000fea0003800000 */
.L_x_337:
[----:B------:R-:W-:Y:S01]  /*3020*/  UIMAD UR9, UR44, UR18, URZ ;  /* 0x000000122c0972a4 */ /* 0x000fe2000f8e023f */
[----:B-1----:R-:W-:Y:S01]  /*3030*/  MOV R4, UR18 ;  /* 0x0000001200047c02 */ /* 0x002fe20008000f00 */
[----:B------:R1:W-:Y:S01]  /*3040*/  @P5 STS.128 [R0+0x14000], RZ ;  /* 0x014000ff00005388 */ /* 0x0003e20000000c00 */
[----:B------:R-:W-:Y:S01]  /*3050*/  ULDC.64 UR16, c[0x0][0x268] ;  /* 0x00009a0000107ab9 */ /* 0x000fe20000000a00 */
[----:B------:R-:W-:Y:S01]  /*3060*/  UIMAD UR9, UR32, UR19, UR9 ;  /* 0x00000013200972a4 */ /* 0x000fe2000f8e0209 */
[----:B------:R-:W-:Y:S01]  /*3070*/  BSSY B0, `(.L_x_339) ;  /* 0x0000025000007945 */ /* 0x000fe20003800000 */
[----:B------:R1:W-:Y:S01]  /*3080*/  @P5 STS.128 [R0+0x18000], RZ ;  /* 0x018000ff00005388 */ /* 0x0003e20000000c00 */
[----:B------:R-:W-:-:S03]  /*3090*/  IMAD.WIDE.U32 R4, R4, UR32, R226 ;  /* 0x0000002004047c25 */ /* 0x000fc6000f8e00e2 */
[----:B------:R-:W-:Y:S02]  /*30a0*/  MOV R3, UR9 ;  /* 0x0000000900037c02 */ /* 0x000fe40008000f00 */
[----:B------:R-:W-:-:S04]  /*30b0*/  IADD3 R6, P0, R4, UR33, RZ ;  /* 0x0000002104067c10 */ /* 0x000fc8000ff1e0ff */
[----:B------:R-:W-:Y:S01]  /*30c0*/  IADD3.X R7, R5, UR36, R3, P0, !PT ;  /* 0x0000002405077c10 */ /* 0x000fe200087fe403 */
[----:B------:R-:W-:-:S04]  /*30d0*/  IMAD R3, R17, UR16, RZ ;  /* 0x0000001011037c24 */ /* 0x000fc8000f8e02ff */
[C---:B------:R-:W-:Y:S02]  /*30e0*/  IMAD R3, R16.reuse, UR17, R3 ;  /* 0x0000001110037c24 */ /* 0x040fe4000f8e0203 */
[----:B------:R-:W-:-:S05]  /*30f0*/  IMAD.WIDE.U32 R6, R16, UR16, R6 ;  /* 0x0000001010067c25 */ /* 0x000fca000f8e0006 */
[----:B------:R-:W-:Y:S01]  /*3100*/  IADD3 R10, R7, R3, RZ ;  /* 0x00000003070a7210 */ /* 0x000fe20007ffe0ff */
[----:B-1----:R-:W-:Y:S06]  /*3110*/  @P5 BRA `(.L_x_340) ;  /* 0x0000000000685947 */ /* 0x002fec0003800000 */
        /* <DEDUP_REMOVED lines=8> */
[----:B------:R-:W1:Y:S01]  /*31a0*/  @!P0 LDC.64 R8, c[0x0][0x220] ;  /* 0x00008800ff088b82 */ /* 0x000e620000000a00 */
        /* <DEDUP_REMOVED lines=17> */
.L_x_340:
[----:B------:R-:W-:Y:S05]  /*32c0*/  BSYNC B0 ;  /* 0x0000000000007941 */ /* 0x000fea0003800000 */
.L_x_339:
[----:B------:R1:W-:Y:S01]  /*32d0*/  @P4 STS.128 [R0+0x15000], RZ ;  /* 0x015000ff00004388 */ /* 0x0003e20000000c00 */
[----:B------:R-:W-:Y:S03]  /*32e0*/  BSSY B0, `(.L_x_341) ;  /* 0x000001f000007945 */ /* 0x000fe60003800000 */
        /* <DEDUP_REMOVED lines=30> */
.L_x_342:
[----:B------:R-:W-:Y:S05]  /*34d0*/  BSYNC B0 ;  /* 0x0000000000007941 */ /* 0x000fea0003800000 */
.L_x_341:
        /* <DEDUP_REMOVED lines=32> */
.L_x_344:
[----:B------:R-:W-:Y:S05]  /*36e0*/  BSYNC B0 ;  /* 0x0000000000007941 */ /* 0x000fea0003800000 */
.L_x_343:
[----:B------:R1:W-:Y:S01]  /*36f0*/  @P2 STS.128 [R0+0x17000], RZ ;  /* 0x017000ff00002388 */ /* 0x0003e20000000c00 */
[----:B------:R-:W-:Y:S03]  /*3700*/  BSSY B0, `(.L_x_345) ;  /* 0x000001f000007945 */ /* 0x000fe60003800000 */
[----:B------:R1:W-:Y:S01]  /*3710*/  @P2 STS.128 [R0+0x1b000], RZ ;  /* 0x01b000ff00002388 */ /* 0x0003e20000000c00 */
[----:B------:R-:W-:Y:S05]  /*3720*/  @P2 BRA `(.L_x_346) ;  /* 0x0000000000702947 */ /* 0x000fea0003800000 */
[----:B------:R-:W-:Y:S01]  /*3730*/  ULDC UR9, c[0x0][0x2d0] ;  /* 0x0000b40000097ab9 */ /* 0x000fe20000000800 */
[----:B------:R-:W-:Y:S01]  /*3740*/  IADD3 R2, P0, R2, 0x60, RZ ;  /* 0x0000006002027810 */ /* 0x000fe20007f1e0ff */
[----:B------:R-:W-:Y:S01]  /*3750*/  IMAD.MOV.U32 R4, RZ, RZ, R6 ;  /* 0x000000ffff047224 */ /* 0x000fe200078e0006 */
[----:B------:R-:W-:Y:S02]  /*3760*/  ISETP.GE.AND P2, PT, R226, UR9, PT ;  /* 0x00000009e2007c0c */ /* 0x000fe4000bf46270 */
[----:B------:R-:W-:Y:S01]  /*3770*/  MOV R5, R10 ;  /* 0x0000000a00057202 */ /* 0x000fe20000000f00 */
[----:B------:R-:W-:-:S04]  /*3780*/  IMAD.X R3, RZ, RZ, R26, P0 ;  /* 0x000000ffff037224 */ /* 0x000fc800000e061a */
[----:B------:R-:W-:Y:S02]  /*3790*/  IMAD R3, R3, UR18, RZ ;  /* 0x0000001203037c24 */ /* 0x000fe4000f8e02ff */
[----:B------:R-:W-:-:S04]  /*37a0*/  IMAD.WIDE.U32 R4, R2, UR18, R4 ;  /* 0x0000001202047c25 */ /* 0x000fc8000f8e0004 */
[----:B-1----:R-:W1:Y:S01]  /*37b0*/  @!P2 LDC.64 R8, c[0x0][0x220] ;  /* 0x00008800ff08ab82 */ /* 0x002e620000000a00 */
[----:B------:R-:W-:Y:S01]  /*37c0*/  IMAD R3, R2, UR19, R3 ;  /* 0x0000001302037c24 */ /* 0x000fe2000f8e0203 */
[----:B------:R1:W-:Y:S03]  /*37d0*/  @P2 STS.128 [R0+0x17000], RZ ;  /* 0x017000ff00002388 */ /* 0x0003e60000000c00 */
[----:B------:R-:W-:Y:S01]  /*37e0*/  IMAD.IADD R6, R5, 0x1, R3 ;  /* 0x0000000105067824 */ /* 0x000fe200078e0203 */
[----:B-1----:R-:W-:-:S04]  /*37f0*/  @!P2 LEA R2, P0, R4, R8, 0x1 ;  /* 0x000000080402a211 */ /* 0x002fc800078008ff */
        /* <DEDUP_REMOVED lines=15> */
.L_x_346:
[----:B------:R-:W-:Y:S05]  /*38f0*/  BSYNC B0 ;  /* 0x0000000000007941 */ /* 0x000fea0003800000 */
.L_x_345:
[----:B------:R-:W-:Y:S01]  /*3900*/  ISETP.NE.AND P4, PT, R11, RZ, PT ;  /* 0x000000ff0b00720c */ /* 0x000fe20003f85270 */
[----:B------:R-:W-:Y:S01]  /*3910*/  IMAD.MOV.U32 R240, RZ, RZ, 0x7f800000 ;  /* 0x7f800000fff07424 */ /* 0x000fe200078e00ff */
[----:B------:R-:W-:Y:S01]  /*3920*/  ISETP.NE.AND P3, PT, R22, RZ, PT ;  /* 0x000000ff1600720c */ /* 0x000fe20003f65270 */
[----:B------:R-:W-:Y:S01]  /*3930*/  IMAD.MOV.U32 R241, RZ, RZ, 0x7f800000 ;  /* 0x7f800000fff17424 */ /* 0x000fe200078e00ff */
[----:B-1234-:R-:W-:Y:S01]  /*3940*/  LEA.HI R0, R28, R27, RZ, 0x4 ;  /* 0x0000001b1c007211 */ /* 0x01efe200078f20ff */
[----:B------:R-:W0:Y:S01]  /*3950*/  LDGDEPBAR ;  /* 0x00000000000079af */ /* 0x000e220000000000 */
[----:B------:R-:W-:Y:S01]  /*3960*/  ISETP.NE.AND P2, PT, R15, RZ, PT ;  /* 0x000000ff0f00720c */ /* 0x000fe20003f45270 */
[----:B------:R-:W-:Y:S01]  /*3970*/  IMAD.MOV.U32 R238, RZ, RZ, 0x7f800000 ;  /* 0x7f800000ffee7424 */ /* 0x000fe200078e00ff */
[----:B------:R-:W-:Y:S01]  /*3980*/  ISETP.NE.AND P0, PT, R24, RZ, PT ;  /* 0x000000ff1800720c */ /* 0x000fe20003f05270 */
[----:B------:R-:W-:Y:S01]  /*3990*/  IMAD.MOV.U32 R239, RZ, RZ, 0x7f800000 ;  /* 0x7f800000ffef7424 */ /* 0x000fe200078e00ff */
[----:B------:R-:W-:Y:S01]  /*39a0*/  ULDC UR16, c[0x0][0x2d0] ;  /* 0x0000b40000107ab9 */ /* 0x000fe20000000800 */
[----:B------:R-:W-:Y:S01]  /*39b0*/  VIADD R3, R221, 0x2000 ;  /* 0x00002000dd037836 */ /* 0x000fe20000000000 */
[----:B------:R-:W-:Y:S01]  /*39c0*/  UIADD3 UR9, UR32, 0x80, URZ ;  /* 0x0000008020097890 */ /* 0x000fe2000fffe03f */
[----:B------:R1:W5:Y:S01]  /*39d0*/  @!P4 LDG.E R240, desc[UR6][R18.64] ;  /* 0x0000000612f0c981 */ /* 0x000362000c1e1900 */
[----:B------:R-:W-:-:S02]  /*39e0*/  IMAD.MOV.U32 R219, RZ, RZ, 0x20 ;  /* 0x00000020ffdb7424 */ /* 0x000fc400078e00ff */
[----:B------:R-:W-:Y:S01]  /*39f0*/  IMAD.MOV.U32 R218, RZ, RZ, 0x40 ;  /* 0x00000040ffda7424 */ /* 0x000fe200078e00ff */
[----:B------:R1:W5:Y:S01]  /*3a00*/  @!P3 LDG.E R241, desc[UR6][R18.64+0x20] ;  /* 0x0000200612f1b981 */ /* 0x000362000c1e1900 */
[----:B------:R-:W-:Y:S01]  /*3a10*/  LOP3.LUT R0, R0, 0xfffffff0, RZ, 0xc0, !PT ;  /* 0xfffffff000007812 */ /* 0x000fe200078ec0ff */
[----:B------:R-:W-:Y:S01]  /*3a20*/  IMAD.MOV.U32 R231, RZ, RZ, R222 ;  /* 0x000000ffffe77224 */ /* 0x000fe200078e00de */
[----:B------:R-:W-:Y:S01]  /*3a30*/  CS2R R158, SRZ ;  /* 0x00000000009e7805 */ /* 0x000fe2000001ff00 */
[----:B------:R1:W5:Y:S01]  /*3a40*/  @!P2 LDG.E R238, desc[UR6][R18.64+0x80] ;  /* 0x0000800612eea981 */ /* 0x000362000c1e1900 */
[----:B------:R-:W-:Y:S01]  /*3a50*/  IMAD.SHL.U32 R246, R252, 0x4, RZ ;  /* 0x00000004fcf67824 */ /* 0x000fe200078e00ff */
[----:B------:R-:W-:Y:S01]  /*3a60*/  CS2R R156, SRZ ;  /* 0x00000000009c7805 */ /* 0x000fe2000001ff00 */
[----:B------:R-:W-:Y:S01]  /*3a70*/  IMAD.IADD R0, R27, 0x1, -R0 ;  /* 0x000000011b007824 */ /* 0x000fe200078e0a00 */
[----:B------:R1:W5:Y:S01]  /*3a80*/  @!P0 LDG.E R239, desc[UR6][R20.64] ;  /* 0x0000000614ef8981 */ /* 0x000362000c1e1900 */
[----:B------:R-:W-:-:S02]  /*3a90*/  SEL R3, R3, R221, !P1 ;  /* 0x000000dd03037207 */ /* 0x000fc40004800000 */
[----:B------:R-:W-:Y:S02]  /*3aa0*/  CS2R R162, SRZ ;  /* 0x0000000000a27805 */ /* 0x000fe4000001ff00 */
[----:B------:R-:W-:Y:S02]  /*3ab0*/  CS2R R160, SRZ ;  /* 0x0000000000a07805 */ /* 0x000fe4000001ff00 */
[----:B------:R-:W-:Y:S02]  /*3ac0*/  SHF.R.S32.HI R2, RZ, 0x1f, R0 ;  /* 0x0000001fff027819 */ /* 0x000fe40000011400 */
[----:B------:R-:W-:Y:S02]  /*3ad0*/  CS2R R154, SRZ ;  /* 0x00000000009a7805 */ /* 0x000fe4000001ff00 */
[----:B------:R-:W-:Y:S02]  /*3ae0*/  CS2R R152, SRZ ;  /* 0x0000000000987805 */ /* 0x000fe4000001ff00 */
[----:B------:R-:W-:-:S02]  /*3af0*/  CS2R R150, SRZ ;  /* 0x0000000000967805 */ /* 0x000fc4000001ff00 */
[----:B------:R-:W-:Y:S02]  /*3b00*/  LEA.HI R2, R2, R0, RZ, 0x3 ;  /* 0x0000000002027211 */ /* 0x000fe400078f18ff */
[----:B------:R-:W-:Y:S02]  /*3b10*/  CS2R R148, SRZ ;  /* 0x0000000000947805 */ /* 0x000fe4000001ff00 */
[----:B------:R-:W-:Y:S02]  /*3b20*/  CS2R R142, SRZ ;  /* 0x00000000008e7805 */ /* 0x000fe4000001ff00 */
[----:B------:R-:W-:Y:S02]  /*3b30*/  CS2R R140, SRZ ;  /* 0x00000000008c7805 */ /* 0x000fe4000001ff00 */
[----:B------:R-:W-:Y:S02]  /*3b40*/  LOP3.LUT R2, R2, 0xfffffff8, RZ, 0xc0, !PT ;  /* 0xfffffff802027812 */ /* 0x000fe400078ec0ff */
[----:B------:R-:W-:-:S02]  /*3b50*/  CS2R R146, SRZ ;  /* 0x0000000000927805 */ /* 0x000fc4000001ff00 */
[----:B------:R-:W-:Y:S02]  /*3b60*/  CS2R R144, SRZ ;  /* 0x0000000000907805 */ /* 0x000fe4000001ff00 */
[----:B------:R-:W-:Y:S02]  /*3b70*/  CS2R R138, SRZ ;  /* 0x00000000008a7805 */ /* 0x000fe4000001ff00 */
[----:B------:R-:W-:Y:S01]  /*3b80*/  CS2R R136, SRZ ;  /* 0x0000000000887805 */ /* 0x000fe2000001ff00 */
[----:B------:R-:W-:Y:S01]  /*3b90*/  IMAD.IADD R0, R0, 0x1, -R2 ;  /* 0x0000000100007824 */ /* 0x000fe200078e0a02 */
[----:B------:R-:W-:Y:S01]  /*3ba0*/  CS2R R134, SRZ ;  /* 0x0000000000867805 */ /* 0x000fe2000001ff00 */
[----:B------:R-:W-:Y:S01]  /*3bb0*/  VIADD R2, R220, 0x2000 ;  /* 0x00002000dc027836 */ /* 0x000fe20000000000 */
[----:B------:R-:W-:Y:S02]  /*3bc0*/  CS2R R132, SRZ ;  /* 0x0000000000847805 */ /* 0x000fe4000001ff00 */
[----:B------:R-:W-:-:S02]  /*3bd0*/  CS2R R126, SRZ ;  /* 0x00000000007e7805 */ /* 0x000fc4000001ff00 */
[C---:B------:R-:W-:Y:S02]  /*3be0*/  LOP3.LUT P0, RZ, R0.reuse, 0x2, RZ, 0xc0, !PT ;  /* 0x0000000200ff7812 */ /* 0x040fe4000780c0ff */
[----:B------:R-:W-:Y:S02]  /*3bf0*/  CS2R R124, SRZ ;  /* 0x00000000007c7805 */ /* 0x000fe4000001ff00 */
[----:B------:R-:W-:Y:S01]  /*3c00*/  LOP3.LUT P2, RZ, R0, 0x4, RZ, 0xc0, !PT ;  /* 0x0000000400ff7812 */ /* 0x000fe2000784c0ff */
[----:B------:R-:W-:Y:S01]  /*3c10*/  VIADD R0, R252, 0xffffffc0 ;  /* 0xffffffc0fc007836 */ /* 0x000fe20000000000 */
[----:B------:R-:W-:Y:S02]  /*3c20*/  SEL R213, R2, R220, !P1 ;  /* 0x000000dc02d57207 */ /* 0x000fe40004800000 */
[----:B------:R-:W-:Y:S02]  /*3c30*/  CS2R R130, SRZ ;  /* 0x0000000000827805 */ /* 0x000fe4000001ff00 */
[----:B------:R-:W-:-:S02]  /*3c40*/  CS2R R128, SRZ ;  /* 0x0000000000807805 */ /* 0x000fc4000001ff00 */
[----:B------:R-:W-:Y:S02]  /*3c50*/  CS2R R122, SRZ ;  /* 0x00000000007a7805 */ /* 0x000fe4000001ff00 */
[----:B------:R-:W-:Y:S02]  /*3c60*/  SHF.R.S32.HI R2, RZ, 0x1f, R0 ;  /* 0x0000001fff027819 */ /* 0x000fe40000011400 */
        /* <DEDUP_REMOVED lines=43> */
[----:B------:R-:W-:Y:S01]  /*3f20*/  SHF.L.U64.HI R245, R252, 0x2, R25 ;  /* 0x00000002fcf57819 */ /* 0x000fe20000010219 */
[C---:B------:R-:W-:Y:S01]  /*3f30*/  IMAD.SHL.U32 R243, R0.reuse, 0x4, RZ ;  /* 0x0000000400f37824 */ /* 0x040fe200078e00ff */
[----:B------:R-:W-:Y:S01]  /*3f40*/  SHF.L.U64.HI R244, R0, 0x2, R2 ;  /* 0x0000000200f47819 */ /* 0x000fe20000010202 */
[----:B------:R-:W-:Y:S01]  /*3f50*/  UISETP.GE.AND UP0, UPT, UR9, UR5, UPT ;  /* 0x000000050900728c */ /* 0x000fe2000bf06270 */
[----:B------:R-:W-:Y:S01]  /*3f60*/  LEA R213, R213, UR4, 0x1 ;  /* 0x00000004d5d57c11 */ /* 0x000fe2000f8e08ff */
[----:B------:R-:W-:Y:S01]  /*3f70*/  ULDC UR17, c[0x0][0x2dc] ;  /* 0x0000b70000117ab9 */ /* 0x000fe20000000800 */
[----:B------:R-:W-:Y:S01]  /*3f80*/  LEA R212, R3, UR4, 0x1 ;  /* 0x0000000403d47c11 */ /* 0x000fe2000f8e08ff */
[----:B------:R-:W-:Y:S01]  /*3f90*/  ULDC UR9, c[0x0][0x2ec] ;  /* 0x0000bb0000097ab9 */ /* 0x000fe20000000800 */
[----:B------:R-:W-:-:S02]  /*3fa0*/  SEL R219, R219, 0xffffffe0, !P0 ;  /* 0xffffffe0dbdb7807 */ /* 0x000fc40004000000 */
[----:B-1----:R-:W-:-:S07]  /*3fb0*/  SEL R218, R218, 0xffffffc0, !P2 ;  /* 0xffffffc0dada7807 */ /* 0x002fce0005000000 */
.L_x_349:
        /* <DEDUP_REMOVED lines=108> */
[C---:B------:R-:W-:Y:S01]  /*4680*/  @P4 VIADD R0, R165.reuse, 0x1 ;  /* 0x00000001a5004836 */ /* 0x040fe20000000000 */
        /* <DEDUP_REMOVED lines=163> */
[--C-:B------:R-:W-:Y:S01]  /*50c0*/  FFMA.FTZ R30, R30, UR9, -R0.reuse ;  /* 0x000000091e1e7c23 */ /* 0x100fe20008010800 */
[----:B------:R-:W-:Y:S03]  /*50d0*/  PLOP3.LUT P1, PT, PT, PT, UP3, 0x80, 0x0 ;  /* 0x000000000000781c */ /* 0x000fe60003f2f038 */
[----:B------:R2:W-:Y:S01]  /*50e0*/  MUFU.EX2 R197, R3 ;  /* 0x0000000300c57308 */ /* 0x0005e20000000800 */
[----:B------:R-:W-:Y:S01]  /*50f0*/  FFMA.FTZ R0, R31, UR9, -R0 ;  /* 0x000000091f007c23 */ /* 0x000fe20008010800 */
[----:B------:R-:W-:Y:S08]  /*5100*/  IADD3.X R177, R245, UR13, RZ, P0, !PT ;  /* 0x0000000df5b17c10 */ /* 0x000ff000087fe4ff */
        /* <DEDUP_REMOVED lines=34> */
[----:B------:R2:W-:Y:S01]  /*5330*/  STS [R228+0x21000], R3 ;  /* 0x02100003e4007388 */ /* 0x0005e20000000800 */
[C---:B-1----:R-:W-:Y:S05]  /*5340*/  LEA R0, R220.reuse, UR4, 0x1 ;  /* 0x00000004dc007c11 */ /* 0x042fea000f8e08ff */
[----:B------:R1:W-:Y:S06]  /*5350*/  STS [R228+0x21400], R2 ;  /* 0x02140002e4007388 */ /* 0x0003ec0000000800 */
[----:B------:R-:W-:Y:S06]  /*5360*/  LDSM.16.M88.4 R32, [R0+0x8000] ;  /* 0x008000000020783b */ /* 0x000fec0000000200 */
[----:B------:R-:W3:Y:S06]  /*5370*/  LDSM.16.M88.4 R16, [R215+UR4+0x14000] ;  /* 0x01400004d710783b */ /* 0x000eec0008000200 */
[----:B------:R-:W4:Y:S01]  /*5380*/  LDSM.16.M88.4 R28, [R0+0x9000] ;  /* 0x00900000001c783b */ /* 0x000f220000000200 */
[C---:B--2---:R-:W-:Y:S05]  /*5390*/  IMAD.IADD R3, R219.reuse, 0x1, R0 ;  /* 0x00000001db037824 */ /* 0x044fea00078e0200 */
[----:B------:R-:W2:Y:S01]  /*53a0*/  LDSM.16.M88.4 R164, [R215+UR4+0x14800] ;  /* 0x01480004d7a4783b */ /* 0x000ea20008000200 */
[----:B-1----:R-:W-:Y:S05]  /*53b0*/  LEA R2, R220, UR4, 0x1 ;  /* 0x00000004dc027c11 */ /* 0x002fea000f8e08ff */
[----:B------:R-:W-:Y:S01]  /*53c0*/  LDSM.16.M88.4 R168, [R3+0x8000] ;  /* 0x0080000003a8783b */ /* 0x000fe20000000200 */
[C-C-:B------:R-:W-:Y:S02]  /*53d0*/  IMAD.IADD R209, R218.reuse, 0x1, R2.reuse ;  /* 0x00000001dad17824 */ /* 0x140fe400078e0202 */
[----:B------:R-:W-:Y:S03]  /*53e0*/  IMAD.IADD R2, R219, 0x1, R2 ;  /* 0x00000001db027824 */ /* 0x000fe600078e0202 */
[----:B------:R-:W1:Y:S01]  /*53f0*/  LDSM.16.M88.4 R172, [R214+0x8000] ;  /* 0x00800000d6ac783b */ /* 0x000e620000000200 */
[----:B------:R-:W-:Y:S05]  /*5400*/  IMAD.IADD R208, R218, 0x1, R2 ;  /* 0x00000001dad07824 */ /* 0x000fea00078e0202 */
[----:B------:R-:W2:Y:S01]  /*5410*/  LDG.E R2, desc[UR6][R176.64+0x20] ;  /* 0x00002006b0027981 */ /* 0x000ea2000c1e1900 */
[-C--:B---3--:R-:W-:Y:S06]  /*5420*/  HMMA.16816.F32.BF16 R4, R32, R16.reuse, RZ ;  /* 0x000000102004723c */ /* 0x088fec00000418ff */
[C---:B----4-:R-:W-:Y:S06]  /*5430*/  HMMA.16816.F32.BF16 R8, R28.reuse, R16, RZ ;  /* 0x000000101c08723c */ /* 0x050fec00000418ff */
[-C--:B------:R-:W-:Y:S06]  /*5440*/  HMMA.16816.F32.BF16 R12, R28, R18.reuse, RZ ;  /* 0x000000121c0c723c */ /* 0x080fec00000418ff */
[C---:B------:R-:W-:Y:S06]  /*5450*/  HMMA.16816.F32.BF16 R16, R32.reuse, R18, RZ ;  /* 0x000000122010723c */ /* 0x040fec00000418ff */
[-C--:B--2---:R-:W-:Y:S06]  /*5460*/  HMMA.16816.F32.BF16 R20, R32, R164.reuse, RZ ;  /* 0x000000a42014723c */ /* 0x084fec00000418ff */
[C---:B------:R-:W-:Y:S06]  /*5470*/  HMMA.16816.F32.BF16 R24, R28.reuse, R164, RZ ;  /* 0x000000a41c18723c */ /* 0x040fec00000418ff */
[-C--:B------:R-:W-:Y:S06]  /*5480*/  HMMA.16816.F32.BF16 R28, R28, R166.reuse, RZ ;  /* 0x000000a61c1c723c */ /* 0x080fec00000418ff */
[----:B------:R-:W-:Y:S01]  /*5490*/  HMMA.16816.F32.BF16 R32, R32, R166, RZ ;  /* 0x000000a62020723c */ /* 0x000fe200000418ff */
[----:B------:R-:W2:Y:S05]  /*54a0*/  LDSM.16.M88.4 R164, [R3+0x9000] ;  /* 0x0090000003a4783b */ /* 0x000eaa0000000200 */
        /* <DEDUP_REMOVED lines=35> */
[----:B------:R2:W3:Y:S06]  /*56e0*/  LDSM.16.M88.4 R172, [R0+0xb000] ;  /* 0x00b0000000ac783b */ /* 0x0004ec0000000200 */
[----:B--2---:R-:W5:Y:S01]  /*56f0*/  LDG.E R0, desc[UR6][R176.64+0xa0] ;  /* 0x0000a006b0007981 */ /* 0x004f62000c1e1900 */
[-C--:B-1----:R-:W-:Y:S06]  /*5700*/  HMMA.16816.F32.BF16 R4, R168, R164.reuse, R4 ;  /* 0x000000a4a804723c */ /* 0x082fec0000041804 */
[C---:B---3--:R-:W-:Y:S06]  /*5710*/  HMMA.16816.F32.BF16 R8, R172.reuse, R164, R8 ;  /* 0x000000a4ac08723c */ /* 0x048fec0000041808 */
        /* <DEDUP_REMOVED lines=9> */
[----:B------:R2:W3:Y:S06]  /*57b0*/  LDSM.16.M88.4 R168, [R3+0xb000] ;  /* 0x00b0000003a8783b */ /* 0x0004ec0000000200 */
[----:B--2---:R-:W2:Y:S01]  /*57c0*/  LDG.E R3, desc[UR6][R176.64] ;  /* 0x00000006b0037981 */ /* 0x004ea2000c1e1900 */
[-C--:B-1----:R-:W-:Y:S06]  /*57d0*/  HMMA.16816.F32.BF16 R4, R172, R164.reuse, R4 ;  /* 0x000000a4ac04723c */ /* 0x082fec0000041804 */
[C---:B---3--:R-:W-:Y:S06]  /*57e0*/  HMMA.16816.F32.BF16 R8, R168.reuse, R164, R8 ;  /* 0x000000a4a808723c */ /* 0x048fec0000041808 */
        /* <DEDUP_REMOVED lines=9> */
[----:B------:R-:W3:Y:S01]  /*5880*/  LDSM.16.M88.4 R172, [R209+0xb000] ;  /* 0x00b00000d1ac783b */ /* 0x000ee20000000200 */
        /* <DEDUP_REMOVED lines=8> */
[----:B------:R1:W5:Y:S05]  /*5910*/  LDG.E R173, desc[UR6][R176.64+0x80] ;  /* 0x00008006b0ad7981 */ /* 0x00036a000c1e1900 */
[----:B------:R-:W-:Y:S01]  /*5920*/  HMMA.16816.F32.BF16 R32, R168, R166, R32 ;  /* 0x000000a6a820723c */ /* 0x000fe20000041820 */
[----:B------:R-:W-:Y:S04]  /*5930*/  LDSM.16.M88.4 R164, [R208+0xa000] ;  /* 0x00a00000d0a4783b */ /* 0x000fe80000000200 */
[----:B------:R-:W-:Y:S02]  /*5940*/  IMAD.SHL.U32 R172, R221, 0x2, RZ ;  /* 0x00000002ddac7824 */ /* 0x000fe400078e00ff */
[----:B------:R-:W3:Y:S02]  /*5950*/  LDSM.16.M88.4 R168, [R216+0xc000] ;  /* 0x00c00000d8a8783b */ /* 0x000ee40000000200 */
[-C--:B---3--:R-:W-:Y:S11]  /*5960*/  HMMA.16816.F32.BF16 R4, R164, R168.reuse, R4 ;  /* 0x000000a8a404723c */ /* 0x088ff60000041804 */
[----:B------:R-:W-:Y:S11]  /*5970*/  @!UPT UIADD3 URZ, URZ, URZ, URZ ;  /* 0x0000003f3f3ff290 */ /* 0x000ff6000fffe03f */
[----:B------:R-:W-:Y:S02]  /*5980*/  @!UPT UIADD3 URZ, URZ, URZ, URZ ;  /* 0x0000003f3f3ff290 */ /* 0x000fe4000fffe03f */
[C---:B------:R-:W-:Y:S01]  /*5990*/  FADD.FTZ R6, -R2.reuse, R6 ;  /* 0x0000000602067221 */ /* 0x040fe20000010100 */
[----:B------:R-:W-:Y:S03]  /*59a0*/  FADD.FTZ R7, -R2, R7 ;  /* 0x0000000702077221 */ /* 0x000fe60000010100 */
[----:B-1----:R-:W-:Y:S01]  /*59b0*/  FMUL.FTZ R177, R202, R6 ;  /* 0x00000006cab17220 */ /* 0x002fe20000410000 */
[----:B------:R-:W-:Y:S01]  /*59c0*/  FMUL.FTZ R175, R201, R7 ;  /* 0x00000007c9af7220 */ /* 0x000fe20000410000 */
[C---:B--2---:R-:W-:Y:S01]  /*59d0*/  FADD.FTZ R4, -R3.reuse, R4 ;  /* 0x0000000403047221 */ /* 0x044fe20000010100 */
[----:B------:R-:W-:Y:S03]  /*59e0*/  FADD.FTZ R5, -R3, R5 ;  /* 0x0000000503057221 */ /* 0x000fe60000010100 */
[----:B------:R-:W-:Y:S01]  /*59f0*/  FMUL.FTZ R178, R178, R4 ;  /* 0x00000004b2b27220 */ /* 0x000fe20000410000 */
[----:B------:R-:W-:Y:S02]  /*5a00*/  FMUL.FTZ R174, R203, R5 ;  /* 0x00000005cbae7220 */ /* 0x000fe40000410000 */
[----:B------:R-:W1:Y:S02]  /*5a10*/  LDSM.16.M88.4 R4, [R208+0xb000] ;  /* 0x00b00000d004783b */ /* 0x000e640000000200 */
[C---:B-1----:R-:W-:Y:S06]  /*5a20*/  HMMA.16816.F32.BF16 R8, R4.reuse, R168, R8 ;  /* 0x000000a80408723c */ /* 0x042fec0000041808 */
[-C--:B------:R-:W-:Y:S06]  /*5a30*/  HMMA.16816.F32.BF16 R12, R4, R170.reuse, R12 ;  /* 0x000000aa040c723c */ /* 0x080fec000004180c */
[C---:B------:R-:W-:Y:S01]  /*5a40*/  HMMA.16816.F32.BF16 R16, R164.reuse, R170, R16 ;  /* 0x000000aaa410723c */ /* 0x040fe20000041810 */
[----:B------:R-:W1:Y:S11]  /*5a50*/  LDSM.16.M88.4 R168, [R216+0xc800] ;  /* 0x00c80000d8a8783b */ /* 0x000e760000000200 */
[----:B------:R-:W-:Y:S11]  /*5a60*/  @!UPT UIADD3 URZ, URZ, URZ, URZ ;  /* 0x0000003f3f3ff290 */ /* 0x000ff6000fffe03f */
[----:B------:R-:W-:Y:S01]  /*5a70*/  @!UPT UIADD3 URZ, URZ, URZ, URZ ;  /* 0x0000003f3f3ff290 */ /* 0x000fe2000fffe03f */
[C---:B------:R-:W-:Y:S01]  /*5a80*/  FADD.FTZ R17, -R3.reuse, R17 ;  /* 0x0000001103117221 */ /* 0x040fe20000010100 */
[-C--:B-1----:R-:W-:Y:S06]  /*5a90*/  HMMA.16816.F32.BF16 R20, R164, R168.reuse, R20 ;  /* 0x000000a8a414723c */ /* 0x082fec0000041814 */
[C---:B------:R-:W-:Y:S06]  /*5aa0*/  HMMA.16816.F32.BF16 R24, R4.reuse, R168, R24 ;  /* 0x000000a80418723c */ /* 0x040fec0000041818 */
[-C--:B------:R-:W-:Y:S06]  /*5ab0*/  HMMA.16816.F32.BF16 R28, R4, R170.reuse, R28 ;  /* 0x000000aa041c723c */ /* 0x080fec000004181c */
[----:B------:R-:W-:Y:S01]  /*5ac0*/  HMMA.16816.F32.BF16 R32, R164, R170, R32 ;  /* 0x000000aaa420723c */ /* 0x000fe20000041820 */
[----:B------:R-:W-:Y:S05]  /*5ad0*/  IMAD.U32 R4, RZ, RZ, UR4 ;  /* 0x00000004ff047e24 */ /* 0x000fea000f8e00ff */
[----:B------:R-:W-:Y:S01]  /*5ae0*/  IADD3 R4, R172, 0x8000, R4 ;  /* 0x00008000ac047810 */ /* 0x000fe20007ffe004 */
[C---:B------:R-:W-:Y:S01]  /*5af0*/  FADD.FTZ R5, -R3.reuse, R20 ;  /* 0x0000001403057221 */ /* 0x040fe20000010100 */
[----:B------:R-:W-:Y:S03]  /*5b00*/  FMUL.FTZ R20, R204, R17 ;  /* 0x00000011cc147220 */ /* 0x000fe60000410000 */
[C---:B------:R-:W-:Y:S02]  /*5b10*/  VIADD R176, R4.reuse, 0x40 ;  /* 0x0000004004b07836 */ /* 0x040fe40000000000 */
[C---:B------:R-:W-:Y:S01]  /*5b20*/  FADD.FTZ R21, -R3.reuse, R21 ;  /* 0x0000001503157221 */ /* 0x040fe20000010100 */
[----:B------:R-:W-:Y:S02]  /*5b30*/  @P2 VIADD R176, R4, 0xffffffc0 ;  /* 0xffffffc004b02836 */ /* 0x000fe40000000000 */
[----:B------:R-:W-:Y:S01]  /*5b40*/  FADD.FTZ R4, -R3, R16 ;  /* 0x0000001003047221 */ /* 0x000fe20000010100 */
[----:B------:R-:W-:Y:S01]  /*5b50*/  FMUL.FTZ R5, R200, R5 ;  /* 0x00000005c8057220 */ /* 0x000fe20000410000 */
[----:B------:R-:W-:Y:S01]  /*5b60*/  FMUL.FTZ R21, R199, R21 ;  /* 0x00000015c7157220 */ /* 0x000fe20000410000 */
[----:B------:R-:W-:Y:S01]  /*5b70*/  FADD.FTZ R17, -R2, R23 ;  /* 0x0000001702117221 */ /* 0x000fe20000010100 */
[----:B------:R-:W-:Y:S01]  /*5b80*/  FMUL.FTZ R4, R206, R4 ;  /* 0x00000004ce047220 */ /* 0x000fe20000410000 */
[C---:B------:R-:W-:Y:S01]  /*5b90*/  FADD.FTZ R164, -R2.reuse, R18 ;  /* 0x0000001202a47221 */ /* 0x040fe20000010100 */
[----:B------:R-:W-:Y:S01]  /*5ba0*/  FADD.FTZ R22, -R2, R22 ;  /* 0x0000001602167221 */ /* 0x000fe20000010100 */
[----:B------:R-:W-:Y:S01]  /*5bb0*/  F2FP.BF16.F32.PACK_AB R16, R174, R178 ;  /* 0x000000b2ae10723e */ /* 0x000fe200000010ff */
[----:B------:R-:W-:Y:S01]  /*5bc0*/  FMUL.FTZ R17, R205, R17 ;  /* 0x00000011cd117220 */ /* 0x000fe20000410000 */
[----:B------:R-:W-:Y:S01]  /*5bd0*/  F2FP.BF16.F32.PACK_AB R20, R20, R4 ;  /* 0x000000041414723e */ /* 0x000fe200000010ff */
[C---:B------:R-:W-:Y:S01]  /*5be0*/  FADD.FTZ R32, -R3.reuse, R32 ;  /* 0x0000002003207221 */ /* 0x040fe20000010100 */
[----:B------:R-:W-:Y:S01]  /*5bf0*/  FADD.FTZ R3, -R3, R33 ;  /* 0x0000002103037221 */ /* 0x000fe20000010100 */
[C---:B------:R-:W-:Y:S01]  /*5c00*/  FADD.FTZ R33, -R2.reuse, R19 ;  /* 0x0000001302217221 */ /* 0x040fe20000010100 */
[----:B------:R-:W-:Y:S01]  /*5c10*/  FADD.FTZ R23, -R2, R35 ;  /* 0x0000002302177221 */ /* 0x000fe20000010100 */
[----:B------:R-:W-:Y:S01]  /*5c20*/  FMUL.FTZ R4, R196, R32 ;  /* 0x00000020c4047220 */ /* 0x000fe20000410000 */
[----:B------:R-:W-:Y:S01]  /*5c30*/  FMUL.FTZ R3, R195, R3 ;  /* 0x00000003c3037220 */ /* 0x000fe20000410000 */
        /* <DEDUP_REMOVED lines=11> */
[C---:B------:R-:W-:Y:S01]  /*5cf0*/  ISETP.GE.AND P4, PT, R226.reuse, UR16, PT ;  /* 0x00000010e2007c0c */ /* 0x040fe2000bf86270 */
[----:B------:R-:W-:Y:S01]  /*5d00*/  VIADD R2, R226, 0x40 ;  /* 0x00000040e2027836 */ /* 0x000fe20000000000 */
[----:B------:R-:W-:Y:S04]  /*5d10*/  ULOP3.LUT UR10, UR8, 0x1, URZ, 0xc0, !UPT ;  /* 0x00000001080a7892 */ /* 0x000fe8000f8ec03f */
[----:B------:R-:W-:Y:S01]  /*5d20*/  ISETP.GE.AND P3, PT, R2, UR16, PT ;  /* 0x0000001002007c0c */ /* 0x000fe2000bf66270 */
[----:B------:R-:W2:Y:S01]  /*5d30*/  LDC R34, c[0x0][0x244] ;  /* 0x00009100ff227b82 */ /* 0x000ea20000000800 */
[----:B------:R-:W-:Y:S04]  /*5d40*/  UISETP.NE.U32.AND UP1, UPT, UR10, 0x1, UPT ;  /* 0x000000010a00788c */ /* 0x000fe8000bf25070 */
[----:B------:R-:W-:Y:S06]  /*5d50*/  USEL UR10, UR60, 0x4000, !UP1 ;  /* 0x000040003c0a7887 */ /* 0x000fec000c800000 */
[----:B------:R-:W-:Y:S02]  /*5d60*/  VIADD R222, R222, UR10 ;  /* 0x0000000adede7c36 */ /* 0x000fe40008000000 */
[----:B------:R-:W-:Y:S02]  /*5d70*/  VIADD R231, R231, UR10 ;  /* 0x0000000ae7e77c36 */ /* 0x000fe40008000000 */
[----:B------:R-:W-:Y:S01]  /*5d80*/  VIADD R213, R213, UR10 ;  /* 0x0000000ad5d57c36 */ /* 0x000fe20008000000 */
        /* <DEDUP_REMOVED lines=45> */
.L_x_347:
[----:B---3--:R-:W-:Y:S01]  /*6060*/  F2FP.BF16.F32.PACK_AB R2, R33, R164 ;  /* 0x000000a42102723e */ /* 0x008fe200000010ff */
[----:B------:R-:W-:Y:S01]  /*6070*/  STS [R229+0x1c000], R16 ;  /* 0x01c00010e5007388 */ /* 0x000fe20000000800 */
[C---:B-----5:R-:W-:Y:S01]  /*6080*/  FADD.FTZ R8, -R173.reuse, R8 ;  /* 0x00000008ad087221 */ /* 0x060fe20000010100 */
[----:B------:R-:W-:Y:S01]  /*6090*/  FADD.FTZ R9, -R173, R9 ;  /* 0x00000009ad097221 */ /* 0x000fe20000010100 */
[C---:B------:R-:W-:Y:S01]  /*60a0*/  FADD.FTZ R11, -R0.reuse, R11 ;  /* 0x0000000b000b7221 */ /* 0x040fe20000010100 */
[----:B------:R-:W-:Y:S01]  /*60b0*/  STS [R229+0x1c400], R18 ;  /* 0x01c40012e5007388 */ /* 0x000fe20000000800 */
[----:B------:R-:W-:Y:S01]  /*60c0*/  FMUL.FTZ R8, R191, R8 ;  /* 0x00000008bf087220 */ /* 0x000fe20000410000 */
[----:B------:R-:W-:Y:S01]  /*60d0*/  FMUL.FTZ R9, R189, R9 ;  /* 0x00000009bd097220 */ /* 0x000fe20000410000 */
[C---:B------:R-:W-:Y:S01]  /*60e0*/  FADD.FTZ R10, -R0.reuse, R10 ;  /* 0x0000000a000a7221 */ /* 0x040fe20000010100 */
[----:B------:R1:W-:Y:S01]  /*60f0*/  STS [R230+0x1c400], R2 ;  /* 0x01c40002e6007388 */ /* 0x0003e20000000800 */
[C---:B------:R-:W-:Y:S01]  /*6100*/  FADD.FTZ R12, -R173.reuse, R12 ;  /* 0x0000000cad0c7221 */ /* 0x040fe20000010100 */
[----:B------:R-:W-:Y:S01]  /*6110*/  FADD.FTZ R13, -R173, R13 ;  /* 0x0000000dad0d7221 */ /* 0x000fe20000010100 */
[----:B------:R-:W-:Y:S01]  /*6120*/  FADD.FTZ R15, -R0, R15 ;  /* 0x0000000f000f7221 */ /* 0x000fe20000010100 */
[----:B------:R-:W-:Y:S01]  /*6130*/  STS [R230+0x1c000], R20 ;  /* 0x01c00014e6007388 */ /* 0x000fe20000000800 */
[----:B------:R-:W-:Y:S01]  /*6140*/  FMUL.FTZ R10, R194, R10 ;  /* 0x0000000ac20a7220 */ /* 0x000fe20000410000 */
[----:B------:R-:W-:Y:S01]  /*6150*/  FMUL.FTZ R4, R193, R11 ;  /* 0x0000000bc1047220 */ /* 0x000fe20000410000 */
[----:B------:R-:W-:Y:S01]  /*6160*/  FADD.FTZ R14, -R0, R14 ;  /* 0x0000000e000e7221 */ /* 0x000fe20000010100 */
[----:B------:R-:W-:Y:S01]  /*6170*/  FMUL.FTZ R12, R188, R12 ;  /* 0x0000000cbc0c7220 */ /* 0x000fe20000410000 */
[----:B------:R-:W-:Y:S01]  /*6180*/  FMUL.FTZ R7, R187, R13 ;  /* 0x0000000dbb077220 */ /* 0x000fe20000410000 */
[----:B------:R-:W-:Y:S01]  /*6190*/  FMUL.FTZ R3, R190, R15 ;  /* 0x0000000fbe037220 */ /* 0x000fe20000410000 */
[----:B------:R-:W-:Y:S01]  /*61a0*/  FMUL.FTZ R14, R192, R14 ;  /* 0x0000000ec00e7220 */ /* 0x000fe20000410000 */
[----:B------:R-:W-:Y:S01]  /*61b0*/  F2FP.BF16.F32.PACK_AB R4, R4, R10 ;  /* 0x0000000a0404723e */ /* 0x000fe200000010ff */
[----:B------:R-:W-:Y:S01]  /*61c0*/  FADD.FTZ R24, -R173, R24 ;  /* 0x00000018ad187221 */ /* 0x000fe20000010100 */
[----:B------:R-:W-:Y:S01]  /*61d0*/  F2FP.BF16.F32.PACK_AB R7, R7, R12 ;  /* 0x0000000c0707723e */ /* 0x000fe200000010ff */
[----:B------:R-:W-:Y:S01]  /*61e0*/  FADD.FTZ R25, -R173, R25 ;  /* 0x00000019ad197221 */ /* 0x000fe20000010100 */
[----:B------:R-:W-:Y:S01]  /*61f0*/  F2FP.BF16.F32.PACK_AB R3, R3, R14 ;  /* 0x0000000e0303723e */ /* 0x000fe200000010ff */
[----:B------:R-:W-:Y:S01]  /*6200*/  STS [R229+0x1d400], R4 ;  /* 0x01d40004e5007388 */ /* 0x000fe20000000800 */
[C---:B------:R-:W-:Y:S01]  /*6210*/  FADD.FTZ R26, -R0.reuse, R26 ;  /* 0x0000001a001a7221 */ /* 0x040fe20000010100 */
[----:B------:R-:W-:Y:S01]  /*6220*/  FADD.FTZ R27, -R0, R27 ;  /* 0x0000001b001b7221 */ /* 0x000fe20000010100 */
[----:B------:R-:W-:Y:S01]  /*6230*/  F2FP.BF16.F32.PACK_AB R17, R17, R22 ;  /* 0x000000161111723e */ /* 0x000fe200000010ff */
[C---:B------:R-:W-:Y:S01]  /*6240*/  FADD.FTZ R28, -R173.reuse, R28 ;  /* 0x0000001cad1c7221 */ /* 0x040fe20000010100 */
[----:B------:R-:W-:Y:S01]  /*6250*/  FADD.FTZ R29, -R173, R29 ;  /* 0x0000001dad1d7221 */ /* 0x000fe20000010100 */
[----:B------:R-:W-:Y:S01]  /*6260*/  FMUL.FTZ R24, R185, R24 ;  /* 0x00000018b9187220 */ /* 0x000fe20000410000 */
[----:B------:R-:W-:Y:S01]  /*6270*/  FMUL.FTZ R6, R184, R25 ;  /* 0x00000019b8067220 */ /* 0x000fe20000410000 */
[----:B-1----:R-:W-:Y:S01]  /*6280*/  F2FP.BF16.F32.PACK_AB R2, R9, R8 ;  /* 0x000000080902723e */ /* 0x002fe200000010ff */
[----:B------:R-:W-:Y:S01]  /*6290*/  FADD.FTZ R31, -R0, R31 ;  /* 0x0000001f001f7221 */ /* 0x000fe20000010100 */
[----:B------:R-:W-:Y:S01]  /*62a0*/  FMUL.FTZ R26, R186, R26 ;  /* 0x0000001aba1a7220 */ /* 0x000fe20000410000 */
[----:B------:R-:W-:Y:S01]  /*62b0*/  FMUL.FTZ R27, R183, R27 ;  /* 0x0000001bb71b7220 */ /* 0x000fe20000410000 */
[----:B------:R-:W-:Y:S01]  /*62c0*/  FADD.FTZ R30, -R0, R30 ;  /* 0x0000001e001e7221 */ /* 0x000fe20000010100 */
[----:B------:R1:W-:Y:S01]  /*62d0*/  STS [R229+0x1d000], R2 ;  /* 0x01d00002e5007388 */ /* 0x0003e20000000800 */
[----:B------:R-:W-:Y:S01]  /*62e0*/  F2FP.BF16.F32.PACK_AB R16, R23, R32 ;  /* 0x000000201710723e */ /* 0x000fe200000010ff */
[----:B------:R-:W-:Y:S01]  /*62f0*/  FMUL.FTZ R28, R181, R28 ;  /* 0x0000001cb51c7220 */ /* 0x000fe20000410000 */
[----:B------:R-:W-:Y:S01]  /*6300*/  FMUL.FTZ R5, R179, R29 ;  /* 0x0000001db3057220 */ /* 0x000fe20000410000 */
[----:B------:R-:W-:Y:S01]  /*6310*/  STS [R230+0x1d000], R7 ;  /* 0x01d00007e6007388 */ /* 0x000fe20000000800 */
[----:B------:R-:W-:Y:S01]  /*6320*/  FMUL.FTZ R30, R182, R30 ;  /* 0x0000001eb61e7220 */ /* 0x000fe20000410000 */
[----:B------:R-:W-:Y:S01]  /*6330*/  FMUL.FTZ R0, R180, R31 ;  /* 0x0000001fb4007220 */ /* 0x000fe20000410000 */
[----:B------:R-:W-:Y:S01]  /*6340*/  F2FP.BF16.F32.PACK_AB R6, R6, R24 ;  /* 0x000000180606723e */ /* 0x000fe200000010ff */
[----:B------:R-:W-:Y:S01]  /*6350*/  STS [R230+0x1d400], R3 ;  /* 0x01d40003e6007388 */ /* 0x000fe20000000800 */
[----:B------:R-:W-:Y:S02]  /*6360*/  F2FP.BF16.F32.PACK_AB R5, R5, R28 ;  /* 0x0000001c0505723e */ /* 0x000fe400000010ff */
[----:B------:R-:W-:Y:S01]  /*6370*/  F2FP.BF16.F32.PACK_AB R0, R0, R30 ;  /* 0x0000001e0000723e */ /* 0x000fe200000010ff */
[----:B------:R-:W-:Y:S04]  /*6380*/  STS [R223+0x1c000], R21 ;  /* 0x01c00015df007388 */ /* 0x000fe80000000800 */
[----:B------:R-:W-:Y:S04]  /*6390*/  STS [R223+0x1c400], R17 ;  /* 0x01c40011df007388 */ /* 0x000fe80000000800 */
[----:B------:R-:W-:Y:S04]  /*63a0*/  STS [R228+0x1c000], R19 ;  /* 0x01c00013e4007388 */ /* 0x000fe80000000800 */
[----:B------:R-:W-:Y:S01]  /*63b0*/  STS [R228+0x1c400], R16 ;  /* 0x01c40010e4007388 */ /* 0x000fe20000000800 */
[----:B-1----:R-:W-:Y:S03]  /*63c0*/  F2FP.BF16.F32.PACK_AB R2, R27, R26 ;  /* 0x0000001a1b02723e */ /* 0x002fe600000010ff */
        /* <DEDUP_REMOVED lines=97> */
[C---:B------:R-:W-:Y:S01]  /*69e0*/  VIADD R0, R226.reuse, 0x40 ;  /* 0x00000040e2007836 */ /* 0x040fe20000000000 */
[----:B------:R-:W1:Y:S01]  /*69f0*/  LDC R9, c[0x0][0x420] ;  /* 0x00010800ff097b82 */ /* 0x000e620000000800 */
[----:B------:R-:W-:Y:S03]  /*6a00*/  ISETP.GE.AND P4, PT, R226, UR16, PT ;  /* 0x00000010e2007c0c */ /* 0x000fe6000bf86270 */
[----:B------:R-:W-:Y:S10]  /*6a10*/  ISETP.GE.AND P3, PT, R0, UR16, PT ;  /* 0x0000001000007c0c */ /* 0x000ff4000bf66270 */
[----:B------:R-:W2:Y:S08]  /*6a20*/  @!P4 LDC R8, c[0x0][0x424] ;  /* 0x00010900ff08cb82 */ /* 0x000eb00000000800 */
[----:B------:R-:W3:Y:S01]  /*6a30*/  @!P3 LDC R0, c[0x0][0x424] ;  /* 0x00010900ff00bb82 */ /* 0x000ee20000000800 */
[C---:B-1----:R-:W-:Y:S05]  /*6a40*/  IMAD.U32 R3, R9.reuse, -0x40, RZ ;  /* 0xffffffc009037824 */ /* 0x042fea00078e00ff */
[----:B------:R-:W-:Y:S02]  /*6a50*/  SHF.R.S32.HI R7, RZ, 0x1f, R3 ;  /* 0x0000001fff077819 */ /* 0x000fe40000011403 */
[----:B------:R-:W-:Y:S02]  /*6a60*/  @!P3 LEA R5, P5, R9, R3, 0x5 ;  /* 0x000000030905b211 */ /* 0x000fe400078a28ff */
[CC--:B------:R-:W-:Y:S04]  /*6a70*/  LEA R2, P0, R3.reuse, R234.reuse, 0x1 ;  /* 0x000000ea03027211 */ /* 0x0c0fe800078008ff */
[----:B------:R-:W-:Y:S02]  /*6a80*/  LEA.HI.X.SX32 R3, R3, R235, 0x1, P0 ;  /* 0x000000eb03037211 */ /* 0x000fe400000f0eff */
[----:B------:R-:W-:Y:S01]  /*6a90*/  @!P3 LEA R4, P0, R5, R234, 0x1 ;  /* 0x000000ea0504b211 */ /* 0x000fe200078008ff */
[----:B------:R-:W-:Y:S01]  /*6aa0*/  IMAD.MOV.U32 R234, RZ, RZ, R2 ;  /* 0x000000ffffea7224 */ /* 0x000fe200078e0002 */
[C---:B---3--:R-:W-:Y:S02]  /*6ab0*/  @!P3 LEA.HI.X R7, R9.reuse, R7, R0, 0x5, P5 ;  /* 0x000000070907b211 */ /* 0x048fe400028f2c00 */
[----:B------:R-:W-:Y:S02]  /*6ac0*/  LEA R0, R242, UR4, 0x1 ;  /* 0x00000004f2007c11 */ /* 0x000fe4000f8e08ff */
[----:B------:R-:W-:Y:S02]  /*6ad0*/  @!P4 LEA R6, P5, R9, R2, 0x6 ;  /* 0x000000020906c211 */ /* 0x000fe400078a30ff */
[----:B------:R-:W-:Y:S01]  /*6ae0*/  @!P3 LEA.HI.X R5, R5, R235, R7, 0x1, P0 ;  /* 0x000000eb0505b211 */ /* 0x000fe200000f0c07 */
[----:B------:R1:W-:Y:S01]  /*6af0*/  @P4 STS.128 [R0+0x8000], RZ ;  /* 0x008000ff00004388 */ /* 0x0003e20000000c00 */
[----:B--2---:R-:W-:Y:S01]  /*6b00*/  @!P4 LEA.HI.X R7, R9, R3, R8, 0x6, P5 ;  /* 0x000000030907c211 */ /* 0x004fe200028f3408 */
[----:B------:R-:W-:Y:S02]  /*6b10*/  IMAD.MOV.U32 R235, RZ, RZ, R3 ;  /* 0x000000ffffeb7224 */ /* 0x000fe400078e0003 */
        /* <DEDUP_REMOVED lines=20> */
.L_x_348:
[----:B-1----:R-:W-:Y:S01]  /*6c60*/  LEA R0, R220, UR4, 0x1 ;  /* 0x00000004dc007c11 */ /* 0x002fe2000f8e08ff */
[----:B------:R-:W-:Y:S01]  /*6c70*/  LDSM.16.MT88.4 R16, [R210] ;  /* 0x00000000d210783b */ /* 0x000fe20000004200 */
[----:B------:R-:W-:Y:S03]  /*6c80*/  ULOP3.LUT UR10, UR8, 0x1, URZ, 0xc0, !UPT ;  /* 0x00000001080a7892 */ /* 0x000fe6000f8ec03f */
[----:B------:R-:W1:Y:S01]  /*6c90*/  LDSM.16.M88.4 R32, [R0+0x1c000] ;  /* 0x01c000000020783b */ /* 0x000e620000000200 */
[----:B------:R-:W-:Y:S01]  /*6ca0*/  IMAD.IADD R2, R219, 0x1, R0 ;  /* 0x00000001db027824 */ /* 0x000fe200078e0200 */
[----:B------:R-:W-:Y:S02]  /*6cb0*/  UISETP.NE.U32.AND UP1, UPT, UR10, 0x1, UPT ;  /* 0x000000010a00788c */ /* 0x000fe4000bf25070 */
[----:B------:R-:W2:Y:S01]  /*6cc0*/  LDSM.16.M88.4 R28, [R0+0x1d000] ;  /* 0x01d00000001c783b */ /* 0x000ea20000000200 */
[----:B------:R-:W-:Y:S03]  /*6cd0*/  UIADD3 UR10, UR8, -0x1, URZ ;  /* 0xffffffff080a7890 */ /* 0x000fe6000fffe03f */
[----:B------:R-:W3:Y:S04]  /*6ce0*/  LDSM.16.MT88.4 R164, [R210+0x4000] ;  /* 0x00400000d2a4783b */ /* 0x000ee80000004200 */
[----:B------:R-:W-:Y:S04]  /*6cf0*/  LDSM.16.MT88.4 R172, [R210+0x800] ;  /* 0x00080000d2ac783b */ /* 0x000fe80000004200 */
[----:B------:R-:W4:Y:S04]  /*6d00*/  LDSM.16.M88.4 R168, [R2+0x1c000] ;  /* 0x01c0000002a8783b */ /* 0x000f280000000200 */
        /* <DEDUP_REMOVED lines=314> */
[----:B------:R-:W3:Y:S01]  /*80b0*/  LDL R236, [R1] ;  /* 0x0000000001ec7983 */ /* 0x000ee20000100800 */
        /* <DEDUP_REMOVED lines=216> */
.L_x_350:
[----:B------:R-:W-:Y:S01]  /*8e40*/  @UP0 UIADD3 UR13, UR15, UR31, URZ ;  /* 0x0000001f0f0d0290 */ /* 0x000fe2000fffe03f */
[----:B--2---:R-:W-:Y:S01]  /*8e50*/  LEA R2, R242, UR4, 0x1 ;  /* 0x00000004f2027c11 */ /* 0x004fe2000f8e08ff */
[----:B------:R-:W-:Y:S01]  /*8e60*/  @UP0 ULDC.64 UR8, c[0x0][0x458] ;  /* 0x0001160000080ab9 */ /* 0x000fe20000000a00 */
[----:B------:R-:W-:Y:S01]  /*8e70*/  USHF.L.U32 UR12, UR29, 0x7, URZ ;  /* 0x000000071d0c7899 */ /* 0x000fe2000800063f */
[----:B-1----:R-:W-:Y:S01]  /*8e80*/  SHF.R.S32.HI R0, RZ, 0x1f, R3 ;  /* 0x0000001fff007819 */ /* 0x002fe20000011403 */
[----:B------:R-:W-:Y:S02]  /*8e90*/  @UP0 UIMAD.WIDE.U32 UR16, UR13, UR8, URZ ;  /* 0x000000080d1002a5 */ /* 0x000fe4000f8e003f */
[----:B------:R-:W-:-:S04]  /*8ea0*/  @UP0 UIMAD UR13, UR13, UR9, URZ ;  /* 0x000000090d0d02a4 */ /* 0x000fc8000f8e023f */
        /* <DEDUP_REMOVED lines=17> */
.L_x_351:
[----:B------:R-:W-:Y:S01]  /*8fc0*/  BAR.SYNC.DEFER_BLOCKING 0x0 ;  /* 0x0000000000007b1d */ /* 0x000fe20000010000 */
[----:B------:R-:W-:Y:S01]  /*8fd0*/  USHF.R.S32.HI UR13, URZ, 0x1f, UR12 ;  /* 0x0000001f3f0d7899 */ /* 0x000fe2000801140c */
[----:B------:R-:W-:Y:S01]  /*8fe0*/  LEA.HI R0, R0, R3, RZ, 0x3 ;  /* 0x0000000300007211 */ /* 0x000fe200078f18ff */
[----:B------:R-:W-:Y:S01]  /*8ff0*/  IMAD.U32 R3, RZ, RZ, UR10 ;  /* 0x0000000aff037e24 */ /* 0x000fe2000f8e00ff */
[--C-:B------:R-:W-:Y:S01]  /*9000*/  SHF.R.S32.HI R11, RZ, 0x1f, R226.reuse ;  /* 0x0000001fff0b7819 */ /* 0x100fe200000114e2 */
[----:B------:R-:W-:Y:S01]  /*9010*/  UIMAD UR14, UR13, UR10, URZ ;  /* 0x0000000a0d0e72a4 */ /* 0x000fe2000f8e023f */
[----:B------:R-:W-:Y:S01]  /*9020*/  IMAD.MOV.U32 R10, RZ, RZ, R226 ;  /* 0x000000ffff0a7224 */ /* 0x000fe200078e00e2 */
[----:B------:R-:W-:Y:S01]  /*9030*/  UIMAD UR5, UR29, -0x80, UR5 ;  /* 0xffffff801d0578a4 */ /* 0x000fe2000f8e0205 */
[----:B------:R-:W-:Y:S01]  /*9040*/  SHF.R.S32.HI R0, RZ, 0x3, R0 ;  /* 0x00000003ff007819 */ /* 0x000fe20000011400 */
[----:B------:R-:W-:Y:S01]  /*9050*/  UIMAD UR14, UR12, UR11, UR14 ;  /* 0x0000000b0c0e72a4 */ /* 0x000fe2000f8e020e */
[----:B------:R-:W-:Y:S01]  /*9060*/  IMAD.WIDE.U32 R4, R3, UR12, R10 ;  /* 0x0000000c03047c25 */ /* 0x000fe2000f8e000a */
[----:B------:R-:W-:Y:S01]  /*9070*/  USHF.R.S32.HI UR16, URZ, 0x1f, UR58 ;  /* 0x0000001f3f107899 */ /* 0x000fe2000801143a */
[----:B------:R-:W-:Y:S01]  /*9080*/  BSSY B0, `(.L_x_352) ;  /* 0x000002c000007945 */ /* 0x000fe20003800000 */
[C---:B------:R-:W-:Y:S01]  /*9090*/  ISETP.GE.AND P5, PT, R0.reuse, UR5, PT ;  /* 0x0000000500007c0c */ /* 0x040fe2000bfa6270 */
[----:B------:R-:W-:Y:S01]  /*90a0*/  VIADD R6, R0, 0x20 ;  /* 0x0000002000067836 */ /* 0x000fe20000000000 */
[----:B------:R-:W-:Y:S01]  /*90b0*/  MOV R3, UR14 ;  /* 0x0000000e00037c02 */ /* 0x000fe20008000f00 */
[----:B------:R-:W-:Y:S01]  /*90c0*/  ULDC.64 UR14, c[0x0][0x468] ;  /* 0x00011a00000e7ab9 */ /* 0x000fe20000000a00 */
[----:B------:R-:W-:Y:S01]  /*90d0*/  IADD3 R4, P0, R4, UR20, RZ ;  /* 0x0000001404047c10 */ /* 0x000fe2000ff1e0ff */
[----:B------:R-:W-:Y:S01]  /*90e0*/  UIMAD UR16, UR16, UR14, URZ ;  /* 0x0000000e101072a4 */ /* 0x000fe2000f8e023f */
[----:B------:R-:W-:Y:S01]  /*90f0*/  ISETP.GE.AND P4, PT, R6, UR5, PT ;  /* 0x0000000506007c0c */ /* 0x000fe2000bf86270 */
[C---:B------:R-:W-:Y:S01]  /*9100*/  VIADD R7, R0.reuse, 0x40 ;  /* 0x0000004000077836 */ /* 0x040fe20000000000 */
[----:B------:R-:W-:Y:S01]  /*9110*/  IADD3.X R5, R5, UR21, R3, P0, !PT ;  /* 0x0000001505057c10 */ /* 0x000fe200087fe403 */
[----:B------:R-:W-:Y:S01]  /*9120*/  IMAD.U32 R3, RZ, RZ, UR14 ;  /* 0x0000000eff037e24 */ /* 0x000fe2000f8e00ff */
[----:B------:R-:W-:Y:S01]  /*9130*/  UIMAD UR15, UR58, UR15, UR16 ;  /* 0x0000000f3a0f72a4 */ /* 0x000fe2000f8e0210 */
[----:B------:R1:W2:Y:S01]  /*9140*/  LDS.128 R28, [R2+0xd000] ;  /* 0x00d00000021c7984 */ /* 0x0002a20000000c00 */
[----:B------:R-:W-:Y:S01]  /*9150*/  VIADD R6, R0, 0x60 ;  /* 0x0000006000067836 */ /* 0x000fe20000000000 */
[----:B------:R-:W-:Y:S01]  /*9160*/  ISETP.GE.AND P3, PT, R7, UR5, PT ;  /* 0x0000000507007c0c */ /* 0x000fe2000bf66270 */
[----:B------:R-:W-:Y:S01]  /*9170*/  IMAD.WIDE.U32 R4, R3, UR58, R4 ;  /* 0x0000003a03047c25 */ /* 0x000fe2000f8e0004 */
[----:B------:R1:W3:Y:S01]  /*9180*/  LDS.128 R24, [R2+0x11000] ;  /* 0x0110000002187984 */ /* 0x0002e20000000c00 */
[----:B------:R-:W-:-:S02]  /*9190*/  IADD3 R22, R226, 0x40, RZ ;  /* 0x00000040e2167810 */ /* 0x000fc40007ffe0ff */
[----:B------:R-:W-:Y:S01]  /*91a0*/  VIADD R20, R5, UR15 ;  /* 0x0000000f05147c36 */ /* 0x000fe20008000000 */
[----:B------:R1:W4:Y:S01]  /*91b0*/  LDS.128 R36, [R2+0x15000] ;  /* 0x0150000002247984 */ /* 0x0003220000000c00 */
[----:B------:R-:W-:Y:S02]  /*91c0*/  ISETP.GE.AND P2, PT, R6, UR5, PT ;  /* 0x0000000506007c0c */ /* 0x000fe4000bf46270 */
[----:B------:R-:W-:Y:S01]  /*91d0*/  SHF.R.S32.HI R23, RZ, 0x1f, R0 ;  /* 0x0000001fff177819 */ /* 0x000fe20000011400 */
[----:B------:R1:W1:Y:S04]  /*91e0*/  LDS.128 R44, [R2+0x16000] ;  /* 0x01600000022c7984 */ /* 0x0002680000000c00 */
[----:B------:R1:W1:Y:S04]  /*91f0*/  LDS.128 R52, [R2+0x17000] ;  /* 0x0170000002347984 */ /* 0x0002680000000c00 */
[----:B------:R1:W1:Y:S04]  /*9200*/  LDS.128 R32, [R2+0x19000] ;  /* 0x0190000002207984 */ /* 0x0002680000000c00 */
[----:B------:R1:W1:Y:S04]  /*9210*/  LDS.128 R40, [R2+0x1a000] ;  /* 0x01a0000002287984 */ /* 0x0002680000000c00 */
[----:B------:R1:W1:Y:S01]  /*9220*/  LDS.128 R48, [R2+0x1b000] ;  /* 0x01b0000002307984 */ /* 0x0002620000000c00 */
[----:B------:R-:W-:Y:S05]  /*9230*/  @P5 BRA `(.L_x_353) ;  /* 0x0000000000405947 */ /* 0x000fea0003800000 */
[----:B------:R-:W-:Y:S01]  /*9240*/  ULDC UR16, c[0x0][0x2d0] ;  /* 0x0000b40000107ab9 */ /* 0x000fe20000000800 */
[----:B------:R-:W2:Y:S01]  /*9250*/  LDS.128 R16, [R2+0x10000] ;  /* 0x0100000002107984 */ /* 0x000ea20000000c00 */
[----:B------:R-:W-:Y:S01]  /*9260*/  ISETP.GE.AND P6, PT, R226, UR16, PT ;  /* 0x00000010e2007c0c */ /* 0x000fe2000bfc6270 */
[----:B------:R-:W-:Y:S01]  /*9270*/  IMAD R3, R23, UR10, RZ ;  /* 0x0000000a17037c24 */ /* 0x000fe2000f8e02ff */
[----:B------:R-:W-:Y:S01]  /*9280*/  MOV R7, R20 ;  /* 0x0000001400077202 */ /* 0x000fe20000000f00 */
[----:B------:R-:W-:Y:S01]  /*9290*/  IMAD.MOV.U32 R6, RZ, RZ, R4 ;  /* 0x000000ffff067224 */ /* 0x000fe200078e0004 */
[----:B------:R-:W-:Y:S01]  /*92a0*/  ISETP.GE.AND P1, PT, R22, UR16, PT ;  /* 0x0000001016007c0c */ /* 0x000fe2000bf26270 */
[C---:B------:R-:W-:Y:S01]  /*92b0*/  IMAD R3, R0.reuse, UR11, R3 ;  /* 0x0000000b00037c24 */ /* 0x040fe2000f8e0203 */
[----:B------:R-:W-:Y:S01]  /*92c0*/  ULDC.64 UR14, c[0x0][0x3f0] ;  /* 0x0000fc00000e7ab9 */ /* 0x000fe20000000a00 */
[----:B------:R-:W-:-:S04]  /*92d0*/  IMAD.WIDE.U32 R8, R0, UR10, R6 ;  /* 0x0000000a00087c25 */ /* 0x000fc8000f8e0006 */
[----:B------:R-:W-:Y:S01]  /*92e0*/  IMAD.IADD R3, R9, 0x1, R3 ;  /* 0x0000000109037824 */ /* 0x000fe200078e0203 */
[C---:B------:R-:W-:Y:S01]  /*92f0*/  LEA R6, P0, R8.reuse, UR14, 0x1 ;  /* 0x0000000e08067c11 */ /* 0x040fe2000f8008ff */
[----:B------:R-:W3:Y:S03]  /*9300*/  @!P6 LDS.128 R12, [R2+0xc000] ;  /* 0x00c00000020ce984 */ /* 0x000ee60000000c00 */
[----:B------:R-:W-:-:S05]  /*9310*/  LEA.HI.X R7, R8, UR15, R3, 0x1, P0 ;  /* 0x0000000f08077c11 */ /* 0x000fca00080f0c03 */
[----:B--2---:R2:W-:Y:S04]  /*9320*/  @!P1 STG.E.128 desc[UR6][R6.64+0x80], R16 ;  /* 0x0000801006009986 */ /* 0x0045e8000c101d06 */
[----:B---3--:R2:W-:Y:S02]  /*9330*/  @!P6 STG.E.128 desc[UR6][R6.64], R12 ;  /* 0x0000000c0600e986 */ /* 0x0085e4000c101d06 */
.L_x_353:
[----:B------:R-:W-:Y:S05]  /*9340*/  BSYNC B0 ;  /* 0x0000000000007941 */ /* 0x000fea0003800000 */
.L_x_352:
[----:B------:R-:W-:Y:S04]  /*9350*/  BSSY B0, `(.L_x_354) ;  /* 0x0000012000007945 */ /* 0x000fe80003800000 */
[----:B------:R-:W-:Y:S05]  /*9360*/  @P4 BRA `(.L_x_355) ;  /* 0x0000000000404947 */ /* 0x000fea0003800000 */
[----:B------:R-:W-:Y:S01]  /*9370*/  IADD3 R3, P0, R0, 0x20, RZ ;  /* 0x0000002000037810 */ /* 0x000fe20007f1e0ff */
[----:B------:R-:W-:Y:S01]  /*9380*/  ULDC UR16, c[0x0][0x2d0] ;  /* 0x0000b40000107ab9 */ /* 0x000fe20000000800 */
[----:B--2---:R-:W-:Y:S01]  /*9390*/  MOV R7, R20 ;  /* 0x0000001400077202 */ /* 0x004fe20000000f00 */
[----:B------:R-:W-:Y:S01]  /*93a0*/  ULDC.64 UR14, c[0x0][0x3f0] ;  /* 0x0000fc00000e7ab9 */ /* 0x000fe20000000a00 */
[----:B------:R-:W-:Y:S01]  /*93b0*/  ISETP.GE.AND P1, PT, R226, UR16, PT ;  /* 0x00000010e2007c0c */ /* 0x000fe2000bf26270 */
[----:B------:R-:W-:Y:S01]  /*93c0*/  IMAD.X R6, RZ, RZ, R23, P0 ;  /* 0x000000ffff067224 */ /* 0x000fe200000e0617 */
[----:B------:R-:W-:-:S03]  /*93d0*/  ISETP.GE.AND P0, PT, R22, UR16, PT ;  /* 0x0000001016007c0c */ /* 0x000fc6000bf06270 */
[----:B------:R-:W-:Y:S02]  /*93e0*/  IMAD R12, R6, UR10, RZ ;  /* 0x0000000a060c7c24 */ /* 0x000fe4000f8e02ff */
[----:B------:R-:W-:-:S04]  /*93f0*/  IMAD.MOV.U32 R6, RZ, RZ, R4 ;  /* 0x000000ffff067224 */ /* 0x000fc800078e0004 */
[----:B------:R-:W-:-:S04]  /*9400*/  IMAD.WIDE.U32 R8, R3, UR10, R6 ;  /* 0x0000000a03087c25 */ /* 0x000fc8000f8e0006 */
[----:B------:R-:W-:Y:S01]  /*9410*/  IMAD R3, R3, UR11, R12 ;  /* 0x0000000b03037c24 */ /* 0x000fe2000f8e020c */
[----:B------:R-:W-:-:S03]  /*9420*/  LEA R6, P6, R8, UR14, 0x1 ;  /* 0x0000000e08067c11 */ /* 0x000fc6000f8c08ff */
[----:B------:R-:W-:-:S05]  /*9430*/  IMAD.IADD R3, R9, 0x1, R3 ;  /* 0x0000000109037824 */ /* 0x000fca00078e0203 */
[----:B------:R-:W-:-:S05]  /*9440*/  LEA.HI.X R7, R8, UR15, R3, 0x1, P6 ;  /* 0x0000000f08077c11 */ /* 0x000fca000b0f0c03 */
[----:B------:R2:W-:Y:S04]  /*9450*/  @!P1 STG.E.128 desc[UR6][R6.64], R28 ;  /* 0x0000001c06009986 */ /* 0x0005e8000c101d06 */
[----:B---3--:R2:W-:Y:S02]  /*9460*/  @!P0 STG.E.128 desc[UR6][R6.64+0x80], R24 ;  /* 0x0000801806008986 */ /* 0x0085e4000c101d06 */
.L_x_355:
[----:B------:R-:W-:Y:S05]  /*9470*/  BSYNC B0 ;  /* 0x0000000000007941 */ /* 0x000fea0003800000 */
.L_x_354:
[----:B--2---:R2:W1:Y:S01]  /*9480*/  LDS.128 R16, [R2+0xe000] ;  /* 0x00e0000002107984 */ /* 0x0044620000000c00 */
[----:B------:R-:W-:Y:S03]  /*9490*/  BSSY B0, `(.L_x_356) ;  /* 0x0000013000007945 */ /* 0x000fe60003800000 */
[----:B------:R2:W1:Y:S01]  /*94a0*/  LDS.128 R12, [R2+0x12000] ;  /* 0x01200000020c7984 */ /* 0x0004620000000c00 */
[----:B------:R-:W-:Y:S05]  /*94b0*/  @P3 BRA `(.L_x_357) ;  /* 0x0000000000403947 */ /* 0x000fea0003800000 */
[----:B------:R-:W-:Y:S01]  /*94c0*/  IADD3 R3, P0, R0, 0x40, RZ ;  /* 0x0000004000037810 */ /* 0x000fe20007f1e0ff */
[----:B------:R-:W-:Y:S01]  /*94d0*/  ULDC UR16, c[0x0][0x2d0] ;  /* 0x0000b40000107ab9 */ /* 0x000fe20000000800 */
[----:B------:R-:W-:Y:S01]  /*94e0*/  MOV R7, R20 ;  /* 0x0000001400077202 */ /* 0x000fe20000000f00 */
        /* <DEDUP_REMOVED lines=11> */
[----:B-1----:R1:W-:Y:S04]  /*95a0*/  @!P1 STG.E.128 desc[UR6][R6.64], R16 ;  /* 0x0000001006009986 */ /* 0x0023e8000c101d06 */
[----:B------:R1:W-:Y:S02]  /*95b0*/  @!P0 STG.E.128 desc[UR6][R6.64+0x80], R12 ;  /* 0x0000800c06008986 */ /* 0x0003e4000c101d06 */
.L_x_357:
[----:B------:R-:W-:Y:S05]  /*95c0*/  BSYNC B0 ;  /* 0x0000000000007941 */ /* 0x000fea0003800000 */
.L_x_356:
[----:B-1----:R1:W1:Y:S01]  /*95d0*/  LDS.128 R16, [R2+0xf000] ;  /* 0x00f0000002107984 */ /* 0x0022620000000c00 */
[----:B------:R-:W-:Y:S03]  /*95e0*/  BSSY B0, `(.L_x_358) ;  /* 0x0000013000007945 */ /* 0x000fe60003800000 */
[----:B------:R1:W1:Y:S01]  /*95f0*/  LDS.128 R12, [R2+0x13000] ;  /* 0x01300000020c7984 */ /* 0x0002620000000c00 */
[----:B------:R-:W-:Y:S05]  /*9600*/  @P2 BRA `(.L_x_359) ;  /* 0x0000000000402947 */ /* 0x000fea0003800000 */
[----:B------:R-:W-:Y:S01]  /*9610*/  IADD3 R3, P0, R0, 0x60, RZ ;  /* 0x0000006000037810 */ /* 0x000fe20007f1e0ff */
[----:B------:R-:W-:Y:S01]  /*9620*/  IMAD.MOV.U32 R6, RZ, RZ, R4 ;  /* 0x000000ffff067224 */ /* 0x000fe200078e0004 */
[----:B------:R-:W-:Y:S01]  /*9630*/  MOV R7, R20 ;  /* 0x0000001400077202 */ /* 0x000fe20000000f00 */
[----:B------:R-:W-:Y:S01]  /*9640*/  ULDC UR5, c[0x0][0x2d0] ;  /* 0x0000b40000057ab9 */ /* 0x000fe20000000800 */
[----:B------:R-:W-:Y:S01]  /*9650*/  ULDC.64 UR14, c[0x0][0x3f0] ;  /* 0x0000fc00000e7ab9 */ /* 0x000fe20000000a00 */
[----:B------:R-:W-:Y:S01]  /*9660*/  IMAD.X R5, RZ, RZ, R23, P0 ;  /* 0x000000ffff057224 */ /* 0x000fe200000e0617 */
[----:B------:R-:W-:Y:S01]  /*9670*/  ISETP.GE.AND P1, PT, R226, UR5, PT ;  /* 0x00000005e2007c0c */ /* 0x000fe2000bf26270 */
[----:B------:R-:W-:Y:S01]  /*9680*/  IMAD.WIDE.U32 R6, R3, UR10, R6 ;  /* 0x0000000a03067c25 */ /* 0x000fe2000f8e0006 */
[----:B------:R-:W-:-:S03]  /*9690*/  ISETP.GE.AND P0, PT, R22, UR5, PT ;  /* 0x0000000516007c0c */ /* 0x000fc6000bf06270 */
[----:B------:R-:W-:Y:S01]  /*96a0*/  IMAD R5, R5, UR10, RZ ;  /* 0x0000000a05057c24 */ /* 0x000fe2000f8e02ff */
[----:B------:R-:W-:-:S03]  /*96b0*/  LEA R4, P6, R6, UR14, 0x1 ;  /* 0x0000000e06047c11 */ /* 0x000fc6000f8c08ff */
[----:B------:R-:W-:-:S04]  /*96c0*/  IMAD R3, R3, UR11, R5 ;  /* 0x0000000b03037c24 */ /* 0x000fc8000f8e0205 */
[----:B------:R-:W-:-:S05]  /*96d0*/  IMAD.IADD R3, R7, 0x1, R3 ;  /* 0x0000000107037824 */ /* 0x000fca00078e0203 */
[----:B------:R-:W-:-:S05]  /*96e0*/  LEA.HI.X R5, R6, UR15, R3, 0x1, P6 ;  /* 0x0000000f06057c11 */ /* 0x000fca000b0f0c03 */
[----:B-1----:R1:W-:Y:S04]  /*96f0*/  @!P1 STG.E.128 desc[UR6][R4.64], R16 ;  /* 0x0000001004009986 */ /* 0x0023e8000c101d06 */
[----:B------:R1:W-:Y:S02]  /*9700*/  @!P0 STG.E.128 desc[UR6][R4.64+0x80], R12 ;  /* 0x0000800c04008986 */ /* 0x0003e4000c101d06 */
.L_x_359:
[----:B------:R-:W-:Y:S05]  /*9710*/  BSYNC B0 ;  /* 0x0000000000007941 */ /* 0x000fea0003800000 */
.L_x_358:
        /* <DEDUP_REMOVED lines=14> */
[----:B--2---:R-:W-:-:S05]  /*9800*/  MOV R2, UR10 ;  /* 0x0000000a00027c02 */ /* 0x004fca0008000f00 */
[----:B------:R-:W-:-:S05]  /*9810*/  IMAD.WIDE.U32 R2, R2, UR58, R4 ;  /* 0x0000003a02027c25 */ /* 0x000fca000f8e0004 */
[----:B------:R-:W-:Y:S01]  /*9820*/  IADD3 R8, R3, UR11, RZ ;  /* 0x0000000b03087c10 */ /* 0x000fe2000fffe0ff */
[----:B------:R-:W-:Y:S06]  /*9830*/  @P5 BRA `(.L_x_361) ;  /* 0x0000000000385947 */ /* 0x000fec0003800000 */
[----:B------:R-:W-:Y:S01]  /*9840*/  MOV R5, R8 ;  /* 0x0000000800057202 */ /* 0x000fe20000000f00 */
[----:B------:R-:W-:Y:S01]  /*9850*/  IMAD.MOV.U32 R4, RZ, RZ, R2 ;  /* 0x000000ffff047224 */ /* 0x000fe200078e0002 */
[----:B------:R-:W-:Y:S01]  /*9860*/  ULDC UR5, c[0x0][0x2d0] ;  /* 0x0000b40000057ab9 */ /* 0x000fe20000000800 */
[----:B------:R-:W-:Y:S01]  /*9870*/  IMAD R9, R23, UR8, RZ ;  /* 0x0000000817097c24 */ /* 0x000fe2000f8e02ff */
[----:B------:R-:W-:Y:S01]  /*9880*/  ISETP.GE.AND P1, PT, R226, UR5, PT ;  /* 0x00000005e2007c0c */ /* 0x000fe2000bf26270 */
[----:B------:R-:W-:Y:S01]  /*9890*/  IMAD.WIDE.U32 R6, R0, UR8, R4 ;  /* 0x0000000800067c25 */ /* 0x000fe2000f8e0004 */
[----:B------:R-:W-:Y:S01]  /*98a0*/  ISETP.GE.AND P0, PT, R22, UR5, PT ;  /* 0x0000000516007c0c */ /* 0x000fe2000bf06270 */
[----:B------:R-:W-:Y:S02]  /*98b0*/  ULDC.64 UR10, c[0x0][0x3f8] ;  /* 0x0000fe00000a7ab9 */ /* 0x000fe40000000a00 */
[----:B------:R-:W-:-:S04]  /*98c0*/  IMAD R4, R0, UR9, R9 ;  /* 0x0000000900047c24 */ /* 0x000fc8000f8e0209 */
[----:B------:R-:W-:Y:S01]  /*98d0*/  IMAD.IADD R5, R7, 0x1, R4 ;  /* 0x0000000107057824 */ /* 0x000fe200078e0204 */
[----:B------:R-:W-:-:S04]  /*98e0*/  LEA R4, P5, R6, UR10, 0x1 ;  /* 0x0000000a06047c11 */ /* 0x000fc8000f8a08ff */
[----:B------:R-:W-:-:S05]  /*98f0*/  LEA.HI.X R5, R6, UR11, R5, 0x1, P5 ;  /* 0x0000000b06057c11 */ /* 0x000fca000a8f0c05 */
[----:B-1----:R2:W-:Y:S04]  /*9900*/  @!P1 STG.E.128 desc[UR6][R4.64], R16 ;  /* 0x0000001004009986 */ /* 0x0025e8000c101d06 */
[----:B------:R2:W-:Y:S02]  /*9910*/  @!P0 STG.E.128 desc[UR6][R4.64+0x80], R12 ;  /* 0x0000800c04008986 */ /* 0x0005e4000c101d06 */
.L_x_361:
[----:B------:R-:W-:Y:S05]  /*9920*/  BSYNC B0 ;  /* 0x0000000000007941 */ /* 0x000fea0003800000 */
.L_x_360:
[----:B------:R-:W-:Y:S04]  /*9930*/  BSSY B0, `(.L_x_362) ;  /* 0x0000012000007945 */ /* 0x000fe80003800000 */
[----:B------:R-:W-:Y:S05]  /*9940*/  @P4 BRA `(.L_x_363) ;  /* 0x0000000000404947 */ /* 0x000fea0003800000 */
[----:B--2---:R-:W-:Y:S01]  /*9950*/  IADD3 R4, P0, R0, 0x20, RZ ;  /* 0x0000002000047810 */ /* 0x004fe20007f1e0ff */
        /* <DEDUP_REMOVED lines=8> */
[----:B------:R-:W-:-:S04]  /*99e0*/  IMAD R5, R5, UR8, RZ ;  /* 0x0000000805057c24 */ /* 0x000fc8000f8e02ff */
[----:B------:R-:W-:Y:S01]  /*99f0*/  IMAD R5, R4, UR9, R5 ;  /* 0x0000000904057c24 */ /* 0x000fe2000f8e0205 */
[----:B------:R-:W-:-:S03]  /*9a00*/  LEA R4, P4, R6, UR10, 0x1 ;  /* 0x0000000a06047c11 */ /* 0x000fc6000f8808ff */
[----:B------:R-:W-:-:S05]  /*9a10*/  IMAD.IADD R5, R7, 0x1, R5 ;  /* 0x0000000107057824 */ /* 0x000fca00078e0205 */
[----:B------:R-:W-:-:S05]  /*9a20*/  LEA.HI.X R5, R6, UR11, R5, 0x1, P4 ;  /* 0x0000000b06057c11 */ /* 0x000fca000a0f0c05 */
[----:B----4-:R2:W-:Y:S04]  /*9a30*/  @!P1 STG.E.128 desc[UR6][R4.64], R36 ;  /* 0x0000002404009986 */ /* 0x0105e8000c101d06 */
[----:B------:R2:W-:Y:S02]  /*9a40*/  @!P0 STG.E.128 desc[UR6][R4.64+0x80], R32 ;  /* 0x0000802004008986 */ /* 0x0005e4000c101d06 */
.L_x_363:
[----:B------:R-:W-:Y:S05]  /*9a50*/  BSYNC B0 ;  /* 0x0000000000007941 */ /* 0x000fea0003800000 */
.L_x_362:
        /* <DEDUP_REMOVED lines=16> */
[----:B------:R2:W-:Y:S04]  /*9b60*/  @!P1 STG.E.128 desc[UR6][R4.64], R44 ;  /* 0x0000002c04009986 */ /* 0x0005e8000c101d06 */
[----:B------:R2:W-:Y:S02]  /*9b70*/  @!P0 STG.E.128 desc[UR6][R4.64+0x80], R40 ;  /* 0x0000802804008986 */ /* 0x0005e4000c101d06 */
.L_x_365:
[----:B------:R-:W-:Y:S05]  /*9b80*/  BSYNC B0 ;  /* 0x0000000000007941 */ /* 0x000fea0003800000 */
.L_x_364:
[----:B------:R-:W-:Y:S05]  /*9b90*/  @P2 BRA `(.L_x_366) ;  /* 0x0000000c00e42947 */ /* 0x000fea0003800000 */
[----:B------:R-:W-:Y:S01]  /*9ba0*/  IADD3 R0, P0, R0, 0x60, RZ ;  /* 0x0000006000007810 */ /* 0x000fe20007f1e0ff */
[----:B------:R-:W-:Y:S01]  /*9bb0*/  ULDC UR5, c[0x0][0x2d0] ;  /* 0x0000b40000057ab9 */ /* 0x000fe20000000800 */
[----:B------:R-:W-:-:S03]  /*9bc0*/  ULDC.64 UR10, c[0x0][0x3f8] ;  /* 0x0000fe00000a7ab9 */ /* 0x000fc60000000a00 */
[----:B------:R-:W-:Y:S01]  /*9bd0*/  IMAD.X R3, RZ, RZ, R23, P0 ;  /* 0x000000ffff037224 */ /* 0x000fe200000e0617 */
[----:B------:R-:W-:-:S03]  /*9be0*/  ISETP.GE.AND P0, PT, R226, UR5, PT ;  /* 0x00000005e2007c0c */ /* 0x000fc6000bf06270 */
[----:B------:R-:W-:Y:S01]  /*9bf0*/  IMAD R6, R3, UR8, RZ ;  /* 0x0000000803067c24 */ /* 0x000fe2000f8e02ff */
[----:B------:R-:W-:-:S03]  /*9c00*/  MOV R3, R8 ;  /* 0x0000000800037202 */ /* 0x000fc60000000f00 */
[----:B--2---:R-:W-:-:S04]  /*9c10*/  IMAD.WIDE.U32 R4, R0, UR8, R2 ;  /* 0x0000000800047c25 */ /* 0x004fc8000f8e0002 */
[----:B------:R-:W-:Y:S01]  /*9c20*/  IMAD R0, R0, UR9, R6 ;  /* 0x0000000900007c24 */ /* 0x000fe2000f8e0206 */
        /* <DEDUP_REMOVED lines=8> */
.L_x_320:
        /* <DEDUP_REMOVED lines=25> */
.L_x_367:
        /* <DEDUP_REMOVED lines=23> */
.L_x_368:
[----:B------:R-:W-:Y:S01]  /*9fb0*/  UIMAD UR12, UR21, UR8, URZ ;  /* 0x00000008150c72a4 */ /* 0x000fe2000f8e023f */
[----:B------:R-:W-:Y:S01]  /*9fc0*/  IMAD.U32 R2, RZ, RZ, UR8 ;  /* 0x00000008ff027e24 */ /* 0x000fe2000f8e00ff */
[----:B------:R-:W-:Y:S01]  /*9fd0*/  UIMAD UR5, UR29, -0x80, UR5 ;  /* 0xffffff801d0578a4 */ /* 0x000fe2000f8e0205 */
[----:B------:R-:W-:Y:S01]  /*9fe0*/  VIADD R4, R0, 0x20 ;  /* 0x0000002000047836 */ /* 0x000fe20000000000 */
[----:B------:R-:W-:Y:S01]  /*9ff0*/  UIMAD UR12, UR17, UR9, UR12 ;  /* 0x00000009110c72a4 */ /* 0x000fe2000f8e020c */
[----:B------:R-:W-:Y:S01]  /*a000*/  IMAD.WIDE.U32 R2, R2, UR17, R226 ;  /* 0x0000001102027c25 */ /* 0x000fe2000f8e00e2 */
[----:B------:R-:W-:Y:S01]  /*a010*/  USHF.R.S32.HI UR14, URZ, 0x1f, UR58 ;  /* 0x0000001f3f0e7899 */ /* 0x000fe2000801143a */
[----:B------:R-:W-:Y:S01]  /*a020*/  IADD3 R5, R0, 0x40, RZ ;  /* 0x0000004000057810 */ /* 0x000fe20007ffe0ff */
[----:B------:R-:W-:Y:S01]  /*a030*/  BSSY B0, `(.L_x_369) ;  /* 0x0000020000007945 */ /* 0x000fe20003800000 */
[----:B------:R-:W-:Y:S01]  /*a040*/  ISETP.GE.AND P4, PT, R4, UR5, PT ;  /* 0x0000000504007c0c */ /* 0x000fe2000bf86270 */
[----:B------:R-:W-:Y:S01]  /*a050*/  IMAD.U32 R4, RZ, RZ, UR12 ;  /* 0x0000000cff047e24 */ /* 0x000fe2000f8e00ff */
[----:B------:R-:W-:Y:S01]  /*a060*/  IADD3 R2, P0, R2, UR19, RZ ;  /* 0x0000001302027c10 */ /* 0x000fe2000ff1e0ff */
[----:B------:R-:W-:Y:S01]  /*a070*/  ULDC.64 UR12, c[0x0][0x468] ;  /* 0x00011a00000c7ab9 */ /* 0x000fe20000000a00 */
[----:B------:R-:W-:Y:S01]  /*a080*/  ISETP.GE.AND P5, PT, R0, UR5, PT ;  /* 0x0000000500007c0c */ /* 0x000fe2000bfa6270 */
[----:B------:R-:W-:Y:S01]  /*a090*/  UIMAD UR14, UR14, UR12, URZ ;  /* 0x0000000c0e0e72a4 */ /* 0x000fe2000f8e023f */
[----:B------:R-:W-:Y:S01]  /*a0a0*/  IADD3.X R3, R3, UR20, R4, P0, !PT ;  /* 0x0000001403037c10 */ /* 0x000fe200087fe404 */
[----:B------:R-:W-:Y:S01]  /*a0b0*/  VIADD R10, R226, 0x40 ;  /* 0x00000040e20a7836 */ /* 0x000fe20000000000 */
[----:B------:R-:W-:Y:S01]  /*a0c0*/  MOV R4, UR12 ;  /* 0x0000000c00047c02 */ /* 0x000fe20008000f00 */
        /* <DEDUP_REMOVED lines=20> */
[----:B------:R1:W-:Y:S04]  /*a210*/  @!P1 STG.E.128 desc[UR6][R4.64], RZ ;  /* 0x000000ff04009986 */ /* 0x0003e8000c101d06 */
[----:B------:R1:W-:Y:S02]  /*a220*/  @!P0 STG.E.128 desc[UR6][R4.64+0x80], RZ ;  /* 0x000080ff04008986 */ /* 0x0003e4000c101d06 */
.L_x_370:
[----:B------:R-:W-:Y:S05]  /*a230*/  BSYNC B0 ;  /* 0x0000000000007941 */ /* 0x000fea0003800000 */
.L_x_369:
[----:B------:R-:W-:Y:S04]  /*a240*/  BSSY B0, `(.L_x_371) ;  /* 0x0000012000007945 */ /* 0x000fe80003800000 */
[----:B------:R-:W-:Y:S05]  /*a250*/  @P4 BRA `(.L_x_372) ;  /* 0x0000000000404947 */ /* 0x000fea0003800000 */
[----:B-1----:R-:W-:Y:S01]  /*a260*/  IADD3 R4, P0, R0, 0x20, RZ ;  /* 0x0000002000047810 */ /* 0x002fe20007f1e0ff */
        /* <DEDUP_REMOVED lines=13> */
[----:B------:R2:W-:Y:S04]  /*a340*/  @!P1 STG.E.128 desc[UR6][R4.64], RZ ;  /* 0x000000ff04009986 */ /* 0x0005e8000c101d06 */
[----:B------:R2:W-:Y:S02]  /*a350*/  @!P0 STG.E.128 desc[UR6][R4.64+0x80], RZ ;  /* 0x000080ff04008986 */ /* 0x0005e4000c101d06 */
.L_x_372:
[----:B------:R-:W-:Y:S05]  /*a360*/  BSYNC B0 ;  /* 0x0000000000007941 */ /* 0x000fea0003800000 */
.L_x_371:
[----:B------:R-:W-:Y:S04]  /*a370*/  BSSY B0, `(.L_x_373) ;  /* 0x0000012000007945 */ /* 0x000fe80003800000 */
[----:B------:R-:W-:Y:S05]  /*a380*/  @P3 BRA `(.L_x_374) ;  /* 0x0000000000403947 */ /* 0x000fea0003800000 */
[----:B-12---:R-:W-:Y:S01]  /*a390*/  IADD3 R4, P0, R0, 0x40, RZ ;  /* 0x0000004000047810 */ /* 0x006fe20007f1e0ff */
        /* <DEDUP_REMOVED lines=15> */
.L_x_374:
[----:B------:R-:W-:Y:S05]  /*a490*/  BSYNC B0 ;  /* 0x0000000000007941 */ /* 0x000fea0003800000 */
.L_x_373:
[----:B------:R-:W-:Y:S04]  /*a4a0*/  BSSY B0, `(.L_x_375) ;  /* 0x0000012000007945 */ /* 0x000fe80003800000 */
[----:B------:R-:W-:Y:S05]  /*a4b0*/  @P2 BRA `(.L_x_376) ;  /* 0x0000000000402947 */ /* 0x000fea0003800000 */
[----:B------:R-:W-:Y:S01]  /*a4c0*/  IADD3 R3, P0, R0, 0x60, RZ ;  /* 0x0000006000037810 */ /* 0x000fe20007f1e0ff */
[----:B------:R-:W-:Y:S01]  /*a4d0*/  ULDC UR5, c[0x0][0x2d0] ;  /* 0x0000b40000057ab9 */ /* 0x000fe20000000800 */
[----:B-123--:R-:W-:Y:S01]  /*a4e0*/  MOV R5, R8 ;  /* 0x0000000800057202 */ /* 0x00efe20000000f00 */
        /* <DEDUP_REMOVED lines=11> */
[----:B------:R4:W-:Y:S04]  /*a5a0*/  @!P1 STG.E.128 desc[UR6][R2.64], RZ ;  /* 0x000000ff02009986 */ /* 0x0009e8000c101d06 */
[----:B------:R4:W-:Y:S02]  /*a5b0*/  @!P0 STG.E.128 desc[UR6][R2.64+0x80], RZ ;  /* 0x000080ff02008986 */ /* 0x0009e4000c101d06 */
.L_x_376:
[----:B------:R-:W-:Y:S05]  /*a5c0*/  BSYNC B0 ;  /* 0x0000000000007941 */ /* 0x000fea0003800000 */
.L_x_375:
[----:B------:R-:W-:Y:S01]  /*a5d0*/  UIMAD UR5, UR21, UR10, URZ ;  /* 0x0000000a150572a4 */ /* 0x000fe2000f8e023f */
[----:B----4-:R-:W-:Y:S01]  /*a5e0*/  IMAD.U32 R2, RZ, RZ, UR10 ;  /* 0x0000000aff027e24 */ /* 0x010fe2000f8e00ff */
[----:B------:R-:W-:Y:S01]  /*a5f0*/  USHF.R.S32.HI UR12, URZ, 0x1f, UR58 ;  /* 0x0000001f3f0c7899 */ /* 0x000fe2000801143a */
[----:B------:R-:W-:Y:S01]  /*a600*/  BSSY B0, `(.L_x_377) ;  /* 0x000001b000007945 */ /* 0x000fe20003800000 */
[----:B------:R-:W-:Y:S01]  /*a610*/  UIMAD UR5, UR17, UR11, UR5 ;  /* 0x0000000b110572a4 */ /* 0x000fe2000f8e0205 */
[----:B------:R-:W-:Y:S01]  /*a620*/  IMAD.WIDE.U32 R2, R2, UR17, R226 ;  /* 0x0000001102027c25 */ /* 0x000fe2000f8e00e2 */
[----:B------:R-:W-:-:S04]  /*a630*/  ULDC.64 UR8, c[0x0][0x470] ;  /* 0x00011c0000087ab9 */ /* 0x000fc80000000a00 */
[----:B-123--:R-:W-:Y:S01]  /*a640*/  IMAD.U32 R4, RZ, RZ, UR5 ;  /* 0x00000005ff047e24 */ /* 0x00efe2000f8e00ff */
[----:B------:R-:W-:Y:S01]  /*a650*/  IADD3 R2, P0, R2, UR16, RZ ;  /* 0x0000001002027c10 */ /* 0x000fe2000ff1e0ff */
        /* <DEDUP_REMOVED lines=21> */
.L_x_378:
[----:B------:R-:W-:Y:S05]  /*a7b0*/  BSYNC B0 ;  /* 0x0000000000007941 */ /* 0x000fea0003800000 */
.L_x_377:
        /* <DEDUP_REMOVED lines=18> */
.L_x_380:
[----:B------:R-:W-:Y:S05]  /*a8e0*/  BSYNC B0 ;  /* 0x0000000000007941 */ /* 0x000fea0003800000 */
.L_x_379:
        /* <DEDUP_REMOVED lines=18> */
.L_x_382:
[----:B------:R-:W-:Y:S05]  /*aa10*/  BSYNC B0 ;  /* 0x0000000000007941 */ /* 0x000fea0003800000 */
.L_x_381:
[----:B------:R-:W-:Y:S05]  /*aa20*/  @P2 BRA `(.L_x_366) ;  /* 0x0000000000402947 */ /* 0x000fea0003800000 */
[----:B------:R-:W-:Y:S01]  /*aa30*/  IADD3 R0, P0, R0, 0x60, RZ ;  /* 0x0000006000007810 */ /* 0x000fe20007f1e0ff */
[----:B-123--:R-:W-:Y:S01]  /*aa40*/  IMAD.MOV.U32 R4, RZ, RZ, R2 ;  /* 0x000000ffff047224 */ /* 0x00efe200078e0002 */
        /* <DEDUP_REMOVED lines=12> */
[----:B------:R4:W-:Y:S04]  /*ab10*/  @!P1 STG.E.128 desc[UR6][R2.64], RZ ;  /* 0x000000ff02009986 */ /* 0x0009e8000c101d06 */
[----:B------:R4:W-:Y:S02]  /*ab20*/  @!P0 STG.E.128 desc[UR6][R2.64+0x80], RZ ;  /* 0x000080ff02008986 */ /* 0x0009e4000c101d06 */
.L_x_366:
[----:B------:R-:W-:Y:S05]  /*ab30*/  BSYNC B1 ;  /* 0x0000000000017941 */ /* 0x000fea0003800000 */
.L_x_315:
        /* <DEDUP_REMOVED lines=11> */
.L_x_383:
[----:B------:R-:W-:Y:S05]  /*abf0*/  EXIT ;  /* 0x000000000000794d */ /* 0x000fea0003800000 */
.L_x_385:
        /* <DEDUP_REMOVED lines=16> */
.L_x_2058:


//--------------------- .text._ZN5flash44flash_bwd_dq_dk_dv_loop_seqk_parallel_kernelI23Flash_bwd_kernel_traitsILi128ELi64ELi128ELi8ELi2ELi4ELi2ELb0ELb0EN7cutlass10bfloat16_tE19Flash_kernel_traitsILi128ELi64ELi128ELi8ES3_EELb0ELb0ELb1ELb0ELb0ELb0ELb0EEEvNS_16Flash_bwd_paramsE --------------------------
	.section	.text._ZN5flash44flash_bwd_dq_dk_dv_loop_seqk_parallel_kernelI23Flash_bwd_kernel_traitsILi128ELi64ELi128ELi8ELi2ELi4ELi2ELb0ELb0EN7cutlass10bfloat16_tE19Flash_kernel_traitsILi128ELi64ELi128ELi8ES3_EELb0ELb0ELb1ELb0ELb0ELb0ELb0EEEvNS_16Flash_bwd_paramsE,"ax",@progbits
	.align	128
        .global         _ZN5flash44flash_bwd_dq_dk_dv_loop_seqk_parallel_kernelI23Flash_bwd_kernel_traitsILi128ELi64ELi128ELi8ELi2ELi4ELi2ELb0ELb0EN7cutlass10bfloat16_tE19Flash_kernel_traitsILi128ELi64ELi128ELi8ES3_EELb0ELb0ELb1ELb0ELb0ELb0ELb0EEEvNS_16Flash_bwd_paramsE
        .type           _ZN5flash44flash_bwd_dq_dk_dv_loop_seqk_parallel_kernelI23Flash_bwd_kernel_traitsILi128ELi64ELi128ELi8ELi2ELi4ELi2ELb0ELb0EN7cutlass10bfloat16_tE19Flash_kernel_traitsILi128ELi64ELi128ELi8ES3_EELb0ELb0ELb1ELb0ELb0ELb0ELb0EEEvNS_16Flash_bwd_paramsE,@function
        .size           _ZN5flash44flash_bwd_dq_dk_dv_loop_seqk_parallel_kernelI23Flash_bwd_kernel_traitsILi128ELi64ELi128ELi8ELi2ELi4ELi2ELb0ELb0EN7cutlass10bfloat16_tE19Flash_kernel_traitsILi128ELi64ELi128ELi8ES3_EELb0ELb0ELb1ELb0ELb0ELb0ELb0EEEvNS_16Flash_bwd_paramsE,(.L_x_2059 - _ZN5flash44flash_bwd_dq_dk_dv_loop_seqk_parallel_kernelI23Flash_bwd_kernel_traitsILi128ELi64ELi128ELi8ELi2ELi4ELi2ELb0ELb0EN7cutlass10bfloat16_tE19Flash_kernel_traitsILi128ELi64ELi128ELi8ES3_EELb0ELb0ELb1ELb0ELb0ELb0ELb0EEEvNS_16Flash_bwd_paramsE)
        .other          _ZN5flash44flash_bwd_dq_dk_dv_loop_seqk_parallel_kernelI23Flash_bwd_kernel_traitsILi128ELi64ELi128ELi8ELi2ELi4ELi2ELb0ELb0EN7cutlass10bfloat16_tE19Flash_kernel_traitsILi128ELi64ELi128ELi8ES3_EELb0ELb0ELb1ELb0ELb0ELb0ELb0EEEvNS_16Flash_bwd_paramsE,@"STO_CUDA_ENTRY STV_DEFAULT"
_ZN5flash44flash_bwd_dq_dk_dv_loop_seqk_parallel_kernelI23Flash_bwd_kernel_traitsILi128ELi64ELi128ELi8ELi2ELi4ELi2ELb0ELb0EN7cutlass10bfloat16_tE19Flash_kernel_traitsILi128ELi64ELi128ELi8ES3_EELb0ELb0ELb1ELb0ELb0ELb0ELb0EEEvNS_16Flash_bwd_paramsE:
.text._ZN5flash44flash_bwd_dq_dk_dv_loop_seqk_parallel_kernelI23Flash_bwd_kernel_traitsILi128ELi64ELi128ELi8ELi2ELi4ELi2ELb0ELb0EN7cutlass10bfloat16_tE19Flash_kernel_traitsILi128ELi64ELi128ELi8ES3_EELb0ELb0ELb1ELb0ELb0ELb0ELb0EEEvNS_16Flash_bwd_paramsE:
        /* <DEDUP_REMOVED lines=12> */
[----:B------:R-:W2:Y:S01]  /*00c0*/  S2UR UR55, SR_CTAID.Z ;  /* 0x00000000003779c3 */ /* 0x000ea20000002700 */
[----:B------:R-:W-:Y:S01]  /*00d0*/  UMOV UR5, 0x400 ;  /* 0x0000040000057882 */ /* 0x000fe20000000000 */
[----:B------:R-:W-:Y:S01]  /*00e0*/  IMAD.MOV.U32 R221, RZ, RZ, -0x10 ;  /* 0xfffffff0ffdd7424 */ /* 0x000fe200078e00ff */
[----:B------:R-:W-:Y:S01]  /*00f0*/  ULDC.64 UR14, c[0x0][0x208] ;  /* 0x00008200000e7ab9 */ /* 0x000fe20000000a00 */
[----:B------:R-:W-:Y:S01]  /*0100*/  ULDC UR58, c[0x0][0x394] ;  /* 0x0000e500003a7ab9 */ /* 0x000fe20000000800 */
[----:B------:R-:W-:-:S03]  /*0110*/  UMOV UR59, 0xffffc000 ;  /* 0xffffc000003b7882 */ /* 0x000fc60000000000 */
[----:B------:R-:W3:Y:S08]  /*0120*/  S2UR UR4, SR_CgaCtaId ;  /* 0x00000000000479c3 */ /* 0x000ef00000008800 */
[----:B------:R-:W4:Y:S01]  /*0130*/  S2UR UR49, SR_CTAID.Y ;  /* 0x00000000003179c3 */ /* 0x000f220000002600 */
[----:B--2---:R-:W-:Y:S01]  /*0140*/  USHF.R.S32.HI UR6, URZ, 0x1f, UR55 ;  /* 0x0000001f3f067899 */ /* 0x004fe20008011437 */
[----:B-1----:R-:W-:Y:S01]  /*0150*/  SHF.R.S32.HI R15, RZ, 0x1f, R14 ;  /* 0x0000001fff0f7819 */ /* 0x002fe2000001140e */
[----:B------:R-:W-:Y:S01]  /*0160*/  IMAD.SHL.U32 R252, R14, 0x2, RZ ;  /* 0x000000020efc7824 */ /* 0x000fe200078e00ff */
[----:B---3--:R-:W-:-:S02]  /*0170*/  ULEA UR4, UR4, UR5, 0x18 ;  /* 0x0000000504047291 */ /* 0x008fc4000f8ec03f */
[CC--:B------:R-:W-:Y:S02]  /*0180*/  LEA.HI R5, R15.reuse, R14.reuse, RZ, 0x5 ;  /* 0x0000000e0f057211 */ /* 0x0c0fe400078f28ff */
[CC--:B------:R-:W-:Y:S02]  /*0190*/  LEA.HI R8, R15.reuse, R14.reuse, RZ, 0x4 ;  /* 0x0000000e0f087211 */ /* 0x0c0fe400078f20ff */
[----:B------:R-:W-:Y:S01]  /*01a0*/  LEA.HI R16, R15, R14, RZ, 0x2 ;  /* 0x0000000e0f107211 */ /* 0x000fe200078f10ff */
[----:B----4-:R-:W-:Y:S01]  /*01b0*/  USHF.L.U32 UR5, UR49, 0x7, URZ ;  /* 0x0000000731057899 */ /* 0x010fe2000800063f */
[--C-:B------:R-:W-:Y:S02]  /*01c0*/  SHF.R.S32.HI R6, RZ, 0x5, R5.reuse ;  /* 0x00000005ff067819 */ /* 0x100fe40000011405 */
[----:B------:R-:W-:Y:S02]  /*01d0*/  SHF.R.S32.HI R0, RZ, 0x1f, R5 ;  /* 0x0000001fff007819 */ /* 0x000fe40000011405 */
[----:B------:R-:W-:-:S02]  /*01e0*/  SHF.R.S32.HI R7, RZ, 0x4, R8 ;  /* 0x00000004ff077819 */ /* 0x000fc40000011408 */
[--C-:B------:R-:W-:Y:S02]  /*01f0*/  SHF.R.S32.HI R10, RZ, 0x2, R16.reuse ;  /* 0x00000002ff0a7819 */ /* 0x100fe40000011410 */
[----:B------:R-:W-:Y:S02]  /*0200*/  SHF.R.S32.HI R2, RZ, 0x1f, R16 ;  /* 0x0000001fff027819 */ /* 0x000fe40000011410 */
[-C--:B------:R-:W-:Y:S02]  /*0210*/  LEA.HI R4, R5, R6.reuse, RZ, 0x1 ;  /* 0x0000000605047211 */ /* 0x080fe400078f08ff */
[----:B------:R-:W-:Y:S02]  /*0220*/  LEA.HI R0, R0, R6, RZ, 0x2 ;  /* 0x0000000600007211 */ /* 0x000fe400078f10ff */
[----:B------:R-:W-:Y:S02]  /*0230*/  LEA.HI R3, R8, R7, RZ, 0x1 ;  /* 0x0000000708037211 */ /* 0x000fe400078f08ff */
[----:B------:R-:W-:-:S02]  /*0240*/  LEA.HI R2, R2, R10, RZ, 0x3 ;  /* 0x0000000a02027211 */ /* 0x000fc400078f18ff */
[----:B------:R-:W-:Y:S02]  /*0250*/  LOP3.LUT R4, R4, 0xfffffffe, RZ, 0xc0, !PT ;  /* 0xfffffffe04047812 */ /* 0x000fe400078ec0ff */
[----:B------:R-:W-:Y:S02]  /*0260*/  LOP3.LUT R0, R0, 0xfffffffc, RZ, 0xc0, !PT ;  /* 0xfffffffc00007812 */ /* 0x000fe400078ec0ff */
[----:B------:R-:W-:Y:S01]  /*0270*/  LOP3.LUT R3, R3, 0xfffffffe, RZ, 0xc0, !PT ;  /* 0xfffffffe03037812 */ /* 0x000fe200078ec0ff */
[----:B------:R-:W-:Y:S01]  /*0280*/  IMAD.IADD R13, R6, 0x1, -R4 ;  /* 0x00000001060d7824 */ /* 0x000fe200078e0a04 */
[----:B------:R-:W-:Y:S01]  /*0290*/  LOP3.LUT R2, R2, 0xfffffff8, RZ, 0xc0, !PT ;  /* 0xfffffff802027812 */ /* 0x000fe200078ec0ff */
[----:B------:R-:W-:Y:S01]  /*02a0*/  IMAD.IADD R11, R6, 0x1, -R0 ;  /* 0x00000001060b7824 */ /* 0x000fe200078e0a00 */
[----:B------:R-:W-:Y:S01]  /*02b0*/  LEA.HI R211, R15, R14, RZ, 0x3 ;  /* 0x0000000e0fd37211 */ /* 0x000fe200078f18ff */
[----:B------:R-:W-:Y:S01]  /*02c0*/  IMAD.IADD R9, R7, 0x1, -R3 ;  /* 0x0000000107097824 */ /* 0x000fe200078e0a03 */
[----:B------:R-:W-:Y:S01]  /*02d0*/  LOP3.LUT R3, R5, 0xffffffe0, RZ, 0xc0, !PT ;  /* 0xffffffe005037812 */ /* 0x000fe200078ec0ff */
[----:B------:R-:W-:Y:S01]  /*02e0*/  IMAD.IADD R7, R10, 0x1, -R2 ;  /* 0x000000010a077824 */ /* 0x000fe200078e0a02 */
[----:B------:R-:W-:-:S02]  /*02f0*/  LOP3.LUT R0, R211, 0xfffffff8, RZ, 0xc0, !PT ;  /* 0xfffffff8d3007812 */ /* 0x000fc400078ec0ff */
[----:B------:R-:W-:Y:S02]  /*0300*/  SHF.R.S32.HI R4, RZ, 0x3, R211 ;  /* 0x00000003ff047819 */ /* 0x000fe400000114d3 */
[----:B------:R-:W-:Y:S01]  /*0310*/  LOP3.LUT R2, R8, 0xfffffff0, RZ, 0xc0, !PT ;  /* 0xfffffff008027812 */ /* 0x000fe200078ec0ff */
[----:B------:R-:W-:Y:S02]  /*0320*/  IMAD.IADD R0, R14, 0x1, -R0 ;  /* 0x000000010e007824 */ /* 0x000fe400078e0a00 */
[----:B------:R-:W-:Y:S02]  /*0330*/  IMAD.SHL.U32 R5, R4, 0x40, RZ ;  /* 0x0000004004057824 */ /* 0x000fe400078e00ff */
[----:B------:R-:W-:Y:S01]  /*0340*/  IMAD.IADD R2, R14, 0x1, -R2 ;  /* 0x000000010e027824 */ /* 0x000fe200078e0a02 */
[----:B------:R-:W-:Y:S01]  /*0350*/  LOP3.LUT P4, RZ, R0, 0x2, RZ, 0xc0, !PT ;  /* 0x0000000200ff7812 */ /* 0x000fe2000788c0ff */
[----:B------:R-:W-:Y:S01]  /*0360*/  IMAD.IADD R4, R14, 0x1, -R3 ;  /* 0x000000010e047824 */ /* 0x000fe200078e0a03 */
[----:B------:R-:W-:Y:S01]  /*0370*/  LOP3.LUT R3, R5, 0x1c0, RZ, 0xc0, !PT ;  /* 0x000001c005037812 */ /* 0x000fe200078ec0ff */
[----:B------:R-:W-:Y:S01]  /*0380*/  IMAD.SHL.U32 R224, R0, 0x8, RZ ;  /* 0x0000000800e07824 */ /* 0x000fe200078e00ff */
[----:B------:R-:W-:-:S02]  /*0390*/  SHF.R.S32.HI R8, RZ, 0x1f, R2 ;  /* 0x0000001fff087819 */ /* 0x000fc40000011402 */
[----:B------:R-:W-:Y:S02]  /*03a0*/  SHF.R.U32.HI R6, RZ, 0x3, R3 ;  /* 0x00000003ff067819 */ /* 0x000fe40000011603 */
[----:B------:R-:W-:Y:S01]  /*03b0*/  LOP3.LUT R5, R3, 0x38, R224, 0xf8, !PT ;  /* 0x0000003803057812 */ /* 0x000fe200078ef8e0 */
[----:B------:R-:W-:Y:S01]  /*03c0*/  IMAD.SHL.U32 R3, R0, 0x40, RZ ;  /* 0x0000004000037824 */ /* 0x000fe200078e00ff */
[----:B------:R-:W-:Y:S02]  /*03d0*/  LEA.HI R12, R8, R2, RZ, 0x3 ;  /* 0x00000002080c7211 */ /* 0x000fe400078f18ff */
[----:B------:R-:W-:Y:S01]  /*03e0*/  LOP3.LUT R245, R5, R6, RZ, 0x3c, !PT ;  /* 0x0000000605f57212 */ /* 0x000fe200078e3cff */
[----:B------:R-:W-:Y:S01]  /*03f0*/  IMAD.SHL.U32 R6, R9, 0x200, RZ ;  /* 0x0000020009067824 */ /* 0x000fe200078e00ff */
[----:B------:R-:W-:Y:S01]  /*0400*/  LOP3.LUT P3, RZ, R0, 0x4, RZ, 0xc0, !PT ;  /* 0x0000000400ff7812 */ /* 0x000fe2000786c0ff */
[----:B------:R-:W-:Y:S01]  /*0410*/  IMAD.SHL.U32 R0, R11, 0x10, RZ ;  /* 0x000000100b007824 */ /* 0x000fe200078e00ff */
[----:B------:R-:W-:-:S02]  /*0420*/  LOP3.LUT R5, R12, 0xfffffff8, RZ, 0xc0, !PT ;  /* 0xfffffff80c057812 */ /* 0x000fc400078ec0ff */
[----:B------:R-:W-:Y:S02]  /*0430*/  LOP3.LUT R3, R3, 0x1c0, RZ, 0xc0, !PT ;  /* 0x000001c003037812 */ /* 0x000fe400078ec0ff */
[----:B------:R-:W-:Y:S01]  /*0440*/  SHF.R.S32.HI R10, RZ, 0x1f, R4 ;  /* 0x0000001fff0a7819 */ /* 0x000fe20000011404 */
[----:B------:R-:W-:Y:S01]  /*0450*/  IMAD.IADD R18, R2, 0x1, -R5 ;  /* 0x0000000102127824 */ /* 0x000fe200078e0a05 */
[----:B------:R-:W-:Y:S02]  /*0460*/  LOP3.LUT R2, R3, 0x30, R0, 0xf8, !PT ;  /* 0x0000003003027812 */ /* 0x000fe400078ef800 */
[----:B------:R-:W-:Y:S02]  /*0470*/  LEA.HI R5, R15, R14, RZ, 0x6 ;  /* 0x0000000e0f057211 */ /* 0x000fe400078f30ff */
[----:B------:R-:W-:Y:S01]  /*0480*/  LEA.HI R17, R10, R4, RZ, 0x2 ;  /* 0x000000040a117211 */ /* 0x000fe200078f10ff */
[----:B------:R1:W-:Y:S01]  /*0490*/  STL [R1+0xc], R18 ;  /* 0x00000c1201007387 */ /* 0x0003e20000100800 */
[----:B------:R-:W-:-:S02]  /*04a0*/  LOP3.LUT R10, R2, 0x8, R211, 0xf8, !PT ;  /* 0x00000008020a7812 */ /* 0x000fc400078ef8d3 */
[----:B------:R-:W-:Y:S02]  /*04b0*/  SHF.R.S32.HI R0, RZ, 0x6, R5 ;  /* 0x00000006ff007819 */ /* 0x000fe40000011405 */
[----:B------:R-:W-:Y:S02]  /*04c0*/  LOP3.LUT R211, R3, 0x8, R211, 0xf8, !PT ;  /* 0x0000000803d37812 */ /* 0x000fe400078ef8d3 */
[----:B------:R-:W-:Y:S01]  /*04d0*/  SHF.R.U32.HI R207, RZ, 0x3, R3 ;  /* 0x00000003ffcf7819 */ /* 0x000fe20000011603 */
[----:B------:R-:W-:Y:S01]  /*04e0*/  IMAD R3, R0, 0x800, R6 ;  /* 0x0000080000037824 */ /* 0x000fe200078e0206 */
[----:B------:R-:W-:Y:S01]  /*04f0*/  LOP3.LUT R2, R16, 0x7ffffffc, RZ, 0xc0, !PT ;  /* 0x7ffffffc10027812 */ /* 0x000fe200078ec0ff */
[C---:B------:R-:W-:Y:S01]  /*0500*/  IMAD.SHL.U32 R5, R0.reuse, 0x8, RZ ;  /* 0x0000000800057824 */ /* 0x040fe200078e00ff */
[----:B------:R-:W-:Y:S01]  /*0510*/  LOP3.LUT R211, R211, R207, RZ, 0x3c, !PT ;  /* 0x000000cfd3d37212 */ /* 0x000fe200078e3cff */
[----:B------:R-:W-:Y:S01]  /*0520*/  IMAD R245, R0, 0x200, R245 ;  /* 0x0000020000f57824 */ /* 0x000fe200078e02f5 */
[----:B------:R-:W-:Y:S01]  /*0530*/  LOP3.LUT R4, R7, 0x1, RZ, 0xc0, !PT ;  /* 0x0000000107047812 */ /* 0x000fe200078ec0ff */
[----:B------:R-:W-:Y:S01]  /*0540*/  IMAD.IADD R2, R14, 0x1, -R2 ;  /* 0x000000010e027824 */ /* 0x000fe200078e0a02 */
[----:B------:R-:W-:Y:S01]  /*0550*/  LEA.HI R15, R15, R14, RZ, 0x7 ;  /* 0x0000000e0f0f7211 */ /* 0x000fe200078f38ff */
[----:B------:R-:W-:Y:S01]  /*0560*/  IMAD.IADD R211, R3, 0x1, R211 ;  /* 0x0000000103d37824 */ /* 0x000fe200078e02d3 */
[----:B------:R-:W-:Y:S01]  /*0570*/  ISETP.NE.U32.AND P0, PT, R4, 0x1, PT ;  /* 0x000000010400780c */ /* 0x000fe20003f05070 */
[----:B------:R-:W-:Y:S01]  /*0580*/  IMAD.SHL.U32 R3, R2, 0x2, RZ ;  /* 0x0000000202037824 */ /* 0x000fe200078e00ff */
[----:B------:R-:W-:Y:S01]  /*0590*/  SHF.R.S32.HI R2, RZ, 0x7, R15 ;  /* 0x00000007ff027819 */ /* 0x000fe2000001140f */
[----:B------:R-:W-:Y:S01]  /*05a0*/  IMAD.SHL.U32 R4, R9, 0x20, RZ ;  /* 0x0000002009047824 */ /* 0x000fe200078e00ff */
[----:B------:R-:W-:Y:S01]  /*05b0*/  R2P PR, R7, 0x6 ;  /* 0x0000000607007804 */ /* 0x000fe20000000000 */
[----:B------:R-:W-:Y:S01]  /*05c0*/  IMAD R250, R11, 0x400, R3 ;  /* 0x000004000bfa7824 */ /* 0x000fe200078e0203 */
[----:B------:R-:W-:Y:S01]  /*05d0*/  LOP3.LUT R207, R6, R10, R207, 0xf6, !PT ;  /* 0x0000000a06cf7212 */ /* 0x000fe200078ef6cf */
[----:B------:R-:W-:Y:S01]  /*05e0*/  IMAD R8, R2, 0x1000, R3 ;  /* 0x0000100002087824 */ /* 0x000fe200078e0203 */
[----:B------:R-:W-:Y:S01]  /*05f0*/  LOP3.LUT R4, R4, 0x20, RZ, 0xc0, !PT ;  /* 0x0000002004047812 */ /* 0x000fe200078ec0ff */
[----:B------:R-:W-:Y:S01]  /*0600*/  IMAD.SHL.U32 R3, R7, 0x40, RZ ;  /* 0x0000004007037824 */ /* 0x000fe200078e00ff */
[----:B------:R-:W-:Y:S01]  /*0610*/  SEL R221, R221, 0x10, !P0 ;  /* 0x00000010dddd7807 */ /* 0x000fe20004000000 */
[----:B------:R-:W-:Y:S01]  /*0620*/  IMAD.SHL.U32 R2, R2, 0x8, RZ ;  /* 0x0000000802027824 */ /* 0x000fe200078e00ff */
        /* <DEDUP_REMOVED lines=11> */
[----:B------:R-:W-:Y:S01]  /*06e0*/  IMAD.SHL.U32 R0, R18, 0x40, RZ ;  /* 0x0000004012007824 */ /* 0x000fe200078e00ff */
[----:B------:R-:W-:Y:S01]  /*06f0*/  LOP3.LUT R3, R4, R3, RZ, 0x3c, !PT ;  /* 0x0000000304037212 */ /* 0x000fe200078e3cff */
[----:B------:R-:W-:Y:S01]  /*0700*/  IMAD R2, R13, 0x400, R8 ;  /* 0x000004000d027824 */ /* 0x000fe200078e0208 */
[----:B------:R-:W-:Y:S01]  /*0710*/  SHF.R.S32.HI R4, RZ, 0x2, R17 ;  /* 0x00000002ff047819 */ /* 0x000fe20000011411 */
[----:B------:R-:W-:Y:S01]  /*0720*/  IMAD.IADD R250, R250, 0x1, R5 ;  /* 0x00000001fafa7824 */ /* 0x000fe200078e0205 */
[----:B------:R-:W-:Y:S01]  /*0730*/  LOP3.LUT R0, R0, 0x1c0, RZ, 0xc0, !PT ;  /* 0x000001c000007812 */ /* 0x000fe200078ec0ff */
[----:B------:R-:W-:Y:S01]  /*0740*/  IMAD.IADD R222, R3, 0x1, R2 ;  /* 0x0000000103de7824 */ /* 0x000fe200078e0202 */
[----:B------:R-:W-:Y:S01]  /*0750*/  LEA R207, R207, UR4, 0x1 ;  /* 0x00000004cfcf7c11 */ /* 0x000fe2000f8e08ff */
[----:B------:R-:W-:Y:S01]  /*0760*/  IMAD.SHL.U32 R2, R9, 0x8, RZ ;  /* 0x0000000809027824 */ /* 0x000fe200078e00ff */
[----:B------:R-:W-:Y:S01]  /*0770*/  SHF.R.U32.HI R3, RZ, 0x3, R0 ;  /* 0x00000003ff037819 */ /* 0x000fe20000011600 */
[----:B------:R-:W-:Y:S01]  /*0780*/  IMAD.SHL.U32 R5, R12, 0x40, RZ ;  /* 0x000000400c057824 */ /* 0x000fe200078e00ff */
[----:B------:R-:W-:Y:S01]  /*0790*/  LEA R222, R222, UR4, 0x1 ;  /* 0x00000004dede7c11 */ /* 0x000fe2000f8e08ff */
[----:B------:R-:W-:Y:S01]  /*07a0*/  IMAD R244, R13, 0x10, R4 ;  /* 0x000000100df47824 */ /* 0x000fe200078e0204 */
[----:B------:R-:W-:-:S02]  /*07b0*/  LOP3.LUT R6, R0, 0x8, R2, 0xf8, !PT ;  /* 0x0000000800067812 */ /* 0x000fc400078ef802 */
[C-C-:B------:R-:W-:Y:S01]  /*07c0*/  LOP3.LUT R2, R3.reuse, R7, R0.reuse, 0x1e, !PT ;  /* 0x0000000703027212 */ /* 0x140fe200078e1e00 */
[----:B------:R-:W-:Y:S01]  /*07d0*/  IMAD.IADD R223, R222, 0x1, R221 ;  /* 0x00000001dedf7824 */ /* 0x000fe200078e02dd */
[----:B------:R-:W-:Y:S02]  /*07e0*/  LOP3.LUT R206, R3, R206, R0, 0x1e, !PT ;  /* 0x000000ce03ce7212 */ /* 0x000fe400078e1e00 */
[----:B------:R-:W-:Y:S02]  /*07f0*/  LOP3.LUT R0, R5, 0xfffffe00, RZ, 0xc0, !PT ;  /* 0xfffffe0005007812 */ /* 0x000fe400078ec0ff */
[----:B------:R-:W-:Y:S02]  /*0800*/  LOP3.LUT R3, R6, R3, RZ, 0x3c, !PT ;  /* 0x0000000306037212 */ /* 0x000fe400078e3cff */
[-C--:B------:R-:W-:Y:S01]  /*0810*/  LOP3.LUT R215, R2, R0.reuse, RZ, 0xfc, !PT ;  /* 0x0000000002d77212 */ /* 0x080fe200078efcff */
[----:B------:R-:W-:Y:S01]  /*0820*/  IMAD R4, R13, 0x400, R0 ;  /* 0x000004000d047824 */ /* 0x000fe200078e0200 */
[----:B------:R-:W-:Y:S01]  /*0830*/  LOP3.LUT R206, R206, R0, RZ, 0xfc, !PT ;  /* 0x00000000cece7212 */ /* 0x000fe200078efcff */
[----:B------:R-:W-:Y:S01]  /*0840*/  IMAD.U32 R0, RZ, RZ, UR6 ;  /* 0x00000006ff007e24 */ /* 0x000fe2000f8e00ff */
[----:B------:R-:W-:Y:S01]  /*0850*/  USHF.R.S32.HI UR6, URZ, 0x1f, UR49 ;  /* 0x0000001f3f067899 */ /* 0x000fe20008011431 */
[----:B------:R-:W-:-:S02]  /*0860*/  IMAD.IADD R216, R4, 0x1, R3 ;  /* 0x0000000104d87824 */ /* 0x000fc400078e0203 */
[----:B------:R-:W-:Y:S01]  /*0870*/  IMAD.U32 R3, RZ, RZ, UR5 ;  /* 0x00000005ff037e24 */ /* 0x000fe2000f8e00ff */
[----:B------:R-:W-:Y:S01]  /*0880*/  UIADD3 UR5, UR4, 0xc000, URZ ;  /* 0x0000c00004057890 */ /* 0x000fe2000fffe03f */
[----:B------:R-:W-:Y:S02]  /*0890*/  IMAD.MOV.U32 R2, RZ, RZ, 0x20 ;  /* 0x00000020ff027424 */ /* 0x000fe400078e00ff */
[----:B------:R-:W-:Y:S01]  /*08a0*/  IMAD.U32 R3, RZ, RZ, UR6 ;  /* 0x00000006ff037e24 */ /* 0x000fe2000f8e00ff */
[----:B------:R-:W-:Y:S01]  /*08b0*/  USHF.R.S32.HI UR6, URZ, 0x1f, UR55 ;  /* 0x0000001f3f067899 */ /* 0x000fe20008011437 */
[----:B------:R-:W-:Y:S01]  /*08c0*/  IMAD.MOV.U32 R0, RZ, RZ, 0x40 ;  /* 0x00000040ff007424 */ /* 0x000fe200078e00ff */
[C---:B------:R-:W-:Y:S01]  /*08d0*/  SEL R210, R2.reuse, 0xffffffe0, !P4 ;  /* 0xffffffe002d27807 */ /* 0x040fe20006000000 */
[----:B------:R-:W-:Y:S01]  /*08e0*/  VIADD R213, R211, UR5 ;  /* 0x00000005d3d57c36 */ /* 0x000fe20008000000 */
[----:B------:R-:W-:Y:S02]  /*08f0*/  SEL R2, R2, 0xffffffe0, !P1 ;  /* 0xffffffe002027807 */ /* 0x000fe40004800000 */
[----:B------:R-:W-:Y:S01]  /*0900*/  LEA R250, R250, UR5, 0x1 ;  /* 0x00000005fafa7c11 */ /* 0x000fe2000f8e08ff */
[----:B------:R-:W-:Y:S01]  /*0910*/  IMAD.U32 R3, RZ, RZ, UR6 ;  /* 0x00000006ff037e24 */ /* 0x000fe2000f8e00ff */
[----:B------:R-:W-:Y:S01]  /*0920*/  SEL R212, R0, 0xffffffc0, !P3 ;  /* 0xffffffc000d47807 */ /* 0x000fe20005800000 */
[----:B------:R-:W-:Y:S01]  /*0930*/  IMAD.IADD R220, R222, 0x1, R2 ;  /* 0x00000001dedc7824 */ /* 0x000fe200078e0202 */
[----:B------:R-:W-:Y:S01]  /*0940*/  SEL R0, R0, 0xffffffc0, !P2 ;  /* 0xffffffc000007807 */ /* 0x000fe20005000000 */
[----:B------:R-:W-:Y:S01]  /*0950*/  VIADD R3, R250, 0x420 ;  /* 0x00000420fa037836 */ /* 0x000fe20000000000 */
[----:B------:R-:W-:Y:S01]  /*0960*/  LEA R206, R206, UR5, 0x1 ;  /* 0x00000005cece7c11 */ /* 0x000fe2000f8e08ff */
[----:B------:R-:W-:-:S02]  /*0970*/  IMAD.IADD R4, R2, 0x1, R250 ;  /* 0x0000000102047824 */ /* 0x000fc400078e02fa */
[C---:B------:R-:W-:Y:S02]  /*0980*/  @P1 VIADD R3, R250.reuse, 0x3e0 ;  /* 0x000003e0fa031836 */ /* 0x040fe40000000000 */
[--C-:B------:R-:W-:Y:S01]  /*0990*/  IMAD.IADD R251, R250, 0x1, R0.reuse ;  /* 0x00000001fafb7824 */ /* 0x100fe200078e0200 */
[----:B------:R1:W-:Y:S01]  /*09a0*/  STL [R1], R4 ;  /* 0x0000000401007387 */ /* 0x0003e20000100800 */
[----:B------:R-:W-:Y:S02]  /*09b0*/  IMAD.IADD R2, R4, 0x1, R0 ;  /* 0x0000000104027824 */ /* 0x000fe400078e0200 */
[----:B------:R-:W-:Y:S01]  /*09c0*/  IMAD.IADD R0, R0, 0x1, R3 ;  /* 0x0000000100007824 */ /* 0x000fe200078e0203 */
[----:B------:R1:W-:Y:S01]  /*09d0*/  STL [R1+0x10], R3 ;  /* 0x0000100301007387 */ /* 0x0003e20000100800 */
[C---:B------:R-:W-:Y:S02]  /*09e0*/  IMAD.IADD R210, R213.reuse, 0x1, R210 ;  /* 0x00000001d5d27824 */ /* 0x040fe400078e02d2 */
[--C-:B------:R-:W-:Y:S01]  /*09f0*/  IMAD.IADD R213, R213, 0x1, R212.reuse ;  /* 0x00000001d5d57824 */ /* 0x100fe200078e02d4 */
[----:B------:R1:W-:Y:S01]  /*0a00*/  STL [R1+0x4], R2 ;  /* 0x0000040201007387 */ /* 0x0003e20000100800 */
[----:B------:R-:W-:-:S02]  /*0a10*/  IMAD.IADD R212, R210, 0x1, R212 ;  /* 0x00000001d2d47824 */ /* 0x000fc400078e02d4 */
[----:B------:R-:W-:Y:S01]  /*0a20*/  IMAD.IADD R221, R221, 0x1, R220 ;  /* 0x00000001dddd7824 */ /* 0x000fe200078e02dc */
[----:B------:R1:W-:Y:S06]  /*0a30*/  STL [R1+0x8], R0 ;  /* 0x0000080001007387 */ /* 0x0003ec0000100800 */
.L_x_458:
        /* <DEDUP_REMOVED lines=14> */
[----:B------:R-:W-:Y:S02]  /*0b20*/  @UP3 UIADD3.X UR7, UR5, UR7, URZ, UP0, !UPT ;  /* 0x0000000705073290 */ /* 0x000fe400087fe43f */
[----:B------:R-:W-:Y:S01]  /*0b30*/  UIADD3 UR13, UP2, UR16, UR10, URZ ;  /* 0x0000000a100d7290 */ /* 0x000fe2000ff5e03f */
[----:B-12---:R-:W-:Y:S01]  /*0b40*/  IMAD.U32 R2, RZ, RZ, UR6 ;  /* 0x00000006ff027e24 */ /* 0x006fe2000f8e00ff */
[----:B------:R-:W-:Y:S01]  /*0b50*/  UISETP.NE.U32.AND UP0, UPT, UR10, URZ, UPT ;  /* 0x0000003f0a00728c */ /* 0x000fe2000bf05070 */
[----:B------:R-:W-:Y:S01]  /*0b60*/  IMAD.U32 R4, RZ, RZ, UR8 ;  /* 0x00000008ff047e24 */ /* 0x000fe2000f8e00ff */
[----:B------:R-:W-:Y:S01]  /*0b70*/  @UP4 UIADD3.X UR9, UR5, UR9, URZ, UP1, !UPT ;  /* 0x0000000905094290 */ /* 0x000fe20008ffe43f */
[----:B------:R-:W-:Y:S01]  /*0b80*/  IMAD.U32 R3, RZ, RZ, UR7 ;  /* 0x00000007ff037e24 */ /* 0x000fe2000f8e00ff */
[----:B------:R-:W-:-:S02]  /*0b90*/  UIADD3.X UR12, UR5, UR11, URZ, UP2, !UPT ;  /* 0x0000000b050c7290 */ /* 0x000fc400097fe43f */
        /* <DEDUP_REMOVED lines=8> */
[----:B---34-:R-:W2:Y:S01]  /*0c20*/  @P1 LDG.E R7, desc[UR14][R4.64] ;  /* 0x0000000e04071981 */ /* 0x018ea2000c1e1900 */
        /* <DEDUP_REMOVED lines=11> */
[----:B------:R-:W-:-:S04]  /*0ce0*/  @!UP3 ULDC.64 UR6, c[0x0][0x318] ;  /* 0x0000c6000006bab9 */ /* 0x000fc80000000a00 */
[----:B------:R-:W5:Y:S01]  /*0cf0*/  @!P2 LDG.E R4, desc[UR14][R2.64] ;  /* 0x0000000e0204a981 */ /* 0x000f62000c1e1900 */
[----:B------:R-:W-:Y:S01]  /*0d00*/  @!UP3 UISETP.NE.U32.AND UP1, UPT, UR6, URZ, UPT ;  /* 0x0000003f0600b28c */ /* 0x000fe2000bf25070 */
[----:B------:R-:W-:Y:S02]  /*0d10*/  UMOV UR5, 0xffffffff ;  /* 0xffffffff00057882 */ /* 0x000fe40000000000 */
[----:B------:R-:W-:Y:S01]  /*0d20*/  @!UP3 ULDC UR6, c[0x0][0x2cc] ;  /* 0x0000b3000006bab9 */ /* 0x000fe20000000800 */
[----:B------:R-:W-:Y:S01]  /*0d30*/  @!UP3 UISETP.NE.AND.EX UP1, UPT, UR7, URZ, UPT, UP1 ;  /* 0x0000003f0700b28c */ /* 0x000fe2000bf25310 */
[----:B------:R-:W-:Y:S01]  /*0d40*/  UMOV UR38, 0xffffffff ;  /* 0xffffffff00267882 */ /* 0x000fe20000000000 */
[----:B------:R-:W-:Y:S02]  /*0d50*/  USHF.L.U32 UR34, UR23, 0x7, URZ ;  /* 0x0000000717227899 */ /* 0x000fe4000800063f */
[----:B------:R-:W-:-:S03]  /*0d60*/  @!UP3 USEL UR7, UR6, URZ, UP1 ;  /* 0x0000003f0607b287 */ /* 0x000fc60008800000 */
[----:B------:R-:W-:Y:S01]  /*0d70*/  ULDC UR6, c[0x0][0x2c8] ;  /* 0x0000b20000067ab9 */ /* 0x000fe20000000800 */
[----:B--2---:R-:W-:Y:S02]  /*0d80*/  @P1 R2UR UR26, R7 ;  /* 0x00000000071a12ca */ /* 0x004fe400000e0000 */
        /* <DEDUP_REMOVED lines=14> */
.L_x_386:
        /* <DEDUP_REMOVED lines=11> */
[----:B------:R-:W-:Y:S01]  /*0f20*/  ULDC UR57, c[0x0][0x2d4] ;  /* 0x0000b50000397ab9 */ /* 0x000fe20000000800 */
[----:B------:R-:W-:Y:S02]  /*0f30*/  UIMAD UR10, UR56, UR6, URZ ;  /* 0x00000006380a72a4 */ /* 0x000fe4000f8e023f */
[----:B------:R-:W2:Y:S01]  /*0f40*/  S2UR UR12, SR_CTAID.X ;  /* 0x00000000000c79c3 */ /* 0x000ea20000002500 */
[----:B------:R-:W-:Y:S02]  /*0f50*/  UIMAD.WIDE.U32 UR20, UR49, UR6, URZ ;  /* 0x00000006311472a5 */ /* 0x000fe4000f8e003f */
[----:B------:R-:W-:Y:S01]  /*0f60*/  UIMAD UR28, UR49, UR7, UR10 ;  /* 0x00000007311c72a4 */ /* 0x000fe2000f8e020a */
[----:B------:R-:W-:-:S02]  /*0f70*/  ULDC.U8 UR29, c[0x0][0x3d8] ;  /* 0x0000f600001d7ab9 */ /* 0x000fc40000000000 */
[----:B------:R-:W-:Y:S01]  /*0f80*/  @!UP2 ULDC.64 UR6, c[0x0][0x418] ;  /* 0x000106000006aab9 */ /* 0x000fe20000000a00 */
[----:B------:R-:W-:Y:S01]  /*0f90*/  ULDC.64 UR24, c[0x0][0x240] ;  /* 0x0000900000187ab9 */ /* 0x000fe20000000a00 */
[----:B------:R-:W-:Y:S02]  /*0fa0*/  @!UP2 UIMAD.WIDE.U32 UR42, UR49, UR6, URZ ;  /* 0x00000006312aa2a5 */ /* 0x000fe4000f8e003f */
[----:B------:R-:W-:Y:S01]  /*0fb0*/  USHF.R.S32.HI UR37, URZ, 0x1f, UR57 ;  /* 0x0000001f3f257899 */ /* 0x000fe20008011439 */
[----:B------:R-:W-:Y:S01]  /*0fc0*/  ULDC UR22, c[0x0][0x394] ;  /* 0x0000e50000167ab9 */ /* 0x000fe20000000800 */
[----:B------:R-:W-:Y:S01]  /*0fd0*/  ULDC UR61, c[0x0][0x2dc] ;  /* 0x0000b700003d7ab9 */ /* 0x000fe20000000800 */
[----:B------:R-:W-:Y:S01]  /*0fe0*/  ULDC UR60, c[0x0][0x270] ;  /* 0x00009c00003c7ab9 */ /* 0x000fe20000000800 */
[----:B------:R-:W-:Y:S01]  /*0ff0*/  USHF.L.U64.HI UR10, UR49, 0x7, UR56 ;  /* 0x00000007310a7899 */ /* 0x000fe20008010238 */
[----:B-1----:R-:W-:Y:S01]  /*1000*/  IABS R5, R6 ;  /* 0x0000000600057213 */ /* 0x002fe20000000000 */
[----:B------:R-:W-:Y:S01]  /*1010*/  UIMAD.WIDE.U32 UR18, UR5, UR24, URZ ;  /* 0x00000018051272a5 */ /* 0x000fe2000f8e003f */
[----:B------:R-:W-:Y:S01]  /*1020*/  ISETP.NE.AND P3, PT, R6, RZ, PT ;  /* 0x000000ff0600720c */ /* 0x000fe20003f65270 */
[----:B------:R-:W-:Y:S01]  /*1030*/  UIMAD UR27, UR5, UR25, URZ ;  /* 0x00000019051b72a4 */ /* 0x000fe2000f8e023f */
[----:B------:R-:W1:Y:S01]  /*1040*/  I2F.RP R2, R5 ;  /* 0x0000000500027306 */ /* 0x000e620000209400 */
[----:B------:R-:W-:-:S02]  /*1050*/  UISETP.NE.AND UP3, UPT, UR29, URZ, UPT ;  /* 0x0000003f1d00728c */ /* 0x000fc4000bf65270 */
[----:B------:R-:W-:Y:S02]  /*1060*/  UIADD3 UR48, UR21, UR28, URZ ;  /* 0x0000001c15307290 */ /* 0x000fe4000fffe03f */
[----:B--2---:R-:W-:Y:S02]  /*1070*/  UIMAD.WIDE.U32 UR32, UR12, UR8, URZ ;  /* 0x000000080c2072a5 */ /* 0x004fe4000f8e003f */
[----:B------:R-:W-:Y:S02]  /*1080*/  USEL UR54, UR20, UR18, !UP2 ;  /* 0x0000001214367287 */ /* 0x000fe4000d000000 */
        /* <DEDUP_REMOVED lines=8> */
[----:B------:R-:W-:Y:S02]  /*1110*/  @!UP2 UIMAD UR30, UR49, UR7, UR8 ;  /* 0x00000007311ea2a4 */ /* 0x000fe4000f8e0208 */
[----:B------:R-:W-:Y:S02]  /*1120*/  UIADD3 UR7, UR16, 0x3f, URZ ;  /* 0x0000003f10077890 */ /* 0x000fe4000fffe03f */
[----:B------:R-:W-:Y:S02]  /*1130*/  @UP2 UIMAD UR50, UR5, UR9, UR45 ;  /* 0x00000009053222a4 */ /* 0x000fe4000f8e022d */
[----:B------:R-:W-:-:S02]  /*1140*/  USHF.R.S32.HI UR17, URZ, 0x1f, UR7 ;  /* 0x0000001f3f117899 */ /* 0x000fc40008011407 */
[----:B------:R-:W-:Y:S01]  /*1150*/  USEL UR36, UR12, URZ, UP0 ;  /* 0x0000003f0c247287 */ /* 0x000fe20008000000 */
[----:B-1----:R-:W-:Y:S01]  /*1160*/  VIADD R2, R2, 0xffffffe ;  /* 0x0ffffffe02027836 */ /* 0x002fe20000000000 */
[----:B------:R-:W-:Y:S02]  /*1170*/  UIADD3 UR22, UR6, UR22, -UR11 ;  /* 0x0000001606167290 */ /* 0x000fe4000fffe80b */
[----:B------:R-:W-:Y:S01]  /*1180*/  UIMAD.WIDE UR12, UR61, UR60, URZ ;  /* 0x0000003c3d0c72a5 */ /* 0x000fe2000f8e023f */
[----:B------:R-:W1:Y:S01]  /*1190*/  F2I.FTZ.U32.TRUNC.NTZ R3, R2 ;  /* 0x0000000200037305 */ /* 0x000e62000021f000 */
[----:B------:R-:W-:Y:S02]  /*11a0*/  UIMAD.WIDE.U32 UR8, UR49, UR57, URZ ;  /* 0x00000039310872a5 */ /* 0x000fe4000f8e003f */
[----:B------:R-:W-:Y:S02]  /*11b0*/  ULEA.HI UR29, UR17, UR7, URZ, 0x6 ;  /* 0x00000007111d7291 */ /* 0x000fe4000f8f303f */
[----:B------:R-:W-:-:S02]  /*11c0*/  UIMAD UR17, UR37, UR49, URZ ;  /* 0x00000031251172a4 */ /* 0x000fc4000f8e023f */
[----:B------:R-:W-:Y:S02]  /*11d0*/  @UP2 UIADD3 UR48, UR19, UR27, URZ ;  /* 0x0000001b13302290 */ /* 0x000fe4000fffe03f */
[----:B------:R-:W-:Y:S02]  /*11e0*/  UIADD3 UR10, UR22, 0x3f, URZ ;  /* 0x0000003f160a7890 */ /* 0x000fe4000fffe03f */
[----:B------:R-:W-:Y:S02]  /*11f0*/  UIMAD.WIDE.U32 UR20, UR12, UR8, URZ ;  /* 0x000000080c1472a5 */ /* 0x000fe4000f8e003f */
[----:B------:R-:W-:Y:S01]  /*1200*/  UIMAD UR27, UR13, UR8, URZ ;  /* 0x000000080d1b72a4 */ /* 0x000fe2000f8e023f */
[----:B-1----:R-:W-:Y:S01]  /*1210*/  IMAD.MOV R0, RZ, RZ, -R3 ;  /* 0x000000ffff007224 */ /* 0x002fe200078e0a03 */
[----:B------:R-:W-:Y:S01]  /*1220*/  UIMAD UR8, UR56, UR57, UR17 ;  /* 0x00000039380872a4 */ /* 0x000fe2000f8e0211 */
[----:B------:R-:W-:Y:S01]  /*1230*/  IMAD.MOV.U32 R2, RZ, RZ, RZ ;  /* 0x000000ffff027224 */ /* 0x000fe200078e00ff */
[----:B------:R-:W-:Y:S01]  /*1240*/  USHF.R.S32.HI UR17, URZ, 0x1f, UR10 ;  /* 0x0000001f3f117899 */ /* 0x000fe2000801140a */
[----:B------:R-:W-:Y:S01]  /*1250*/  IMAD R0, R0, R5, RZ ;  /* 0x0000000500007224 */ /* 0x000fe200078e02ff */
[----:B------:R-:W-:-:S02]  /*1260*/  UIADD3 UR8, UR9, UR8, URZ ;  /* 0x0000000809087290 */ /* 0x000fc4000fffe03f */
[----:B------:R-:W-:Y:S01]  /*1270*/  ULEA.HI UR22, UR17, UR10, URZ, 0x6 ;  /* 0x0000000a11167291 */ /* 0x000fe2000f8f303f */
[----:B------:R-:W-:Y:S01]  /*1280*/  IMAD.HI.U32 R0, R3, R0, R2 ;  /* 0x0000000003007227 */ /* 0x000fe200078e0002 */
[----:B------:R-:W-:Y:S01]  /*1290*/  MOV R2, R4 ;  /* 0x0000000400027202 */ /* 0x000fe20000000f00 */
[----:B------:R-:W-:Y:S02]  /*12a0*/  UIMAD UR10, UR12, UR8, UR27 ;  /* 0x000000080c0a72a4 */ /* 0x000fe4000f8e021b */
[----:B------:R-:W-:Y:S02]  /*12b0*/  USHF.R.S32.HI UR17, URZ, 0x6, UR29 ;  /* 0x000000063f117899 */ /* 0x000fe4000801141d */
[----:B------:R-:W-:Y:S01]  /*12c0*/  IMAD.HI.U32 R0, R0, R2, RZ ;  /* 0x0000000200007227 */ /* 0x000fe200078e00ff */
[----:B------:R-:W-:Y:S02]  /*12d0*/  UIADD3 UR46, UR21, UR10, URZ ;  /* 0x0000000a152e7290 */ /* 0x000fe4000fffe03f */
[----:B------:R-:W-:Y:S01]  /*12e0*/  USHF.R.S32.HI UR10, URZ, 0x6, UR22 ;  /* 0x000000063f0a7899 */ /* 0x000fe20008011416 */
[----:B------:R-:W-:Y:S01]  /*12f0*/  IMAD.MOV R3, RZ, RZ, -R0 ;  /* 0x000000ffff037224 */ /* 0x000fe200078e0a00 */
[----:B------:R-:W-:-:S02]  /*1300*/  UIMAD.WIDE.U32 UR18, UR12, UR5, URZ ;  /* 0x000000050c1272a5 */ /* 0x000fc4000f8e003f */
[----:B------:R-:W-:Y:S01]  /*1310*/  UISETP.LT.AND UP0, UPT, UR17, UR10, UPT ;  /* 0x0000000a1100728c */ /* 0x000fe2000bf01270 */
[C---:B------:R-:W-:Y:S01]  /*1320*/  IMAD R2, R5.reuse, R3, R2 ;  /* 0x0000000305027224 */ /* 0x040fe200078e0202 */
[----:B------:R-:W-:Y:S01]  /*1330*/  ULDC.U8 UR41, c[0x0][0x480] ;  /* 0x0001200000297ab9 */ /* 0x000fe20000000000 */
[----:B------:R-:W-:Y:S01]  /*1340*/  ULDC UR39, c[0x0][0x2c4] ;  /* 0x0000b10000277ab9 */ /* 0x000fe20000000800 */
[----:B------:R-:W-:Y:S02]  /*1350*/  USEL UR53, UR20, UR18, !UP2 ;  /* 0x0000001214357287 */ /* 0x000fe4000d000000 */
[----:B------:R-:W-:Y:S01]  /*1360*/  ISETP.GT.U32.AND P1, PT, R5, R2, PT ;  /* 0x000000020500720c */ /* 0x000fe20003f24070 */
[----:B------:R-:W-:Y:S02]  /*1370*/  UISETP.NE.AND UP4, UPT, UR41, URZ, UPT ;  /* 0x0000003f2900728c */ /* 0x000fe4000bf85270 */
[----:B------:R-:W-:Y:S02]  /*1380*/  @UP3 UIMAD UR20, UR49, UR39, URZ ;  /* 0x00000027311432a4 */ /* 0x000fe4000f8e023f */
[----:B------:R-:W-:-:S02]  /*1390*/  USEL UR41, UR17, UR10, UP0 ;  /* 0x0000000a11297287 */ /* 0x000fc40008000000 */
[----:B------:R-:W-:Y:S02]  /*13a0*/  UISETP.NE.AND UP1, UPT, UR38, -0x1, UPT ;  /* 0xffffffff2600788c */ /* 0x000fe4000bf25270 */
[----:B------:R-:W-:Y:S02]  /*13b0*/  @UP3 USEL UR20, UR20, UR5, !UP2 ;  /* 0x0000000514143287 */ /* 0x000fe4000d000000 */
[----:B------:R-:W-:Y:S02]  /*13c0*/  ULEA UR10, UR41, 0xffffffc0, 0x6 ;  /* 0xffffffc0290a7891 */ /* 0x000fe4000f8e303f */
[----:B------:R-:W-:Y:S01]  /*13d0*/  @!P1 IMAD.IADD R2, R2, 0x1, -R5 ;  /* 0x0000000102029824 */ /* 0x000fe200078e0a05 */
[----:B------:R-:W-:Y:S01]  /*13e0*/  @UP3 ULDC UR17, c[0x0][0x2e4] ;  /* 0x0000b90000113ab9 */ /* 0x000fe20000000800 */
[----:B------:R-:W-:Y:S01]  /*13f0*/  @!UP2 UIADD3 UR50, UR43, UR30, URZ ;  /* 0x0000001e2b32a290 */ /* 0x000fe2000fffe03f */
[----:B------:R-:W-:Y:S01]  /*1400*/  @!P1 IADD3 R0, R0, 0x1, RZ ;  /* 0x0000000100009810 */ /* 0x000fe20007ffe0ff */
[----:B------:R-:W-:Y:S01]  /*1410*/  @UP3 UIMAD UR22, UR55, UR17, UR20 ;  /* 0x00000011371632a4 */ /* 0x000fe2000f8e0214 */
[----:B------:R-:W-:Y:S01]  /*1420*/  ISETP.GE.U32.AND P0, PT, R2, R5, PT ;  /* 0x000000050200720c */ /* 0x000fe20003f06070 */
[----:B------:R-:W-:Y:S01]  /*1430*/  USHF.R.S32.HI UR30, URZ, 0x1f, UR10 ;  /* 0x0000001f3f1e7899 */ /* 0x000fe2000801140a */
[----:B------:R-:W-:Y:S01]  /*1440*/  LOP3.LUT R2, R6, UR55, RZ, 0x3c, !PT ;  /* 0x0000003706027c12 */ /* 0x000fe2000f8e3cff */
[----:B------:R-:W-:Y:S01]  /*1450*/  UIADD3 UR17, UP0, UR10, UR36, URZ ;  /* 0x000000240a117290 */ /* 0x000fe2000ff1e03f */
[----:B------:R-:W-:Y:S01]  /*1460*/  PLOP3.LUT P1, PT, PT, PT, UP1, 0x80, 0x0 ;  /* 0x000000000000781c */ /* 0x000fe20003f2f018 */
[----:B------:R-:W-:Y:S01]  /*1470*/  UIMAD UR18, UR13, UR5, URZ ;  /* 0x000000050d1272a4 */ /* 0x000fe2000f8e023f */
[----:B------:R-:W-:Y:S01]  /*1480*/  ISETP.GE.AND P2, PT, R2, RZ, PT ;  /* 0x000000ff0200720c */ /* 0x000fe20003f46270 */
[----:B------:R-:W-:-:S02]  /*1490*/  UIADD3.X UR20, UR30, UR33, URZ, UP0, !UPT ;  /* 0x000000211e147290 */ /* 0x000fc400087fe43f */
[----:B------:R-:W-:Y:S02]  /*14a0*/  UIMAD UR13, UR13, UR17, URZ ;  /* 0x000000110d0d72a4 */ /* 0x000fe4000f8e023f */
[----:B------:R-:W-:Y:S02]  /*14b0*/  @UP1 UIADD3 UR35, UR26, UR38, URZ ;  /* 0x000000261a231290 */ /* 0x000fe4000fffe03f */
[----:B------:R-:W-:Y:S01]  /*14c0*/  @UP1 UIADD3 UR31, UR26, UR38, URZ ;  /* 0x000000261a1f1290 */ /* 0x000fe2000fffe03f */
[----:B------:R-:W-:Y:S01]  /*14d0*/  @P0 VIADD R0, R0, 0x1 ;  /* 0x0000000100000836 */ /* 0x000fe20000000000 */
[----:B------:R-:W-:Y:S01]  /*14e0*/  @UP1 ULDC.64 UR6, c[0x0][0x248] ;  /* 0x0000920000061ab9 */ /* 0x000fe20000000a00 */
[----:B------:R-:W-:Y:S01]  /*14f0*/  @UP1 ULDC.64 UR8, c[0x0][0x250] ;  /* 0x0000940000081ab9 */ /* 0x000fe20000000a00 */
[----:B------:R-:W-:Y:S01]  /*1500*/  UIMAD.WIDE.U32 UR28, UR12, UR17, URZ ;  /* 0x000000110c1c72a5 */ /* 0x000fe2000f8e003f */
[----:B------:R-:W-:Y:S01]  /*1510*/  IMAD.MOV.U32 R16, RZ, RZ, R0 ;  /* 0x000000ffff107224 */ /* 0x000fe200078e0000 */
[----:B------:R-:W-:Y:S01]  /*1520*/  @UP2 UIADD3 UR46, UR19, UR18, URZ ;  /* 0x00000012132e2290 */ /* 0x000fe2000fffe03f */
[----:B------:R-:W-:Y:S01]  /*1530*/  PLOP3.LUT P0, PT, PT, PT, UP3, 0x80, 0x0 ;  /* 0x000000000000781c */ /* 0x000fe20003f0f038 */
[----:B------:R-:W-:-:S02]  /*1540*/  UIMAD UR17, UR12, UR20, UR13 ;  /* 0x000000140c1172a4 */ /* 0x000fc4000f8e020d */
[----:B------:R-:W-:Y:S01]  /*1550*/  @UP1 UIMAD.WIDE.U32 UR18, UR35, UR6, URZ ;  /* 0x00000006231212a5 */ /* 0x000fe2000f8e003f */
[----:B------:R-:W-:Y:S01]  /*1560*/  @!P2 IADD3 R16, -R16, RZ, RZ ;  /* 0x000000ff1010a210 */ /* 0x000fe20007ffe1ff */
[----:B------:R-:W-:Y:S01]  /*1570*/  @UP1 UIMAD.WIDE.U32 UR12, UR31, UR8, URZ ;  /* 0x000000081f0c12a5 */ /* 0x000fe2000f8e003f */
[----:B------:R-:W-:Y:S01]  /*1580*/  @!P3 LOP3.LUT R16, RZ, R6, RZ, 0x33, !PT ;  /* 0x00000006ff10b212 */ /* 0x000fe200078e33ff */
[----:B------:R-:W-:Y:S02]  /*1590*/  @!UP3 UIMAD UR21, UR49, UR60, UR55 ;  /* 0x0000003c3115b2a4 */ /* 0x000fe4000f8e0237 */
[----:B------:R-:W-:Y:S02]  /*15a0*/  UIMAD UR47, UR55, UR61, URZ ;  /* 0x0000003d372f72a4 */ /* 0x000fe4000f8e023f */
[----:B------:R-:W-:Y:S02]  /*15b0*/  @UP1 UIMAD UR35, UR35, UR7, URZ ;  /* 0x00000007232312a4 */ /* 0x000fe4000f8e023f */
[----:B------:R-:W-:-:S02]  /*15c0*/  @UP1 UIMAD UR20, UR31, UR9, URZ ;  /* 0x000000091f1412a4 */ /* 0x000fc4000f8e023f */
[----:B------:R-:W-:Y:S02]  /*15d0*/  @!UP3 UIMAD UR22, UR21, UR39, URZ ;  /* 0x000000271516b2a4 */ /* 0x000fe4000f8e023f */
[----:B------:R-:W-:Y:S02]  /*15e0*/  USHF.R.S32.HI UR40, URZ, 0x1f, UR34 ;  /* 0x0000001f3f287899 */ /* 0x000fe40008011422 */
[----:B------:R-:W-:Y:S02]  /*15f0*/  USHF.R.S32.HI UR52, URZ, 0x1f, UR47 ;  /* 0x0000001f3f347899 */ /* 0x000fe4000801142f */
[----:B------:R-:W-:Y:S02]  /*1600*/  USEL UR36, UR32, URZ, UP4 ;  /* 0x0000003f20247287 */ /* 0x000fe4000a000000 */
[----:B------:R-:W-:Y:S02]  /*1610*/  @UP1 UIADD3 UR39, UR13, UR20, URZ ;  /* 0x000000140d271290 */ /* 0x000fe4000fffe03f */
[----:B------:R-:W-:-:S02]  /*1620*/  USEL UR51, UR51, URZ, UP4 ;  /* 0x0000003f33337287 */ /* 0x000fc4000a000000 */
[----:B------:R-:W-:Y:S02]  /*1630*/  UIADD3 UR31, UR29, UR17, URZ ;  /* 0x000000111d1f7290 */ /* 0x000fe4000fffe03f */
[----:B------:R-:W-:Y:S01]  /*1640*/  @UP1 UIADD3 UR35, UR19, UR35, URZ ;  /* 0x0000002313231290 */ /* 0x000fe2000fffe03f */
[----:B------:R-:W-:Y:S01]  /*1650*/  @UP1 UMOV UR27, UR18 ;  /* 0x00000012001b1c82 */ /* 0x000fe20008000000 */
[----:B------:R-:W-:Y:S01]  /*1660*/  @UP1 UMOV UR37, UR12 ;  /* 0x0000000c00251c82 */ /* 0x000fe20008000000 */
[----:B------:R-:W-:Y:S09]  /*1670*/  @P1 BRA `(.L_x_388) ;  /* 0x0000000000301947 */ /* 0x000ff20003800000 */
        /* <DEDUP_REMOVED lines=12> */
.L_x_388:
        /* <DEDUP_REMOVED lines=13> */
.L_x_389:
        /* <DEDUP_REMOVED lines=11> */
.L_x_390:
[----:B------:R-:W-:-:S04]  /*18c0*/  UIMAD UR5, UR49, UR60, UR55 ;  /* 0x0000003c310572a4 */ /* 0x000fc8000f8e0237 */
[----:B------:R-:W-:-:S12]  /*18d0*/  UIMAD UR5, UR5, UR57, URZ ;  /* 0x00000039050572a4 */ /* 0x000fd8000f8e023f */
.L_x_391:
[----:B------:R-:W1:Y:S01]  /*18e0*/  S2R R6, SR_TID.X ;  /* 0x0000000000067919 */ /* 0x000e620000002100 */
[----:B------:R-:W2:Y:S01]  /*18f0*/  LDC.64 R4, c[0x0][0x420] ;  /* 0x00010800ff047b82 */ /* 0x000ea20000000a00 */
[----:B------:R-:W-:Y:S01]  /*1900*/  UIADD3 UR42, UR10, UR5, URZ ;  /* 0x000000050a2a7290 */ /* 0x000fe2000fffe03f */
[----:B------:R-:W-:Y:S01]  /*1910*/  SHF.R.S32.HI R225, RZ, 0x1f, R224 ;  /* 0x0000001fffe17819 */ /* 0x000fe200000114e0 */
[----:B------:R-:W-:Y:S01]  /*1920*/  UIMAD UR5, UR61, UR60, URZ ;  /* 0x0000003c3d0572a4 */ /* 0x000fe2000f8e023f */
[----:B------:R-:W-:Y:S01]  /*1930*/  BSSY B1, `(.L_x_387) ;  /* 0x0000973000017945 */ /* 0x000fe20003800000 */
[----:B------:R-:W-:Y:S01]  /*1940*/  UIADD3 UR17, -UR11, UR16, UR34 ;  /* 0x000000100b117290 */ /* 0x000fe2000fffe122 */
[----:B------:R-:W-:Y:S01]  /*1950*/  VIADD R13, R224, 0x40 ;  /* 0x00000040e00d7836 */ /* 0x000fe20000000000 */
[----:B------:R-:W-:Y:S01]  /*1960*/  ULDC UR43, c[0x0][0x398] ;  /* 0x0000e600002b7ab9 */ /* 0x000fe20000000800 */
[----:B------:R-:W-:Y:S01]  /*1970*/  USHF.R.S32.HI UR57, URZ, 0x1f, UR55 ;  /* 0x0000001f3f397899 */ /* 0x000fe20008011437 */
[----:B------:R-:W-:Y:S01]  /*1980*/  ULDC.64 UR20, c[0x0][0x258] ;  /* 0x0000960000147ab9 */ /* 0x000fe20000000a00 */
[----:B------:R-:W-:Y:S01]  /*1990*/  UIADD3 UR33, UR10, UR22, URZ ;  /* 0x000000160a217290 */ /* 0x000fe2000fffe03f */
[----:B------:R-:W-:Y:S01]  /*19a0*/  ULDC.64 UR18, c[0x0][0x428] ;  /* 0x00010a0000127ab9 */ /* 0x000fe20000000a00 */
[----:B------:R-:W-:Y:S01]  /*19b0*/  ULDC.64 UR44, c[0x0][0x2b0] ;  /* 0x0000ac00002c7ab9 */ /* 0x000fe20000000a00 */
[----:B------:R-:W-:Y:S01]  /*19c0*/  UIMAD UR22, UR57, UR18, URZ ;  /* 0x00000012391672a4 */ /* 0x000fe2000f8e023f */
[----:B------:R-:W-:Y:S01]  /*19d0*/  ULDC.64 UR60, c[0x0][0x478] ;  /* 0x00011e00003c7ab9 */ /* 0x000fe20000000a00 */
[----:B------:R-:W-:-:S02]  /*19e0*/  UIADD3 UR12, UR41, -0x1, URZ ;  /* 0xffffffff290c7890 */ /* 0x000fc4000fffe03f */
[----:B------:R-:W-:Y:S01]  /*19f0*/  UIMAD UR32, UR55, UR19, UR22 ;  /* 0x00000013372072a4 */ /* 0x000fe2000f8e0216 */
[----:B-1----:R-:W-:-:S04]  /*1a00*/  SHF.R.S32.HI R3, RZ, 0x1f, R6 ;  /* 0x0000001fff037819 */ /* 0x002fc80000011406 */
[CC--:B------:R-:W-:Y:S02]  /*1a10*/  LEA.HI R2, R3.reuse, R6.reuse, RZ, 0x5 ;  /* 0x0000000603027211 */ /* 0x0c0fe400078f28ff */
[----:B------:R-:W-:Y:S02]  /*1a20*/  LEA.HI R3, R3, R6, RZ, 0x3 ;  /* 0x0000000603037211 */ /* 0x000fe400078f18ff */
[----:B------:R-:W-:Y:S02]  /*1a30*/  LOP3.LUT R0, R2, 0xffffffe0, RZ, 0xc0, !PT ;  /* 0xffffffe002007812 */ /* 0x000fe400078ec0ff */
[----:B------:R-:W-:-:S03]  /*1a40*/  SHF.R.S32.HI R2, RZ, 0x5, R2 ;  /* 0x00000005ff027819 */ /* 0x000fc60000011402 */
[----:B------:R-:W-:Y:S01]  /*1a50*/  IMAD.IADD R0, R6, 0x1, -R0 ;  /* 0x0000000106007824 */ /* 0x000fe200078e0a00 */
[----:B------:R-:W-:Y:S01]  /*1a60*/  IADD3 R6, P0, R224, UR13, RZ ;  /* 0x0000000de0067c10 */ /* 0x000fe2000ff1e0ff */
[----:B------:R-:W-:Y:S02]  /*1a70*/  USHF.L.U32 UR13, UR5, 0x6, URZ ;  /* 0x00000006050d7899 */ /* 0x000fe4000800063f */
[----:B------:R-:W-:Y:S01]  /*1a80*/  IMAD R10, R2, UR5, R0 ;  /* 0x00000005020a7c24 */ /* 0x000fe2000f8e0200 */
[----:B------:R-:W-:Y:S01]  /*1a90*/  SHF.R.S32.HI R2, RZ, 0x3, R3 ;  /* 0x00000003ff027819 */ /* 0x000fe20000011403 */
[----:B--2---:R-:W-:Y:S01]  /*1aa0*/  IMAD R3, R4, UR30, RZ ;  /* 0x0000001e04037c24 */ /* 0x004fe2000f8e02ff */
[----:B------:R-:W-:Y:S01]  /*1ab0*/  IADD3.X R7, R225, UR50, RZ, P0, !PT ;  /* 0x00000032e1077c10 */ /* 0x000fe200087fe4ff */
[----:B------:R-:W-:Y:S01]  /*1ac0*/  UIADD3 UR5, UR17, -UR43, URZ ;  /* 0x8000002b11057290 */ /* 0x000fe2000fffe03f */
[----:B------:R-:W-:Y:S01]  /*1ad0*/  IADD3 R0, P2, R2, UR10, RZ ;  /* 0x0000000a02007c10 */ /* 0x000fe2000ff5e0ff */
[----:B------:R-:W-:Y:S01]  /*1ae0*/  UIADD3 UR28, UP2, UP0, UR28, UR13, UR47 ;  /* 0x0000000d1c1c7290 */ /* 0x000fe2000f85e02f */
[----:B------:R-:W-:Y:S01]  /*1af0*/  IMAD R3, R5, UR10, R3 ;  /* 0x0000000a05037c24 */ /* 0x000fe2000f8e0203 */
[----:B------:R-:W-:Y:S01]  /*1b00*/  USHF.R.S32.HI UR17, URZ, 0x1f, UR13 ;  /* 0x0000001f3f117899 */ /* 0x000fe2000801140d */
[----:B------:R-:W-:Y:S01]  /*1b10*/  IMAD.WIDE.U32 R6, R4, UR10, R6 ;  /* 0x0000000a04067c25 */ /* 0x000fe2000f8e0006 */
[----:B------:R-:W-:Y:S01]  /*1b20*/  UIMAD UR10, UR57, UR20, URZ ;  /* 0x00000014390a72a4 */ /* 0x000fe2000f8e023f */
[----:B------:R-:W-:Y:S01]  /*1b30*/  SHF.R.S32.HI R25, RZ, 0x1f, R2 ;  /* 0x0000001fff197819 */ /* 0x000fe20000011402 */
[----:B------:R-:W-:Y:S01]  /*1b40*/  UIADD3.X UR17, UR31, UR17, UR52, UP2, UP0 ;  /* 0x000000111f117290 */ /* 0x000fe200097e0434 */
[----:B------:R-:W-:Y:S01]  /*1b50*/  IMAD.IADD R7, R7, 0x1, R3 ;  /* 0x0000000107077824 */ /* 0x000fe200078e0203 */
[----:B------:R-:W-:Y:S01]  /*1b60*/  UIADD3 UR13, UP2, UP0, UR36, UR28, UR53 ;  /* 0x0000001c240d7290 */ /* 0x000fe2000f85e035 */
[----:B------:R-:W-:Y:S01]  /*1b70*/  IADD3.X R8, R25, UR30, RZ, P2, !PT ;  /* 0x0000001e19087c10 */ /* 0x000fe200097fe4ff */
[----:B------:R-:W-:-:S02]  /*1b80*/  UIMAD UR36, UR55, UR21, UR10 ;  /* 0x00000015372472a4 */ /* 0x000fc4000f8e020a */
[----:B------:R-:W-:Y:S02]  /*1b90*/  USHF.R.S32.HI UR10, URZ, 0x1f, UR5 ;  /* 0x0000001f3f0a7899 */ /* 0x000fe40008011405 */
[----:B------:R-:W-:Y:S01]  /*1ba0*/  IMAD R11, R8, UR24, RZ ;  /* 0x00000018080b7c24 */ /* 0x000fe2000f8e02ff */
[----:B------:R-:W-:Y:S01]  /*1bb0*/  UIADD3.X UR17, UR51, UR17, UR46, UP2, UP0 ;  /* 0x0000001133117290 */ /* 0x000fe200097e042e */
[C---:B------:R-:W-:Y:S01]  /*1bc0*/  IMAD.WIDE.U32 R8, R0.reuse, UR24, R224 ;  /* 0x0000001800087c25 */ /* 0x040fe2000f8e00e0 */
[----:B------:R-:W-:Y:S01]  /*1bd0*/  ULEA.HI UR10, UR10, UR5, URZ, 0x6 ;  /* 0x000000050a0a7291 */ /* 0x000fe2000f8f303f */
[----:B------:R-:W-:Y:S02]  /*1be0*/  ULDC.64 UR28, c[0x0][0x210] ;  /* 0x00008400001c7ab9 */ /* 0x000fe40000000a00 */
[----:B------:R-:W-:Y:S01]  /*1bf0*/  IMAD R11, R0, UR25, R11 ;  /* 0x00000019000b7c24 */ /* 0x000fe2000f8e020b */
[----:B------:R-:W-:Y:S01]  /*1c00*/  USHF.R.S32.HI UR22, URZ, 0x6, UR10 ;  /* 0x000000063f167899 */ /* 0x000fe2000801140a */
[----:B------:R-:W-:Y:S01]  /*1c10*/  IADD3 R8, P0, R8, UR54, RZ ;  /* 0x0000003608087c10 */ /* 0x000fe2000ff1e0ff */
[----:B------:R-:W-:Y:S01]  /*1c20*/  IMAD.U32 R0, RZ, RZ, UR18 ;  /* 0x00000012ff007e24 */ /* 0x000fe2000f8e00ff */
[----:B------:R-:W-:Y:S01]  /*1c30*/  ULDC.64 UR18, c[0x0][0x400] ;  /* 0x0001000000127ab9 */ /* 0x000fe20000000a00 */
[----:B------:R-:W-:Y:S01]  /*1c40*/  UISETP.LT.AND UP0, UPT, URZ, UR22, UPT ;  /* 0x000000163f00728c */ /* 0x000fe2000bf01270 */
[----:B------:R-:W-:Y:S01]  /*1c50*/  IADD3.X R9, R9, UR48, R11, P0, !PT ;  /* 0x0000003009097c10 */ /* 0x000fe200087fe40b */
[----:B------:R-:W-:Y:S01]  /*1c60*/  IMAD.WIDE.U32 R6, R0, UR55, R6 ;  /* 0x0000003700067c25 */ /* 0x000fe2000f8e0006 */
[----:B------:R-:W-:Y:S01]  /*1c70*/  IADD3 R0, P0, R10, UR13, RZ ;  /* 0x0000000d0a007c10 */ /* 0x000fe2000ff1e0ff */
[----:B------:R-:W-:-:S02]  /*1c80*/  USEL UR22, URZ, UR22, !UP0 ;  /* 0x000000163f167287 */ /* 0x000fc4000c000000 */
[----:B------:R-:W-:Y:S01]  /*1c90*/  IMAD.U32 R11, RZ, RZ, UR20 ;  /* 0x00000014ff0b7e24 */ /* 0x000fe2000f8e00ff */
[----:B------:R-:W-:Y:S01]  /*1ca0*/  LEA.HI.X.SX32 R3, R10, UR17, 0x1, P0 ;  /* 0x000000110a037c11 */ /* 0x000fe200080f0eff */
[----:B------:R-:W-:Y:S01]  /*1cb0*/  UISETP.GT.AND UP0, UPT, UR41, UR22, UPT ;  /* 0x000000162900728c */ /* 0x000fe2000bf04270 */
[C---:B------:R-:W-:Y:S01]  /*1cc0*/  LEA R218, P0, R0.reuse, UR18, 0x2 ;  /* 0x0000001200da7c11 */ /* 0x040fe2000f8010ff */
[----:B------:R-:W-:Y:S01]  /*1cd0*/  VIADD R7, R7, UR32 ;  /* 0x0000002007077c36 */ /* 0x000fe20008000000 */
[----:B------:R-:W-:Y:S01]  /*1ce0*/  UIMAD.WIDE UR20, UR33, 0x4, UR44 ;  /* 0x00000004211478a5 */ /* 0x000fe2000f8e022c */
[----:B------:R-:W-:Y:S01]  /*1cf0*/  IMAD.WIDE.U32 R8, R11, UR55, R8 ;  /* 0x000000370b087c25 */ /* 0x000fe2000f8e0008 */
[----:B------:R-:W-:Y:S01]  /*1d00*/  LEA.HI.X R219, R0, UR19, R3, 0x2, P0 ;  /* 0x0000001300db7c11 */ /* 0x000fe200080f1403 */
[----:B------:R-:W-:Y:S01]  /*1d10*/  UIMAD.WIDE UR32, UR42, 0x4, UR60 ;  /* 0x000000042a2078a5 */ /* 0x000fe2000f8e023c */
[----:B------:R-:W-:Y:S01]  /*1d20*/  PLOP3.LUT P0, PT, PT, PT, UP0, 0x80, 0x0 ;  /* 0x000000000000781c */ /* 0x000fe20003f0f008 */
[-C--:B------:R-:W-:Y:S01]  /*1d30*/  IMAD R3, R25, R4.reuse, RZ ;  /* 0x0000000419037224 */ /* 0x080fe200078e02ff */
[----:B------:R-:W-:Y:S01]  /*1d40*/  ULDC.64 UR30, c[0x0][0x3e0] ;  /* 0x0000f800001e7ab9 */ /* 0x000fe20000000a00 */
[----:B------:R-:W-:Y:S01]  /*1d50*/  IMAD.WIDE.U32 R6, R2, R4, R6 ;  /* 0x0000000402067225 */ /* 0x000fe200078e0006 */
[----:B------:R-:W-:Y:S01]  /*1d60*/  UMOV UR19, UR20 ;  /* 0x0000001400137c82 */ /* 0x000fe20008000000 */
[----:B------:R-:W-:Y:S01]  /*1d70*/  LEA R230, P3, R8, UR28, 0x1 ;  /* 0x0000001c08e67c11 */ /* 0x000fe2000f8608ff */
[----:B------:R-:W-:Y:S01]  /*1d80*/  UMOV UR18, UR21 ;  /* 0x0000001500127c82 */ /* 0x000fe20008000000 */
[----:B------:R-:W-:Y:S01]  /*1d90*/  IMAD R3, R2, R5, R3 ;  /* 0x0000000502037224 */ /* 0x000fe200078e0203 */
[----:B------:R-:W-:Y:S01]  /*1da0*/  LEA R228, P2, R6, UR30, 0x1 ;  /* 0x0000001e06e47c11 */ /* 0x000fe2000f8408ff */
[----:B------:R-:W-:Y:S01]  /*1db0*/  VIADD R12, R9, UR36 ;  /* 0x00000024090c7c36 */ /* 0x000fe20008000000 */
[----:B------:R-:W-:Y:S01]  /*1dc0*/  UMOV UR21, UR32 ;  /* 0x0000002000157c82 */ /* 0x000fe20008000000 */
[----:B------:R-:W-:Y:S01]  /*1dd0*/  IMAD.IADD R3, R7, 0x1, R3 ;  /* 0x0000000107037824 */ /* 0x000fe200078e0203 */
[----:B------:R-:W-:-:S02]  /*1de0*/  UMOV UR20, UR33 ;  /* 0x0000002100147c82 */ /* 0x000fc40008000000 */
[----:B------:R-:W-:Y:S02]  /*1df0*/  LEA.HI.X R231, R8, UR29, R12, 0x1, P3 ;  /* 0x0000001d08e77c11 */ /* 0x000fe400098f0c0c */
[----:B------:R-:W-:Y:S01]  /*1e00*/  LEA.HI.X R229, R6, UR31, R3, 0x1, P2 ;  /* 0x0000001f06e57c11 */ /* 0x000fe200090f0c03 */
        /* <DEDUP_REMOVED lines=20> */
.L_x_393:
        /* <DEDUP_REMOVED lines=19> */
.L_x_394:
        /* <DEDUP_REMOVED lines=8> */
[----:B------:R-:W-:Y:S01]  /*2100*/  ULDC.64 UR12, c[0x0][0x468] ;  /* 0x00011a00000c7ab9 */ /* 0x000fe20000000a00 */
[----:B------:R-:W-:Y:S01]  /*2110*/  ISETP.GE.AND P4, PT, R0, UR11, PT ;  /* 0x0000000b00007c0c */ /* 0x000fe2000bf86270 */
[----:B------:R-:W-:Y:S01]  /*2120*/  IMAD.U32 R0, RZ, RZ, UR5 ;  /* 0x00000005ff007e24 */ /* 0x000fe2000f8e00ff */
[----:B------:R-:W-:Y:S01]  /*2130*/  IADD3 R4, P0, R4, UR10, RZ ;  /* 0x0000000a04047c10 */ /* 0x000fe2000ff1e0ff */
[----:B------:R-:W-:Y:S01]  /*2140*/  UIMAD UR5, UR19, UR12, URZ ;  /* 0x0000000c130572a4 */ /* 0x000fe2000f8e023f */
[----:B------:R-:W-:Y:S01]  /*2150*/  ISETP.GE.AND P5, PT, R2, UR11, PT ;  /* 0x0000000b02007c0c */ /* 0x000fe2000bfa6270 */
[----:B------:R-:W-:Y:S01]  /*2160*/  BSSY B0, `(.L_x_395) ;  /* 0x0000018000007945 */ /* 0x000fe20003800000 */
[----:B------:R-:W-:Y:S01]  /*2170*/  IADD3.X R5, R5, UR18, R0, P0, !PT ;  /* 0x0000001205057c10 */ /* 0x000fe200087fe400 */
[----:B------:R-:W-:Y:S01]  /*2180*/  IMAD.U32 R0, RZ, RZ, UR12 ;  /* 0x0000000cff007e24 */ /* 0x000fe2000f8e00ff */
[----:B------:R-:W-:Y:S01]  /*2190*/  UIMAD UR13, UR55, UR13, UR5 ;  /* 0x0000000d370d72a4 */ /* 0x000fe2000f8e0205 */
[----:B------:R-:W-:-:S02]  /*21a0*/  ISETP.GE.AND P3, PT, R3, UR11, PT ;  /* 0x0000000b03007c0c */ /* 0x000fc4000bf66270 */
[----:B------:R-:W-:Y:S01]  /*21b0*/  IMAD.WIDE.U32 R4, R0, UR55, R4 ;  /* 0x0000003700047c25 */ /* 0x000fe2000f8e0004 */
[----:B------:R-:W-:-:S04]  /*21c0*/  IADD3 R3, R2, 0x60, RZ ;  /* 0x0000006002037810 */ /* 0x000fc80007ffe0ff */
[----:B------:R-:W-:Y:S02]  /*21d0*/  IADD3 R0, R5, UR13, RZ ;  /* 0x0000000d05007c10 */ /* 0x000fe4000fffe0ff */
[----:B------:R-:W-:Y:S01]  /*21e0*/  ISETP.GE.AND P2, PT, R3, UR11, PT ;  /* 0x0000000b03007c0c */ /* 0x000fe2000bf46270 */
[----:B------:R-:W-:-:S12]  /*21f0*/  @P5 BRA `(.L_x_396) ;  /* 0x0000000000385947 */ /* 0x000fd80003800000 */
[----:B------:R-:W-:Y:S01]  /*2200*/  MOV R7, R0 ;  /* 0x0000000000077202 */ /* 0x000fe20000000f00 */
[----:B------:R-:W-:Y:S01]  /*2210*/  IMAD R3, R25, UR8, RZ ;  /* 0x0000000819037c24 */ /* 0x000fe2000f8e02ff */
[----:B------:R-:W-:Y:S01]  /*2220*/  ULDC UR5, c[0x0][0x2d0] ;  /* 0x0000b40000057ab9 */ /* 0x000fe20000000800 */
[----:B------:R-:W-:Y:S01]  /*2230*/  IMAD.MOV.U32 R6, RZ, RZ, R4 ;  /* 0x000000ffff067224 */ /* 0x000fe200078e0004 */
[----:B------:R-:W-:Y:S01]  /*2240*/  ISETP.GE.AND P6, PT, R224, UR5, PT ;  /* 0x00000005e0007c0c */ /* 0x000fe2000bfc6270 */
[C---:B------:R-:W-:Y:S01]  /*2250*/  IMAD R3, R2.reuse, UR9, R3 ;  /* 0x0000000902037c24 */ /* 0x040fe2000f8e0203 */
[----:B------:R-:W-:Y:S01]  /*2260*/  ISETP.GE.AND P1, PT, R13, UR5, PT ;  /* 0x000000050d007c0c */ /* 0x000fe2000bf26270 */
[----:B------:R-:W-:Y:S01]  /*2270*/  IMAD.WIDE.U32 R8, R2, UR8, R6 ;  /* 0x0000000802087c25 */ /* 0x000fe2000f8e0006 */
[----:B------:R-:W-:-:S03]  /*2280*/  ULDC.64 UR12, c[0x0][0x3f0] ;  /* 0x0000fc00000c7ab9 */ /* 0x000fc60000000a00 */
[----:B------:R-:W-:Y:S01]  /*2290*/  IMAD.IADD R3, R9, 0x1, R3 ;  /* 0x0000000109037824 */ /* 0x000fe200078e0203 */
[----:B------:R-:W-:-:S04]  /*22a0*/  LEA R6, P0, R8, UR12, 0x1 ;  /* 0x0000000c08067c11 */ /* 0x000fc8000f8008ff */
[----:B------:R-:W-:-:S05]  /*22b0*/  LEA.HI.X R7, R8, UR13, R3, 0x1, P0 ;  /* 0x0000000d08077c11 */ /* 0x000fca00080f0c03 */
[----:B------:R1:W-:Y:S04]  /*22c0*/  @!P6 STG.E.128 desc[UR14][R6.64], RZ ;  /* 0x000000ff0600e986 */ /* 0x0003e8000c101d0e */
[----:B------:R1:W-:Y:S02]  /*22d0*/  @!P1 STG.E.128 desc[UR14][R6.64+0x80], RZ ;  /* 0x000080ff06009986 */ /* 0x0003e4000c101d0e */
.L_x_396:
[----:B------:R-:W-:Y:S05]  /*22e0*/  BSYNC B0 ;  /* 0x0000000000007941 */ /* 0x000fea0003800000 */
.L_x_395:
        /* <DEDUP_REMOVED lines=18> */
.L_x_398:
[----:B------:R-:W-:Y:S05]  /*2410*/  BSYNC B0 ;  /* 0x0000000000007941 */ /* 0x000fea0003800000 */
.L_x_397:
[----:B------:R-:W-:Y:S04]  /*2420*/  BSSY B0, `(.L_x_399) ;  /* 0x0000012000007945 */ /* 0x000fe80003800000 */
[----:B------:R-:W-:Y:S05]  /*2430*/  @P3 BRA `(.L_x_400) ;  /* 0x0000000000403947 */ /* 0x000fea0003800000 */
[----:B------:R-:W-:Y:S01]  /*2440*/  IADD3 R3, P0, R2, 0x40, RZ ;  /* 0x0000004002037810 */ /* 0x000fe20007f1e0ff */
[----:B------:R-:W-:Y:S01]  /*2450*/  ULDC UR5, c[0x0][0x2d0] ;  /* 0x0000b40000057ab9 */ /* 0x000fe20000000800 */
[----:B-12---:R-:W-:Y:S01]  /*2460*/  MOV R7, R0 ;  /* 0x0000000000077202 */ /* 0x006fe20000000f00 */
        /* <DEDUP_REMOVED lines=13> */
.L_x_400:
[----:B------:R-:W-:Y:S05]  /*2540*/  BSYNC B0 ;  /* 0x0000000000007941 */ /* 0x000fea0003800000 */
.L_x_399:
[----:B------:R-:W-:Y:S04]  /*2550*/  BSSY B0, `(.L_x_401) ;  /* 0x0000012000007945 */ /* 0x000fe80003800000 */
        /* <DEDUP_REMOVED lines=17> */
.L_x_402:
[----:B------:R-:W-:Y:S05]  /*2670*/  BSYNC B0 ;  /* 0x0000000000007941 */ /* 0x000fea0003800000 */
.L_x_401:
        /* <DEDUP_REMOVED lines=16> */
[----:B-123--:R-:W-:Y:S01]  /*2780*/  MOV R7, R3 ;  /* 0x0000000300077202 */ /* 0x00efe20000000f00 */
        /* <DEDUP_REMOVED lines=13> */
.L_x_404:
[----:B------:R-:W-:Y:S05]  /*2860*/  BSYNC B0 ;  /* 0x0000000000007941 */ /* 0x000fea0003800000 */
.L_x_403:
[----:B------:R-:W-:Y:S04]  /*2870*/  BSSY B0, `(.L_x_405) ;  /* 0x0000012000007945 */ /* 0x000fe80003800000 */
[----:B------:R-:W-:Y:S05]  /*2880*/  @P4 BRA `(.L_x_406) ;  /* 0x0000000000404947 */ /* 0x000fea0003800000 */
[----:B------:R-:W-:Y:S01]  /*2890*/  IADD3 R0, P0, R2, 0x20, RZ ;  /* 0x0000002002007810 */ /* 0x000fe20007f1e0ff */
[----:B------:R-:W-:Y:S01]  /*28a0*/  ULDC UR5, c[0x0][0x2d0] ;  /* 0x0000b40000057ab9 */ /* 0x000fe20000000800 */
[----:B-1234-:R-:W-:Y:S01]  /*28b0*/  MOV R7, R3 ;  /* 0x0000000300077202 */ /* 0x01efe20000000f00 */
        /* <DEDUP_REMOVED lines=13> */
.L_x_406:
[----:B------:R-:W-:Y:S05]  /*2990*/  BSYNC B0 ;  /* 0x0000000000007941 */ /* 0x000fea0003800000 */
.L_x_405:
        /* <DEDUP_REMOVED lines=18> */
.L_x_408:
[----:B------:R-:W-:Y:S05]  /*2ac0*/  BSYNC B0 ;  /* 0x0000000000007941 */ /* 0x000fea0003800000 */
.L_x_407:
[----:B------:R-:W-:Y:S05]  /*2ad0*/  @P2 BRA `(.L_x_409) ;  /* 0x0000008400602947 */ /* 0x000fea0003800000 */
[----:B------:R-:W-:Y:S01]  /*2ae0*/  IADD3 R2, P0, R2, 0x60, RZ ;  /* 0x0000006002027810 */ /* 0x000fe20007f1e0ff */
[----:B------:R-:W-:Y:S01]  /*2af0*/  ULDC UR5, c[0x0][0x2d0] ;  /* 0x0000b40000057ab9 */ /* 0x000fe20000000800 */
[----:B------:R-:W-:Y:S01]  /*2b00*/  MOV R5, R3 ;  /* 0x0000000300057202 */ /* 0x000fe20000000f00 */
[----:B------:R-:W-:Y:S02]  /*2b10*/  ULDC.64 UR8, c[0x0][0x3f8] ;  /* 0x0000fe0000087ab9 */ /* 0x000fe40000000a00 */
[----:B------:R-:W-:Y:S01]  /*2b20*/  IMAD.X R0, RZ, RZ, R25, P0 ;  /* 0x000000ffff007224 */ /* 0x000fe200000e0619 */
[----:B------:R-:W-:Y:S01]  /*2b30*/  ISETP.GE.AND P0, PT, R224, UR5, PT ;  /* 0x00000005e0007c0c */ /* 0x000fe2000bf06270 */
[----:B------:R-:W-:-:S04]  /*2b40*/  IMAD.WIDE.U32 R4, R2, UR6, R4 ;  /* 0x0000000602047c25 */ /* 0x000fc8000f8e0004 */
[----:B------:R-:W-:-:S04]  /*2b50*/  IMAD R0, R0, UR6, RZ ;  /* 0x0000000600007c24 */ /* 0x000fc8000f8e02ff */
[----:B------:R-:W-:Y:S01]  /*2b60*/  IMAD R0, R2, UR7, R0 ;  /* 0x0000000702007c24 */ /* 0x000fe2000f8e0200 */
[----:B------:R-:W-:-:S03]  /*2b70*/  LEA R2, P1, R4, UR8, 0x1 ;  /* 0x0000000804027c11 */ /* 0x000fc6000f8208ff */
[----:B------:R-:W-:-:S05]  /*2b80*/  IMAD.IADD R0, R5, 0x1, R0 ;  /* 0x0000000105007824 */ /* 0x000fca00078e0200 */
[----:B------:R-:W-:-:S05]  /*2b90*/  LEA.HI.X R3, R4, UR9, R0, 0x1, P1 ;  /* 0x0000000904037c11 */ /* 0x000fca00088f0c00 */
[----:B------:R1:W-:Y:S01]  /*2ba0*/  @!P0 STG.E.128 desc[UR14][R2.64], RZ ;  /* 0x000000ff02008986 */ /* 0x0003e2000c101d0e */
[----:B------:R-:W-:-:S13]  /*2bb0*/  ISETP.GE.AND P0, PT, R13, UR5, PT ;  /* 0x000000050d007c0c */ /* 0x000fda000bf06270 */
[----:B------:R-:W-:Y:S05]  /*2bc0*/  @P0 BRA `(.L_x_409) ;  /* 0x0000008400240947 */ /* 0x000fea0003800000 */
[----:B------:R1:W-:Y:S01]  /*2bd0*/  STG.E.128 desc[UR14][R2.64+0x80], RZ ;  /* 0x000080ff02007986 */ /* 0x0003e2000c101d0e */
[----:B------:R-:W-:Y:S05]  /*2be0*/  BRA `(.L_x_409) ;  /* 0x00000084001c7947 */ /* 0x000fea0003800000 */
.L_x_392:
[----:B------:R-:W-:Y:S01]  /*2bf0*/  PLOP3.LUT P0, PT, PT, PT, UP4, 0x80, 0x0 ;  /* 0x000000000000781c */ /* 0x000fe20003f0f048 */
[----:B------:R-:W-:Y:S01]  /*2c00*/  UIMAD UR5, UR12, -0x40, UR16 ;  /* 0xffffffc00c0578a4 */ /* 0x000fe2000f8e0210 */
[----:B------:R-:W-:Y:S01]  /*2c10*/  LEA R0, R245, UR4, 0x1 ;  /* 0x00000004f5007c11 */ /* 0x000fe2000f8e08ff */
[----:B------:R-:W-:Y:S01]  /*2c20*/  ULEA.HI UR10, UR12, UR12, URZ, 0x1 ;  /* 0x0000000c0c0a7291 */ /* 0x000fe2000f8f083f */
[C---:B------:R-:W-:Y:S01]  /*2c30*/  VIADD R14, R2.reuse, 0x20 ;  /* 0x00000020020e7836 */ /* 0x040fe20000000000 */
[----:B------:R-:W-:Y:S08]  /*2c40*/  BSSY B0, `(.L_x_410) ;  /* 0x0000018000007945 */ /* 0x000ff00003800000 */
[----:B------:R-:W-:Y:S01]  /*2c50*/  @P0 BAR.SYNC.DEFER_BLOCKING 0x0 ;  /* 0x0000000000000b1d */ /* 0x000fe20000010000 */
[----:B------:R-:W-:Y:S01]  /*2c60*/  ISETP.GE.AND P4, PT, R2, UR5, PT ;  /* 0x0000000502007c0c */ /* 0x000fe2000bf86270 */
[----:B------:R-:W-:Y:S01]  /*2c70*/  ULOP3.LUT UR10, UR10, 0xfffffffe, URZ, 0xc0, !UPT ;  /* 0xfffffffe0a0a7892 */ /* 0x000fe2000f8ec03f */
[----:B------:R-:W-:-:S03]  /*2c80*/  ISETP.GE.AND P3, PT, R14, UR5, PT ;  /* 0x000000050e007c0c */ /* 0x000fc6000bf66270 */
[----:B------:R-:W-:-:S04]  /*2c90*/  UIADD3 UR10, UR12, -UR10, URZ ;  /* 0x8000000a0c0a7290 */ /* 0x000fc8000fffe03f */
        /* <DEDUP_REMOVED lines=18> */
.L_x_411:
[----:B------:R-:W-:Y:S05]  /*2dc0*/  BSYNC B0 ;  /* 0x0000000000007941 */ /* 0x000fea0003800000 */
.L_x_410:
[----:B------:R4:W-:Y:S01]  /*2dd0*/  @P3 STS.128 [R0+0x9000], RZ ;  /* 0x009000ff00003388 */ /* 0x0009e20000000c00 */
[----:B------:R-:W-:Y:S01]  /*2de0*/  VIADD R10, R245, 0x2000 ;  /* 0x00002000f50a7836 */ /* 0x000fe20000000000 */
[----:B------:R-:W-:Y:S01]  /*2df0*/  PLOP3.LUT P1, PT, PT, PT, UP0, 0x80, 0x0 ;  /* 0x000000000000781c */ /* 0x000fe20003f2f008 */
[----:B------:R-:W-:Y:S01]  /*2e00*/  BSSY B0, `(.L_x_412) ;  /* 0x0000018000007945 */ /* 0x000fe20003800000 */
[----:B------:R4:W-:Y:S02]  /*2e10*/  @P3 STS.128 [R0+0xb000], RZ ;  /* 0x00b000ff00003388 */ /* 0x0009e40000000c00 */
[----:B------:R-:W-:Y:S01]  /*2e20*/  SEL R217, R10, R245, !P1 ;  /* 0x000000f50ad97207 */ /* 0x000fe20004800000 */
[----:B------:R-:W-:Y:S08]  /*2e30*/  @P3 BRA `(.L_x_413) ;  /* 0x0000000000503947 */ /* 0x000ff00003800000 */
        /* <DEDUP_REMOVED lines=20> */
.L_x_413:
[----:B------:R-:W-:Y:S05]  /*2f80*/  BSYNC B0 ;  /* 0x0000000000007941 */ /* 0x000fea0003800000 */
.L_x_412:
        /* <DEDUP_REMOVED lines=12> */
.L_x_415:
        /* <DEDUP_REMOVED lines=20> */
.L_x_416:
[----:B------:R-:W-:Y:S05]  /*3190*/  BSYNC B0 ;  /* 0x0000000000007941 */ /* 0x000fea0003800000 */
.L_x_414:
        /* <DEDUP_REMOVED lines=13> */
.L_x_418:
        /* <DEDUP_REMOVED lines=29> */
.L_x_419:
[----:B------:R-:W-:Y:S05]  /*3440*/  BSYNC B0 ;  /* 0x0000000000007941 */ /* 0x000fea0003800000 */
.L_x_417:
        /* <DEDUP_REMOVED lines=9> */
[----:B------:R-:W-:Y:S01]  /*34e0*/  ULDC.64 UR24, c[0x0][0x260] ;  /* 0x0000980000187ab9 */ /* 0x000fe20000000a00 */
[----:B------:R-:W-:Y:S01]  /*34f0*/  ISETP.GE.AND P3, PT, R7, UR5, PT ;  /* 0x0000000507007c0c */ /* 0x000fe2000bf66270 */
[----:B------:R-:W-:Y:S01]  /*3500*/  BSSY B0, `(.L_x_420) ;  /* 0x0000034000007945 */ /* 0x000fe20003800000 */
[----:B------:R-:W-:Y:S01]  /*3510*/  ISETP.GE.AND P5, PT, R2, UR10, PT ;  /* 0x0000000a02007c0c */ /* 0x000fe2000bfa6270 */
[----:B------:R-:W-:Y:S01]  /*3520*/  VIADD R8, R244, 0x8 ;  /* 0x00000008f4087836 */ /* 0x000fe20000000000 */
[----:B------:R-:W-:Y:S01]  /*3530*/  IADD3 R6, P0, R4, UR27, RZ ;  /* 0x0000001b04067c10 */ /* 0x000fe2000ff1e0ff */
[----:B------:R-:W-:Y:S01]  /*3540*/  IMAD.U32 R9, RZ, RZ, UR13 ;  /* 0x0000000dff097e24 */ /* 0x000fe2000f8e00ff */
[----:B------:R-:W-:-:S02]  /*3550*/  SHF.R.S32.HI R4, RZ, 0x1f, R3 ;  /* 0x0000001fff047819 */ /* 0x000fc40000011403 */
[----:B------:R-:W-:Y:S01]  /*3560*/  ISETP.GE.AND P4, PT, R8, UR5, PT ;  /* 0x0000000508007c0c */ /* 0x000fe2000bf86270 */
[----:B------:R-:W-:Y:S01]  /*3570*/  IMAD.SHL.U32 R8, R244, 0x4, RZ ;  /* 0x00000004f4087824 */ /* 0x000fe200078e00ff */
[----:B------:R-:W-:Y:S01]  /*3580*/  IADD3.X R7, R5, UR35, R9, P0, !PT ;  /* 0x0000002305077c10 */ /* 0x000fe200087fe409 */
[----:B------:R-:W-:Y:S01]  /*3590*/  IMAD R5, R17, UR24, RZ ;  /* 0x0000001811057c24 */ /* 0x000fe2000f8e02ff */
[C---:B------:R-:W-:Y:S02]  /*35a0*/  @!P2 LEA R20, P0, R3.reuse, UR19, 0x2 ;  /* 0x000000130314ac11 */ /* 0x040fe4000f8010ff */
        /* <DEDUP_REMOVED lines=8> */
[----:B------:R-:W-:-:S02]  /*3630*/  P2R R22, PR, RZ, 0x10 ;  /* 0x00000010ff167803 */ /* 0x000fc40000000000 */
[----:B------:R-:W-:Y:S01]  /*3640*/  IADD3.X R19, R4, UR18, RZ, P0, !PT ;  /* 0x0000001204137c10 */ /* 0x000fe200087fe4ff */
[----:B------:R-:W-:Y:S01]  /*3650*/  IMAD.IADD R10, R7, 0x1, R3 ;  /* 0x00000001070a7824 */ /* 0x000fe200078e0203 */
[----:B------:R-:W-:Y:S02]  /*3660*/  ISETP.GE.AND P0, PT, R244, UR5, PT ;  /* 0x00000005f4007c0c */ /* 0x000fe4000bf06270 */
        /* <DEDUP_REMOVED lines=29> */
.L_x_421:
[----:B------:R-:W-:Y:S05]  /*3840*/  BSYNC B0 ;  /* 0x0000000000007941 */ /* 0x000fea0003800000 */
.L_x_420:
        /* <DEDUP_REMOVED lines=33> */
.L_x_423:
[----:B------:R-:W-:Y:S05]  /*3a60*/  BSYNC B0 ;  /* 0x0000000000007941 */ /* 0x000fea0003800000 */
.L_x_422:
        /* <DEDUP_REMOVED lines=34> */
.L_x_425:
[----:B------:R-:W-:Y:S05]  /*3c90*/  BSYNC B0 ;  /* 0x0000000000007941 */ /* 0x000fea0003800000 */
.L_x_424:
        /* <DEDUP_REMOVED lines=33> */
.L_x_427:
[----:B------:R-:W-:Y:S05]  /*3eb0*/  BSYNC B0 ;  /* 0x0000000000007941 */ /* 0x000fea0003800000 */
.L_x_426:
        /* <DEDUP_REMOVED lines=42> */
.L_x_429:
[----:B------:R-:W-:Y:S05]  /*4160*/  BSYNC B0 ;  /* 0x0000000000007941 */ /* 0x000fea0003800000 */
.L_x_428:
        /* <DEDUP_REMOVED lines=32> */
.L_x_431:
[----:B------:R-:W-:Y:S05]  /*4370*/  BSYNC B0 ;  /* 0x0000000000007941 */ /* 0x000fea0003800000 */
.L_x_430:
        /* <DEDUP_REMOVED lines=32> */
.L_x_433:
[----:B------:R-:W-:Y:S05]  /*4580*/  BSYNC B0 ;  /* 0x0000000000007941 */ /* 0x000fea0003800000 */
.L_x_432:
        /* <DEDUP_REMOVED lines=32> */
.L_x_435:
[----:B------:R-:W-:Y:S05]  /*4790*/  BSYNC B0 ;  /* 0x0000000000007941 */ /* 0x000fea0003800000 */
.L_x_434:
[----:B-1234-:R-:W2:Y:S01]  /*47a0*/  LDL R0, [R1+0xc] ;  /* 0x00000c0001007983 */ /* 0x01eea20000100800 */
[----:B------:R-:W-:Y:S01]  /*47b0*/  ISETP.NE.AND P4, PT, R11, RZ, PT ;  /* 0x000000ff0b00720c */ /* 0x000fe20003f85270 */
[----:B------:R-:W-:Y:S01]  /*47c0*/  IMAD.MOV.U32 R242, RZ, RZ, 0x7f800000 ;  /* 0x7f800000fff27424 */ /* 0x000fe200078e00ff */
[----:B------:R-:W-:Y:S01]  /*47d0*/  ISETP.NE.AND P3, PT, R22, RZ, PT ;  /* 0x000000ff1600720c */ /* 0x000fe20003f65270 */
[----:B------:R-:W0:Y:S01]  /*47e0*/  LDGDEPBAR ;  /* 0x00000000000079af */ /* 0x000e220000000000 */
[----:B------:R-:W-:Y:S01]  /*47f0*/  ISETP.NE.AND P2, PT, R12, RZ, PT ;  /* 0x000000ff0c00720c */ /* 0x000fe20003f45270 */
[----:B------:R-:W-:Y:S01]  /*4800*/  IMAD.MOV.U32 R243, RZ, RZ, 0x7f800000 ;  /* 0x7f800000fff37424 */ /* 0x000fe200078e00ff */
[----:B------:R-:W-:Y:S01]  /*4810*/  ISETP.NE.AND P0, PT, R23, RZ, PT ;  /* 0x000000ff1700720c */ /* 0x000fe20003f05270 */
[----:B------:R-:W-:Y:S01]  /*4820*/  IMAD.MOV.U32 R240, RZ, RZ, 0x7f800000 ;  /* 0x7f800000fff07424 */ /* 0x000fe200078e00ff */
[----:B------:R-:W-:Y:S01]  /*4830*/  ULDC UR25, c[0x0][0x2d0] ;  /* 0x0000b40000197ab9 */ /* 0x000fe20000000800 */
[----:B------:R-:W-:Y:S01]  /*4840*/  IMAD.MOV.U32 R241, RZ, RZ, 0x7f800000 ;  /* 0x7f800000fff17424 */ /* 0x000fe200078e00ff */
[----:B------:R-:W-:Y:S01]  /*4850*/  ULDC UR29, c[0x0][0x398] ;  /* 0x0000e600001d7ab9 */ /* 0x000fe20000000800 */
[----:B------:R-:W-:Y:S01]  /*4860*/  VIADD R2, R215, 0x2000 ;  /* 0x00002000d7027836 */ /* 0x000fe20000000000 */
[----:B------:R-:W-:Y:S01]  /*4870*/  ULDC UR28, c[0x0][0x2dc] ;  /* 0x0000b700001c7ab9 */ /* 0x000fe20000000800 */
[----:B------:R1:W5:Y:S01]  /*4880*/  @!P4 LDG.E R242, desc[UR14][R18.64] ;  /* 0x0000000e12f2c981 */ /* 0x000362000c1e1900 */
[----:B------:R-:W-:Y:S01]  /*4890*/  VIADD R3, R216, 0x2000 ;  /* 0x00002000d8037836 */ /* 0x000fe20000000000 */
[----:B------:R-:W-:-:S02]  /*48a0*/  UIADD3 UR5, UR34, UR16, URZ ;  /* 0x0000001022057290 */ /* 0x000fc4000fffe03f */
[----:B------:R1:W5:Y:S01]  /*48b0*/  @!P3 LDG.E R243, desc[UR14][R18.64+0x20] ;  /* 0x0000200e12f3b981 */ /* 0x000362000c1e1900 */
[----:B------:R-:W-:Y:S02]  /*48c0*/  IMAD.MOV.U32 R214, RZ, RZ, 0x20 ;  /* 0x00000020ffd67424 */ /* 0x000fe400078e00ff */
[----:B------:R-:W-:Y:S01]  /*48d0*/  IMAD.MOV.U32 R196, RZ, RZ, 0x40 ;  /* 0x00000040ffc47424 */ /* 0x000fe200078e00ff */
[----:B------:R1:W5:Y:S01]  /*48e0*/  @!P2 LDG.E R240, desc[UR14][R18.64+0x80] ;  /* 0x0000800e12f0a981 */ /* 0x000362000c1e1900 */
[----:B------:R-:W-:Y:S01]  /*48f0*/  IMAD.MOV.U32 R226, RZ, RZ, R217 ;  /* 0x000000ffffe27224 */ /* 0x000fe200078e00d9 */
[----:B------:R-:W-:Y:S01]  /*4900*/  CS2R R158, SRZ ;  /* 0x00000000009e7805 */ /* 0x000fe2000001ff00 */
[----:B------:R-:W-:Y:S01]  /*4910*/  IMAD.SHL.U32 R249, R244, 0x4, RZ ;  /* 0x00000004f4f97824 */ /* 0x000fe200078e00ff */
[----:B------:R1:W5:Y:S01]  /*4920*/  @!P0 LDG.E R241, desc[UR14][R20.64] ;  /* 0x0000000e14f18981 */ /* 0x000362000c1e1900 */
[----:B------:R-:W-:Y:S01]  /*4930*/  SEL R208, R2, R215, !P1 ;  /* 0x000000d702d07207 */ /* 0x000fe20004800000 */
[----:B------:R-:W-:Y:S01]  /*4940*/  UIADD3 UR5, -UR11, 0x80, UR5 ;  /* 0x000000800b057890 */ /* 0x000fe2000fffe105 */
[----:B------:R-:W-:-:S02]  /*4950*/  SEL R3, R3, R216, !P1 ;  /* 0x000000d803037207 */ /* 0x000fc40004800000 */
        /* <DEDUP_REMOVED lines=64> */
[----:B------:R-:W-:Y:S01]  /*4d60*/  ULDC UR6, c[0x0][0x394] ;  /* 0x0000e50000067ab9 */ /* 0x000fe20000000800 */
[----:B------:R-:W-:Y:S01]  /*4d70*/  LEA R209, R3, UR4, 0x1 ;  /* 0x0000000403d17c11 */ /* 0x000fe2000f8e08ff */
[----:B------:R-:W-:Y:S01]  /*4d80*/  UIADD3 UR24, UR5, -UR43, URZ ;  /* 0x8000002b05187290 */ /* 0x000fe2000fffe03f */
[----:B------:R-:W-:Y:S01]  /*4d90*/  LEA R208, R208, UR4, 0x1 ;  /* 0x00000004d0d07c11 */ /* 0x000fe2000f8e08ff */
[----:B------:R-:W-:Y:S01]  /*4da0*/  UMOV UR17, UR6 ;  /* 0x0000000600117c82 */ /* 0x000fe20008000000 */
[----:B------:R-:W-:Y:S01]  /*4db0*/  ULDC UR27, c[0x0][0x270] ;  /* 0x00009c00001b7ab9 */ /* 0x000fe20000000800 */
[----:B------:R-:W-:Y:S01]  /*4dc0*/  ULDC UR13, c[0x0][0x2ec] ;  /* 0x0000bb00000d7ab9 */ /* 0x000fe20000000800 */
[----:B--2---:R-:W-:-:S02]  /*4dd0*/  LOP3.LUT P0, RZ, R0, 0x2, RZ, 0xc0, !PT ;  /* 0x0000000200ff7812 */ /* 0x004fc4000780c0ff */
[C---:B------:R-:W-:Y:S02]  /*4de0*/  LOP3.LUT P3, RZ, R0.reuse, 0x4, RZ, 0xc0, !PT ;  /* 0x0000000400ff7812 */ /* 0x040fe4000786c0ff */
[----:B------:R-:W-:Y:S01]  /*4df0*/  LOP3.LUT P2, RZ, R0, 0x4, RZ, 0xc0, !PT ;  /* 0x0000000400ff7812 */ /* 0x000fe2000784c0ff */
[----:B------:R-:W-:Y:S01]  /*4e00*/  VIADD R0, R244, 0xffffffc0 ;  /* 0xffffffc0f4007836 */ /* 0x000fe20000000000 */
[----:B------:R-:W-:Y:S02]  /*4e10*/  SEL R214, R214, 0xffffffe0, !P0 ;  /* 0xffffffe0d6d67807 */ /* 0x000fe40004000000 */
[----:B------:R-:W-:Y:S01]  /*4e20*/  SEL R196, R196, 0xffffffc0, !P3 ;  /* 0xffffffc0c4c47807 */ /* 0x000fe20005800000 */
[----:B------:R-:W-:Y:S01]  /*4e30*/  IMAD.SHL.U32 R246, R0, 0x4, RZ ;  /* 0x0000000400f67824 */ /* 0x000fe200078e00ff */
[----:B------:R-:W-:-:S04]  /*4e40*/  SHF.R.S32.HI R2, RZ, 0x1f, R0 ;  /* 0x0000001fff027819 */ /* 0x000fc80000011400 */
[----:B-1----:R-:W-:-:S07]  /*4e50*/  SHF.L.U64.HI R247, R0, 0x2, R2 ;  /* 0x0000000200f77819 */ /* 0x002fce0000010202 */
.L_x_440:
[----:B------:R-:W0:Y:S01]  /*4e60*/  LDGDEPBAR ;  /* 0x00000000000079af */ /* 0x000e220000000000 */
[----:B------:R-:W-:Y:S01]  /*4e70*/  IMAD.IADD R0, R209, 0x1, R214 ;  /* 0x00000001d1007824 */ /* 0x000fe200078e02d6 */
[----:B------:R-:W-:Y:S01]  /*4e80*/  IADD3 R2, P0, R249, UR21, RZ ;  /* 0x00000015f9027c10 */ /* 0x000fe2000ff1e0ff */
[----:B------:R-:W-:Y:S01]  /*4e90*/  USHF.L.U32 UR8, UR12, 0x6, URZ ;  /* 0x000000060c087899 */ /* 0x000fe2000800063f */
[----:B------:R-:W-:Y:S02]  /*4ea0*/  UMOV UR7, UR58 ;  /* 0x0000003a00077c82 */ /* 0x000fe40008000000 */
[----:B------:R-:W-:Y:S01]  /*4eb0*/  IADD3.X R3, R248, UR20, RZ, P0, !PT ;  /* 0x00000014f8037c10 */ /* 0x000fe200087fe4ff */
[----:B------:R-:W-:Y:S06]  /*4ec0*/  UISETP.GE.AND UP0, UPT, UR8, UR24, UPT ;  /* 0x000000180800728c */ /* 0x000fec000bf06270 */
[----:B------:R-:W-:Y:S01]  /*4ed0*/  PLOP3.LUT P0, PT, PT, PT, UP0, 0x80, 0x0 ;  /* 0x000000000000781c */ /* 0x000fe20003f0f008 */
[----:B------:R-:W-:Y:S04]  /*4ee0*/  DEPBAR.LE SB0, 0x0 ;  /* 0x000080000000791a */ /* 0x000fe80000000000 */
[----:B------:R-:W-:Y:S06]  /*4ef0*/  BAR.SYNC.DEFER_BLOCKING 0x0 ;  /* 0x0000000000007b1d */ /* 0x000fec0000010000 */
[----:B------:R-:W-:Y:S04]  /*4f00*/  LDSM.16.M88.4 R32, [R209] ;  /* 0x00000000d120783b */ /* 0x000fe80000000200 */
[----:B------:R-:W1:Y:S04]  /*4f10*/  LDSM.16.M88.4 R16, [R211+UR4+0xc000] ;  /* 0x00c00004d310783b */ /* 0x000e680008000200 */
[----:B------:R-:W2:Y:S04]  /*4f20*/  LDSM.16.M88.4 R28, [R209+0x1000] ;  /* 0x00100000d11c783b */ /* 0x000ea80000000200 */
[----:B------:R-:W3:Y:S04]  /*4f30*/  LDSM.16.M88.4 R164, [R211+UR4+0xc800] ;  /* 0x00c80004d3a4783b */ /* 0x000ee80008000200 */
[----:B------:R-:W-:Y:S04]  /*4f40*/  LDSM.16.M88.4 R168, [R0] ;  /* 0x0000000000a8783b */ /* 0x000fe80000000200 */
[----:B------:R-:W4:Y:S04]  /*4f50*/  LDSM.16.M88.4 R172, [R210] ;  /* 0x00000000d2ac783b */ /* 0x000f280000000200 */
[----:B------:R-:W4:Y:S04]  /*4f60*/  LDSM.16.M88.4 R176, [R0+0x1000] ;  /* 0x0010000000b0783b */ /* 0x000f280000000200 */
[----:B------:R-:W4:Y:S04]  /*4f70*/  LDSM.16.M88.4 R180, [R210+0x800] ;  /* 0x00080000d2b4783b */ /* 0x000f280000000200 */
[----:B------:R-:W-:Y:S04]  /*4f80*/  LDSM.16.M88.4 R184, [R213] ;  /* 0x00000000d5b8783b */ /* 0x000fe80000000200 */
[----:B------:R-:W-:Y:S04]  /*4f90*/  LDSM.16.M88.4 R192, [R213+0x800] ;  /* 0x00080000d5c0783b */ /* 0x000fe80000000200 */
[----:B-----5:R-:W5:Y:S01]  /*4fa0*/  LDG.E R199, desc[UR14][R2.64] ;  /* 0x0000000e02c77981 */ /* 0x020f62000c1e1900 */
[-C--:B-1----:R-:W-:Y:S03]  /*4fb0*/  HMMA.16816.F32.BF16 R4, R32, R16.reuse, RZ ;  /* 0x000000102004723c */ /* 0x082fe600000418ff */
[----:B------:R-:W5:Y:S04]  /*4fc0*/  LDG.E R200, desc[UR14][R2.64+0x20] ;  /* 0x0000200e02c87981 */ /* 0x000f68000c1e1900 */
[----:B------:R-:W5:Y:S01]  /*4fd0*/  LDG.E R198, desc[UR14][R2.64+0x80] ;  /* 0x0000800e02c67981 */ /* 0x000f62000c1e1900 */
[C---:B--2---:R-:W-:Y:S03]  /*4fe0*/  HMMA.16816.F32.BF16 R8, R28.reuse, R16, RZ ;  /* 0x000000101c08723c */ /* 0x044fe600000418ff */
[----:B------:R1:W5:Y:S03]  /*4ff0*/  LDG.E R197, desc[UR14][R2.64+0xa0] ;  /* 0x0000a00e02c57981 */ /* 0x000366000c1e1900 */
[-C--:B------:R-:W-:Y:S06]  /*5000*/  HMMA.16816.F32.BF16 R12, R28, R18.reuse, RZ ;  /* 0x000000121c0c723c */ /* 0x080fec00000418ff */
[C---:B------:R-:W-:Y:S06]  /*5010*/  HMMA.16816.F32.BF16 R16, R32.reuse, R18, RZ ;  /* 0x000000122010723c */ /* 0x040fec00000418ff */
[-C--:B---3--:R-:W-:Y:S06]  /*5020*/  HMMA.16816.F32.BF16 R20, R32, R164.reuse, RZ ;  /* 0x000000a42014723c */ /* 0x088fec00000418ff */
[C---:B------:R-:W-:Y:S02]  /*5030*/  HMMA.16816.F32.BF16 R24, R28.reuse, R164, RZ ;  /* 0x000000a41c18723c */ /* 0x040fe400000418ff */
[--C-:B-1----:R-:W-:Y:S04]  /*5040*/  IMAD.IADD R3, R209, 0x1, R196.reuse ;  /* 0x00000001d1037824 */ /* 0x102fe800078e02c4 */
[-C--:B------:R-:W-:Y:S01]  /*5050*/  HMMA.16816.F32.BF16 R28, R28, R166.reuse, RZ ;  /* 0x000000a61c1c723c */ /* 0x080fe200000418ff */
[----:B------:R-:W-:Y:S01]  /*5060*/  IMAD.IADD R2, R0, 0x1, R196 ;  /* 0x0000000100027824 */ /* 0x000fe200078e02c4 */
[----:B------:R-:W-:Y:S04]  /*5070*/  LDSM.16.M88.4 R188, [R3+0x1000] ;  /* 0x0010000003bc783b */ /* 0x000fe80000000200 */
[----:B------:R-:W-:Y:S01]  /*5080*/  HMMA.16816.F32.BF16 R32, R32, R166, RZ ;  /* 0x000000a62020723c */ /* 0x000fe200000418ff */
[----:B------:R-:W1:Y:S05]  /*5090*/  LDSM.16.M88.4 R164, [R3] ;  /* 0x0000000003a4783b */ /* 0x000e6a0000000200 */
[-C--:B----4-:R-:W-:Y:S06]  /*50a0*/  HMMA.16816.F32.BF16 R4, R168, R172.reuse, R4 ;  /* 0x000000aca804723c */ /* 0x090fec0000041804 */
[C---:B------:R-:W-:Y:S06]  /*50b0*/  HMMA.16816.F32.BF16 R8, R176.reuse, R172, R8 ;  /* 0x000000acb008723c */ /* 0x040fec0000041808 */
[-C--:B------:R-:W-:Y:S06]  /*50c0*/  HMMA.16816.F32.BF16 R12, R176, R174.reuse, R12 ;  /* 0x000000aeb00c723c */ /* 0x080fec000004180c */
[C---:B------:R-:W-:Y:S01]  /*50d0*/  HMMA.16816.F32.BF16 R16, R168.reuse, R174, R16 ;  /* 0x000000aea810723c */ /* 0x040fe20000041810 */
[----:B------:R-:W-:Y:S05]  /*50e0*/  LDSM.16.M88.4 R172, [R212] ;  /* 0x00000000d4ac783b */ /* 0x000fea0000000200 */
[-C--:B------:R-:W-:Y:S06]  /*50f0*/  HMMA.16816.F32.BF16 R20, R168, R180.reuse, R20 ;  /* 0x000000b4a814723c */ /* 0x080fec0000041814 */
[C---:B------:R-:W-:Y:S06]  /*5100*/  HMMA.16816.F32.BF16 R24, R176.reuse, R180, R24 ;  /* 0x000000b4b018723c */ /* 0x040fec0000041818 */
[-C--:B------:R-:W-:Y:S01]  /*5110*/  HMMA.16816.F32.BF16 R28, R176, R182.reuse, R28 ;  /* 0x000000b6b01c723c */ /* 0x080fe2000004181c */
[----:B------:R-:W-:Y:S05]  /*5120*/  LDSM.16.M88.4 R176, [R2+0x1000] ;  /* 0x0010000002b0783b */ /* 0x000fea0000000200 */
[----:B------:R-:W-:Y:S01]  /*5130*/  HMMA.16816.F32.BF16 R32, R168, R182, R32 ;  /* 0x000000b6a820723c */ /* 0x000fe20000041820 */
[----:B------:R-:W2:Y:S04]  /*5140*/  LDSM.16.M88.4 R168, [R2] ;  /* 0x0000000002a8783b */ /* 0x000ea80000000200 */
[----:B------:R-:W3:Y:S01]  /*5150*/  LDSM.16.M88.4 R180, [R212+0x800] ;  /* 0x00080000d4b4783b */ /* 0x000ee20000000200 */
[-C--:B-1----:R-:W-:Y:S06]  /*5160*/  HMMA.16816.F32.BF16 R4, R164, R184.reuse, R4 ;  /* 0x000000b8a404723c */ /* 0x082fec0000041804 */
[C---:B------:R-:W-:Y:S06]  /*5170*/  HMMA.16816.F32.BF16 R8, R188.reuse, R184, R8 ;  /* 0x000000b8bc08723c */ /* 0x040fec0000041808 */
[-C--:B------:R-:W-:Y:S06]  /*5180*/  HMMA.16816.F32.BF16 R12, R188, R186.reuse, R12 ;  /* 0x000000babc0c723c */ /* 0x080fec000004180c */
[C---:B------:R-:W-:Y:S01]  /*5190*/  HMMA.16816.F32.BF16 R16, R164.reuse, R186, R16 ;  /* 0x000000baa410723c */ /* 0x040fe20000041810 */
[----:B------:R-:W-:Y:S05]  /*51a0*/  LDSM.16.M88.4 R184, [R211+UR4+0x10000] ;  /* 0x01000004d3b8783b */ /* 0x000fea0008000200 */
[-C--:B------:R-:W-:Y:S06]  /*51b0*/  HMMA.16816.F32.BF16 R20, R164, R192.reuse, R20 ;  /* 0x000000c0a414723c */ /* 0x080fec0000041814 */
[C---:B------:R-:W-:Y:S06]  /*51c0*/  HMMA.16816.F32.BF16 R24, R188.reuse, R192, R24 ;  /* 0x000000c0bc18723c */ /* 0x040fec0000041818 */
[-C--:B------:R-:W-:Y:S01]  /*51d0*/  HMMA.16816.F32.BF16 R28, R188, R194.reuse, R28 ;  /* 0x000000c2bc1c723c */ /* 0x080fe2000004181c */
[----:B------:R-:W-:Y:S05]  /*51e0*/  LDSM.16.M88.4 R188, [R209+0x3000] ;  /* 0x00300000d1bc783b */ /* 0x000fea0000000200 */
[----:B------:R-:W-:Y:S01]  /*51f0*/  HMMA.16816.F32.BF16 R32, R164, R194, R32 ;  /* 0x000000c2a420723c */ /* 0x000fe20000041820 */
[----:B------:R-:W1:Y:S04]  /*5200*/  LDSM.16.M88.4 R164, [R209+0x2000] ;  /* 0x00200000d1a4783b */ /* 0x000e680000000200 */
[----:B------:R-:W4:Y:S01]  /*5210*/  LDSM.16.M88.4 R192, [R211+UR4+0x10800] ;  /* 0x01080004d3c0783b */ /* 0x000f220008000200 */
[-C--:B--2---:R-:W-:Y:S06]  /*5220*/  HMMA.16816.F32.BF16 R4, R168, R172.reuse, R4 ;  /* 0x000000aca804723c */ /* 0x084fec0000041804 */
[C---:B------:R-:W-:Y:S06]  /*5230*/  HMMA.16816.F32.BF16 R8, R176.reuse, R172, R8 ;  /* 0x000000acb008723c */ /* 0x040fec0000041808 */
[-C--:B------:R-:W-:Y:S06]  /*5240*/  HMMA.16816.F32.BF16 R12, R176, R174.reuse, R12 ;  /* 0x000000aeb00c723c */ /* 0x080fec000004180c */
[C---:B------:R-:W-:Y:S01]  /*5250*/  HMMA.16816.F32.BF16 R16, R168.reuse, R174, R16 ;  /* 0x000000aea810723c */ /* 0x040fe20000041810 */
[----:B------:R-:W-:Y:S05]  /*5260*/  LDSM.16.M88.4 R172, [R210+0x4000] ;  /* 0x00400000d2ac783b */ /* 0x000fea0000000200 */
[-C--:B---3--:R-:W-:Y:S06]  /*5270*/  HMMA.16816.F32.BF16 R20, R168, R180.reuse, R20 ;  /* 0x000000b4a814723c */ /* 0x088fec0000041814 */
[C---:B------:R-:W-:Y:S06]  /*5280*/  HMMA.16816.F32.BF16 R24, R176.reuse, R180, R24 ;  /* 0x000000b4b018723c */ /* 0x040fec0000041818 */
[-C--:B------:R-:W-:Y:S01]  /*5290*/  HMMA.16816.F32.BF16 R28, R176, R182.reuse, R28 ;  /* 0x000000b6b01c723c */ /* 0x080fe2000004181c */
[----:B------:R-:W-:Y:S05]  /*52a0*/  LDSM.16.M88.4 R176, [R0+0x3000] ;  /* 0x0030000000b0783b */ /* 0x000fea0000000200 */
[----:B------:R-:W-:Y:S01]  /*52b0*/  HMMA.16816.F32.BF16 R32, R168, R182, R32 ;  /* 0x000000b6a820723c */ /* 0x000fe20000041820 */
[----:B------:R-:W2:Y:S04]  /*52c0*/  LDSM.16.M88.4 R168, [R0+0x2000] ;  /* 0x0020000000a8783b */ /* 0x000ea80000000200 */
[----:B------:R-:W3:Y:S01]  /*52d0*/  LDSM.16.M88.4 R180, [R210+0x4800] ;  /* 0x00480000d2b4783b */ /* 0x000ee20000000200 */
[-C--:B-1----:R-:W-:Y:S06]  /*52e0*/  HMMA.16816.F32.BF16 R4, R164, R184.reuse, R4 ;  /* 0x000000b8a404723c */ /* 0x082fec0000041804 */
[C---:B------:R-:W-:Y:S06]  /*52f0*/  HMMA.16816.F32.BF16 R8, R188.reuse, R184, R8 ;  /* 0x000000b8bc08723c */ /* 0x040fec0000041808 */
[-C--:B------:R-:W-:Y:S06]  /*5300*/  HMMA.16816.F32.BF16 R12, R188, R186.reuse, R12 ;  /* 0x000000babc0c723c */ /* 0x080fec000004180c */
[C---:B------:R-:W-:Y:S01]  /*5310*/  HMMA.16816.F32.BF16 R16, R164.reuse, R186, R16 ;  /* 0x000000baa410723c */ /* 0x040fe20000041810 */
[----:B------:R-:W-:Y:S05]  /*5320*/  LDSM.16.M88.4 R184, [R213+0x4000] ;  /* 0x00400000d5b8783b */ /* 0x000fea0000000200 */
[-C--:B----4-:R-:W-:Y:S06]  /*5330*/  HMMA.16816.F32.BF16 R20, R164, R192.reuse, R20 ;  /* 0x000000c0a414723c */ /* 0x090fec0000041814 */
[C---:B------:R-:W-:Y:S06]  /*5340*/  HMMA.16816.F32.BF16 R24, R188.reuse, R192, R24 ;  /* 0x000000c0bc18723c */ /* 0x040fec0000041818 */
[-C--:B------:R-:W-:Y:S01]  /*5350*/  HMMA.16816.F32.BF16 R28, R188, R194.reuse, R28 ;  /* 0x000000c2bc1c723c */ /* 0x080fe2000004181c */
[----:B------:R-:W-:Y:S05]  /*5360*/  LDSM.16.M88.4 R188, [R3+0x3000] ;  /* 0x0030000003bc783b */ /* 0x000fea0000000200 */
[----:B------:R-:W-:Y:S01]  /*5370*/  HMMA.16816.F32.BF16 R32, R164, R194, R32 ;  /* 0x000000c2a420723c */ /* 0x000fe20000041820 */
[----:B------:R-:W1:Y:S04]  /*5380*/  LDSM.16.M88.4 R164, [R3+0x2000] ;  /* 0x0020000003a4783b */ /* 0x000e680000000200 */
[----:B------:R-:W4:Y:S01]  /*5390*/  LDSM.16.M88.4 R192, [R213+0x4800] ;  /* 0x00480000d5c0783b */ /* 0x000f220000000200 */
        /* <DEDUP_REMOVED lines=15> */
[C---:B------:R-:W-:Y:S06]  /*5490*/  HMMA.16816.F32.BF16 R16, R164.reuse, R186, R16 ;  /* 0x000000baa410723c */ /* 0x040fec0000041810 */
[-C--:B----4-:R-:W-:Y:S06]  /*54a0*/  HMMA.16816.F32.BF16 R20, R164, R192.reuse, R20 ;  /* 0x000000c0a414723c */ /* 0x090fec0000041814 */
[C---:B------:R-:W-:Y:S06]  /*54b0*/  HMMA.16816.F32.BF16 R24, R188.reuse, R192, R24 ;  /* 0x000000c0bc18723c */ /* 0x040fec0000041818 */
[-C--:B------:R-:W-:Y:S06]  /*54c0*/  HMMA.16816.F32.BF16 R28, R188, R194.reuse, R28 ;  /* 0x000000c2bc1c723c */ /* 0x080fec000004181c */
[----:B------:R-:W-:Y:S06]  /*54d0*/  HMMA.16816.F32.BF16 R32, R164, R194, R32 ;  /* 0x000000c2a420723c */ /* 0x000fec0000041820 */
[-C--:B--2---:R-:W-:Y:S06]  /*54e0*/  HMMA.16816.F32.BF16 R4, R168, R172.reuse, R4 ;  /* 0x000000aca804723c */ /* 0x084fec0000041804 */
[C---:B------:R-:W-:Y:S06]  /*54f0*/  HMMA.16816.F32.BF16 R8, R176.reuse, R172, R8 ;  /* 0x000000acb008723c */ /* 0x040fec0000041808 */
[-C--:B------:R-:W-:Y:S06]  /*5500*/  HMMA.16816.F32.BF16 R12, R176, R174.reuse, R12 ;  /* 0x000000aeb00c723c */ /* 0x080fec000004180c */
[C---:B------:R-:W-:Y:S06]  /*5510*/  HMMA.16816.F32.BF16 R16, R168.reuse, R174, R16 ;  /* 0x000000aea810723c */ /* 0x040fec0000041810 */
[-C--:B---3--:R-:W-:Y:S06]  /*5520*/  HMMA.16816.F32.BF16 R20, R168, R180.reuse, R20 ;  /* 0x000000b4a814723c */ /* 0x088fec0000041814 */
[C---:B------:R-:W-:Y:S06]  /*5530*/  HMMA.16816.F32.BF16 R24, R176.reuse, R180, R24 ;  /* 0x000000b4b018723c */ /* 0x040fec0000041818 */
[-C--:B------:R-:W-:Y:S06]  /*5540*/  HMMA.16816.F32.BF16 R28, R176, R182.reuse, R28 ;  /* 0x000000b6b01c723c */ /* 0x080fec000004181c */
[----:B------:R-:W-:Y:S01]  /*5550*/  HMMA.16816.F32.BF16 R32, R168, R182, R32 ;  /* 0x000000b6a820723c */ /* 0x000fe20000041820 */
[----:B------:R-:W-:Y:S11]  /*5560*/  @!UPT UIADD3 URZ, URZ, URZ, URZ ;  /* 0x0000003f3f3ff290 */ /* 0x000ff6000fffe03f */
[----:B------:R-:W-:Y:S01]  /*5570*/  @!UPT UIADD3 URZ, URZ, URZ, URZ ;  /* 0x0000003f3f3ff290 */ /* 0x000fe2000fffe03f */
[----:B------:R-:W-:Y:S11]  /*5580*/  @!P0 BRA `(.L_x_436) ;  /* 0x0000000000308947 */ /* 0x000ff60003800000 */
[----:B------:R-:W-:Y:S02]  /*5590*/  USHF.L.U32 UR5, UR23, 0x7, URZ ;  /* 0x0000000717057899 */ /* 0x000fe4000800063f */
[----:B------:R-:W-:Y:S02]  /*55a0*/  UIADD3 UR9, UR8, 0x40, URZ ;  /* 0x0000004008097890 */ /* 0x000fe4000fffe03f */
[----:B------:R-:W-:Y:S02]  /*55b0*/  UIADD3 UR6, UR5, UR16, URZ ;  /* 0x0000001005067290 */ /* 0x000fe4000fffe03f */
[----:B------:R-:W-:Y:S02]  /*55c0*/  UIADD3 UR7, UR5, 0x80, URZ ;  /* 0x0000008005077890 */ /* 0x000fe4000fffe03f */
[----:B------:R-:W-:Y:S04]  /*55d0*/  UIADD3 UR5, UR17, UR6, -UR11 ;  /* 0x0000000611057290 */ /* 0x000fe8000fffe80b */
[----:B------:R-:W-:Y:S01]  /*55e0*/  UISETP.GE.AND UP0, UPT, UR9, UR5, UPT ;  /* 0x000000050900728c */ /* 0x000fe2000bf06270 */
[----:B------:R-:W-:Y:S01]  /*55f0*/  IMAD.U32 R0, RZ, RZ, UR7 ;  /* 0x00000007ff007e24 */ /* 0x000fe2000f8e00ff */
[----:B------:R-:W-:Y:S04]  /*5600*/  UMOV UR7, UR17 ;  /* 0x0000001100077c82 */ /* 0x000fe80008000000 */
[----:B------:R-:W-:Y:S02]  /*5610*/  ISETP.LT.AND P0, PT, R0, UR11, PT ;  /* 0x0000000b00007c0c */ /* 0x000fe4000bf01270 */
[----:B------:R-:W-:Y:S11]  /*5620*/  PLOP3.LUT P1, PT, PT, PT, UP0, 0x80, 0x0 ;  /* 0x000000000000781c */ /* 0x000ff60003f2f008 */
[----:B------:R-:W-:Y:S02]  /*5630*/  @!UPT UIADD3 URZ, URZ, URZ, URZ ;  /* 0x0000003f3f3ff290 */ /* 0x000fe4000fffe03f */
[----:B------:R-:W-:Y:S05]  /*5640*/  @!P1 BRA P0, `(.L_x_437) ;  /* 0x0000000800009947 */ /* 0x000fea0000000000 */
.L_x_436:
[----:B------:R-:W-:Y:S01]  /*5650*/  UIADD3 UR5, UR11, 0x1, -UR16 ;  /* 0x000000010b057890 */ /* 0x000fe2000fffe810 */
[----:B------:R-:W-:Y:S01]  /*5660*/  IMAD.U32 R0, RZ, RZ, UR23 ;  /* 0x00000017ff007e24 */ /* 0x000fe2000f8e00ff */
[----:B------:R-:W-:Y:S01]  /*5670*/  UIADD3 UR6, -UR7, UR11, -UR16 ;  /* 0x0000000b07067290 */ /* 0x000fe2000fffe910 */
[----:B------:R-:W-:Y:S01]  /*5680*/  VIADD R164, R244, UR8 ;  /* 0x00000008f4a47c36 */ /* 0x000fe20008000000 */
[----:B------:R-:W-:Y:S01]  /*5690*/  UIADD3 UR5, UR5, UR29, URZ ;  /* 0x0000001d05057290 */ /* 0x000fe2000fffe03f */
[----:B------:R-:W-:Y:S01]  /*56a0*/  IMAD R0, R0, 0x80, R252 ;  /* 0x0000008000007824 */ /* 0x000fe200078e02fc */
[----:B------:R-:W-:Y:S01]  /*56b0*/  UMOV UR17, UR7 ;  /* 0x0000000700117c82 */ /* 0x000fe20008000000 */
[C---:B------:R-:W-:Y:S01]  /*56c0*/  VIADD R165, R164.reuse, 0x20 ;  /* 0x00000020a4a57836 */ /* 0x040fe20000000000 */
[----:B------:R-:W-:Y:S01]  /*56d0*/  VIADDMNMX R3, R164, UR6, RZ, !PT ;  /* 0x00000006a4037c46 */ /* 0x000fe2000f8001ff */
[C---:B------:R-:W-:Y:S02]  /*56e0*/  VIADD R172, R0.reuse, 0x1 ;  /* 0x0000000100ac7836 */ /* 0x040fe40000000000 */
[----:B------:R-:W-:Y:S01]  /*56f0*/  IMAD.U32 R2, RZ, RZ, UR5 ;  /* 0x00000005ff027e24 */ /* 0x000fe2000f8e00ff */
[CC--:B------:R-:W-:Y:S01]  /*5700*/  ISETP.GE.AND P1, PT, R0.reuse, R3.reuse, PT ;  /* 0x000000030000720c */ /* 0x0c0fe20003f26270 */
[----:B------:R-:W-:Y:S01]  /*5710*/  VIADD R171, R0, 0x8 ;  /* 0x0000000800ab7836 */ /* 0x000fe20000000000 */
[-C--:B------:R-:W-:Y:S01]  /*5720*/  ISETP.GE.AND P0, PT, R172, R3.reuse, PT ;  /* 0x00000003ac00720c */ /* 0x080fe20003f06270 */
[----:B------:R-:W-:Y:S01]  /*5730*/  VIADD R170, R0, 0x9 ;  /* 0x0000000900aa7836 */ /* 0x000fe20000000000 */
[----:B------:R-:W-:Y:S01]  /*5740*/  VIADDMNMX R2, R164, R2, UR11, PT ;  /* 0x0000000ba4027e46 */ /* 0x000fe2000b800102 */
[C---:B------:R-:W-:Y:S01]  /*5750*/  VIADD R169, R0.reuse, 0x10 ;  /* 0x0000001000a97836 */ /* 0x040fe20000000000 */
[-C--:B------:R-:W-:Y:S01]  /*5760*/  ISETP.GE.AND P6, PT, R171, R3.reuse, PT ;  /* 0x00000003ab00720c */ /* 0x080fe20003fc6270 */
[C---:B------:R-:W-:Y:S01]  /*5770*/  VIADD R168, R0.reuse, 0x11 ;  /* 0x0000001100a87836 */ /* 0x040fe20000000000 */
[CC--:B------:R-:W-:Y:S01]  /*5780*/  ISETP.GE.OR P1, PT, R0.reuse, R2.reuse, !P1 ;  /* 0x000000020000720c */ /* 0x0c0fe20004f26670 */
[----:B------:R-:W-:Y:S01]  /*5790*/  VIADD R167, R0, 0x18 ;  /* 0x0000001800a77836 */ /* 0x000fe20000000000 */
[-C--:B------:R-:W-:Y:S01]  /*57a0*/  ISETP.GE.OR P0, PT, R172, R2.reuse, !P0 ;  /* 0x00000002ac00720c */ /* 0x080fe20004706670 */
[----:B------:R-:W-:Y:S01]  /*57b0*/  VIADD R166, R0, 0x19 ;  /* 0x0000001900a67836 */ /* 0x000fe20000000000 */
[----:B------:R-:W-:Y:S01]  /*57c0*/  FSEL R4, R4, -INF , !P1 ;  /* 0xff80000004047808 */ /* 0x000fe20004800000 */
[----:B------:R-:W-:Y:S01]  /*57d0*/  IMAD.U32 R174, RZ, RZ, UR5 ;  /* 0x00000005ffae7e24 */ /* 0x000fe2000f8e00ff */
[----:B------:R-:W-:Y:S01]  /*57e0*/  FSEL R5, R5, -INF , !P0 ;  /* 0xff80000005057808 */ /* 0x000fe20004000000 */
[----:B------:R-:W-:Y:S01]  /*57f0*/  IMAD.U32 R173, RZ, RZ, UR5 ;  /* 0x00000005ffad7e24 */ /* 0x000fe2000f8e00ff */
[-C--:B------:R-:W-:Y:S02]  /*5800*/  ISETP.GE.AND P5, PT, R170, R3.reuse, PT ;  /* 0x00000003aa00720c */ /* 0x080fe40003fa6270 */
[-C--:B------:R-:W-:Y:S02]  /*5810*/  ISETP.GE.AND P4, PT, R169, R3.reuse, PT ;  /* 0x00000003a900720c */ /* 0x080fe40003f86270 */
[-C--:B------:R-:W-:Y:S02]  /*5820*/  ISETP.GE.AND P3, PT, R168, R3.reuse, PT ;  /* 0x00000003a800720c */ /* 0x080fe40003f66270 */
[-C--:B------:R-:W-:Y:S02]  /*5830*/  ISETP.GE.AND P1, PT, R167, R3.reuse, PT ;  /* 0x00000003a700720c */ /* 0x080fe40003f26270 */
[----:B------:R-:W-:Y:S01]  /*5840*/  ISETP.GE.AND P0, PT, R166, R3, PT ;  /* 0x00000003a600720c */ /* 0x000fe20003f06270 */
[----:B------:R-:W-:Y:S01]  /*5850*/  VIADD R3, R164, 0x8 ;  /* 0x00000008a4037836 */ /* 0x000fe20000000000 */
[-C--:B------:R-:W-:Y:S02]  /*5860*/  ISETP.GE.OR P6, PT, R171, R2.reuse, !P6 ;  /* 0x00000002ab00720c */ /* 0x080fe400077c6670 */
[-C--:B------:R-:W-:Y:S02]  /*5870*/  ISETP.GE.OR P5, PT, R170, R2.reuse, !P5 ;  /* 0x00000002aa00720c */ /* 0x080fe40006fa6670 */
[-C--:B------:R-:W-:Y:S02]  /*5880*/  ISETP.GE.OR P4, PT, R169, R2.reuse, !P4 ;  /* 0x00000002a900720c */ /* 0x080fe40006786670 */
[-C--:B------:R-:W-:Y:S02]  /*5890*/  ISETP.GE.OR P3, PT, R168, R2.reuse, !P3 ;  /* 0x00000002a800720c */ /* 0x080fe40005f66670 */
[-C--:B------:R-:W-:Y:S02]  /*58a0*/  ISETP.GE.OR P1, PT, R167, R2.reuse, !P1 ;  /* 0x00000002a700720c */ /* 0x080fe40004f26670 */
[----:B------:R-:W-:Y:S01]  /*58b0*/  ISETP.GE.OR P0, PT, R166, R2, !P0 ;  /* 0x00000002a600720c */ /* 0x000fe20004706670 */
[----:B------:R-:W-:Y:S01]  /*58c0*/  IMAD.U32 R2, RZ, RZ, UR5 ;  /* 0x00000005ff027e24 */ /* 0x000fe2000f8e00ff */
[----:B------:R-:W-:Y:S02]  /*58d0*/  VIADDMNMX R3, R3, UR6, RZ, !PT ;  /* 0x0000000603037c46 */ /* 0x000fe4000f8001ff */
[----:B------:R-:W-:Y:S02]  /*58e0*/  FSEL R16, R16, -INF , !P6 ;  /* 0xff80000010107808 */ /* 0x000fe40007000000 */
[--C-:B------:R-:W-:Y:S02]  /*58f0*/  IADD3 R2, R2, 0x8, R164.reuse ;  /* 0x0000000802027810 */ /* 0x100fe40007ffe0a4 */
[----:B------:R-:W-:Y:S02]  /*5900*/  FSEL R17, R17, -INF , !P5 ;  /* 0xff80000011117808 */ /* 0x000fe40006800000 */
[-C--:B------:R-:W-:Y:S02]  /*5910*/  ISETP.GE.AND P6, PT, R0, R3.reuse, PT ;  /* 0x000000030000720c */ /* 0x080fe40003fc6270 */
[-C--:B------:R-:W-:Y:S02]  /*5920*/  ISETP.GE.AND P5, PT, R172, R3.reuse, PT ;  /* 0x00000003ac00720c */ /* 0x080fe40003fa6270 */
[----:B------:R-:W-:Y:S02]  /*5930*/  VIMNMX R2, R2, UR11, PT ;  /* 0x0000000b02027c48 */ /* 0x000fe4000bfe0100 */
        /* <DEDUP_REMOVED lines=8> */
[-C--:B------:R-:W-:Y:S02]  /*59c0*/  ISETP.GE.OR P6, PT, R0, R2.reuse, !P6 ;  /* 0x000000020000720c */ /* 0x080fe400077c6670 */
[-C--:B------:R-:W-:Y:S02]  /*59d0*/  ISETP.GE.OR P5, PT, R172, R2.reuse, !P5 ;  /* 0x00000002ac00720c */ /* 0x080fe40006fa6670 */
[-C--:B------:R-:W-:Y:S02]  /*59e0*/  ISETP.GE.OR P4, PT, R171, R2.reuse, !P4 ;  /* 0x00000002ab00720c */ /* 0x080fe40006786670 */
[-C--:B------:R-:W-:Y:S02]  /*59f0*/  ISETP.GE.OR P3, PT, R170, R2.reuse, !P3 ;  /* 0x00000002aa00720c */ /* 0x080fe40005f66670 */
[-C--:B------:R-:W-:Y:S02]  /*5a00*/  ISETP.GE.OR P1, PT, R169, R2.reuse, !P1 ;  /* 0x00000002a900720c */ /* 0x080fe40004f26670 */
[-C--:B------:R-:W-:Y:S02]  /*5a10*/  ISETP.GE.OR P0, PT, R168, R2.reuse, !P0 ;  /* 0x00000002a800720c */ /* 0x080fe40004706670 */
[--C-:B------:R-:W-:Y:S02]  /*5a20*/  IADD3 R174, R174, 0x20, R164.reuse ;  /* 0x00000020aeae7810 */ /* 0x100fe40007ffe0a4 */
[----:B------:R-:W-:Y:S02]  /*5a30*/  VIADDMNMX R165, R165, UR6, RZ, !PT ;  /* 0x00000006a5a57c46 */ /* 0x000fe4000f8001ff */
[----:B------:R-:W-:Y:S02]  /*5a40*/  FSEL R6, R6, -INF , !P6 ;  /* 0xff80000006067808 */ /* 0x000fe40007000000 */
[----:B------:R-:W-:Y:S02]  /*5a50*/  FSEL R7, R7, -INF , !P5 ;  /* 0xff80000007077808 */ /* 0x000fe40006800000 */
[-C--:B------:R-:W-:Y:S02]  /*5a60*/  ISETP.GE.AND P6, PT, R167, R3.reuse, PT ;  /* 0x00000003a700720c */ /* 0x080fe40003fc6270 */
[----:B------:R-:W-:Y:S01]  /*5a70*/  ISETP.GE.AND P5, PT, R166, R3, PT ;  /* 0x00000003a600720c */ /* 0x000fe20003fa6270 */
[----:B------:R-:W-:Y:S01]  /*5a80*/  VIADD R3, R164, 0x28 ;  /* 0x00000028a4037836 */ /* 0x000fe20000000000 */
[----:B------:R-:W-:Y:S02]  /*5a90*/  IADD3 R173, R173, 0x28, R164 ;  /* 0x00000028adad7810 */ /* 0x000fe40007ffe0a4 */
[----:B------:R-:W-:Y:S02]  /*5aa0*/  FSEL R18, R18, -INF , !P4 ;  /* 0xff80000012127808 */ /* 0x000fe40006000000 */
[----:B------:R-:W-:Y:S02]  /*5ab0*/  FSEL R19, R19, -INF , !P3 ;  /* 0xff80000013137808 */ /* 0x000fe40005800000 */
[----:B------:R-:W-:Y:S02]  /*5ac0*/  FSEL R22, R22, -INF , !P1 ;  /* 0xff80000016167808 */ /* 0x000fe40004800000 */
[----:B------:R-:W-:Y:S02]  /*5ad0*/  FSEL R23, R23, -INF , !P0 ;  /* 0xff80000017177808 */ /* 0x000fe40004000000 */
[-C--:B------:R-:W-:Y:S02]  /*5ae0*/  ISETP.GE.AND P4, PT, R0, R165.reuse, PT ;  /* 0x000000a50000720c */ /* 0x080fe40003f86270 */
[-C--:B------:R-:W-:Y:S02]  /*5af0*/  ISETP.GE.AND P3, PT, R172, R165.reuse, PT ;  /* 0x000000a5ac00720c */ /* 0x080fe40003f66270 */
[-C--:B------:R-:W-:Y:S02]  /*5b00*/  ISETP.GE.AND P1, PT, R171, R165.reuse, PT ;  /* 0x000000a5ab00720c */ /* 0x080fe40003f26270 */
[----:B------:R-:W-:Y:S02]  /*5b10*/  VIMNMX R164, R174, UR11, PT ;  /* 0x0000000baea47c48 */ /* 0x000fe4000bfe0100 */
[-C--:B------:R-:W-:Y:S02]  /*5b20*/  ISETP.GE.AND P0, PT, R170, R165.reuse, PT ;  /* 0x000000a5aa00720c */ /* 0x080fe40003f06270 */
[-C--:B------:R-:W-:Y:S02]  /*5b30*/  ISETP.GE.OR P6, PT, R167, R2.reuse, !P6 ;  /* 0x00000002a700720c */ /* 0x080fe400077c6670 */
[----:B------:R-:W-:Y:S02]  /*5b40*/  ISETP.GE.OR P5, PT, R166, R2, !P5 ;  /* 0x00000002a600720c */ /* 0x000fe40006fa6670 */
[-C--:B------:R-:W-:Y:S02]  /*5b50*/  ISETP.GE.OR P4, PT, R0, R164.reuse, !P4 ;  /* 0x000000a40000720c */ /* 0x080fe40006786670 */
[-C--:B------:R-:W-:Y:S02]  /*5b60*/  ISETP.GE.OR P3, PT, R172, R164.reuse, !P3 ;  /* 0x000000a4ac00720c */ /* 0x080fe40005f66670 */
[-C--:B------:R-:W-:Y:S02]  /*5b70*/  ISETP.GE.OR P1, PT, R171, R164.reuse, !P1 ;  /* 0x000000a4ab00720c */ /* 0x080fe40004f26670 */
[-C--:B------:R-:W-:Y:S02]  /*5b80*/  ISETP.GE.OR P0, PT, R170, R164.reuse, !P0 ;  /* 0x000000a4aa00720c */ /* 0x080fe40004706670 */
[----:B------:R-:W-:Y:S02]  /*5b90*/  VIADDMNMX R3, R3, UR6, RZ, !PT ;  /* 0x0000000603037c46 */ /* 0x000fe4000f8001ff */
        /* <DEDUP_REMOVED lines=9> */
[----:B------:R-:W-:Y:S02]  /*5c30*/  ISETP.GE.AND P3, PT, R166, R165, PT ;  /* 0x000000a5a600720c */ /* 0x000fe40003f66270 */
[-C--:B------:R-:W-:Y:S02]  /*5c40*/  ISETP.GE.AND P1, PT, R0, R3.reuse, PT ;  /* 0x000000030000720c */ /* 0x080fe40003f26270 */
[-C--:B------:R-:W-:Y:S02]  /*5c50*/  ISETP.GE.AND P0, PT, R172, R3.reuse, PT ;  /* 0x00000003ac00720c */ /* 0x080fe40003f06270 */
[----:B------:R-:W-:Y:S02]  /*5c60*/  VIMNMX R2, R173, UR11, PT ;  /* 0x0000000bad027c48 */ /* 0x000fe4000bfe0100 */
[-C--:B------:R-:W-:Y:S02]  /*5c70*/  ISETP.GE.OR P6, PT, R169, R164.reuse, !P6 ;  /* 0x000000a4a900720c */ /* 0x080fe400077c6670 */
[-C--:B------:R-:W-:Y:S02]  /*5c80*/  ISETP.GE.OR P5, PT, R168, R164.reuse, !P5 ;  /* 0x000000a4a800720c */ /* 0x080fe40006fa6670 */
[-C--:B------:R-:W-:Y:S02]  /*5c90*/  ISETP.GE.OR P4, PT, R167, R164.reuse, !P4 ;  /* 0x000000a4a700720c */ /* 0x080fe40006786670 */
[----:B------:R-:W-:Y:S02]  /*5ca0*/  ISETP.GE.OR P3, PT, R166, R164, !P3 ;  /* 0x000000a4a600720c */ /* 0x000fe40005f66670 */
[-C--:B------:R-:W-:Y:S02]  /*5cb0*/  ISETP.GE.OR P1, PT, R0, R2.reuse, !P1 ;  /* 0x000000020000720c */ /* 0x080fe40004f26670 */
[-C--:B------:R-:W-:Y:S02]  /*5cc0*/  ISETP.GE.OR P0, PT, R172, R2.reuse, !P0 ;  /* 0x00000002ac00720c */ /* 0x080fe40004706670 */
        /* <DEDUP_REMOVED lines=23> */
[----:B------:R-:W-:Y:S07]  /*5e40*/  FSEL R31, R31, -INF , !P0 ;  /* 0xff8000001f1f7808 */ /* 0x000fee0004000000 */
.L_x_437:
[C---:B------:R-:W-:Y:S01]  /*5e50*/  FMUL.FTZ R164, R242.reuse, 1.4426950216293334961 ;  /* 0x3fb8aa3bf2a47820 */ /* 0x040fe20000410000 */
[----:B------:R-:W-:Y:S01]  /*5e60*/  FSETP.NEU.FTZ.AND P0, PT, R242, -INF , PT ;  /* 0xff800000f200780b */ /* 0x000fe20003f1d000 */
[----:B------:R-:W-:Y:S01]  /*5e70*/  FMUL.FTZ R3, R243, 1.4426950216293334961 ;  /* 0x3fb8aa3bf3037820 */ /* 0x000fe20000410000 */
[----:B------:R-:W-:Y:S01]  /*5e80*/  FMUL.FTZ R2, R240, 1.4426950216293334961 ;  /* 0x3fb8aa3bf0027820 */ /* 0x000fe20000410000 */
[----:B------:R-:W-:Y:S01]  /*5e90*/  FMUL.FTZ R0, R241, 1.4426950216293334961 ;  /* 0x3fb8aa3bf1007820 */ /* 0x000fe20000410000 */
[----:B------:R-:W-:Y:S01]  /*5ea0*/  FSEL R164, R164, RZ, P0 ;  /* 0x000000ffa4a47208 */ /* 0x000fe20000000000 */
[----:B------:R-:W-:Y:S01]  /*5eb0*/  UISETP.GT.AND UP3, UPT, UR12, UR22, UPT ;  /* 0x000000160c00728c */ /* 0x000fe2000bf64270 */
[----:B------:R-:W-:Y:S03]  /*5ec0*/  FSETP.NEU.FTZ.AND P0, PT, R243, -INF , PT ;  /* 0xff800000f300780b */ /* 0x000fe60003f1d000 */
[--C-:B------:R-:W-:Y:S01]  /*5ed0*/  FFMA.FTZ R4, R4, UR13, -R164.reuse ;  /* 0x0000000d04047c23 */ /* 0x100fe200080108a4 */
[----:B------:R-:W-:Y:S01]  /*5ee0*/  FSEL R3, R3, RZ, P0 ;  /* 0x000000ff03037208 */ /* 0x000fe20000000000 */
[--C-:B------:R-:W-:Y:S01]  /*5ef0*/  FFMA.FTZ R5, R5, UR13, -R164.reuse ;  /* 0x0000000d05057c23 */ /* 0x100fe200080108a4 */
[----:B------:R-:W-:Y:S01]  /*5f00*/  FSETP.NEU.FTZ.AND P0, PT, R240, -INF , PT ;  /* 0xff800000f000780b */ /* 0x000fe20003f1d000 */
[----:B------:R-:W-:Y:S01]  /*5f10*/  MUFU.EX2 R178, R4 ;  /* 0x0000000400b27308 */ /* 0x000fe20000000800 */
[--C-:B------:R-:W-:Y:S01]  /*5f20*/  FFMA.FTZ R16, R16, UR13, -R164.reuse ;  /* 0x0000000d10107c23 */ /* 0x100fe200080108a4 */
[--C-:B------:R-:W-:Y:S01]  /*5f30*/  FFMA.FTZ R18, R18, UR13, -R3.reuse ;  /* 0x0000000d12127c23 */ /* 0x100fe20008010803 */
[--C-:B------:R-:W-:Y:S01]  /*5f40*/  FFMA.FTZ R19, R19, UR13, -R3.reuse ;  /* 0x0000000d13137c23 */ /* 0x100fe20008010803 */
[--C-:B------:R-:W-:Y:S01]  /*5f50*/  FFMA.FTZ R34, R34, UR13, -R3.reuse ;  /* 0x0000000d22227c23 */ /* 0x100fe20008010803 */
[--C-:B------:R-:W-:Y:S01]  /*5f60*/  FFMA.FTZ R6, R6, UR13, -R3.reuse ;  /* 0x0000000d06067c23 */ /* 0x100fe20008010803 */
[--C-:B------:R-:W-:Y:S01]  /*5f70*/  FFMA.FTZ R7, R7, UR13, -R3.reuse ;  /* 0x0000000d07077c23 */ /* 0x100fe20008010803 */
[--C-:B------:R-:W-:Y:S01]  /*5f80*/  FFMA.FTZ R22, R22, UR13, -R3.reuse ;  /* 0x0000000d16167c23 */ /* 0x100fe20008010803 */
[--C-:B------:R-:W-:Y:S01]  /*5f90*/  FFMA.FTZ R23, R23, UR13, -R3.reuse ;  /* 0x0000000d17177c23 */ /* 0x100fe20008010803 */
[----:B------:R-:W-:Y:S01]  /*5fa0*/  FFMA.FTZ R3, R35, UR13, -R3 ;  /* 0x0000000d23037c23 */ /* 0x000fe20008010803 */
[----:B------:R-:W-:Y:S01]  /*5fb0*/  FSEL R2, R2, RZ, P0 ;  /* 0x000000ff02027208 */ /* 0x000fe20000000000 */
[----:B------:R-:W1:Y:S01]  /*5fc0*/  MUFU.EX2 R177, R5 ;  /* 0x0000000500b17308 */ /* 0x000e620000000800 */
[--C-:B------:R-:W-:Y:S01]  /*5fd0*/  FFMA.FTZ R17, R17, UR13, -R164.reuse ;  /* 0x0000000d11117c23 */ /* 0x100fe200080108a4 */
[----:B------:R-:W-:Y:S01]  /*5fe0*/  FSETP.NEU.FTZ.AND P0, PT, R241, -INF , PT ;  /* 0xff800000f100780b */ /* 0x000fe20003f1d000 */
[----:B------:R-:W-:Y:S01]  /*5ff0*/  FFMA.FTZ R20, R20, UR13, -R164 ;  /* 0x0000000d14147c23 */ /* 0x000fe200080108a4 */
[--C-:B------:R-:W-:Y:S01]  /*6000*/  FFMA.FTZ R28, R28, UR13, -R2.reuse ;  /* 0x0000000d1c1c7c23 */ /* 0x100fe20008010802 */
[--C-:B------:R-:W-:Y:S01]  /*6010*/  FFMA.FTZ R8, R8, UR13, -R2.reuse ;  /* 0x0000000d08087c23 */ /* 0x100fe20008010802 */
[--C-:B------:R-:W-:Y:S01]  /*6020*/  FFMA.FTZ R9, R9, UR13, -R2.reuse ;  /* 0x0000000d09097c23 */ /* 0x100fe20008010802 */
[--C-:B------:R-:W-:Y:S03]  /*6030*/  FFMA.FTZ R12, R12, UR13, -R2.reuse ;  /* 0x0000000d0c0c7c23 */ /* 0x100fe60008010802 */
[----:B------:R-:W-:Y:S01]  /*6040*/  MUFU.EX2 R176, R6 ;  /* 0x0000000600b07308 */ /* 0x000fe20000000800 */
[--C-:B------:R-:W-:Y:S01]  /*6050*/  FFMA.FTZ R13, R13, UR13, -R2.reuse ;  /* 0x0000000d0d0d7c23 */ /* 0x100fe20008010802 */
[--C-:B------:R-:W-:Y:S01]  /*6060*/  FFMA.FTZ R24, R24, UR13, -R2.reuse ;  /* 0x0000000d18187c23 */ /* 0x100fe20008010802 */
[--C-:B------:R-:W-:Y:S01]  /*6070*/  FFMA.FTZ R25, R25, UR13, -R2.reuse ;  /* 0x0000000d19197c23 */ /* 0x100fe20008010802 */
[----:B------:R-:W-:Y:S01]  /*6080*/  FFMA.FTZ R2, R29, UR13, -R2 ;  /* 0x0000000d1d027c23 */ /* 0x000fe20008010802 */
[----:B------:R-:W-:Y:S01]  /*6090*/  FSEL R0, R0, RZ, P0 ;  /* 0x000000ff00007208 */ /* 0x000fe20000000000 */
[--C-:B------:R-:W-:Y:S01]  /*60a0*/  FFMA.FTZ R21, R21, UR13, -R164.reuse ;  /* 0x0000000d15157c23 */ /* 0x100fe200080108a4 */
[--C-:B------:R-:W-:Y:S03]  /*60b0*/  FFMA.FTZ R32, R32, UR13, -R164.reuse ;  /* 0x0000000d20207c23 */ /* 0x100fe600080108a4 */
[----:B------:R-:W2:Y:S01]  /*60c0*/  MUFU.EX2 R183, R7 ;  /* 0x0000000700b77308 */ /* 0x000ea20000000800 */
[----:B------:R-:W-:Y:S01]  /*60d0*/  FFMA.FTZ R164, R33, UR13, -R164 ;  /* 0x0000000d21a47c23 */ /* 0x000fe200080108a4 */
[--C-:B------:R-:W-:Y:S01]  /*60e0*/  FFMA.FTZ R10, R10, UR13, -R0.reuse ;  /* 0x0000000d0a0a7c23 */ /* 0x100fe20008010800 */
[--C-:B------:R-:W-:Y:S01]  /*60f0*/  FFMA.FTZ R11, R11, UR13, -R0.reuse ;  /* 0x0000000d0b0b7c23 */ /* 0x100fe20008010800 */
[--C-:B------:R-:W-:Y:S01]  /*6100*/  FFMA.FTZ R14, R14, UR13, -R0.reuse ;  /* 0x0000000d0e0e7c23 */ /* 0x100fe20008010800 */
[--C-:B------:R-:W-:Y:S01]  /*6110*/  FFMA.FTZ R15, R15, UR13, -R0.reuse ;  /* 0x0000000d0f0f7c23 */ /* 0x100fe20008010800 */
[--C-:B------:R-:W-:Y:S01]  /*6120*/  FFMA.FTZ R30, R30, UR13, -R0.reuse ;  /* 0x0000000d1e1e7c23 */ /* 0x100fe20008010800 */
[--C-:B------:R-:W-:Y:S03]  /*6130*/  FFMA.FTZ R26, R26, UR13, -R0.reuse ;  /* 0x0000000d1a1a7c23 */ /* 0x100fe60008010800 */
[----:B------:R2:W-:Y:S01]  /*6140*/  MUFU.EX2 R236, R3 ;  /* 0x0000000300ec7308 */ /* 0x0005e20000000800 */
[--C-:B------:R-:W-:Y:S01]  /*6150*/  FFMA.FTZ R27, R27, UR13, -R0.reuse ;  /* 0x0000000d1b1b7c23 */ /* 0x100fe20008010800 */
[----:B------:R-:W-:Y:S01]  /*6160*/  FFMA.FTZ R0, R31, UR13, -R0 ;  /* 0x0000000d1f007c23 */ /* 0x000fe20008010800 */
[----:B------:R-:W-:Y:S07]  /*6170*/  PLOP3.LUT P1, PT, PT, PT, UP3, 0x80, 0x0 ;  /* 0x000000000000781c */ /* 0x000fee0003f2f038 */
[----:B------:R-:W-:Y:S10]  /*6180*/  MUFU.EX2 R235, R16 ;  /* 0x0000001000eb7308 */ /* 0x000ff40000000800 */
[----:B------:R-:W3:Y:S10]  /*6190*/  MUFU.EX2 R234, R17 ;  /* 0x0000001100ea7308 */ /* 0x000ef40000000800 */
[----:B------:R3:W-:Y:S10]  /*61a0*/  MUFU.EX2 R193, R2 ;  /* 0x0000000200c17308 */ /* 0x0007f40000000800 */
[----:B------:R-:W-:Y:S10]  /*61b0*/  MUFU.EX2 R233, R18 ;  /* 0x0000001200e97308 */ /* 0x000ff40000000800 */
[----:B------:R-:W4:Y:S10]  /*61c0*/  MUFU.EX2 R232, R19 ;  /* 0x0000001300e87308 */ /* 0x000f340000000800 */
        /* <DEDUP_REMOVED lines=19> */
[----:B------:R-:W4:Y:S10]  /*6300*/  MUFU.EX2 R190, R27 ;  /* 0x0000001b00be7308 */ /* 0x000f340000000800 */
[----:B------:R-:W4:Y:S10]  /*6310*/  MUFU.EX2 R201, R28 ;  /* 0x0000001c00c97308 */ /* 0x000f340000000800 */
        /* <DEDUP_REMOVED lines=9> */
[----:B------:R4:W-:Y:S01]  /*63b0*/  STS [R223+0x20400], R5 ;  /* 0x02040005df007388 */ /* 0x0009e20000000800 */
[----:B-1----:R-:W-:Y:S02]  /*63c0*/  F2FP.BF16.F32.PACK_AB R4, R181, R182 ;  /* 0x000000b6b504723e */ /* 0x002fe400000010ff */
[----:B--2---:R-:W-:Y:S03]  /*63d0*/  F2FP.BF16.F32.PACK_AB R3, R179, R180 ;  /* 0x000000b4b303723e */ /* 0x004fe600000010ff */
[----:B------:R1:W-:Y:S01]  /*63e0*/  STS [R222+0x21000], R4 ;  /* 0x02100004de007388 */ /* 0x0003e20000000800 */
[----:B---3--:R-:W-:Y:S03]  /*63f0*/  F2FP.BF16.F32.PACK_AB R2, R187, R184 ;  /* 0x000000b8bb02723e */ /* 0x008fe600000010ff */
[----:B------:R2:W-:Y:S01]  /*6400*/  STS [R222+0x21400], R3 ;  /* 0x02140003de007388 */ /* 0x0005e20000000800 */
[----:B----4-:R-:W-:Y:S03]  /*6410*/  F2FP.BF16.F32.PACK_AB R5, R185, R186 ;  /* 0x000000bab905723e */ /* 0x010fe600000010ff */
        /* <DEDUP_REMOVED lines=9> */
[----:B------:R4:W-:Y:S04]  /*64b0*/  STS [R221+0x20000], R2 ;  /* 0x02000002dd007388 */ /* 0x0009e80000000800 */
[----:B------:R-:W-:Y:S01]  /*64c0*/  STS [R220+0x21000], R5 ;  /* 0x02100005dc007388 */ /* 0x000fe20000000800 */
[----:B-1----:R-:W-:Y:S02]  /*64d0*/  F2FP.BF16.F32.PACK_AB R4, R190, R191 ;  /* 0x000000bfbe04723e */ /* 0x002fe400000010ff */
[----:B--2---:R-:W-:Y:S03]  /*64e0*/  F2FP.BF16.F32.PACK_AB R3, R193, R201 ;  /* 0x000000c9c103723e */ /* 0x004fe600000010ff */
[----:B------:R-:W-:Y:S01]  /*64f0*/  STS [R220+0x21400], R4 ;  /* 0x02140004dc007388 */ /* 0x000fe20000000800 */
[----:B---3--:R-:W-:Y:S03]  /*6500*/  F2FP.BF16.F32.PACK_AB R0, R188, R189 ;  /* 0x000000bdbc00723e */ /* 0x008fe600000010ff */
[----:B------:R1:W-:Y:S01]  /*6510*/  STS [R221+0x21000], R3 ;  /* 0x02100003dd007388 */ /* 0x0003e20000000800 */
[----:B----4-:R-:W-:Y:S03]  /*6520*/  LEA R2, R216, UR4, 0x1 ;  /* 0x00000004d8027c11 */ /* 0x010fe6000f8e08ff */
[----:B------:R2:W-:Y:S01]  /*6530*/  STS [R221+0x21400], R0 ;  /* 0x02140000dd007388 */ /* 0x0005e20000000800 */
[-C--:B------:R-:W-:Y:S03]  /*6540*/  IADD3 R205, R196, R2.reuse, RZ ;  /* 0x00000002c4cd7210 */ /* 0x080fe60007ffe0ff */
[----:B------:R-:W-:Y:S08]  /*6550*/  LDSM.16.M88.4 R32, [R2+0x8000] ;  /* 0x008000000220783b */ /* 0x000ff00000000200 */
[----:B------:R-:W3:Y:S08]  /*6560*/  LDSM.16.M88.4 R16, [R211+UR4+0x14000] ;  /* 0x01400004d310783b */ /* 0x000ef00008000200 */
[----:B------:R-:W4:Y:S01]  /*6570*/  LDSM.16.M88.4 R28, [R2+0x9000] ;  /* 0x00900000021c783b */ /* 0x000f220000000200 */
[----:B-1----:R-:W-:Y:S04]  /*6580*/  IADD3 R3, R214, R2, RZ ;  /* 0x00000002d6037210 */ /* 0x002fe80007ffe0ff */
[----:B------:R-:W-:Y:S02]  /*6590*/  IADD3 R204, R196, R3, RZ ;  /* 0x00000003c4cc7210 */ /* 0x000fe40007ffe0ff */
[----:B--2---:R-:W-:Y:S01]  /*65a0*/  SHF.L.U32 R0, R215, 0x1, RZ ;  /* 0x00000001d7007819 */ /* 0x004fe200000006ff */
[----:B------:R-:W1:Y:S08]  /*65b0*/  LDSM.16.M88.4 R164, [R211+UR4+0x14800] ;  /* 0x01480004d3a4783b */ /* 0x000e700008000200 */
[----:B------:R-:W-:Y:S08]  /*65c0*/  LDSM.16.M88.4 R168, [R3+0x8000] ;  /* 0x0080000003a8783b */ /* 0x000ff00000000200 */
[----:B------:R-:W2:Y:S01]  /*65d0*/  LDSM.16.M88.4 R172, [R210+0x8000] ;  /* 0x00800000d2ac783b */ /* 0x000ea20000000200 */
[-C--:B---3--:R-:W-:Y:S06]  /*65e0*/  HMMA.16816.F32.BF16 R4, R32, R16.reuse, RZ ;  /* 0x000000102004723c */ /* 0x088fec00000418ff */
[C---:B----4-:R-:W-:Y:S06]  /*65f0*/  HMMA.16816.F32.BF16 R8, R28.reuse, R16, RZ ;  /* 0x000000101c08723c */ /* 0x050fec00000418ff */
[-C--:B------:R-:W-:Y:S06]  /*6600*/  HMMA.16816.F32.BF16 R12, R28, R18.reuse, RZ ;  /* 0x000000121c0c723c */ /* 0x080fec00000418ff */
[C---:B------:R-:W-:Y:S06]  /*6610*/  HMMA.16816.F32.BF16 R16, R32.reuse, R18, RZ ;  /* 0x000000122010723c */ /* 0x040fec00000418ff */
[-C--:B-1----:R-:W-:Y:S06]  /*6620*/  HMMA.16816.F32.BF16 R20, R32, R164.reuse, RZ ;  /* 0x000000a42014723c */ /* 0x082fec00000418ff */
[C---:B------:R-:W-:Y:S06]  /*6630*/  HMMA.16816.F32.BF16 R24, R28.reuse, R164, RZ ;  /* 0x000000a41c18723c */ /* 0x040fec00000418ff */
[-C--:B------:R-:W-:Y:S06]  /*6640*/  HMMA.16816.F32.BF16 R28, R28, R166.reuse, RZ ;  /* 0x000000a61c1c723c */ /* 0x080fec00000418ff */
[----:B------:R-:W-:Y:S01]  /*6650*/  HMMA.16816.F32.BF16 R32, R32, R166, RZ ;  /* 0x000000a62020723c */ /* 0x000fe200000418ff */
[----:B------:R-:W1:Y:S05]  /*6660*/  LDSM.16.M88.4 R164, [R3+0x9000] ;  /* 0x0090000003a4783b */ /* 0x000e6a0000000200 */
[-C--:B--2---:R-:W-:Y:S06]  /*6670*/  HMMA.16816.F32.BF16 R4, R168, R172.reuse, R4 ;  /* 0x000000aca804723c */ /* 0x084fec0000041804 */
[C---:B-1----:R-:W-:Y:S06]  /*6680*/  HMMA.16816.F32.BF16 R8, R164.reuse, R172, R8 ;  /* 0x000000aca408723c */ /* 0x042fec0000041808 */
[-C--:B------:R-:W-:Y:S06]  /*6690*/  HMMA.16816.F32.BF16 R12, R164, R174.reuse, R12 ;  /* 0x000000aea40c723c */ /* 0x080fec000004180c */
[C---:B------:R-:W-:Y:S01]  /*66a0*/  HMMA.16816.F32.BF16 R16, R168.reuse, R174, R16 ;  /* 0x000000aea810723c */ /* 0x040fe20000041810 */
[----:B------:R-:W1:Y:S05]  /*66b0*/  LDSM.16.M88.4 R172, [R210+0x8800] ;  /* 0x00880000d2ac783b */ /* 0x000e6a0000000200 */
[-C--:B-1----:R-:W-:Y:S06]  /*66c0*/  HMMA.16816.F32.BF16 R20, R168, R172.reuse, R20 ;  /* 0x000000aca814723c */ /* 0x082fec0000041814 */
[C---:B------:R-:W-:Y:S06]  /*66d0*/  HMMA.16816.F32.BF16 R24, R164.reuse, R172, R24 ;  /* 0x000000aca418723c */ /* 0x040fec0000041818 */
[-C--:B------:R-:W-:Y:S01]  /*66e0*/  HMMA.16816.F32.BF16 R28, R164, R174.reuse, R28 ;  /* 0x000000aea41c723c */ /* 0x080fe2000004181c */
[----:B------:R-:W-:Y:S05]  /*66f0*/  LDSM.16.M88.4 R164, [R205+0x8000] ;  /* 0x00800000cda4783b */ /* 0x000fea0000000200 */
[----:B------:R-:W-:Y:S03]  /*6700*/  HMMA.16816.F32.BF16 R32, R168, R174, R32 ;  /* 0x000000aea820723c */ /* 0x000fe60000041820 */
[----:B------:R-:W1:Y:S08]  /*6710*/  LDSM.16.M88.4 R168, [R213+0x8000] ;  /* 0x00800000d5a8783b */ /* 0x000e700000000200 */
        /* <DEDUP_REMOVED lines=11> */
[----:B------:R-:W-:Y:S08]  /*67d0*/  LDSM.16.M88.4 R164, [R204+0x8000] ;  /* 0x00800000cca4783b */ /* 0x000ff00000000200 */
[----:B------:R-:W1:Y:S02]  /*67e0*/  LDSM.16.M88.4 R168, [R212+0x8000] ;  /* 0x00800000d4a8783b */ /* 0x000e640000000200 */
[-C--:B-1----:R-:W-:Y:S06]  /*67f0*/  HMMA.16816.F32.BF16 R4, R164, R168.reuse, R4 ;  /* 0x000000a8a404723c */ /* 0x082fec0000041804 */
[C---:B------:R-:W-:Y:S06]  /*6800*/  HMMA.16816.F32.BF16 R8, R172.reuse, R168, R8 ;  /* 0x000000a8ac08723c */ /* 0x040fec0000041808 */
        /* <DEDUP_REMOVED lines=9> */
[----:B------:R-:W1:Y:S02]  /*68a0*/  LDSM.16.M88.4 R168, [R211+UR4+0x18000] ;  /* 0x01800004d3a8783b */ /* 0x000e640008000200 */
        /* <DEDUP_REMOVED lines=41> */
[C---:B-----5:R-:W-:Y:S01]  /*6b40*/  FADD.FTZ R4, -R199.reuse, R4 ;  /* 0x00000004c7047221 */ /* 0x060fe20000010100 */
[----:B------:R-:W-:Y:S01]  /*6b50*/  FADD.FTZ R5, -R199, R5 ;  /* 0x00000005c7057221 */ /* 0x000fe20000010100 */
[C---:B------:R-:W-:Y:S03]  /*6b60*/  FADD.FTZ R6, -R200.reuse, R6 ;  /* 0x00000006c8067221 */ /* 0x040fe60000010100 */
        /* <DEDUP_REMOVED lines=18> */
[----:B------:R-:W-:Y:S01]  /*6c90*/  FADD.FTZ R17, -R199, R17 ;  /* 0x00000011c7117221 */ /* 0x000fe20000010100 */
[----:B------:R-:W-:Y:S01]  /*6ca0*/  FADD.FTZ R18, -R200, R18 ;  /* 0x00000012c8127221 */ /* 0x000fe20000010100 */
[C---:B------:R-:W-:Y:S01]  /*6cb0*/  FADD.FTZ R8, -R198.reuse, R8 ;  /* 0x00000008c6087221 */ /* 0x040fe20000010100 */
[----:B------:R-:W-:Y:S01]  /*6cc0*/  FADD.FTZ R9, -R198, R9 ;  /* 0x00000009c6097221 */ /* 0x000fe20000010100 */
[----:B------:R-:W-:Y:S01]  /*6cd0*/  FADD.FTZ R19, -R200, R19 ;  /* 0x00000013c8137221 */ /* 0x000fe20000010100 */
[----:B------:R-:W-:Y:S01]  /*6ce0*/  MOV R176, UR4 ;  /* 0x0000000400b07c02 */ /* 0x000fe20008000f00 */
[----:B------:R-:W-:Y:S01]  /*6cf0*/  FMUL.FTZ R8, R182, R8 ;  /* 0x00000008b6087220 */ /* 0x000fe20000410000 */
[----:B------:R-:W-:Y:S01]  /*6d00*/  F2FP.BF16.F32.PACK_AB R180, R5, R4 ;  /* 0x0000000405b4723e */ /* 0x000fe200000010ff */
[----:B------:R-:W-:Y:S01]  /*6d10*/  FMUL.FTZ R5, R234, R17 ;  /* 0x00000011ea057220 */ /* 0x000fe20000410000 */
[----:B------:R-:W-:Y:S01]  /*6d20*/  F2FP.BF16.F32.PACK_AB R179, R7, R6 ;  /* 0x0000000607b3723e */ /* 0x000fe200000010ff */
[----:B------:R-:W-:Y:S01]  /*6d30*/  FMUL.FTZ R6, R235, R16 ;  /* 0x00000010eb067220 */ /* 0x000fe20000410000 */
[----:B------:R-:W-:Y:S01]  /*6d40*/  F2FP.BF16.F32.PACK_AB R177, R11, R10 ;  /* 0x0000000a0bb1723e */ /* 0x000fe200000010ff */
[-C--:B-1----:R-:W-:Y:S03]  /*6d50*/  HMMA.16816.F32.BF16 R20, R164, R168.reuse, R20 ;  /* 0x000000a8a414723c */ /* 0x082fe60000041814 */
[----:B------:R-:W-:Y:S01]  /*6d60*/  FMUL.FTZ R4, R233, R18 ;  /* 0x00000012e9047220 */ /* 0x000fe20000410000 */
[----:B------:R-:W-:Y:S01]  /*6d70*/  FMUL.FTZ R9, R181, R9 ;  /* 0x00000009b5097220 */ /* 0x000fe20000410000 */
[----:B------:R-:W-:Y:S01]  /*6d80*/  FMUL.FTZ R18, R232, R19 ;  /* 0x00000013e8127220 */ /* 0x000fe20000410000 */
[C---:B------:R-:W-:Y:S05]  /*6d90*/  HMMA.16816.F32.BF16 R24, R172.reuse, R168, R24 ;  /* 0x000000a8ac18723c */ /* 0x040fea0000041818 */
[----:B------:R-:W-:Y:S01]  /*6da0*/  IADD3 R176, R0, 0x8000, R176 ;  /* 0x0000800000b07810 */ /* 0x000fe20007ffe0b0 */
[-C--:B------:R-:W-:Y:S05]  /*6db0*/  HMMA.16816.F32.BF16 R28, R172, R170.reuse, R28 ;  /* 0x000000aaac1c723c */ /* 0x080fea000004181c */
[----:B------:R-:W-:Y:S01]  /*6dc0*/  F2FP.BF16.F32.PACK_AB R169, R13, R12 ;  /* 0x0000000c0da9723e */ /* 0x000fe200000010ff */
[----:B------:R-:W-:Y:S05]  /*6dd0*/  HMMA.16816.F32.BF16 R32, R164, R170, R32 ;  /* 0x000000aaa420723c */ /* 0x000fea0000041820 */
[----:B------:R-:W-:Y:S01]  /*6de0*/  F2FP.BF16.F32.PACK_AB R168, R15, R14 ;  /* 0x0000000e0fa8723e */ /* 0x000fe200000010ff */
[C---:B------:R-:W-:Y:S01]  /*6df0*/  FADD.FTZ R20, -R199.reuse, R20 ;  /* 0x00000014c7147221 */ /* 0x040fe20000010100 */
[----:B------:R-:W-:Y:S01]  /*6e00*/  FADD.FTZ R21, -R199, R21 ;  /* 0x00000015c7157221 */ /* 0x000fe20000010100 */
[C---:B------:R-:W-:Y:S03]  /*6e10*/  FADD.FTZ R22, -R200.reuse, R22 ;  /* 0x00000016c8167221 */ /* 0x040fe60000010100 */
[----:B------:R-:W-:Y:S01]  /*6e20*/  FADD.FTZ R23, -R200, R23 ;  /* 0x00000017c8177221 */ /* 0x000fe20000010100 */
[C---:B------:R-:W-:Y:S01]  /*6e30*/  FADD.FTZ R24, -R198.reuse, R24 ;  /* 0x00000018c6187221 */ /* 0x040fe20000010100 */
[----:B------:R-:W-:Y:S01]  /*6e40*/  FADD.FTZ R25, -R198, R25 ;  /* 0x00000019c6197221 */ /* 0x000fe20000010100 */
[C---:B------:R-:W-:Y:S01]  /*6e50*/  FADD.FTZ R26, -R197.reuse, R26 ;  /* 0x0000001ac51a7221 */ /* 0x040fe20000010100 */
[----:B------:R-:W-:Y:S01]  /*6e60*/  FADD.FTZ R27, -R197, R27 ;  /* 0x0000001bc51b7221 */ /* 0x000fe20000010100 */
[----:B------:R-:W-:Y:S01]  /*6e70*/  FMUL.FTZ R20, R227, R20 ;  /* 0x00000014e3147220 */ /* 0x000fe20000410000 */
[----:B------:R-:W-:Y:S01]  /*6e80*/  IADD3 R176, R176, R196, RZ ;  /* 0x000000c4b0b07210 */ /* 0x000fe20007ffe0ff */
[C---:B------:R-:W-:Y:S01]  /*6e90*/  FADD.FTZ R28, -R198.reuse, R28 ;  /* 0x0000001cc61c7221 */ /* 0x040fe20000010100 */
[----:B------:R-:W-:Y:S01]  /*6ea0*/  FADD.FTZ R29, -R198, R29 ;  /* 0x0000001dc61d7221 */ /* 0x000fe20000010100 */
[----:B------:R-:W-:Y:S01]  /*6eb0*/  F2FP.BF16.F32.PACK_AB R178, R9, R8 ;  /* 0x0000000809b2723e */ /* 0x000fe200000010ff */
        /* <DEDUP_REMOVED lines=21> */
[----:B------:R-:W-:Y:S01]  /*7010*/  F2FP.BF16.F32.PACK_AB R14, R14, R26 ;  /* 0x0000001a0e0e723e */ /* 0x000fe200000010ff */
[----:B------:R-:W-:Y:S01]  /*7020*/  FMUL.FTZ R10, R188, R31 ;  /* 0x0000001fbc0a7220 */ /* 0x000fe20000410000 */
[----:B------:R-:W-:Y:S01]  /*7030*/  FMUL.FTZ R32, R239, R32 ;  /* 0x00000020ef207220 */ /* 0x000fe20000410000 */
[----:B------:R-:W-:Y:S01]  /*7040*/  F2FP.BF16.F32.PACK_AB R11, R11, R28 ;  /* 0x0000001c0b0b723e */ /* 0x000fe200000010ff */
[----:B------:R-:W-:Y:S01]  /*7050*/  FMUL.FTZ R13, R238, R33 ;  /* 0x00000021ee0d7220 */ /* 0x000fe20000410000 */
[----:B------:R-:W-:Y:S01]  /*7060*/  FMUL.FTZ R34, R237, R34 ;  /* 0x00000022ed227220 */ /* 0x000fe20000410000 */
[----:B------:R-:W-:Y:S01]  /*7070*/  F2FP.BF16.F32.PACK_AB R10, R10, R30 ;  /* 0x0000001e0a0a723e */ /* 0x000fe200000010ff */
[----:B------:R-:W-:Y:S02]  /*7080*/  FMUL.FTZ R12, R236, R35 ;  /* 0x00000023ec0c7220 */ /* 0x000fe40000410000 */
[----:B------:R-:W-:Y:S03]  /*7090*/  F2FP.BF16.F32.PACK_AB R13, R13, R32 ;  /* 0x000000200d0d723e */ /* 0x000fe600000010ff */
[----:B------:R-:W-:Y:S01]  /*70a0*/  F2FP.BF16.F32.PACK_AB R12, R12, R34 ;  /* 0x000000220c0c723e */ /* 0x000fe200000010ff */
        /* <DEDUP_REMOVED lines=57> */
.L_x_438:
[----:B------:R-:W-:Y:S01]  /*7440*/  STS [R222+0x1c000], R180 ;  /* 0x01c000b4de007388 */ /* 0x000fe20000000800 */
[----:B------:R-:W-:Y:S03]  /*7450*/  UIMAD UR6, UR28, UR27, URZ ;  /* 0x0000001b1c0672a4 */ /* 0x000fe6000f8e023f */
[----:B------:R-:W-:Y:S01]  /*7460*/  STS [R222+0x1c400], R179 ;  /* 0x01c400b3de007388 */ /* 0x000fe20000000800 */
[----:B------:R-:W-:Y:S03]  /*7470*/  ULEA UR5, -UR6, URZ, 0x6 ;  /* 0x0000003f06057291 */ /* 0x000fe6000f8e313f */
        /* <DEDUP_REMOVED lines=15> */
[----:B---3--:R-:W-:Y:S04]  /*7570*/  LDSM.16.MT88.4 R4, [R207+0x20000] ;  /* 0x02000000cf04783b */ /* 0x008fe80000004200 */
[----:B------:R-:W1:Y:S04]  /*7580*/  LDSM.16.MT88.4 R8, [R0+UR4+0x8000] ;  /* 0x008000040008783b */ /* 0x000e680008004200 */
[----:B------:R-:W2:Y:S04]  /*7590*/  LDSM.16.MT88.4 R12, [R207+0x22000] ;  /* 0x02200000cf0c783b */ /* 0x000ea80000004200 */
[----:B------:R-:W3:Y:S04]  /*75a0*/  LDSM.16.MT88.4 R16, [R176] ;  /* 0x00000000b010783b */ /* 0x000ee80000004200 */
[----:B------:R-:W4:Y:S04]  /*75b0*/  LDSM.16.MT88.4 R20, [R0+UR4+0xa000] ;  /* 0x00a000040014783b */ /* 0x000f280008004200 */
[----:B------:R-:W5:Y:S04]  /*75c0*/  LDSM.16.MT88.4 R24, [R176+0x2000] ;  /* 0x00200000b018783b */ /* 0x000f680000004200 */
[----:B------:R-:W-:Y:S04]  /*75d0*/  LDSM.16.MT88.4 R28, [R207+0x20800] ;  /* 0x02080000cf1c783b */ /* 0x000fe80000004200 */
[----:B------:R-:W5:Y:S04]  /*75e0*/  LDSM.16.MT88.4 R32, [R0+UR4+0x8800] ;  /* 0x008800040020783b */ /* 0x000f680008004200 */
[----:B------:R-:W5:Y:S04]  /*75f0*/  LDSM.16.MT88.4 R164, [R207+0x22800] ;  /* 0x02280000cfa4783b */ /* 0x000f680000004200 */
[----:B------:R-:W-:Y:S04]  /*7600*/  LDSM.16.MT88.4 R168, [R176+0x3000] ;  /* 0x00300000b0a8783b */ /* 0x000fe80000004200 */
[----:B------:R-:W-:Y:S01]  /*7610*/  LDSM.16.MT88.4 R172, [R0+UR4+0xb800] ;  /* 0x00b8000400ac783b */ /* 0x000fe20008004200 */
        /* <DEDUP_REMOVED lines=15> */
[-C--:B-----5:R-:W-:Y:S06]  /*7710*/  HMMA.16816.F32.BF16 R84, R4, R24.reuse, R84 ;  /* 0x000000180454723c */ /* 0x0a0fec0000041854 */
[C---:B------:R-:W-:Y:S06]  /*7720*/  HMMA.16816.F32.BF16 R88, R12.reuse, R24, R88 ;  /* 0x000000180c58723c */ /* 0x040fec0000041858 */
[-C--:B------:R-:W-:Y:S01]  /*7730*/  HMMA.16816.F32.BF16 R92, R12, R26.reuse, R92 ;  /* 0x0000001a0c5c723c */ /* 0x080fe2000004185c */
[----:B------:R-:W-:Y:S05]  /*7740*/  LDSM.16.MT88.4 R12, [R0+UR4+0x9000] ;  /* 0x00900004000c783b */ /* 0x000fea0008004200 */
[----:B------:R-:W-:Y:S01]  /*7750*/  HMMA.16816.F32.BF16 R96, R4, R26, R96 ;  /* 0x0000001a0460723c */ /* 0x000fe20000041860 */
[----:B------:R-:W4:Y:S04]  /*7760*/  LDSM.16.MT88.4 R4, [R207+0x21000] ;  /* 0x02100000cf04783b */ /* 0x000f280000004200 */
[----:B------:R-:W5:Y:S01]  /*7770*/  LDSM.16.MT88.4 R24, [R207+0x23000] ;  /* 0x02300000cf18783b */ /* 0x000f620000004200 */
        /* <DEDUP_REMOVED lines=21> */
[----:B------:R2:W3:Y:S03]  /*78d0*/  LDSM.16.MT88.4 R20, [R0+UR4+0x9800] ;  /* 0x009800040014783b */ /* 0x0004e60008004200 */
[-C--:B----4-:R-:W-:Y:S01]  /*78e0*/  HMMA.16816.F32.BF16 R36, R4, R12.reuse, R36 ;  /* 0x0000000c0424723c */ /* 0x090fe20000041824 */
[----:B------:R-:W4:Y:S01]  /*78f0*/  LDSM.16.MT88.4 R28, [R207+0x23800] ;  /* 0x02380000cf1c783b */ /* 0x000f220000004200 */
[----:B------:R-:W-:Y:S04]  /*7900*/  BAR.SYNC.DEFER_BLOCKING 0x0 ;  /* 0x0000000000007b1d */ /* 0x000fe80000010000 */
[C---:B-----5:R-:W-:Y:S06]  /*7910*/  HMMA.16816.F32.BF16 R40, R24.reuse, R12, R40 ;  /* 0x0000000c1828723c */ /* 0x060fec0000041828 */
[-C--:B------:R-:W-:Y:S06]  /*7920*/  HMMA.16816.F32.BF16 R44, R24, R14.reuse, R44 ;  /* 0x0000000e182c723c */ /* 0x080fec000004182c */
[C---:B------:R-:W-:Y:S01]  /*7930*/  HMMA.16816.F32.BF16 R48, R4.reuse, R14, R48 ;  /* 0x0000000e0430723c */ /* 0x040fe20000041830 */
[----:B--2---:R-:W-:Y:S05]  /*7940*/  IMAD.U32 R0, RZ, RZ, UR5 ;  /* 0x00000005ff007e24 */ /* 0x004fea000f8e00ff */
        /* <DEDUP_REMOVED lines=12> */
[-C--:B---3--:R-:W-:Y:S01]  /*7a10*/  HMMA.16816.F32.BF16 R36, R16, R20.reuse, R36 ;  /* 0x000000141024723c */ /* 0x088fe20000041824 */
[----:B------:R-:W-:Y:S05]  /*7a20*/  IMAD.U32 R4, RZ, RZ, UR5 ;  /* 0x00000005ff047e24 */ /* 0x000fea000f8e00ff */
[C---:B----4-:R-:W-:Y:S05]  /*7a30*/  HMMA.16816.F32.BF16 R40, R28.reuse, R20, R40 ;  /* 0x000000141c28723c */ /* 0x050fea0000041828 */
[----:B------:R-:W-:Y:S01]  /*7a40*/  LEA R218, P0, R4, R218, 0x2 ;  /* 0x000000da04da7211 */ /* 0x000fe200078010ff */
[-C--:B------:R-:W-:Y:S05]  /*7a50*/  HMMA.16816.F32.BF16 R44, R28, R22.reuse, R44 ;  /* 0x000000161c2c723c */ /* 0x080fea000004182c */
[----:B------:R-:W-:Y:S01]  /*7a60*/  LEA.HI.X.SX32 R219, R0, R219, 0x2, P0 ;  /* 0x000000db00db7211 */ /* 0x000fe200000f16ff */
        /* <DEDUP_REMOVED lines=29> */
[----:B---3--:R-:W-:Y:S02]  /*7c40*/  @!P3 LEA.HI.X R9, R11, R9, R0, 0x5, P5 ;  /* 0x000000090b09b211 */ /* 0x008fe400028f2c00 */
        /* <DEDUP_REMOVED lines=26> */
.L_x_439:
[----:B------:R-:W-:Y:S01]  /*7df0*/  LDSM.16.M88.4 R32, [R2+0x1c000] ;  /* 0x01c000000220783b */ /* 0x000fe20000000200 */
[----:B------:R-:W-:Y:S01]  /*7e00*/  USHF.L.U32 UR5, UR6, 0x3, URZ ;  /* 0x0000000306057899 */ /* 0x000fe2000800063f */
[----:B------:R-:W-:Y:S01]  /*7e10*/  IMAD.MOV.U32 R227, RZ, RZ, 0x40 ;  /* 0x00000040ffe37424 */ /* 0x000fe200078e00ff */
[----:B------:R-:W-:Y:S01]  /*7e20*/  USHF.L.U32 UR10, UR6, 0x4, URZ ;  /* 0x00000004060a7899 */ /* 0x000fe2000800063f */
[----:B------:R-:W2:Y:S01]  /*7e30*/  LDSM.16.MT88.4 R16, [R206] ;  /* 0x00000000ce10783b */ /* 0x000ea20000004200 */
[----:B------:R-:W-:Y:S02]  /*7e40*/  UIMAD UR7, UR6, 0x18, URZ ;  /* 0x00000018060778a4 */ /* 0x000fe4000f8e023f */
[----:B-1----:R-:W-:Y:S01]  /*7e50*/  IMAD.U32 R0, RZ, RZ, UR5 ;  /* 0x00000005ff007e24 */ /* 0x002fe2000f8e00ff */
[----:B------:R-:W1:Y:S01]  /*7e60*/  LDSM.16.M88.4 R28, [R2+0x1d000] ;  /* 0x01d00000021c783b */ /* 0x000e620000000200 */
[----:B------:R-:W-:Y:S02]  /*7e70*/  USHF.L.U32 UR9, UR6, 0x5, URZ ;  /* 0x0000000506097899 */ /* 0x000fe4000800063f */
[----:B------:R-:W-:Y:S01]  /*7e80*/  UIMAD UR8, UR6, 0x28, URZ ;  /* 0x00000028060878a4 */ /* 0x000fe2000f8e023f */
[----:B------:R-:W3:Y:S01]  /*7e90*/  LDSM.16.MT88.4 R164, [R206+0x4000] ;  /* 0x00400000cea4783b */ /* 0x000ee20000004200 */
[----:B------:R-:W-:Y:S03]  /*7ea0*/  UISETP.GT.AND UP2, UPT, UR12, UR22, UPT ;  /* 0x000000160c00728c */ /* 0x000fe6000bf44270 */
[----:B------:R-:W-:Y:S04]  /*7eb0*/  LDSM.16.M88.4 R168, [R3+0x1c000] ;  /* 0x01c0000003a8783b */ /* 0x000fe80000000200 */
[----:B------:R-:W4:Y:S04]  /*7ec0*/  LDSM.16.MT88.4 R172, [R206+0x800] ;  /* 0x00080000ceac783b */ /* 0x000f280000004200 */
[----:B------:R-:W4:Y:S04]  /*7ed0*/  LDSM.16.M88.4 R176, [R3+0x1d000] ;  /* 0x01d0000003b0783b */ /* 0x000f280000000200 */
[----:B------:R-:W4:Y:S04]  /*7ee0*/  LDSM.16.MT88.4 R180, [R206+0x4800] ;  /* 0x00480000ceb4783b */ /* 0x000f280000004200 */
[----:B------:R-:W-:Y:S04]  /*7ef0*/  LDSM.16.M88.4 R184, [R205+0x1c000] ;  /* 0x01c00000cdb8783b */ /* 0x000fe80000000200 */
[----:B------:R-:W4:Y:S04]  /*7f00*/  LDSM.16.MT88.4 R188, [R206+0x1000] ;  /* 0x00100000cebc783b */ /* 0x000f280000004200 */
[----:B------:R-:W4:Y:S01]  /*7f10*/  LDSM.16.M88.4 R192, [R205+0x1d000] ;  /* 0x01d00000cdc0783b */ /* 0x000f220000000200 */
[-C--:B--2---:R-:W-:Y:S03]  /*7f20*/  HMMA.16816.F32.BF16 R4, R32, R16.reuse, RZ ;  /* 0x000000102004723c */ /* 0x084fe600000418ff */
[----:B------:R-:W2:Y:S04]  /*7f30*/  LDSM.16.MT88.4 R196, [R206+0x5000] ;  /* 0x00500000cec4783b */ /* 0x000ea80000004200 */
[----:B------:R-:W-:Y:S01]  /*7f40*/  LDSM.16.M88.4 R200, [R204+0x1d000] ;  /* 0x01d00000ccc8783b */ /* 0x000fe20000000200 */
[C---:B-1----:R-:W-:Y:S06]  /*7f50*/  HMMA.16816.F32.BF16 R8, R28.reuse, R16, RZ ;  /* 0x000000101c08723c */ /* 0x042fec00000418ff */
        /* <DEDUP_REMOVED lines=15> */
[----:B------:R-:W3:Y:S05]  /*8050*/  LDSM.16.MT88.4 R176, [R206+0x5800] ;  /* 0x00580000ceb0783b */ /* 0x000eea0000004200 */
[----:B------:R-:W-:Y:S01]  /*8060*/  HMMA.16816.F32.BF16 R32, R168, R182, R32 ;  /* 0x000000b6a820723c */ /* 0x000fe20000041820 */
[----:B------:R-:W-:Y:S04]  /*8070*/  LDSM.16.M88.4 R168, [R2+0x1e000] ;  /* 0x01e0000002a8783b */ /* 0x000fe80000000200 */
[----:B------:R-:W4:Y:S01]  /*8080*/  LDSM.16.MT88.4 R180, [R206+0x2000] ;  /* 0x00200000ceb4783b */ /* 0x000f220000004200 */
[-C--:B------:R-:W-:Y:S06]  /*8090*/  HMMA.16816.F32.BF16 R4, R184, R188.reuse, R4 ;  /* 0x000000bcb804723c */ /* 0x080fec0000041804 */
[C---:B------:R-:W-:Y:S06]  /*80a0*/  HMMA.16816.F32.BF16 R8, R192.reuse, R188, R8 ;  /* 0x000000bcc008723c */ /* 0x040fec0000041808 */
[-C--:B------:R-:W-:Y:S06]  /*80b0*/  HMMA.16816.F32.BF16 R12, R192, R190.reuse, R12 ;  /* 0x000000bec00c723c */ /* 0x080fec000004180c */
[C---:B------:R-:W-:Y:S01]  /*80c0*/  HMMA.16816.F32.BF16 R16, R184.reuse, R190, R16 ;  /* 0x000000beb810723c */ /* 0x040fe20000041810 */
[----:B------:R3:W4:Y:S05]  /*80d0*/  LDSM.16.M88.4 R188, [R2+0x1f000] ;  /* 0x01f0000002bc783b */ /* 0x00072a0000000200 */
[-C--:B--2---:R-:W-:Y:S06]  /*80e0*/  HMMA.16816.F32.BF16 R20, R184, R196.reuse, R20 ;  /* 0x000000c4b814723c */ /* 0x084fec0000041814 */
[C---:B------:R-:W-:Y:S06]  /*80f0*/  HMMA.16816.F32.BF16 R24, R192.reuse, R196, R24 ;  /* 0x000000c4c018723c */ /* 0x040fec0000041818 */
[-C--:B------:R-:W-:Y:S01]  /*8100*/  HMMA.16816.F32.BF16 R28, R192, R198.reuse, R28 ;  /* 0x000000c6c01c723c */ /* 0x080fe2000004181c */
[----:B------:R-:W2:Y:S05]  /*8110*/  LDSM.16.MT88.4 R192, [R206+0x6000] ;  /* 0x00600000cec0783b */ /* 0x000eaa0000004200 */
[----:B------:R-:W-:Y:S01]  /*8120*/  HMMA.16816.F32.BF16 R32, R184, R198, R32 ;  /* 0x000000c6b820723c */ /* 0x000fe20000041820 */
[----:B------:R-:W-:Y:S04]  /*8130*/  LDSM.16.MT88.4 R184, [R206+0x2800] ;  /* 0x00280000ceb8783b */ /* 0x000fe80000004200 */
[----:B------:R-:W-:Y:S01]  /*8140*/  LDSM.16.M88.4 R196, [R3+0x1f000] ;  /* 0x01f0000003c4783b */ /* 0x000fe20000000200 */
[-C--:B-1----:R-:W-:Y:S05]  /*8150*/  HMMA.16816.F32.BF16 R4, R164, R172.reuse, R4 ;  /* 0x000000aca404723c */ /* 0x082fea0000041804 */
[----:B---3--:R-:W-:Y:S01]  /*8160*/  @P1 IADD3 R2, P0, R246, UR19, RZ ;  /* 0x00000013f6021c10 */ /* 0x008fe2000ff1e0ff */
[C---:B------:R-:W-:Y:S01]  /*8170*/  HMMA.16816.F32.BF16 R8, R200.reuse, R172, R8 ;  /* 0x000000acc808723c */ /* 0x040fe20000041808 */
[----:B------:R-:W-:Y:S05]  /*8180*/  @UP3 UIADD3 UR19, UP1, UR19, -0x100, URZ ;  /* 0xffffff0013133890 */ /* 0x000fea000ff3e03f */
[-C--:B------:R-:W-:Y:S06]  /*8190*/  HMMA.16816.F32.BF16 R12, R200, R174.reuse, R12 ;  /* 0x000000aec80c723c */ /* 0x080fec000004180c */
[C---:B------:R-:W-:Y:S01]  /*81a0*/  HMMA.16816.F32.BF16 R16, R164.reuse, R174, R16 ;  /* 0x000000aea410723c */ /* 0x040fe20000041810 */
[----:B------:R1:W3:Y:S05]  /*81b0*/  LDSM.16.M88.4 R172, [R3+0x1e000] ;  /* 0x01e0000003ac783b */ /* 0x0002ea0000000200 */
[-C--:B------:R-:W-:Y:S06]  /*81c0*/  HMMA.16816.F32.BF16 R20, R164, R176.reuse, R20 ;  /* 0x000000b0a414723c */ /* 0x080fec0000041814 */
[C---:B------:R-:W-:Y:S06]  /*81d0*/  HMMA.16816.F32.BF16 R24, R200.reuse, R176, R24 ;  /* 0x000000b0c818723c */ /* 0x040fec0000041818 */
[-C--:B------:R-:W-:Y:S01]  /*81e0*/  HMMA.16816.F32.BF16 R28, R200, R178.reuse, R28 ;  /* 0x000000b2c81c723c */ /* 0x080fe2000004181c */
[----:B------:R-:W3:Y:S05]  /*81f0*/  LDSM.16.MT88.4 R200, [R206+0x6800] ;  /* 0x00680000cec8783b */ /* 0x000eea0000004200 */
[----:B------:R-:W-:Y:S01]  /*8200*/  HMMA.16816.F32.BF16 R32, R164, R178, R32 ;  /* 0x000000b2a420723c */ /* 0x000fe20000041820 */
[----:B------:R-:W-:Y:S04]  /*8210*/  LDSM.16.M88.4 R164, [R205+0x1e000] ;  /* 0x01e00000cda4783b */ /* 0x000fe80000000200 */
[----:B------:R-:W3:Y:S01]  /*8220*/  LDSM.16.MT88.4 R176, [R206+0x3000] ;  /* 0x00300000ceb0783b */ /* 0x000ee20000004200 */
[-C--:B----4-:R-:W-:Y:S05]  /*8230*/  HMMA.16816.F32.BF16 R4, R168, R180.reuse, R4 ;  /* 0x000000b4a804723c */ /* 0x090fea0000041804 */
[----:B-1----:R-:W-:Y:S01]  /*8240*/  @P1 IADD3.X R3, R247, UR18, RZ, P0, !PT ;  /* 0x00000012f7031c10 */ /* 0x002fe200087fe4ff */
[C---:B------:R-:W-:Y:S01]  /*8250*/  HMMA.16816.F32.BF16 R8, R188.reuse, R180, R8 ;  /* 0x000000b4bc08723c */ /* 0x040fe20000041808 */
[----:B------:R-:W-:Y:S03]  /*8260*/  @UP3 UIADD3.X UR18, UR18, -0x1, URZ, UP1, !UPT ;  /* 0xffffffff12123890 */ /* 0x000fe60008ffe43f */
[----:B------:R-:W5:Y:S02]  /*8270*/  @P1 LDG.E R242, desc[UR14][R2.64] ;  /* 0x0000000e02f21981 */ /* 0x000f64000c1e1900 */
[-C--:B------:R-:W-:Y:S02]  /*8280*/  HMMA.16816.F32.BF16 R12, R188, R182.reuse, R12 ;  /* 0x000000b6bc0c723c */ /* 0x080fe4000004180c */
[----:B------:R-:W5:Y:S04]  /*8290*/  @P1 LDG.E R243, desc[UR14][R2.64+0x20] ;  /* 0x0000200e02f31981 */ /* 0x000f68000c1e1900 */
[C---:B------:R-:W-:Y:S01]  /*82a0*/  HMMA.16816.F32.BF16 R16, R168.reuse, R182, R16 ;  /* 0x000000b6a810723c */ /* 0x040fe20000041810 */
[----:B------:R-:W1:Y:S04]  /*82b0*/  LDSM.16.M88.4 R180, [R205+0x1f000] ;  /* 0x01f00000cdb4783b */ /* 0x000e680000000200 */
[----:B------:R-:W5:Y:S01]  /*82c0*/  @P1 LDG.E R240, desc[UR14][R2.64+0x80] ;  /* 0x0000800e02f01981 */ /* 0x000f62000c1e1900 */
[-C--:B--2---:R-:W-:Y:S03]  /*82d0*/  HMMA.16816.F32.BF16 R20, R168, R192.reuse, R20 ;  /* 0x000000c0a814723c */ /* 0x084fe60000041814 */
[----:B------:R2:W5:Y:S03]  /*82e0*/  @P1 LDG.E R241, desc[UR14][R2.64+0xa0] ;  /* 0x0000a00e02f11981 */ /* 0x000566000c1e1900 */
[C---:B------:R-:W-:Y:S06]  /*82f0*/  HMMA.16816.F32.BF16 R24, R188.reuse, R192, R24 ;  /* 0x000000c0bc18723c */ /* 0x040fec0000041818 */
[-C--:B------:R-:W-:Y:S01]  /*8300*/  HMMA.16816.F32.BF16 R28, R188, R194.reuse, R28 ;  /* 0x000000c2bc1c723c */ /* 0x080fe2000004181c */
[----:B------:R-:W4:Y:S05]  /*8310*/  LDSM.16.MT88.4 R188, [R206+0x7000] ;  /* 0x00700000cebc783b */ /* 0x000f2a0000004200 */
[----:B------:R-:W-:Y:S01]  /*8320*/  HMMA.16816.F32.BF16 R32, R168, R194, R32 ;  /* 0x000000c2a820723c */ /* 0x000fe20000041820 */
[----:B------:R-:W-:Y:S04]  /*8330*/  LDSM.16.M88.4 R168, [R204+0x1e000] ;  /* 0x01e00000cca8783b */ /* 0x000fe80000000200 */
[----:B------:R-:W-:Y:S01]  /*8340*/  LDSM.16.M88.4 R192, [R204+0x1f000] ;  /* 0x01f00000ccc0783b */ /* 0x000fe20000000200 */
[-C--:B---3--:R-:W-:Y:S01]  /*8350*/  HMMA.16816.F32.BF16 R4, R172, R184.reuse, R4 ;  /* 0x000000b8ac04723c */ /* 0x088fe20000041804 */
[----:B--2---:R-:W-:Y:S05]  /*8360*/  IMAD.U32 R2, RZ, RZ, UR5 ;  /* 0x00000005ff027e24 */ /* 0x004fea000f8e00ff */
[C---:B------:R-:W-:Y:S05]  /*8370*/  HMMA.16816.F32.BF16 R8, R196.reuse, R184, R8 ;  /* 0x000000b8c408723c */ /* 0x040fea0000041808 */
[-C--:B------:R-:W-:Y:S01]  /*8380*/  LEA R2, P0, R2, R218.reuse, 0x2 ;  /* 0x000000da02027211 */ /* 0x080fe200078010ff */
[-C--:B------:R-:W-:Y:S05]  /*8390*/  HMMA.16816.F32.BF16 R12, R196, R186.reuse, R12 ;  /* 0x000000bac40c723c */ /* 0x080fea000004180c */
[-C--:B------:R-:W-:Y:S01]  /*83a0*/  LEA.HI.X.SX32 R3, R0, R219.reuse, 0x2, P0 ;  /* 0x000000db00037211 */ /* 0x080fe200000f16ff */
[C---:B------:R-:W-:Y:S01]  /*83b0*/  HMMA.16816.F32.BF16 R16, R172.reuse, R186, R16 ;  /* 0x000000baac10723c */ /* 0x040fe20000041810 */
[----:B------:R-:W2:Y:S01]  /*83c0*/  LDSM.16.MT88.4 R184, [R206+0x3800] ;  /* 0x00380000ceb8783b */ /* 0x000ea20000004200 */
[----:B------:R-:W-:Y:S04]  /*83d0*/  IMAD.U32 R0, RZ, RZ, UR7 ;  /* 0x00000007ff007e24 */ /* 0x000fe8000f8e00ff */
[-C--:B------:R-:W-:Y:S06]  /*83e0*/  HMMA.16816.F32.BF16 R20, R172, R200.reuse, R20 ;  /* 0x000000c8ac14723c */ /* 0x080fec0000041814 */
[C---:B------:R-:W-:Y:S06]  /*83f0*/  HMMA.16816.F32.BF16 R24, R196.reuse, R200, R24 ;  /* 0x000000c8c418723c */ /* 0x040fec0000041818 */
[-C--:B------:R-:W-:Y:S01]  /*8400*/  HMMA.16816.F32.BF16 R28, R196, R202.reuse, R28 ;  /* 0x000000cac41c723c */ /* 0x080fe2000004181c */
[----:B------:R-:W3:Y:S05]  /*8410*/  LDSM.16.MT88.4 R196, [R206+0x7800] ;  /* 0x00780000cec4783b */ /* 0x000eea0000004200 */
[----:B------:R-:W-:Y:S01]  /*8420*/  HMMA.16816.F32.BF16 R32, R172, R202, R32 ;  /* 0x000000caac20723c */ /* 0x000fe20000041820 */
[----:B------:R-:W-:Y:S05]  /*8430*/  LDSM.16.MT88.4 R172, [R208+0x3800] ;  /* 0x00380000d0ac783b */ /* 0x000fea0000004200 */
[-C--:B------:R-:W-:Y:S06]  /*8440*/  HMMA.16816.F32.BF16 R4, R164, R176.reuse, R4 ;  /* 0x000000b0a404723c */ /* 0x080fec0000041804 */
[C---:B-1----:R-:W-:Y:S06]  /*8450*/  HMMA.16816.F32.BF16 R8, R180.reuse, R176, R8 ;  /* 0x000000b0b408723c */ /* 0x042fec0000041808 */
[-C--:B------:R-:W-:Y:S06]  /*8460*/  HMMA.16816.F32.BF16 R12, R180, R178.reuse, R12 ;  /* 0x000000b2b40c723c */ /* 0x080fec000004180c */
[C---:B------:R-:W-:Y:S06]  /*8470*/  HMMA.16816.F32.BF16 R16, R164.reuse, R178, R16 ;  /* 0x000000b2a410723c */ /* 0x040fec0000041810 */
[-C--:B----4-:R-:W-:Y:S06]  /*8480*/  HMMA.16816.F32.BF16 R20, R164, R188.reuse, R20 ;  /* 0x000000bca414723c */ /* 0x090fec0000041814 */
[C---:B------:R-:W-:Y:S06]  /*8490*/  HMMA.16816.F32.BF16 R24, R180.reuse, R188, R24 ;  /* 0x000000bcb418723c */ /* 0x040fec0000041818 */
[-C--:B------:R-:W-:Y:S06]  /*84a0*/  HMMA.16816.F32.BF16 R28, R180, R190.reuse, R28 ;  /* 0x000000beb41c723c */ /* 0x080fec000004181c */
[----:B------:R-:W-:Y:S06]  /*84b0*/  HMMA.16816.F32.BF16 R32, R164, R190, R32 ;  /* 0x000000bea420723c */ /* 0x000fec0000041820 */
[-C--:B--2---:R-:W-:Y:S01]  /*84c0*/  HMMA.16816.F32.BF16 R4, R168, R184.reuse, R4 ;  /* 0x000000b8a804723c */ /* 0x084fe20000041804 */
[----:B------:R-:W-:Y:S04]  /*84d0*/  IMAD.U32 R164, RZ, RZ, UR10 ;  /* 0x0000000affa47e24 */ /* 0x000fe8000f8e00ff */
[----:B------:R-:W-:Y:S01]  /*84e0*/  IMAD.U32 R165, RZ, RZ, UR10 ;  /* 0x0000000affa57e24 */ /* 0x000fe2000f8e00ff */
[C---:B------:R-:W-:Y:S01]  /*84f0*/  HMMA.16816.F32.BF16 R8, R192.reuse, R184, R8 ;  /* 0x000000b8c008723c */ /* 0x040fe20000041808 */
[----:B------:R-:W-:Y:S04]  /*8500*/  IMAD.U32 R166, RZ, RZ, UR9 ;  /* 0x00000009ffa67e24 */ /* 0x000fe8000f8e00ff */
[-C--:B------:R-:W-:Y:S01]  /*8510*/  LEA R164, P1, R164, R218.reuse, 0x2 ;  /* 0x000000daa4a47211 */ /* 0x080fe200078210ff */
[-C--:B------:R-:W-:Y:S05]  /*8520*/  HMMA.16816.F32.BF16 R12, R192, R186.reuse, R12 ;  /* 0x000000bac00c723c */ /* 0x080fea000004180c */
[-C--:B------:R-:W-:Y:S01]  /*8530*/  LEA.HI.X.SX32 R165, R165, R219.reuse, 0x2, P1 ;  /* 0x000000dba5a57211 */ /* 0x080fe200008f16ff */
[C---:B------:R-:W-:Y:S05]  /*8540*/  HMMA.16816.F32.BF16 R16, R168.reuse, R186, R16 ;  /* 0x000000baa810723c */ /* 0x040fea0000041810 */
[----:B------:R1:W-:Y:S01]  /*8550*/  REDG.E.ADD.F32.FTZ.RN.STRONG.GPU desc[UR14][R218.64], R4 ;  /* 0x00000004da0079a6 */ /* 0x0003e2000c10f38e */
[-C--:B---3--:R-:W-:Y:S03]  /*8560*/  HMMA.16816.F32.BF16 R20, R168, R196.reuse, R20 ;  /* 0x000000c4a814723c */ /* 0x088fe60000041814 */
[----:B------:R-:W-:Y:S03]  /*8570*/  REDG.E.ADD.F32.FTZ.RN.STRONG.GPU desc[UR14][R2.64], R5 ;  /* 0x00000005020079a6 */ /* 0x000fe6000c10f38e */
[C---:B------:R-:W-:Y:S01]  /*8580*/  HMMA.16816.F32.BF16 R24, R192.reuse, R196, R24 ;  /* 0x000000c4c018723c */ /* 0x040fe20000041818 */
[----:B------:R2:W-:Y:S05]  /*8590*/  REDG.E.ADD.F32.FTZ.RN.STRONG.GPU desc[UR14][R164.64], R6 ;  /* 0x00000006a40079a6 */ /* 0x0005ea000c10f38e */
[-C--:B------:R-:W-:Y:S05]  /*85a0*/  HMMA.16816.F32.BF16 R28, R192, R198.reuse, R28 ;  /* 0x000000c6c01c723c */ /* 0x080fea000004181c */
[----:B------:R-:W-:Y:S01]  /*85b0*/  SEL R196, R227, 0xffffffc0, !P2 ;  /* 0xffffffc0e3c47807 */ /* 0x000fe20005000000 */
[----:B------:R-:W-:Y:S05]  /*85c0*/  HMMA.16816.F32.BF16 R32, R168, R198, R32 ;  /* 0x000000c6a820723c */ /* 0x000fea0000041820 */
[----:B------:R-:W-:Y:S02]  /*85d0*/  IMAD.IADD R176, R196, 0x1, R208 ;  /* 0x00000001c4b07824 */ /* 0x000fe400078e02d0 */
[----:B-1----:R-:W-:Y:S01]  /*85e0*/  IMAD.U32 R4, RZ, RZ, UR7 ;  /* 0x00000007ff047e24 */ /* 0x002fe2000f8e00ff */
[----:B------:R-:W-:Y:S02]  /*85f0*/  UIMAD UR7, UR6, 0x30, URZ ;  /* 0x00000030060778a4 */ /* 0x000fe4000f8e023f */
[----:B------:R-:W-:Y:S01]  /*8600*/  LDSM.16.MT88.4 R168, [R176+0x3000] ;  /* 0x00300000b0a8783b */ /* 0x000fe20000004200 */
[----:B------:R-:W-:Y:S01]  /*8610*/  UIMAD UR6, UR6, 0x38, URZ ;  /* 0x00000038060678a4 */ /* 0x000fe2000f8e023f */
[-C--:B------:R-:W-:Y:S01]  /*8620*/  LEA R4, P0, R4, R218.reuse, 0x2 ;  /* 0x000000da04047211 */ /* 0x080fe200078010ff */
[----:B--2---:R-:W-:Y:S03]  /*8630*/  IMAD.U32 R164, RZ, RZ, UR8 ;  /* 0x00000008ffa47e24 */ /* 0x004fe6000f8e00ff */
[-C--:B------:R-:W-:Y:S01]  /*8640*/  LEA.HI.X.SX32 R5, R0, R219.reuse, 0x2, P0 ;  /* 0x000000db00057211 */ /* 0x080fe200000f16ff */
[----:B------:R-:W-:Y:S01]  /*8650*/  IMAD.U32 R0, RZ, RZ, UR9 ;  /* 0x00000009ff007e24 */ /* 0x000fe2000f8e00ff */
[-C--:B------:R-:W-:Y:S01]  /*8660*/  LEA R166, P0, R166, R218.reuse, 0x2 ;  /* 0x000000daa6a67211 */ /* 0x080fe200078010ff */
[----:B------:R-:W-:Y:S01]  /*8670*/  IMAD.U32 R6, RZ, RZ, UR7 ;  /* 0x00000007ff067e24 */ /* 0x000fe2000f8e00ff */
[-C--:B------:R-:W-:Y:S01]  /*8680*/  LEA R164, P3, R164, R218.reuse, 0x2 ;  /* 0x000000daa4a47211 */ /* 0x080fe200078610ff */
[----:B------:R1:W-:Y:S01]  /*8690*/  REDG.E.ADD.F32.FTZ.RN.STRONG.GPU desc[UR14][R4.64], R7 ;  /* 0x00000007040079a6 */ /* 0x0003e2000c10f38e */
[-C--:B------:R-:W-:Y:S01]  /*86a0*/  LEA.HI.X.SX32 R167, R0, R219.reuse, 0x2, P0 ;  /* 0x000000db00a77211 */ /* 0x080fe200000f16ff */
[----:B------:R-:W-:Y:S01]  /*86b0*/  IMAD.U32 R0, RZ, RZ, UR6 ;  /* 0x00000006ff007e24 */ /* 0x000fe2000f8e00ff */
[-C--:B------:R-:W-:Y:S03]  /*86c0*/  LEA R6, P1, R6, R218.reuse, 0x2 ;  /* 0x000000da06067211 */ /* 0x080fe600078210ff */
[----:B------:R2:W-:Y:S01]  /*86d0*/  REDG.E.ADD.F32.FTZ.RN.STRONG.GPU desc[UR14][R166.64], R8 ;  /* 0x00000008a60079a6 */ /* 0x0005e2000c10f38e */
[----:B-1----:R-:W-:Y:S02]  /*86e0*/  IMAD.U32 R7, RZ, RZ, UR8 ;  /* 0x00000008ff077e24 */ /* 0x002fe4000f8e00ff */
[----:B------:R-:W-:Y:S02]  /*86f0*/  IMAD.U32 R4, RZ, RZ, UR6 ;  /* 0x00000006ff047e24 */ /* 0x000fe4000f8e00ff */
[----:B------:R-:W-:Y:S01]  /*8700*/  IMAD.U32 R5, RZ, RZ, UR7 ;  /* 0x00000007ff057e24 */ /* 0x000fe2000f8e00ff */
[-C--:B------:R-:W-:Y:S01]  /*8710*/  LEA.HI.X.SX32 R165, R7, R219.reuse, 0x2, P3 ;  /* 0x000000db07a57211 */ /* 0x080fe200018f16ff */
[----:B------:R-:W-:Y:S01]  /*8720*/  UIADD3 UR7, UR10, 0x20, URZ ;  /* 0x000000200a077890 */ /* 0x000fe2000fffe03f */
[-C--:B------:R-:W-:Y:S02]  /*8730*/  LEA R4, P0, R4, R218.reuse, 0x2 ;  /* 0x000000da04047211 */ /* 0x080fe400078010ff */
[-C--:B------:R-:W-:Y:S01]  /*8740*/  LEA.HI.X.SX32 R7, R5, R219.reuse, 0x2, P1 ;  /* 0x000000db05077211 */ /* 0x080fe200008f16ff */
[----:B------:R1:W-:Y:S01]  /*8750*/  REDG.E.ADD.F32.FTZ.RN.STRONG.GPU desc[UR14][R164.64], R9 ;  /* 0x00000009a40079a6 */ /* 0x0003e2000c10f38e */
[-C--:B------:R-:W-:Y:S01]  /*8760*/  LEA.HI.X.SX32 R5, R0, R219.reuse, 0x2, P0 ;  /* 0x000000db00057211 */ /* 0x080fe200000f16ff */
[----:B------:R-:W-:Y:S01]  /*8770*/  UIADD3 UR6, UR5, UR7, URZ ;  /* 0x0000000705067290 */ /* 0x000fe2000fffe03f */
[----:B--2---:R-:W-:Y:S01]  /*8780*/  IMAD.U32 R8, RZ, RZ, UR7 ;  /* 0x00000007ff087e24 */ /* 0x004fe2000f8e00ff */
[----:B------:R2:W-:Y:S01]  /*8790*/  REDG.E.ADD.F32.FTZ.RN.STRONG.GPU desc[UR14][R6.64], R10 ;  /* 0x0000000a060079a6 */ /* 0x0005e2000c10f38e */
[----:B------:R-:W-:Y:S01]  /*87a0*/  IMAD.U32 R0, RZ, RZ, UR7 ;  /* 0x00000007ff007e24 */ /* 0x000fe2000f8e00ff */
[----:B------:R-:W-:Y:S02]  /*87b0*/  UIADD3 UR8, UR5, UR6, URZ ;  /* 0x0000000605087290 */ /* 0x000fe4000fffe03f */
[----:B------:R3:W-:Y:S01]  /*87c0*/  REDG.E.ADD.F32.FTZ.RN.STRONG.GPU desc[UR14][R4.64], R11 ;  /* 0x0000000b040079a6 */ /* 0x0007e2000c10f38e */
[-C--:B------:R-:W-:Y:S01]  /*87d0*/  LEA R8, P0, R8, R218.reuse, 0x2 ;  /* 0x000000da08087211 */ /* 0x080fe200078010ff */
[----:B------:R-:W-:Y:S02]  /*87e0*/  UIADD3 UR7, UR5, UR8, URZ ;  /* 0x0000000805077290 */ /* 0x000fe4000fffe03f */
[----:B------:R-:W-:Y:S04]  /*87f0*/  REDG.E.ADD.F32.FTZ.RN.STRONG.GPU desc[UR14][R218.64+0x80], R16 ;  /* 0x00008010da0079a6 */ /* 0x000fe8000c10f38e */
[----:B------:R-:W-:Y:S04]  /*8800*/  REDG.E.ADD.F32.FTZ.RN.STRONG.GPU desc[UR14][R2.64+0x80], R17 ;  /* 0x00008011020079a6 */ /* 0x000fe8000c10f38e */
[----:B------:R-:W-:Y:S01]  /*8810*/  LDSM.16.MT88.4 R164, [R207+0x1e800] ;  /* 0x01e80000cfa4783b */ /* 0x000fe20000004200 */
[-C--:B-1----:R-:W-:Y:S01]  /*8820*/  LEA.HI.X.SX32 R9, R0, R219.reuse, 0x2, P0 ;  /* 0x000000db00097211 */ /* 0x082fe200000f16ff */
[----:B------:R-:W-:Y:S02]  /*8830*/  IMAD.U32 R0, RZ, RZ, UR8 ;  /* 0x00000008ff007e24 */ /* 0x000fe4000f8e00ff */
[----:B--2---:R-:W-:Y:S02]  /*8840*/  IMAD.U32 R6, RZ, RZ, UR6 ;  /* 0x00000006ff067e24 */ /* 0x004fe4000f8e00ff */
[----:B------:R1:W-:Y:S01]  /*8850*/  REDG.E.ADD.F32.FTZ.RN.STRONG.GPU desc[UR14][R8.64], R18 ;  /* 0x00000012080079a6 */ /* 0x0003e2000c10f38e */
[----:B---3--:R-:W-:Y:S02]  /*8860*/  IMAD.U32 R5, RZ, RZ, UR6 ;  /* 0x00000006ff057e24 */ /* 0x008fe4000f8e00ff */
[-C--:B------:R-:W-:Y:S01]  /*8870*/  LEA R6, P1, R6, R218.reuse, 0x2 ;  /* 0x000000da06067211 */ /* 0x080fe200078210ff */
[----:B------:R-:W-:Y:S01]  /*8880*/  IMAD.U32 R4, RZ, RZ, UR8 ;  /* 0x00000008ff047e24 */ /* 0x000fe2000f8e00ff */
[----:B------:R-:W-:Y:S02]  /*8890*/  UIADD3 UR6, UR5, UR7, URZ ;  /* 0x0000000705067290 */ /* 0x000fe4000fffe03f */
[-C--:B------:R-:W-:Y:S02]  /*88a0*/  LEA.HI.X.SX32 R7, R5, R219.reuse, 0x2, P1 ;  /* 0x000000db05077211 */ /* 0x080fe400008f16ff */
[-C--:B------:R-:W-:Y:S01]  /*88b0*/  LEA R4, P0, R4, R218.reuse, 0x2 ;  /* 0x000000da04047211 */ /* 0x080fe200078010ff */
[----:B------:R-:W-:Y:S02]  /*88c0*/  UIADD3 UR8, UR5, UR6, URZ ;  /* 0x0000000605087290 */ /* 0x000fe4000fffe03f */
[----:B------:R2:W-:Y:S01]  /*88d0*/  REDG.E.ADD.F32.FTZ.RN.STRONG.GPU desc[UR14][R6.64], R19 ;  /* 0x00000013060079a6 */ /* 0x0005e2000c10f38e */
[-C--:B------:R-:W-:Y:S01]  /*88e0*/  LEA.HI.X.SX32 R5, R0, R219.reuse, 0x2, P0 ;  /* 0x000000db00057211 */ /* 0x080fe200000f16ff */
[----:B------:R-:W-:Y:S02]  /*88f0*/  IMAD.U32 R0, RZ, RZ, UR7 ;  /* 0x00000007ff007e24 */ /* 0x000fe4000f8e00ff */
[----:B------:R-:W-:Y:S04]  /*8900*/  LDSM.16.MT88.4 R16, [R176] ;  /* 0x00000000b010783b */ /* 0x000fe80000004200 */
[----:B------:R3:W-:Y:S01]  /*8910*/  REDG.E.ADD.F32.FTZ.RN.STRONG.GPU desc[UR14][R4.64], R12 ;  /* 0x0000000c040079a6 */ /* 0x0007e2000c10f38e */
[----:B-1----:R-:W-:Y:S05]  /*8920*/  IMAD.U32 R8, RZ, RZ, UR7 ;  /* 0x00000007ff087e24 */ /* 0x002fea000f8e00ff */
[-C--:B------:R-:W-:Y:S04]  /*8930*/  LEA R8, P0, R8, R218.reuse, 0x2 ;  /* 0x000000da08087211 */ /* 0x080fe800078010ff */
[-C--:B------:R-:W-:Y:S01]  /*8940*/  LEA.HI.X.SX32 R9, R0, R219.reuse, 0x2, P0 ;  /* 0x000000db00097211 */ /* 0x080fe200000f16ff */
[----:B------:R-:W-:Y:S02]  /*8950*/  IMAD.U32 R0, RZ, RZ, UR8 ;  /* 0x00000008ff007e24 */ /* 0x000fe4000f8e00ff */
[----:B--2---:R-:W-:Y:S02]  /*8960*/  IMAD.U32 R6, RZ, RZ, UR6 ;  /* 0x00000006ff067e24 */ /* 0x004fe4000f8e00ff */
[----:B------:R-:W-:Y:S03]  /*8970*/  REDG.E.ADD.F32.FTZ.RN.STRONG.GPU desc[UR14][R8.64], R13 ;  /* 0x0000000d080079a6 */ /* 0x000fe6000c10f38e */
[-C--:B------:R-:W-:Y:S01]  /*8980*/  LEA R6, P1, R6, R218.reuse, 0x2 ;  /* 0x000000da06067211 */ /* 0x080fe200078210ff */
[----:B---3--:R-:W-:Y:S01]  /*8990*/  IMAD.U32 R5, RZ, RZ, UR6 ;  /* 0x00000006ff057e24 */ /* 0x008fe2000f8e00ff */
[----:B------:R-:W-:Y:S01]  /*89a0*/  UIADD3 UR6, UR10, 0x40, URZ ;  /* 0x000000400a067890 */ /* 0x000fe2000fffe03f */
[----:B------:R-:W-:Y:S03]  /*89b0*/  IMAD.U32 R4, RZ, RZ, UR8 ;  /* 0x00000008ff047e24 */ /* 0x000fe6000f8e00ff */
[-C--:B------:R-:W-:Y:S01]  /*89c0*/  LEA.HI.X.SX32 R7, R5, R219.reuse, 0x2, P1 ;  /* 0x000000db05077211 */ /* 0x080fe200008f16ff */
[----:B------:R-:W-:Y:S01]  /*89d0*/  UIADD3 UR7, UR5, UR6, URZ ;  /* 0x0000000605077290 */ /* 0x000fe2000fffe03f */
[-C--:B------:R-:W-:Y:S03]  /*89e0*/  LEA R4, P0, R4, R218.reuse, 0x2 ;  /* 0x000000da04047211 */ /* 0x080fe600078010ff */
[----:B------:R1:W-:Y:S01]  /*89f0*/  REDG.E.ADD.F32.FTZ.RN.STRONG.GPU desc[UR14][R6.64], R14 ;  /* 0x0000000e060079a6 */ /* 0x0003e2000c10f38e */
[-C--:B------:R-:W-:Y:S01]  /*8a00*/  LEA.HI.X.SX32 R5, R0, R219.reuse, 0x2, P0 ;  /* 0x000000db00057211 */ /* 0x080fe200000f16ff */
[----:B------:R-:W-:Y:S04]  /*8a10*/  IMAD.U32 R0, RZ, RZ, UR6 ;  /* 0x00000006ff007e24 */ /* 0x000fe8000f8e00ff */
[----:B------:R2:W-:Y:S04]  /*8a20*/  REDG.E.ADD.F32.FTZ.RN.STRONG.GPU desc[UR14][R4.64], R15 ;  /* 0x0000000f040079a6 */ /* 0x0005e8000c10f38e */
[----:B------:R-:W-:Y:S04]  /*8a30*/  REDG.E.ADD.F32.FTZ.RN.STRONG.GPU desc[UR14][R218.64+0x100], R20 ;  /* 0x00010014da0079a6 */ /* 0x000fe8000c10f38e */
[----:B------:R-:W-:Y:S04]  /*8a40*/  REDG.E.ADD.F32.FTZ.RN.STRONG.GPU desc[UR14][R2.64+0x100], R21 ;  /* 0x00010015020079a6 */ /* 0x000fe8000c10f38e */
[----:B------:R-:W-:Y:S01]  /*8a50*/  LDSM.16.MT88.4 R12, [R207+0x1e000] ;  /* 0x01e00000cf0c783b */ /* 0x000fe20000004200 */
[----:B-1----:R-:W-:Y:S01]  /*8a60*/  IMAD.U32 R6, RZ, RZ, UR6 ;  /* 0x00000006ff067e24 */ /* 0x002fe2000f8e00ff */
[----:B------:R-:W-:Y:S04]  /*8a70*/  UIADD3 UR6, UR5, UR7, URZ ;  /* 0x0000000705067290 */ /* 0x000fe8000fffe03f */
[-C--:B------:R-:W-:Y:S01]  /*8a80*/  LEA R6, P0, R6, R218.reuse, 0x2 ;  /* 0x000000da06067211 */ /* 0x080fe200078010ff */
[----:B--2---:R-:W-:Y:S02]  /*8a90*/  IMAD.U32 R4, RZ, RZ, UR7 ;  /* 0x00000007ff047e24 */ /* 0x004fe4000f8e00ff */
[----:B------:R-:W-:Y:S01]  /*8aa0*/  IMAD.U32 R5, RZ, RZ, UR7 ;  /* 0x00000007ff057e24 */ /* 0x000fe2000f8e00ff */
[-C--:B------:R-:W-:Y:S01]  /*8ab0*/  LEA.HI.X.SX32 R7, R0, R219.reuse, 0x2, P0 ;  /* 0x000000db00077211 */ /* 0x080fe200000f16ff */
[----:B------:R-:W-:Y:S01]  /*8ac0*/  UIADD3 UR7, UR5, UR6, URZ ;  /* 0x0000000605077290 */ /* 0x000fe2000fffe03f */
[-C--:B------:R-:W-:Y:S01]  /*8ad0*/  LEA R4, P0, R4, R218.reuse, 0x2 ;  /* 0x000000da04047211 */ /* 0x080fe200078010ff */
[----:B------:R-:W-:Y:S02]  /*8ae0*/  IMAD.U32 R10, RZ, RZ, UR6 ;  /* 0x00000006ff0a7e24 */ /* 0x000fe4000f8e00ff */
[----:B------:R1:W-:Y:S01]  /*8af0*/  REDG.E.ADD.F32.FTZ.RN.STRONG.GPU desc[UR14][R6.64], R22 ;  /* 0x00000016060079a6 */ /* 0x0003e2000c10f38e */
[-C--:B------:R-:W-:Y:S01]  /*8b00*/  LEA.HI.X.SX32 R5, R5, R219.reuse, 0x2, P0 ;  /* 0x000000db05057211 */ /* 0x080fe200000f16ff */
[----:B------:R-:W-:Y:S01]  /*8b10*/  IMAD.U32 R0, RZ, RZ, UR6 ;  /* 0x00000006ff007e24 */ /* 0x000fe2000f8e00ff */
[----:B------:R-:W-:Y:S01]  /*8b20*/  UIADD3 UR6, UR5, UR7, URZ ;  /* 0x0000000705067290 */ /* 0x000fe2000fffe03f */
[----:B------:R-:W-:Y:S01]  /*8b30*/  IMAD.U32 R9, RZ, RZ, UR7 ;  /* 0x00000007ff097e24 */ /* 0x000fe2000f8e00ff */
[-C--:B------:R-:W-:Y:S01]  /*8b40*/  LEA R10, P0, R10, R218.reuse, 0x2 ;  /* 0x000000da0a0a7211 */ /* 0x080fe200078010ff */
[----:B------:R2:W-:Y:S01]  /*8b50*/  REDG.E.ADD.F32.FTZ.RN.STRONG.GPU desc[UR14][R4.64], R23 ;  /* 0x00000017040079a6 */ /* 0x0005e2000c10f38e */
[----:B------:R-:W-:Y:S02]  /*8b60*/  UIADD3 UR7, UR5, UR6, URZ ;  /* 0x0000000605077290 */ /* 0x000fe4000fffe03f */
[-C--:B------:R-:W-:Y:S01]  /*8b70*/  LEA.HI.X.SX32 R11, R0, R219.reuse, 0x2, P0 ;  /* 0x000000db000b7211 */ /* 0x080fe200000f16ff */
[----:B------:R-:W-:Y:S01]  /*8b80*/  LDSM.16.MT88.4 R20, [R208+0x2000] ;  /* 0x00200000d014783b */ /* 0x000fe20000004200 */
[CC--:B------:R-:W-:Y:S02]  /*8b90*/  LEA R8, P1, R9.reuse, R218.reuse, 0x2 ;  /* 0x000000da09087211 */ /* 0x0c0fe400078210ff */
[----:B------:R-:W-:Y:S01]  /*8ba0*/  IMAD.U32 R0, RZ, RZ, UR7 ;  /* 0x00000007ff007e24 */ /* 0x000fe2000f8e00ff */
[----:B------:R-:W-:Y:S01]  /*8bb0*/  REDG.E.ADD.F32.FTZ.RN.STRONG.GPU desc[UR14][R10.64], R24 ;  /* 0x000000180a0079a6 */ /* 0x000fe2000c10f38e */
[-C--:B------:R-:W-:Y:S01]  /*8bc0*/  LEA.HI.X.SX32 R9, R9, R219.reuse, 0x2, P1 ;  /* 0x000000db09097211 */ /* 0x080fe200008f16ff */
[----:B------:R-:W-:Y:S04]  /*8bd0*/  UIADD3 UR7, UR10, 0x60, URZ ;  /* 0x000000600a077890 */ /* 0x000fe8000fffe03f */
[----:B------:R-:W-:Y:S01]  /*8be0*/  REDG.E.ADD.F32.FTZ.RN.STRONG.GPU desc[UR14][R8.64], R25 ;  /* 0x00000019080079a6 */ /* 0x000fe2000c10f38e */
[----:B-1----:R-:W-:Y:S01]  /*8bf0*/  IMAD.U32 R7, RZ, RZ, UR6 ;  /* 0x00000006ff077e24 */ /* 0x002fe2000f8e00ff */
[----:B------:R-:W-:Y:S04]  /*8c00*/  UIADD3 UR6, UR5, UR7, URZ ;  /* 0x0000000705067290 */ /* 0x000fe8000fffe03f */
[CC--:B------:R-:W-:Y:S01]  /*8c10*/  LEA R6, P0, R7.reuse, R218.reuse, 0x2 ;  /* 0x000000da07067211 */ /* 0x0c0fe200078010ff */
[----:B------:R-:W-:Y:S03]  /*8c20*/  UIADD3 UR8, UR5, UR6, URZ ;  /* 0x0000000605087290 */ /* 0x000fe6000fffe03f */
[-C--:B------:R-:W-:Y:S02]  /*8c30*/  LEA.HI.X.SX32 R7, R7, R219.reuse, 0x2, P0 ;  /* 0x000000db07077211 */ /* 0x080fe400000f16ff */
[CC--:B--2---:R-:W-:Y:S03]  /*8c40*/  LEA R4, P0, R0.reuse, R218.reuse, 0x2 ;  /* 0x000000da00047211 */ /* 0x0c4fe600078010ff */
[----:B------:R1:W-:Y:S01]  /*8c50*/  REDG.E.ADD.F32.FTZ.RN.STRONG.GPU desc[UR14][R6.64], R26 ;  /* 0x0000001a060079a6 */ /* 0x0003e2000c10f38e */
[-C--:B------:R-:W-:Y:S01]  /*8c60*/  LEA.HI.X.SX32 R5, R0, R219.reuse, 0x2, P0 ;  /* 0x000000db00057211 */ /* 0x080fe200000f16ff */
[----:B------:R-:W-:Y:S01]  /*8c70*/  IMAD.U32 R0, RZ, RZ, UR7 ;  /* 0x00000007ff007e24 */ /* 0x000fe2000f8e00ff */
[----:B------:R-:W-:Y:S03]  /*8c80*/  UIADD3 UR7, UR5, UR8, URZ ;  /* 0x0000000805077290 */ /* 0x000fe6000fffe03f */
[----:B------:R2:W-:Y:S04]  /*8c90*/  REDG.E.ADD.F32.FTZ.RN.STRONG.GPU desc[UR14][R4.64], R27 ;  /* 0x0000001b040079a6 */ /* 0x0005e8000c10f38e */
[----:B------:R-:W-:Y:S04]  /*8ca0*/  REDG.E.ADD.F32.FTZ.RN.STRONG.GPU desc[UR14][R218.64+0x180], R32 ;  /* 0x00018020da0079a6 */ /* 0x000fe8000c10f38e */
[----:B------:R3:W-:Y:S04]  /*8cb0*/  REDG.E.ADD.F32.FTZ.RN.STRONG.GPU desc[UR14][R2.64+0x180], R33 ;  /* 0x00018021020079a6 */ /* 0x0007e8000c10f38e */
[----:B------:R-:W-:Y:S01]  /*8cc0*/  LDSM.16.MT88.4 R24, [R176+0x2000] ;  /* 0x00200000b018783b */ /* 0x000fe20000004200 */
[----:B-1----:R-:W-:Y:S01]  /*8cd0*/  IMAD.U32 R6, RZ, RZ, UR6 ;  /* 0x00000006ff067e24 */ /* 0x002fe2000f8e00ff */
[----:B------:R-:W-:Y:S01]  /*8ce0*/  UIADD3 UR6, UR5, UR7, URZ ;  /* 0x0000000705067290 */ /* 0x000fe2000fffe03f */
[----:B------:R-:W-:Y:S03]  /*8cf0*/  IMAD.U32 R7, RZ, RZ, UR7 ;  /* 0x00000007ff077e24 */ /* 0x000fe6000f8e00ff */
[----:B------:R-:W-:Y:S01]  /*8d00*/  UIADD3 UR5, UR5, UR6, URZ ;  /* 0x0000000605057290 */ /* 0x000fe2000fffe03f */
[CC--:B--2---:R-:W-:Y:S04]  /*8d10*/  LEA R4, P0, R0.reuse, R218.reuse, 0x2 ;  /* 0x000000da00047211 */ /* 0x0c4fe800078010ff */
[-C--:B------:R-:W-:Y:S01]  /*8d20*/  LEA.HI.X.SX32 R5, R0, R219.reuse, 0x2, P0 ;  /* 0x000000db00057211 */ /* 0x080fe200000f16ff */
[----:B------:R-:W-:Y:S01]  /*8d30*/  IMAD.U32 R0, RZ, RZ, UR8 ;  /* 0x00000008ff007e24 */ /* 0x000fe2000f8e00ff */
[CC--:B------:R-:W-:Y:S01]  /*8d40*/  LEA R10, P0, R6.reuse, R218.reuse, 0x2 ;  /* 0x000000da060a7211 */ /* 0x0c0fe200078010ff */
[----:B---3--:R-:W-:Y:S02]  /*8d50*/  IMAD.U32 R3, RZ, RZ, UR5 ;  /* 0x00000005ff037e24 */ /* 0x008fe4000f8e00ff */
[----:B------:R1:W-:Y:S01]  /*8d60*/  REDG.E.ADD.F32.FTZ.RN.STRONG.GPU desc[UR14][R4.64], R34 ;  /* 0x00000022040079a6 */ /* 0x0003e2000c10f38e */
[-C--:B------:R-:W-:Y:S01]  /*8d70*/  LEA.HI.X.SX32 R11, R6, R219.reuse, 0x2, P0 ;  /* 0x000000db060b7211 */ /* 0x080fe200000f16ff */
[----:B------:R-:W-:Y:S01]  /*8d80*/  ULOP3.LUT UR5, UR12, 0x1, URZ, 0xc0, !UPT ;  /* 0x000000010c057892 */ /* 0x000fe2000f8ec03f */
[CC--:B------:R-:W-:Y:S02]  /*8d90*/  LEA R8, P0, R0.reuse, R218.reuse, 0x2 ;  /* 0x000000da00087211 */ /* 0x0c0fe400078010ff */
[CC--:B------:R-:W-:Y:S01]  /*8da0*/  LEA R6, P3, R7.reuse, R218.reuse, 0x2 ;  /* 0x000000da07067211 */ /* 0x0c0fe200078610ff */
[----:B------:R-:W-:Y:S01]  /*8db0*/  REDG.E.ADD.F32.FTZ.RN.STRONG.GPU desc[UR14][R10.64], R35 ;  /* 0x000000230a0079a6 */ /* 0x000fe2000c10f38e */
[-C--:B------:R-:W-:Y:S01]  /*8dc0*/  LEA.HI.X.SX32 R9, R0, R219.reuse, 0x2, P0 ;  /* 0x000000db00097211 */ /* 0x080fe200000f16ff */
[C---:B------:R-:W-:Y:S01]  /*8dd0*/  VIADD R0, R208.reuse, 0xffffc000 ;  /* 0xffffc000d0007836 */ /* 0x040fe20000000000 */
[-C--:B------:R-:W-:Y:S01]  /*8de0*/  LEA.HI.X.SX32 R7, R7, R219.reuse, 0x2, P3 ;  /* 0x000000db07077211 */ /* 0x080fe200018f16ff */
[----:B------:R-:W-:Y:S01]  /*8df0*/  LDSM.16.MT88.4 R32, [R207+0x1c800] ;  /* 0x01c80000cf20783b */ /* 0x000fe20000004200 */
[CC--:B------:R-:W-:Y:S01]  /*8e00*/  LEA R2, P0, R3.reuse, R218.reuse, 0x2 ;  /* 0x000000da03027211 */ /* 0x0c0fe200078010ff */
[----:B------:R-:W-:Y:S02]  /*8e10*/  UISETP.NE.U32.AND UP0, UPT, UR5, 0x1, UPT ;  /* 0x000000010500788c */ /* 0x000fe4000bf05070 */
[----:B------:R-:W-:Y:S01]  /*8e20*/  REDG.E.ADD.F32.FTZ.RN.STRONG.GPU desc[UR14][R8.64], R28 ;  /* 0x0000001c080079a6 */ /* 0x000fe2000c10f38e */
[-C--:B------:R-:W-:Y:S01]  /*8e30*/  LEA.HI.X.SX32 R3, R3, R219.reuse, 0x2, P0 ;  /* 0x000000db03037211 */ /* 0x080fe200000f16ff */
[----:B------:R-:W-:Y:S01]  /*8e40*/  UIADD3 UR5, UR12, -0x1, URZ ;  /* 0xffffffff0c057890 */ /* 0x000fe2000fffe03f */
[----:B------:R-:W-:Y:S01]  /*8e50*/  PLOP3.LUT P0, PT, PT, PT, UP2, 0x80, 0x0 ;  /* 0x000000000000781c */ /* 0x000fe20003f0f028 */
[----:B------:R-:W-:Y:S04]  /*8e60*/  REDG.E.ADD.F32.FTZ.RN.STRONG.GPU desc[UR14][R6.64], R29 ;  /* 0x0000001d060079a6 */ /* 0x000fe8000c10f38e */
[----:B------:R-:W-:Y:S01]  /*8e70*/  LDSM.16.MT88.4 R8, [R208] ;  /* 0x00000000d008783b */ /* 0x000fe20000004200 */
[----:B------:R-:W-:Y:S01]  /*8e80*/  UMOV UR12, UR5 ;  /* 0x00000005000c7c82 */ /* 0x000fe20008000000 */
[----:B-1----:R-:W-:Y:S05]  /*8e90*/  IMAD.U32 R5, RZ, RZ, UR6 ;  /* 0x00000006ff057e24 */ /* 0x002fea000f8e00ff */
[C---:B------:R-:W-:Y:S04]  /*8ea0*/  LEA R4, P1, R5.reuse, R218, 0x2 ;  /* 0x000000da05047211 */ /* 0x040fe800078210ff */
[----:B------:R-:W-:Y:S02]  /*8eb0*/  LEA.HI.X.SX32 R5, R5, R219, 0x2, P1 ;  /* 0x000000db05057211 */ /* 0x000fe400008f16ff */
[----:B------:R-:W-:Y:S01]  /*8ec0*/  PLOP3.LUT P1, PT, PT, PT, UP0, 0x80, 0x0 ;  /* 0x000000000000781c */ /* 0x000fe20003f2f008 */
[----:B------:R-:W-:Y:S02]  /*8ed0*/  @UP3 UIADD3 UR21, UP0, UR21, -0x100, URZ ;  /* 0xffffff0015153890 */ /* 0x000fe4000ff1e03f */
[----:B------:R-:W-:Y:S02]  /*8ee0*/  REDG.E.ADD.F32.FTZ.RN.STRONG.GPU desc[UR14][R4.64], R30 ;  /* 0x0000001e040079a6 */ /* 0x000fe4000c10f38e */
[----:B------:R-:W-:Y:S02]  /*8ef0*/  @UP3 UIADD3.X UR20, UR20, -0x1, URZ, UP0, !UPT ;  /* 0xffffffff14143890 */ /* 0x000fe400087fe43f */
[----:B------:R-:W1:Y:S04]  /*8f00*/  LDSM.16.MT88.4 R4, [R207+0x1c000] ;  /* 0x01c00000cf04783b */ /* 0x000e680000004200 */
[----:B------:R-:W-:Y:S02]  /*8f10*/  REDG.E.ADD.F32.FTZ.RN.STRONG.GPU desc[UR14][R2.64], R31 ;  /* 0x0000001f020079a6 */ /* 0x000fe4000c10f38e */
[----:B------:R-:W-:Y:S02]  /*8f20*/  @P1 VIADD R0, R208, 0x4000 ;  /* 0x00004000d0001836 */ /* 0x000fe40000000000 */
[----:B------:R-:W2:Y:S01]  /*8f30*/  LDSM.16.MT88.4 R28, [R208+0x800] ;  /* 0x00080000d01c783b */ /* 0x000ea20000004200 */
[-C--:B-1----:R-:W-:Y:S06]  /*8f40*/  HMMA.16816.F32.BF16 R100, R4, R8.reuse, R100 ;  /* 0x000000080464723c */ /* 0x082fec0000041864 */
[C---:B------:R-:W-:Y:S06]  /*8f50*/  HMMA.16816.F32.BF16 R104, R12.reuse, R8, R104 ;  /* 0x000000080c68723c */ /* 0x040fec0000041868 */
[-C--:B------:R-:W-:Y:S06]  /*8f60*/  HMMA.16816.F32.BF16 R108, R12, R10.reuse, R108 ;  /* 0x0000000a0c6c723c */ /* 0x080fec000004186c */
[C---:B------:R-:W-:Y:S01]  /*8f70*/  HMMA.16816.F32.BF16 R112, R4.reuse, R10, R112 ;  /* 0x0000000a0470723c */ /* 0x040fe20000041870 */
[----:B------:R-:W1:Y:S05]  /*8f80*/  LDSM.16.MT88.4 R8, [R176+0x800] ;  /* 0x00080000b008783b */ /* 0x000e6a0000004200 */
[-C--:B------:R-:W-:Y:S06]  /*8f90*/  HMMA.16816.F32.BF16 R116, R4, R16.reuse, R116 ;  /* 0x000000100474723c */ /* 0x080fec0000041874 */
[C---:B------:R-:W-:Y:S06]  /*8fa0*/  HMMA.16816.F32.BF16 R120, R12.reuse, R16, R120 ;  /* 0x000000100c78723c */ /* 0x040fec0000041878 */
[-C--:B------:R-:W-:Y:S06]  /*8fb0*/  HMMA.16816.F32.BF16 R124, R12, R18.reuse, R124 ;  /* 0x000000120c7c723c */ /* 0x080fec000004187c */
[C---:B------:R-:W-:Y:S01]  /*8fc0*/  HMMA.16816.F32.BF16 R128, R4.reuse, R18, R128 ;  /* 0x000000120480723c */ /* 0x040fe20000041880 */
[----:B------:R-:W3:Y:S05]  /*8fd0*/  LDSM.16.MT88.4 R16, [R208+0x2800] ;  /* 0x00280000d010783b */ /* 0x000eea0000004200 */
[-C--:B------:R-:W-:Y:S06]  /*8fe0*/  HMMA.16816.F32.BF16 R132, R4, R20.reuse, R132 ;  /* 0x000000140484723c */ /* 0x080fec0000041884 */
[C---:B------:R-:W-:Y:S06]  /*8ff0*/  HMMA.16816.F32.BF16 R136, R12.reuse, R20, R136 ;  /* 0x000000140c88723c */ /* 0x040fec0000041888 */
[-C--:B------:R-:W-:Y:S06]  /*9000*/  HMMA.16816.F32.BF16 R140, R12, R22.reuse, R140 ;  /* 0x000000160c8c723c */ /* 0x080fec000004188c */
[C---:B------:R-:W-:Y:S01]  /*9010*/  HMMA.16816.F32.BF16 R144, R4.reuse, R22, R144 ;  /* 0x000000160490723c */ /* 0x040fe20000041890 */
[----:B------:R-:W4:Y:S05]  /*9020*/  LDSM.16.MT88.4 R20, [R176+0x2800] ;  /* 0x00280000b014783b */ /* 0x000f2a0000004200 */
[-C--:B------:R-:W-:Y:S06]  /*9030*/  HMMA.16816.F32.BF16 R148, R4, R24.reuse, R148 ;  /* 0x000000180494723c */ /* 0x080fec0000041894 */
[C---:B------:R-:W-:Y:S06]  /*9040*/  HMMA.16816.F32.BF16 R152, R12.reuse, R24, R152 ;  /* 0x000000180c98723c */ /* 0x040fec0000041898 */
[-C--:B------:R-:W-:Y:S01]  /*9050*/  HMMA.16816.F32.BF16 R156, R12, R26.reuse, R156 ;  /* 0x0000001a0c9c723c */ /* 0x080fe2000004189c */
[----:B------:R-:W-:Y:S05]  /*9060*/  LDSM.16.MT88.4 R12, [R208+0x1000] ;  /* 0x00100000d00c783b */ /* 0x000fea0000004200 */
[----:B------:R-:W-:Y:S01]  /*9070*/  HMMA.16816.F32.BF16 R160, R4, R26, R160 ;  /* 0x0000001a04a0723c */ /* 0x000fe200000418a0 */
[----:B------:R-:W4:Y:S04]  /*9080*/  LDSM.16.MT88.4 R4, [R207+0x1d000] ;  /* 0x01d00000cf04783b */ /* 0x000f280000004200 */
[----:B------:R-:W4:Y:S01]  /*9090*/  LDSM.16.MT88.4 R24, [R207+0x1f000] ;  /* 0x01f00000cf18783b */ /* 0x000f220000004200 */
[-C--:B--2---:R-:W-:Y:S06]  /*90a0*/  HMMA.16816.F32.BF16 R100, R32, R28.reuse, R100 ;  /* 0x0000001c2064723c */ /* 0x084fec0000041864 */
[C---:B------:R-:W-:Y:S06]  /*90b0*/  HMMA.16816.F32.BF16 R104, R164.reuse, R28, R104 ;  /* 0x0000001ca468723c */ /* 0x040fec0000041868 */
        /* <DEDUP_REMOVED lines=8> */
[-C--:B---3--:R-:W-:Y:S06]  /*9140*/  HMMA.16816.F32.BF16 R132, R32, R16.reuse, R132 ;  /* 0x000000102084723c */ /* 0x088fec0000041884 */
[C---:B------:R-:W-:Y:S06]  /*9150*/  HMMA.16816.F32.BF16 R136, R164.reuse, R16, R136 ;  /* 0x00000010a488723c */ /* 0x040fec0000041888 */
[-C--:B------:R-:W-:Y:S06]  /*9160*/  HMMA.16816.F32.BF16 R140, R164, R18.reuse, R140 ;  /* 0x00000012a48c723c */ /* 0x080fec000004188c */
[C---:B------:R-:W-:Y:S01]  /*9170*/  HMMA.16816.F32.BF16 R144, R32.reuse, R18, R144 ;  /* 0x000000122090723c */ /* 0x040fe20000041890 */
[----:B------:R-:W-:Y:S05]  /*9180*/  LDSM.16.MT88.4 R16, [R207+0x1d800] ;  /* 0x01d80000cf10783b */ /* 0x000fea0000004200 */
[-C--:B----4-:R-:W-:Y:S06]  /*9190*/  HMMA.16816.F32.BF16 R148, R32, R20.reuse, R148 ;  /* 0x000000142094723c */ /* 0x090fec0000041894 */
        /* <DEDUP_REMOVED lines=46> */
[----:B------:R-:W4:Y:S04]  /*9480*/  LDL R180, [R1+0x4] ;  /* 0x0000040001b47983 */ /* 0x000f280000100800 */
        /* <DEDUP_REMOVED lines=42> */
[----:B------:R-:W-:Y:S01]  /*9730*/  STS [R250], R32 ;  /* 0x00000020fa007388 */ /* 0x000fe20000000800 */
[----:B------:R-:W-:Y:S01]  /*9740*/  F2FP.BF16.F32.PACK_AB R24, R24, R116 ;  /* 0x000000741818723e */ /* 0x000fe200000010ff */
[----:B------:R-:W-:Y:S01]  /*9750*/  FMUL.FTZ R132, R132, UR5 ;  /* 0x0000000584847c20 */ /* 0x000fe20008410000 */
[----:B------:R-:W-:Y:S01]  /*9760*/  F2FP.BF16.F32.PACK_AB R23, R23, R118 ;  /* 0x000000761717723e */ /* 0x000fe200000010ff */
[----:B------:R-:W-:Y:S01]  /*9770*/  STS [R250+0x400], R31 ;  /* 0x0004001ffa007388 */ /* 0x000fe20000000800 */
        /* <DEDUP_REMOVED lines=82> */
[----:B------:R-:W-:Y:S01]  /*9ca0*/  F2FP.BF16.F32.PACK_AB R90, R91, R90 ;  /* 0x0000005a5b5a723e */ /* 0x000fe200000010ff */
[----:B------:R-:W-:Y:S01]  /*9cb0*/  UISETP.NE.AND UP0, UPT, UR38, -0x1, UPT ;  /* 0xffffffff2600788c */ /* 0x000fe2000bf05270 */
[----:B------:R-:W-:Y:S02]  /*9cc0*/  F2FP.BF16.F32.PACK_AB R92, R93, R92 ;  /* 0x0000005c5d5c723e */ /* 0x000fe400000010ff */
[----:B------:R-:W-:-:S03]  /*9cd0*/  F2FP.BF16.F32.PACK_AB R94, R95, R94 ;  /* 0x0000005e5f5e723e */ /* 0x000fc600000010ff */
[----:B------:R-:W-:-:S05]  /*9ce0*/  PLOP3.LUT P0, PT, PT, PT, UP0, 0x80, 0x0 ;  /* 0x000000000000781c */ /* 0x000fca0003f0f008 */
[----:B------:R-:W-:Y:S01]  /*9cf0*/  @UP0 UIADD3 UR5, UR26, UR38, URZ ;  /* 0x000000261a050290 */ /* 0x000fe2000fffe03f */
[----:B------:R-:W-:-:S03]  /*9d00*/  @UP0 ULDC.64 UR6, c[0x0][0x450] ;  /* 0x0001140000060ab9 */ /* 0x000fc60000000a00 */
[----:B------:R-:W-:Y:S02]  /*9d10*/  @UP0 UIMAD.WIDE.U32 UR8, UR5, UR6, URZ ;  /* 0x00000006050802a5 */ /* 0x000fe4000f8e003f */
[----:B------:R-:W-:-:S04]  /*9d20*/  @UP0 UIMAD UR5, UR5, UR7, URZ ;  /* 0x00000007050502a4 */ /* 0x000fc8000f8e023f */
[----:B------:R-:W-:Y:S01]  /*9d30*/  @UP0 UIADD3 UR20, UR9, UR5, URZ ;  /* 0x0000000509140290 */ /* 0x000fe2000fffe03f */
[----:B------:R-:W-:Y:S01]  /*9d40*/  @UP0 UMOV UR19, UR8 ;  /* 0x0000000800130c82 */ /* 0x000fe20008000000 */
[----:B--2---:R-:W-:Y:S04]  /*9d50*/  STS [R181], R28 ;  /* 0x0000001cb5007388 */ /* 0x004fe80000000800 */
[----:B---3--:R-:W-:Y:S04]  /*9d60*/  STS [R183], R27 ;  /* 0x0000001bb7007388 */ /* 0x008fe80000000800 */
[----:B------:R-:W-:Y:S04]  /*9d70*/  STS [R250+0x2000], R30 ;  /* 0x0020001efa007388 */ /* 0x000fe80000000800 */
[----:B------:R-:W-:Y:S04]  /*9d80*/  STS [R250+0x2400], R29 ;  /* 0x0024001dfa007388 */ /* 0x000fe80000000800 */
[----:B------:R-:W-:Y:S04]  /*9d90*/  STS [R181+0x2000], R26 ;  /* 0x0020001ab5007388 */ /* 0x000fe80000000800 */
[----:B------:R-:W-:Y:S04]  /*9da0*/  STS [R181+0x2400], R25 ;  /* 0x00240019b5007388 */ /* 0x000fe80000000800 */
[----:B------:R-:W-:Y:S04]  /*9db0*/  STS [R251], R24 ;  /* 0x00000018fb007388 */ /* 0x000fe80000000800 */
[----:B------:R-:W-:Y:S04]  /*9dc0*/  STS [R251+0x400], R23 ;  /* 0x00040017fb007388 */ /* 0x000fe80000000800 */
[----:B----4-:R-:W-:Y:S04]  /*9dd0*/  STS [R180], R20 ;  /* 0x00000014b4007388 */ /* 0x010fe80000000800 */
[----:B------:R-:W-:Y:S04]  /*9de0*/  STS [R182], R19 ;  /* 0x00000013b6007388 */ /* 0x000fe80000000800 */
        /* <DEDUP_REMOVED lines=67> */
.L_x_441:
[----:B------:R-:W-:Y:S01]  /*a220*/  @UP0 UIADD3 UR10, UR26, UR38, URZ ;  /* 0x000000261a0a0290 */ /* 0x000fe2000fffe03f */
[----:B--2---:R-:W-:Y:S01]  /*a230*/  LEA R2, R245, UR4, 0x1 ;  /* 0x00000004f5027c11 */ /* 0x004fe2000f8e08ff */
[----:B------:R-:W-:Y:S01]  /*a240*/  @UP0 ULDC.64 UR8, c[0x0][0x458] ;  /* 0x0001160000080ab9 */ /* 0x000fe20000000a00 */
[----:B------:R-:W-:Y:S01]  /*a250*/  USHF.L.U32 UR5, UR23, 0x7, URZ ;  /* 0x0000000717057899 */ /* 0x000fe2000800063f */
[----:B-1----:R-:W-:Y:S01]  /*a260*/  SHF.R.S32.HI R0, RZ, 0x1f, R3 ;  /* 0x0000001fff007819 */ /* 0x002fe20000011403 */
        /* <DEDUP_REMOVED lines=18> */
.L_x_442:
        /* <DEDUP_REMOVED lines=56> */
.L_x_444:
[----:B------:R-:W-:Y:S05]  /*a710*/  BSYNC B0 ;  /* 0x0000000000007941 */ /* 0x000fea0003800000 */
.L_x_443:
        /* <DEDUP_REMOVED lines=18> */
.L_x_446:
[----:B------:R-:W-:Y:S05]  /*a840*/  BSYNC B0 ;  /* 0x0000000000007941 */ /* 0x000fea0003800000 */
.L_x_445:
        /* <DEDUP_REMOVED lines=20> */
.L_x_448:
[----:B------:R-:W-:Y:S05]  /*a990*/  BSYNC B0 ;  /* 0x0000000000007941 */ /* 0x000fea0003800000 */
.L_x_447:
        /* <DEDUP_REMOVED lines=20> */
.L_x_450:
[----:B------:R-:W-:Y:S05]  /*aae0*/  BSYNC B0 ;  /* 0x0000000000007941 */ /* 0x000fea0003800000 */
.L_x_449:
        /* <DEDUP_REMOVED lines=9> */
[----:B------:R-:W-:Y:S02]  /*ab80*/  IADD3 R4, P0, R4, UR17, RZ ;  /* 0x0000001104047c10 */ /* 0x000fe4000ff1e0ff */
[----:B------:R-:W-:Y:S01]  /*ab90*/  IMAD.U32 R3, RZ, RZ, UR5 ;  /* 0x00000005ff037e24 */ /* 0x000fe2000f8e00ff */
[----:B------:R-:W-:-:S04]  /*aba0*/  UIMAD UR5, UR11, UR6, URZ ;  /* 0x000000060b0572a4 */ /* 0x000fc8000f8e023f */
[----:B------:R-:W-:Y:S01]  /*abb0*/  IADD3.X R5, R5, UR18, R3, P0, !PT ;  /* 0x0000001205057c10 */ /* 0x000fe200087fe403 */
[----:B------:R-:W-:Y:S01]  /*abc0*/  UIMAD UR7, UR55, UR7, UR5 ;  /* 0x00000007370772a4 */ /* 0x000fe2000f8e0205 */
        /* <DEDUP_REMOVED lines=18> */
.L_x_452:
[----:B------:R-:W-:Y:S05]  /*acf0*/  BSYNC B0 ;  /* 0x0000000000007941 */ /* 0x000fea0003800000 */
.L_x_451:
        /* <DEDUP_REMOVED lines=18> */
.L_x_454:
[----:B------:R-:W-:Y:S05]  /*ae20*/  BSYNC B0 ;  /* 0x0000000000007941 */ /* 0x000fea0003800000 */
.L_x_453:
        /* <DEDUP_REMOVED lines=18> */
.L_x_456:
[----:B------:R-:W-:Y:S05]  /*af50*/  BSYNC B0 ;  /* 0x0000000000007941 */ /* 0x000fea0003800000 */
.L_x_455:
[----:B------:R-:W-:Y:S05]  /*af60*/  @P2 BRA `(.L_x_409) ;  /* 0x00000000003c2947 */ /* 0x000fea0003800000 */
[----:B------:R-:W-:Y:S01]  /*af70*/  IADD3 R0, P0, R0, 0x60, RZ ;  /* 0x0000006000007810 */ /* 0x000fe20007f1e0ff */
[----:B------:R-:W-:Y:S01]  /*af80*/  ULDC UR5, c[0x0][0x2d0] ;  /* 0x0000b40000057ab9 */ /* 0x000fe20000000800 */
[----:B------:R-:W-:Y:S01]  /*af90*/  ULDC.64 UR6, c[0x0][0x3f8] ;  /* 0x0000fe0000067ab9 */ /* 0x000fe20000000a00 */
[----:B------:R-:W-:Y:S02]  /*afa0*/  ISETP.GE.AND P1, PT, R224, UR5, PT ;  /* 0x00000005e0007c0c */ /* 0x000fe4000bf26270 */
        /* <DEDUP_REMOVED lines=9> */
[----:B------:R2:W-:Y:S04]  /*b040*/  @!P1 STG.E.128 desc[UR14][R2.64], R52 ;  /* 0x0000003402009986 */ /* 0x0005e8000c101d0e */
[----:B------:R2:W-:Y:S02]  /*b050*/  @!P0 STG.E.128 desc[UR14][R2.64+0x80], R48 ;  /* 0x0000803002008986 */ /* 0x0005e4000c101d0e */
.L_x_409:
[----:B------:R-:W-:Y:S05]  /*b060*/  BSYNC B1 ;  /* 0x0000000000017941 */ /* 0x000fea0003800000 */
.L_x_387:
        /* <DEDUP_REMOVED lines=11> */
.L_x_457:
[----:B------:R-:W-:Y:S05]  /*b120*/  EXIT ;  /* 0x000000000000794d */ /* 0x000fea0003800000 */
.L_x_459:
        /* <DEDUP_REMOVED lines=13> */
.L_x_2059:


//--------------------- .text._ZN5flash44flash_bwd_dq_dk_dv_loop_seqk_parallel_kernelI23Flash_bwd_kernel_traitsILi128ELi64ELi128ELi8ELi2ELi4ELi2ELb0ELb0EN7cutlass10bfloat16_tE19Flash_kernel_traitsILi128ELi64ELi128ELi8ES3_EELb0ELb0ELb0ELb0ELb1ELb1ELb0EEEvNS_16Flash_bwd_paramsE --------------------------
	.section	.text._ZN5flash44flash_bwd_dq_dk_dv_loop_seqk_parallel_kernelI23Flash_bwd_kernel_traitsILi128ELi64ELi128ELi8ELi2ELi4ELi2ELb0ELb0EN7cutlass10bfloat16_tE19Flash_kernel_traitsILi128ELi64ELi128ELi8ES3_EELb0ELb0ELb0ELb0ELb1ELb1ELb0EEEvNS_16Flash_bwd_paramsE,"ax",@progbits
	.align	128
        .global         _ZN5flash44flash_bwd_dq_dk_dv_loop_seqk_parallel_kernelI23Flash_bwd_kernel_traitsILi128ELi64ELi128ELi8ELi2ELi4ELi2ELb0ELb0EN7cutlass10bfloat16_tE19Flash_kernel_traitsILi128ELi64ELi128ELi8ES3_EELb0ELb0ELb0ELb0ELb1ELb1ELb0EEEvNS_16Flash_bwd_paramsE
        .type           _ZN5flash44flash_bwd_dq_dk_dv_loop_seqk_parallel_kernelI23Flash_bwd_kernel_traitsILi128ELi64ELi128ELi8ELi2ELi4ELi2ELb0ELb0EN7cutlass10bfloat16_tE19Flash_kernel_traitsILi128ELi64ELi128ELi8ES3_EELb0ELb0ELb0ELb0ELb1ELb1ELb0EEEvNS_16Flash_bwd_paramsE,@function
        .size           _ZN5flash44flash_bwd_dq_dk_dv_loop_seqk_parallel_kernelI23Flash_bwd_kernel_traitsILi128ELi64ELi128ELi8ELi2ELi4ELi2ELb0ELb0EN7cutlass10bfloat16_tE19Flash_kernel_traitsILi128ELi64ELi128ELi8ES3_EELb0ELb0ELb0ELb0ELb1ELb1ELb0EEEvNS_16Flash_bwd_paramsE,(.L_x_2060 - _ZN5flash44flash_bwd_dq_dk_dv_loop_seqk_parallel_kernelI23Flash_bwd_kernel_traitsILi128ELi64ELi128ELi8ELi2ELi4ELi2ELb0ELb0EN7cutlass10bfloat16_tE19Flash_kernel_traitsILi128ELi64ELi128ELi8ES3_EELb0ELb0ELb0ELb0ELb1ELb1ELb0EEEvNS_16Flash_bwd_paramsE)
        .other          _ZN5flash44flash_bwd_dq_dk_dv_loop_seqk_parallel_kernelI23Flash_bwd_kernel_traitsILi128ELi64ELi128ELi8ELi2ELi4ELi2ELb0ELb0EN7cutlass10bfloat16_tE19Flash_kernel_traitsILi128ELi64ELi128ELi8ES3_EELb0ELb0ELb0ELb0ELb1ELb1ELb0EEEvNS_16Flash_bwd_paramsE,@"STO_CUDA_ENTRY STV_DEFAULT"
_ZN5flash44flash_bwd_dq_dk_dv_loop_seqk_parallel_kernelI23Flash_bwd_kernel_traitsILi128ELi64ELi128ELi8ELi2ELi4ELi2ELb0ELb0EN7cutlass10bfloat16_tE19Flash_kernel_traitsILi128ELi64ELi128ELi8ES3_EELb0ELb0ELb0ELb0ELb1ELb1ELb0EEEvNS_16Flash_bwd_paramsE:
.text._ZN5flash44flash_bwd_dq_dk_dv_loop_seqk_parallel_kernelI23Flash_bwd_kernel_traitsILi128ELi64ELi128ELi8ELi2ELi4ELi2ELb0ELb0EN7cutlass10bfloat16_tE19Flash_kernel_traitsILi128ELi64ELi128ELi8ES3_EELb0ELb0ELb0ELb0ELb1ELb1ELb0EEEvNS_16Flash_bwd_paramsE:
        /* <DEDUP_REMOVED lines=17> */
[----:B------:R-:W-:Y:S01]  /*0110*/  ULDC.64 UR16, c[0x0][0x300] ;  /* 0x0000c00000107ab9 */ /* 0x000fe20000000a00 */
[----:B------:R-:W-:Y:S02]  /*0120*/  ULDC.64 UR14, c[0x0][0x308] ;  /* 0x0000c200000e7ab9 */ /* 0x000fe40000000a00 */
[----:B------:R-:W3:Y:S08]  /*0130*/  S2UR UR20, SR_CTAID.Y ;  /* 0x00000000001479c3 */ /* 0x000ef00000002600 */
[----:B------:R-:W4:Y:S01]  /*0140*/  S2UR UR22, SR_CTAID.Z ;  /* 0x00000000001679c3 */ /* 0x000f220000002700 */
[----:B--2---:R-:W-:-:S07]  /*0150*/  ULEA UR5, UR5, UR4, 0x18 ;  /* 0x0000000405057291 */ /* 0x004fce000f8ec03f */
[----:B------:R-:W2:Y:S01]  /*0160*/  S2UR UR19, SR_CTAID.Z ;  /* 0x00000000001379c3 */ /* 0x000ea20000002700 */
[----:B------:R-:W-:Y:S01]  /*0170*/  UIADD3 UR4, UR5, 0xc000, URZ ;  /* 0x0000c00005047890 */ /* 0x000fe2000fffe03f */
[----:B-1----:R-:W-:Y:S01]  /*0180*/  SHF.R.S32.HI R3, RZ, 0x1f, R7 ;  /* 0x0000001fff037819 */ /* 0x002fe20000011407 */
[----:B---3--:R-:W-:-:S05]  /*0190*/  USHF.R.S32.HI UR29, URZ, 0x1f, UR20 ;  /* 0x0000001f3f1d7899 */ /* 0x008fca0008011414 */
[----:B------:R-:W1:Y:S01]  /*01a0*/  S2UR UR18, SR_CTAID.Y ;  /* 0x00000000001279c3 */ /* 0x000e620000002600 */
[----:B------:R-:W-:Y:S01]  /*01b0*/  UIMAD.WIDE UR30, UR20, 0x80, URZ ;  /* 0x00000080141e78a5 */ /* 0x000fe2000f8e023f */
[CC--:B------:R-:W-:Y:S02]  /*01c0*/  LEA.HI R0, R3.reuse, R7.reuse, RZ, 0x2 ;  /* 0x0000000703007211 */ /* 0x0c0fe400078f10ff */
[CC--:B------:R-:W-:Y:S02]  /*01d0*/  LEA.HI R14, R3.reuse, R7.reuse, RZ, 0x3 ;  /* 0x00000007030e7211 */ /* 0x0c0fe400078f18ff */
[CC--:B------:R-:W-:Y:S01]  /*01e0*/  LEA.HI R2, R3.reuse, R7.reuse, RZ, 0x5 ;  /* 0x0000000703027211 */ /* 0x0c0fe200078f28ff */
[----:B----4-:R-:W-:Y:S01]  /*01f0*/  USHF.R.S32.HI UR28, URZ, 0x1f, UR22 ;  /* 0x0000001f3f1c7899 */ /* 0x010fe20008011416 */
[CC--:B------:R-:W-:Y:S02]  /*0200*/  LEA.HI R16, R3.reuse, R7.reuse, RZ, 0x6 ;  /* 0x0000000703107211 */ /* 0x0c0fe400078f30ff */
[----:B------:R-:W-:-:S02]  /*0210*/  LEA.HI R4, R3, R7, RZ, 0x4 ;  /* 0x0000000703047211 */ /* 0x000fc400078f20ff */
[----:B------:R-:W-:Y:S02]  /*0220*/  LEA.HI R19, R3, R7, RZ, 0x7 ;  /* 0x0000000703137211 */ /* 0x000fe400078f38ff */
[----:B------:R-:W-:Y:S02]  /*0230*/  LOP3.LUT R3, R0, 0x7ffffffc, RZ, 0xc0, !PT ;  /* 0x7ffffffc00037812 */ /* 0x000fe400078ec0ff */
[----:B------:R-:W-:Y:S01]  /*0240*/  LOP3.LUT R6, R14, 0xfffffff8, RZ, 0xc0, !PT ;  /* 0xfffffff80e067812 */ /* 0x000fe200078ec0ff */
[----:B--2---:R-:W-:Y:S01]  /*0250*/  USHF.R.S32.HI UR27, URZ, 0x1f, UR19 ;  /* 0x0000001f3f1b7899 */ /* 0x004fe20008011413 */
        /* <DEDUP_REMOVED lines=9> */
[----:B-1----:R-:W-:Y:S01]  /*02f0*/  USHF.R.S32.HI UR26, URZ, 0x1f, UR18 ;  /* 0x0000001f3f1a7899 */ /* 0x002fe20008011412 */
[----:B------:R-:W-:-:S02]  /*0300*/  SHF.R.S32.HI R5, RZ, 0x1f, R2 ;  /* 0x0000001fff057819 */ /* 0x000fc40000011402 */
[-C--:B------:R-:W-:Y:S02]  /*0310*/  LEA.HI R7, R2, R0.reuse, RZ, 0x1 ;  /* 0x0000000002077211 */ /* 0x080fe400078f08ff */
[----:B------:R-:W-:Y:S02]  /*0320*/  SHF.R.S32.HI R9, RZ, 0x4, R4 ;  /* 0x00000004ff097819 */ /* 0x000fe40000011404 */
[----:B------:R-:W-:Y:S02]  /*0330*/  LEA.HI R2, R5, R0, RZ, 0x2 ;  /* 0x0000000005027211 */ /* 0x000fe400078f10ff */
[----:B------:R-:W-:Y:S02]  /*0340*/  LEA.HI R5, R6, R8, RZ, 0x3 ;  /* 0x0000000806057211 */ /* 0x000fe400078f18ff */
[----:B------:R-:W-:Y:S02]  /*0350*/  SHF.R.S32.HI R11, RZ, 0x3, R14 ;  /* 0x00000003ff0b7819 */ /* 0x000fe4000001140e */
[----:B------:R-:W-:-:S02]  /*0360*/  LEA.HI R6, R4, R9, RZ, 0x1 ;  /* 0x0000000904067211 */ /* 0x000fc400078f08ff */
[----:B------:R-:W-:Y:S01]  /*0370*/  LOP3.LUT R4, R5, 0xfffffff8, RZ, 0xc0, !PT ;  /* 0xfffffff805047812 */ /* 0x000fe200078ec0ff */
[----:B------:R-:W-:Y:S01]  /*0380*/  IMAD.SHL.U32 R11, R11, 0x40, RZ ;  /* 0x000000400b0b7824 */ /* 0x000fe200078e00ff */
[----:B------:R-:W-:Y:S02]  /*0390*/  LOP3.LUT R7, R7, 0xfffffffe, RZ, 0xc0, !PT ;  /* 0xfffffffe07077812 */ /* 0x000fe400078ec0ff */
[----:B------:R-:W-:Y:S02]  /*03a0*/  LOP3.LUT R2, R2, 0xfffffffc, RZ, 0xc0, !PT ;  /* 0xfffffffc02027812 */ /* 0x000fe400078ec0ff */
[----:B------:R-:W-:Y:S01]  /*03b0*/  LOP3.LUT R5, R6, 0xfffffffe, RZ, 0xc0, !PT ;  /* 0xfffffffe06057812 */ /* 0x000fe200078ec0ff */
[----:B------:R-:W-:Y:S01]  /*03c0*/  IMAD.IADD R6, R8, 0x1, -R4 ;  /* 0x0000000108067824 */ /* 0x000fe200078e0a04 */
[C---:B------:R-:W-:Y:S01]  /*03d0*/  LOP3.LUT P4, RZ, R3.reuse, 0x2, RZ, 0xc0, !PT ;  /* 0x0000000203ff7812 */ /* 0x040fe2000788c0ff */
[C---:B------:R-:W-:Y:S01]  /*03e0*/  IMAD.IADD R15, R0.reuse, 0x1, -R7 ;  /* 0x00000001000f7824 */ /* 0x040fe200078e0a07 */
[----:B------:R-:W-:Y:S01]  /*03f0*/  LOP3.LUT P3, RZ, R3, 0x4, RZ, 0xc0, !PT ;  /* 0x0000000403ff7812 */ /* 0x000fe2000786c0ff */
[----:B------:R-:W-:Y:S01]  /*0400*/  IMAD.IADD R12, R0, 0x1, -R2 ;  /* 0x00000001000c7824 */ /* 0x000fe200078e0a02 */
[----:B------:R-:W-:Y:S01]  /*0410*/  LOP3.LUT R0, R11, 0x1c0, RZ, 0xc0, !PT ;  /* 0x000001c00b007812 */ /* 0x000fe200078ec0ff */
[----:B------:R-:W-:-:S02]  /*0420*/  IMAD.SHL.U32 R4, R3, 0x8, RZ ;  /* 0x0000000803047824 */ /* 0x000fc400078e00ff */
[----:B------:R-:W-:Y:S01]  /*0430*/  IMAD.IADD R9, R9, 0x1, -R5 ;  /* 0x0000000109097824 */ /* 0x000fe200078e0a05 */
[----:B------:R-:W-:Y:S02]  /*0440*/  SHF.R.U32.HI R2, RZ, 0x3, R0 ;  /* 0x00000003ff027819 */ /* 0x000fe40000011600 */
[----:B------:R-:W-:Y:S01]  /*0450*/  LOP3.LUT R4, R0, 0x38, R4, 0xf8, !PT ;  /* 0x0000003800047812 */ /* 0x000fe200078ef804 */
[----:B------:R-:W-:Y:S01]  /*0460*/  IMAD.SHL.U32 R0, R3, 0x40, RZ ;  /* 0x0000004003007824 */ /* 0x000fe200078e00ff */
[----:B------:R-:W-:Y:S01]  /*0470*/  SHF.R.S32.HI R5, RZ, 0x1f, R13 ;  /* 0x0000001fff057819 */ /* 0x000fe2000001140d */
[----:B------:R-:W-:Y:S01]  /*0480*/  IMAD.SHL.U32 R11, R9, 0x200, RZ ;  /* 0x00000200090b7824 */ /* 0x000fe200078e00ff */
[----:B------:R-:W-:Y:S02]  /*0490*/  SHF.R.S32.HI R3, RZ, 0x1f, R10 ;  /* 0x0000001fff037819 */ /* 0x000fe4000001140a */
[----:B------:R-:W-:Y:S02]  /*04a0*/  LEA.HI R17, R5, R13, RZ, 0x2 ;  /* 0x0000000d05117211 */ /* 0x000fe400078f10ff */
[----:B------:R-:W-:Y:S01]  /*04b0*/  LEA.HI R13, R3, R10, RZ, 0x3 ;  /* 0x0000000a030d7211 */ /* 0x000fe200078f18ff */
[----:B------:R-:W-:Y:S01]  /*04c0*/  IMAD.SHL.U32 R3, R12, 0x10, RZ ;  /* 0x000000100c037824 */ /* 0x000fe200078e00ff */
[----:B------:R-:W-:-:S02]  /*04d0*/  LOP3.LUT R0, R0, 0x1c0, RZ, 0xc0, !PT ;  /* 0x000001c000007812 */ /* 0x000fc400078ec0ff */
[----:B------:R-:W-:Y:S02]  /*04e0*/  LOP3.LUT R5, R13, 0xfffffff8, RZ, 0xc0, !PT ;  /* 0xfffffff80d057812 */ /* 0x000fe400078ec0ff */
[C---:B------:R-:W-:Y:S02]  /*04f0*/  LOP3.LUT R214, R0.reuse, 0x8, R14, 0xf8, !PT ;  /* 0x0000000800d67812 */ /* 0x040fe400078ef80e */
[----:B------:R-:W-:Y:S01]  /*0500*/  LOP3.LUT R7, R0, 0x30, R3, 0xf8, !PT ;  /* 0x0000003000077812 */ /* 0x000fe200078ef803 */
[----:B------:R-:W-:Y:S01]  /*0510*/  IMAD.SHL.U32 R3, R18, 0x2, RZ ;  /* 0x0000000212037824 */ /* 0x000fe200078e00ff */
[----:B------:R-:W-:Y:S01]  /*0520*/  SHF.R.U32.HI R210, RZ, 0x3, R0 ;  /* 0x00000003ffd27819 */ /* 0x000fe20000011600 */
[----:B------:R-:W-:Y:S01]  /*0530*/  IMAD.IADD R248, R10, 0x1, -R5 ;  /* 0x000000010af87824 */ /* 0x000fe200078e0a05 */
[----:B------:R-:W-:Y:S01]  /*0540*/  SHF.R.S32.HI R0, RZ, 0x7, R19 ;  /* 0x00000007ff007819 */ /* 0x000fe20000011413 */
[--C-:B------:R-:W-:Y:S01]  /*0550*/  IMAD R12, R12, 0x400, R3.reuse ;  /* 0x000004000c0c7824 */ /* 0x100fe200078e0203 */
[----:B------:R-:W-:Y:S01]  /*0560*/  LOP3.LUT R243, R4, R2, RZ, 0x3c, !PT ;  /* 0x0000000204f37212 */ /* 0x000fe200078e3cff */
[----:B------:R-:W-:Y:S01]  /*0570*/  IMAD.SHL.U32 R5, R9, 0x10, RZ ;  /* 0x0000001009057824 */ /* 0x000fe200078e00ff */
[----:B------:R-:W-:Y:S01]  /*0580*/  SHF.R.S32.HI R2, RZ, 0x6, R16 ;  /* 0x00000006ff027819 */ /* 0x000fe20000011410 */
[----:B------:R-:W-:Y:S01]  /*0590*/  IMAD R10, R0, 0x1000, R3 ;  /* 0x00001000000a7824 */ /* 0x000fe200078e0203 */
[----:B------:R-:W-:Y:S01]  /*05a0*/  LOP3.LUT R4, R6, 0x1, RZ, 0xc0, !PT ;  /* 0x0000000106047812 */ /* 0x000fe200078ec0ff */
[----:B------:R-:W-:Y:S01]  /*05b0*/  IMAD.SHL.U32 R3, R0, 0x8, RZ ;  /* 0x0000000800037824 */ /* 0x000fe200078e00ff */
[----:B------:R-:W-:Y:S01]  /*05c0*/  LOP3.LUT R14, R7, 0x8, R14, 0xf8, !PT ;  /* 0x00000008070e7812 */ /* 0x000fe200078ef80e */
[----:B------:R-:W-:Y:S01]  /*05d0*/  IMAD.SHL.U32 R0, R6, 0x40, RZ ;  /* 0x0000004006007824 */ /* 0x000fe200078e00ff */
[----:B------:R-:W-:Y:S01]  /*05e0*/  ISETP.NE.U32.AND P0, PT, R4, 0x1, PT ;  /* 0x000000010400780c */ /* 0x000fe20003f05070 */
[----:B------:R-:W-:Y:S01]  /*05f0*/  IMAD R4, R2, 0x800, R11 ;  /* 0x0000080002047824 */ /* 0x000fe200078e020b */
[----:B------:R-:W-:Y:S01]  /*0600*/  LOP3.LUT R214, R214, R210, RZ, 0x3c, !PT ;  /* 0x000000d2d6d67212 */ /* 0x000fe200078e3cff */
[----:B------:R-:W-:Y:S01]  /*0610*/  IMAD.SHL.U32 R8, R2, 0x20, RZ ;  /* 0x0000002002087824 */ /* 0x000fe200078e00ff */
[----:B------:R-:W-:Y:S01]  /*0620*/  LOP3.LUT R0, R0, 0x1c0, RZ, 0xc0, !PT ;  /* 0x000001c000007812 */ /* 0x000fe200078ec0ff */
[----:B------:R-:W-:Y:S01]  /*0630*/  IMAD R243, R2, 0x200, R243 ;  /* 0x0000020002f37824 */ /* 0x000fe200078e02f3 */
[----:B------:R-:W-:Y:S01]  /*0640*/  R2P PR, R6, 0x6 ;  /* 0x0000000606007804 */ /* 0x000fe20000000000 */
[----:B------:R-:W-:Y:S01]  /*0650*/  IMAD.SHL.U32 R7, R2, 0x8, RZ ;  /* 0x0000000802077824 */ /* 0x000fe200078e00ff */
[----:B------:R-:W-:Y:S01]  /*0660*/  LOP3.LUT R2, R3, 0x8, RZ, 0xc0, !PT ;  /* 0x0000000803027812 */ /* 0x000fe200078ec0ff */
[----:B------:R-:W-:Y:S01]  /*0670*/  IMAD.IADD R214, R4, 0x1, R214 ;  /* 0x0000000104d67824 */ /* 0x000fe200078e02d6 */
[----:B------:R-:W-:Y:S01]  /*0680*/  SHF.R.U32.HI R3, RZ, 0x3, R0 ;  /* 0x00000003ff037819 */ /* 0x000fe20000011600 */
[----:B------:R-:W-:Y:S01]  /*0690*/  IMAD.SHL.U32 R4, R9, 0x20, RZ ;  /* 0x0000002009047824 */ /* 0x000fe200078e00ff */
[----:B------:R-:W-:-:S02]  /*06a0*/  LOP3.LUT R6, R0, 0x20, R8, 0xf8, !PT ;  /* 0x0000002000067812 */ /* 0x000fc400078ef808 */
[----:B------:R-:W-:Y:S02]  /*06b0*/  LOP3.LUT R0, R3, R0, R2, 0x1e, !PT ;  /* 0x0000000003007212 */ /* 0x000fe400078e1e02 */
[----:B------:R-:W-:Y:S02]  /*06c0*/  LOP3.LUT R4, R4, 0x20, RZ, 0xc0, !PT ;  /* 0x0000002004047812 */ /* 0x000fe400078ec0ff */
[----:B------:R-:W-:Y:S01]  /*06d0*/  LOP3.LUT R8, R2, 0x10, R5, 0xf8, !PT ;  /* 0x0000001002087812 */ /* 0x000fe200078ef805 */
[----:B------:R-:W-:Y:S01]  /*06e0*/  IMAD.IADD R12, R12, 0x1, R0 ;  /* 0x000000010c0c7824 */ /* 0x000fe200078e0200 */
[----:B------:R-:W-:Y:S01]  /*06f0*/  SHF.R.S32.HI R0, RZ, 0x2, R17 ;  /* 0x00000002ff007819 */ /* 0x000fe20000011411 */
[----:B------:R-:W-:Y:S01]  /*0700*/  IMAD.SHL.U32 R5, R248, 0x40, RZ ;  /* 0x00000040f8057824 */ /* 0x000fe200078e00ff */
[----:B------:R-:W-:Y:S01]  /*0710*/  LOP3.LUT R209, R4, 0x18, R7, 0xf8, !PT ;  /* 0x0000001804d17812 */ /* 0x000fe200078ef807 */
[C---:B------:R-:W-:Y:S01]  /*0720*/  IMAD R7, R15.reuse, 0x400, R10 ;  /* 0x000004000f077824 */ /* 0x040fe200078e020a */
[----:B------:R-:W-:Y:S01]  /*0730*/  LOP3.LUT R4, R6, R3, RZ, 0x3c, !PT ;  /* 0x0000000306047212 */ /* 0x000fe200078e3cff */
[----:B------:R-:W-:Y:S01]  /*0740*/  IMAD R251, R15, 0x10, R0 ;  /* 0x000000100ffb7824 */ /* 0x000fe200078e0200 */
[----:B------:R-:W-:Y:S01]  /*0750*/  LEA R244, R12, UR4, 0x1 ;  /* 0x000000040cf47c11 */ /* 0x000fe2000f8e08ff */
[----:B------:R-:W-:Y:S01]  /*0760*/  IMAD.SHL.U32 R0, R13, 0x40, RZ ;  /* 0x000000400d007824 */ /* 0x000fe200078e00ff */
[----:B------:R-:W-:Y:S01]  /*0770*/  LOP3.LUT R5, R5, 0x1c0, RZ, 0xc0, !PT ;  /* 0x000001c005057812 */ /* 0x000fe200078ec0ff */
[----:B------:R-:W-:Y:S01]  /*0780*/  VIADD R2, R251, 0xffffffc0 ;  /* 0xffffffc0fb027836 */ /* 0x000fe20000000000 */
[----:B------:R-:W-:Y:S01]  /*0790*/  LEA R214, R214, UR4, 0x1 ;  /* 0x00000004d6d67c11 */ /* 0x000fe2000f8e08ff */
[----:B------:R-:W-:Y:S01]  /*07a0*/  IMAD.IADD R7, R4, 0x1, R7 ;  /* 0x0000000104077824 */ /* 0x000fe200078e0207 */
[----:B------:R-:W-:Y:S01]  /*07b0*/  SHF.R.U32.HI R6, RZ, 0x3, R5 ;  /* 0x00000003ff067819 */ /* 0x000fe20000011605 */
[C---:B------:R-:W-:Y:S01]  /*07c0*/  VIADD R20, R244.reuse, 0x420 ;  /* 0x00000420f4147836 */ /* 0x040fe20000000000 */
[----:B------:R-:W-:Y:S01]  /*07d0*/  SHF.R.S32.HI R4, RZ, 0x1f, R2 ;  /* 0x0000001fff047819 */ /* 0x000fe20000011402 */
[----:B------:R-:W-:Y:S01]  /*07e0*/  @P1 VIADD R20, R244, 0x3e0 ;  /* 0x000003e0f4141836 */ /* 0x000fe20000000000 */
[----:B------:R-:W-:Y:S01]  /*07f0*/  LOP3.LUT R0, R0, 0xfffffe00, RZ, 0xc0, !PT ;  /* 0xfffffe0000007812 */ /* 0x000fe200078ec0ff */
[----:B------:R-:W-:Y:S01]  /*0800*/  IMAD.SHL.U32 R3, R9, 0x8, RZ ;  /* 0x0000000809037824 */ /* 0x000fe200078e00ff */
[----:B------:R-:W-:-:S02]  /*0810*/  SHF.L.U64.HI R247, R2, 0x2, R4 ;  /* 0x0000000202f77819 */ /* 0x000fc40000010204 */
[C-C-:B------:R-:W-:Y:S01]  /*0820*/  LOP3.LUT R2, R6.reuse, R8, R5.reuse, 0x1e, !PT ;  /* 0x0000000806027212 */ /* 0x140fe200078e1e05 */
[----:B------:R1:W-:Y:S01]  /*0830*/  STL [R1], R20 ;  /* 0x0000001401007387 */ /* 0x0003e20000100800 */
[----:B------:R-:W-:Y:S01]  /*0840*/  LOP3.LUT R209, R6, R209, R5, 0x1e, !PT ;  /* 0x000000d106d17212 */ /* 0x000fe200078e1e05 */
[----:B------:R-:W-:Y:S01]  /*0850*/  IMAD R4, R15, 0x400, R0 ;  /* 0x000004000f047824 */ /* 0x000fe200078e0200 */
[-C--:B------:R-:W-:Y:S01]  /*0860*/  LOP3.LUT R218, R2, R0.reuse, RZ, 0xfc, !PT ;  /* 0x0000000002da7212 */ /* 0x080fe200078efcff */
[----:B------:R-:W-:Y:S01]  /*0870*/  IMAD.MOV.U32 R2, RZ, RZ, 0x40 ;  /* 0x00000040ff027424 */ /* 0x000fe200078e00ff */
[----:B------:R-:W-:Y:S01]  /*0880*/  LOP3.LUT R209, R209, R0, RZ, 0xfc, !PT ;  /* 0x00000000d1d17212 */ /* 0x000fe200078efcff */
[----:B------:R-:W-:Y:S01]  /*0890*/  IMAD.MOV.U32 R0, RZ, RZ, 0x20 ;  /* 0x00000020ff007424 */ /* 0x000fe200078e00ff */
[----:B------:R-:W-:Y:S02]  /*08a0*/  LOP3.LUT R3, R5, 0x8, R3, 0xf8, !PT ;  /* 0x0000000805037812 */ /* 0x000fe400078ef803 */
[----:B------:R-:W-:-:S02]  /*08b0*/  LEA R227, R7, UR5, 0x1 ;  /* 0x0000000507e37c11 */ /* 0x000fc4000f8e08ff */
[C---:B------:R-:W-:Y:S02]  /*08c0*/  SEL R215, R0.reuse, 0xffffffe0, !P4 ;  /* 0xffffffe000d77807 */ /* 0x040fe40006000000 */
[----:B------:R-:W-:Y:S02]  /*08d0*/  SEL R0, R0, 0xffffffe0, !P1 ;  /* 0xffffffe000007807 */ /* 0x000fe40004800000 */
[----:B------:R-:W-:Y:S01]  /*08e0*/  SEL R216, R2, 0xffffffc0, !P3 ;  /* 0xffffffc002d87807 */ /* 0x000fe20005800000 */
[----:B------:R-:W-:Y:S01]  /*08f0*/  IMAD.IADD R215, R214, 0x1, R215 ;  /* 0x00000001d6d77824 */ /* 0x000fe200078e02d7 */
[----:B------:R-:W-:Y:S01]  /*0900*/  SEL R233, R233, 0x10, !P0 ;  /* 0x00000010e9e97807 */ /* 0x000fe20004000000 */
[----:B------:R-:W-:Y:S01]  /*0910*/  IMAD.IADD R232, R227, 0x1, R0 ;  /* 0x00000001e3e87824 */ /* 0x000fe200078e0200 */
[----:B------:R-:W-:Y:S01]  /*0920*/  LOP3.LUT R3, R3, R6, RZ, 0x3c, !PT ;  /* 0x0000000603037212 */ /* 0x000fe200078e3cff */
[----:B------:R-:W-:Y:S01]  /*0930*/  IMAD.IADD R249, R0, 0x1, R244 ;  /* 0x0000000100f97824 */ /* 0x000fe200078e02f4 */
[----:B------:R-:W-:Y:S01]  /*0940*/  SEL R2, R2, 0xffffffc0, !P2 ;  /* 0xffffffc002027807 */ /* 0x000fe20005000000 */
[----:B------:R-:W-:Y:S01]  /*0950*/  IMAD.IADD R217, R214, 0x1, R216 ;  /* 0x00000001d6d97824 */ /* 0x000fe200078e02d8 */
[----:B------:R-:W-:Y:S01]  /*0960*/  LOP3.LUT R210, R11, R14, R210, 0xf6, !PT ;  /* 0x0000000e0bd27212 */ /* 0x000fe200078ef6d2 */
[----:B------:R-:W-:Y:S01]  /*0970*/  IMAD.IADD R234, R227, 0x1, R233 ;  /* 0x00000001e3ea7824 */ /* 0x000fe200078e02e9 */
[----:B------:R-:W-:Y:S01]  /*0980*/  LEA R209, R209, UR4, 0x1 ;  /* 0x00000004d1d17c11 */ /* 0x000fe2000f8e08ff */
[----:B------:R-:W-:Y:S01]  /*0990*/  IMAD.IADD R219, R4, 0x1, R3 ;  /* 0x0000000104db7824 */ /* 0x000fe200078e0203 */
[----:B------:R-:W-:Y:S01]  /*09a0*/  LEA R210, R210, UR5, 0x1 ;  /* 0x00000005d2d27c11 */ /* 0x000fe2000f8e08ff */
[----:B------:R-:W-:-:S02]  /*09b0*/  IMAD.IADD R216, R215, 0x1, R216 ;  /* 0x00000001d7d87824 */ /* 0x000fc400078e02d8 */
[----:B------:R-:W-:Y:S02]  /*09c0*/  IMAD.IADD R246, R244, 0x1, R2 ;  /* 0x00000001f4f67824 */ /* 0x000fe400078e0202 */
[----:B------:R-:W-:Y:S02]  /*09d0*/  IMAD.IADD R233, R233, 0x1, R232 ;  /* 0x00000001e9e97824 */ /* 0x000fe400078e02e8 */
[----:B------:R-:W-:Y:S02]  /*09e0*/  IMAD.IADD R250, R249, 0x1, R2 ;  /* 0x00000001f9fa7824 */ /* 0x000fe400078e0202 */
[----:B-1----:R-:W-:-:S07]  /*09f0*/  IMAD.IADD R252, R2, 0x1, R20 ;  /* 0x0000000102fc7824 */ /* 0x002fce00078e0214 */
.L_x_468:
[----:B------:R-:W-:Y:S02]  /*0a00*/  ISETP.NE.U32.AND P0, PT, RZ, UR16, PT ;  /* 0x00000010ff007c0c */ /* 0x000fe4000bf05070 */
[----:B------:R-:W-:Y:S02]  /*0a10*/  ISETP.NE.U32.AND P1, PT, RZ, UR14, PT ;  /* 0x0000000eff007c0c */ /* 0x000fe4000bf25070 */
[----:B------:R-:W-:Y:S02]  /*0a20*/  ISETP.NE.AND.EX P0, PT, RZ, UR17, PT, P0 ;  /* 0x00000011ff007c0c */ /* 0x000fe4000bf05300 */
[----:B------:R-:W-:-:S11]  /*0a30*/  ISETP.NE.AND.EX P1, PT, RZ, UR15, PT, P1 ;  /* 0x0000000fff007c0c */ /* 0x000fd6000bf25310 */
[----:B------:R-:W1:Y:S01]  /*0a40*/  @P0 S2R R0, SR_CTAID.Y ;  /* 0x0000000000000919 */ /* 0x000e620000002600 */
[----:B----4-:R-:W1:Y:S01]  /*0a50*/  @P0 LDC.64 R2, c[0x0][0x300] ;  /* 0x0000c000ff020b82 */ /* 0x010e620000000a00 */
[----:B------:R-:W2:Y:S07]  /*0a60*/  @P1 S2R R7, SR_CTAID.Y ;  /* 0x0000000000071919 */ /* 0x000eae0000002600 */
[----:B------:R-:W2:Y:S01]  /*0a70*/  @P1 LDC.64 R4, c[0x0][0x308] ;  /* 0x0000c200ff041b82 */ /* 0x000ea20000000a00 */
[----:B-1----:R-:W-:-:S05]  /*0a80*/  @P0 IMAD.WIDE R2, R0, 0x4, R2 ;  /* 0x0000000400020825 */ /* 0x002fca00078e0202 */
[----:B------:R2:W3:Y:S02]  /*0a90*/  @P0 LDG.E R6, desc[UR24][R2.64] ;  /* 0x0000001802060981 */ /* 0x0004e4000c1e1900 */
[----:B--2---:R-:W-:Y:S02]  /*0aa0*/  @P1 IMAD.WIDE R2, R7, 0x4, R4 ;  /* 0x0000000407021825 */ /* 0x004fe400078e0204 */
[----:B------:R-:W1:Y:S03]  /*0ab0*/  @!P1 LDC.64 R4, c[0x0][0x2c8] ;  /* 0x0000b200ff049b82 */ /* 0x000e660000000a00 */
[----:B------:R-:W2:Y:S01]  /*0ac0*/  @P1 LDG.E R0, desc[UR24][R2.64] ;  /* 0x0000001802001981 */ /* 0x000ea2000c1e1900 */
[----:B------:R-:W-:Y:S01]  /*0ad0*/  UMOV UR8, URZ ;  /* 0x0000003f00087c82 */ /* 0x000fe20008000000 */
[----:B------:R-:W-:-:S03]  /*0ae0*/  USHF.L.U32 UR32, UR23, 0x7, URZ ;  /* 0x0000000717207899 */ /* 0x000fc6000800063f */
[----:B------:R-:W4:Y:S01]  /*0af0*/  @!P1 LDC.64 R2, c[0x0][0x318] ;  /* 0x0000c600ff029b82 */ /* 0x000f220000000a00 */
[----:B---3--:R-:W-:Y:S02]  /*0b00*/  @P0 R2UR UR8, R6 ;  /* 0x00000000060802ca */ /* 0x008fe400000e0000 */
[----:B----4-:R-:W-:-:S04]  /*0b10*/  @!P1 ISETP.NE.U32.AND P0, PT, R2, RZ, PT ;  /* 0x000000ff0200920c */ /* 0x010fc80003f05070 */
[----:B------:R-:W-:-:S04]  /*0b20*/  @!P1 ISETP.NE.AND.EX P0, PT, R3, RZ, PT, P0 ;  /* 0x000000ff0300920c */ /* 0x000fc80003f05300 */
[----:B-1----:R-:W-:-:S03]  /*0b30*/  @!P1 SEL R2, R5, RZ, P0 ;  /* 0x000000ff05029207 */ /* 0x002fc60000000000 */
[----:B--2---:R-:W-:Y:S01]  /*0b40*/  @P1 VIADD R0, R0, -UR8 ;  /* 0x8000000800001c36 */ /* 0x004fe20008000000 */
[----:B------:R-:W-:-:S04]  /*0b50*/  @!P1 IADD3 R0, R2, -UR8, R4 ;  /* 0x8000000802009c10 */ /* 0x000fc8000fffe004 */
[----:B------:R-:W-:-:S13]  /*0b60*/  ISETP.LE.AND P0, PT, R0, UR32, PT ;  /* 0x0000002000007c0c */ /* 0x000fda000bf03270 */
[----:B-----5:R-:W-:Y:S05]  /*0b70*/  @P0 BRA `(.L_x_460) ;  /* 0x0000006000140947 */ /* 0x020fea0003800000 */
[----:B------:R-:W1:Y:S01]  /*0b80*/  LDC R7, c[0x0][0x278] ;  /* 0x00009e00ff077b82 */ /* 0x000e620000000800 */
[----:B------:R-:W2:Y:S01]  /*0b90*/  S2R R4, SR_CTAID.Z ;  /* 0x0000000000047919 */ /* 0x000ea20000002700 */
[----:B------:R-:W-:Y:S01]  /*0ba0*/  ULDC.64 UR6, c[0x0][0x2f0] ;  /* 0x0000bc0000067ab9 */ /* 0x000fe20000000a00 */
[----:B------:R-:W-:Y:S01]  /*0bb0*/  ULDC UR33, c[0x0][0x2c4] ;  /* 0x0000b10000217ab9 */ /* 0x000fe20000000800 */
[----:B------:R-:W-:Y:S01]  /*0bc0*/  UISETP.NE.U32.AND UP1, UPT, UR6, URZ, UPT ;  /* 0x0000003f0600728c */ /* 0x000fe2000bf25070 */
[----:B------:R-:W3:Y:S01]  /*0bd0*/  S2R R8, SR_CTAID.X ;  /* 0x0000000000087919 */ /* 0x000ee20000002500 */
[----:B------:R-:W-:Y:S01]  /*0be0*/  ULDC UR40, c[0x0][0x270] ;  /* 0x00009c0000287ab9 */ /* 0x000fe20000000800 */
[----:B------:R-:W-:Y:S01]  /*0bf0*/  ULDC.U8 UR6, c[0x0][0x3d8] ;  /* 0x0000f60000067ab9 */ /* 0x000fe20000000000 */
[----:B------:R-:W-:Y:S01]  /*0c00*/  ULDC UR39, c[0x0][0x2dc] ;  /* 0x0000b70000277ab9 */ /* 0x000fe20000000800 */
[----:B------:R-:W-:Y:S02]  /*0c10*/  UISETP.NE.AND UP0, UPT, UR6, URZ, UPT ;  /* 0x0000003f0600728c */ /* 0x000fe4000bf05270 */
[----:B------:R-:W-:-:S02]  /*0c20*/  UIADD3 UR6, UR33, 0x3f, URZ ;  /* 0x0000003f21067890 */ /* 0x000fc4000fffe03f */
[----:B------:R-:W-:Y:S02]  /*0c30*/  UISETP.NE.AND.EX UP1, UPT, UR7, URZ, UPT, UP1 ;  /* 0x0000003f0700728c */ /* 0x000fe4000bf25310 */
[----:B------:R-:W-:Y:S02]  /*0c40*/  USHF.R.S32.HI UR38, URZ, 0x1f, UR6 ;  /* 0x0000001f3f267899 */ /* 0x000fe40008011406 */
[----:B------:R-:W-:Y:S02]  /*0c50*/  UIMAD UR9, UR22, UR39, URZ ;  /* 0x00000027160972a4 */ /* 0x000fe4000f8e023f */
[----:B------:R-:W-:Y:S02]  /*0c60*/  ULEA.HI UR38, UR38, UR6, URZ, 0x6 ;  /* 0x0000000626267291 */ /* 0x000fe4000f8f303f */
[----:B------:R-:W-:Y:S02]  /*0c70*/  @UP0 UIMAD UR13, UR20, UR33, URZ ;  /* 0x00000021140d02a4 */ /* 0x000fe4000f8e023f */
[----:B------:R-:W-:Y:S01]  /*0c80*/  ULOP3.LUT UR36, UR38, 0xffffffc0, URZ, 0xc0, !UPT ;  /* 0xffffffc026247892 */ /* 0x000fe2000f8ec03f */
[----:B-1----:R-:W-:Y:S01]  /*0c90*/  IABS R6, R7 ;  /* 0x0000000700067213 */ /* 0x002fe20000000000 */
[----:B------:R-:W-:Y:S01]  /*0ca0*/  @!UP0 UIMAD UR10, UR20, UR40, UR22 ;  /* 0x00000028140a82a4 */ /* 0x000fe2000f8e0216 */
[----:B------:R-:W-:Y:S01]  /*0cb0*/  ISETP.NE.AND P1, PT, R7, RZ, PT ;  /* 0x000000ff0700720c */ /* 0x000fe20003f25270 */
[----:B------:R-:W-:Y:S01]  /*0cc0*/  UIADD3 UR36, UR36, -0x40, URZ ;  /* 0xffffffc024247890 */ /* 0x000fe2000fffe03f */
[----:B------:R-:W1:Y:S01]  /*0cd0*/  I2F.RP R2, R6 ;  /* 0x0000000600027306 */ /* 0x000e620000209400 */
[----:B------:R-:W-:Y:S01]  /*0ce0*/  ULDC.U8 UR11, c[0x0][0x480] ;  /* 0x00012000000b7ab9 */ /* 0x000fe20000000000 */
        /* <DEDUP_REMOVED lines=17> */
[----:B------:R-:W-:Y:S01]  /*0e00*/  IMAD.HI.U32 R0, R3, R0, R2 ;  /* 0x0000000003007227 */ /* 0x000fe200078e0002 */
[----:B------:R-:W-:Y:S02]  /*0e10*/  MOV R3, R4 ;  /* 0x0000000400037202 */ /* 0x000fe40000000f00 */
[----:B------:R-:W3:Y:S03]  /*0e20*/  LDC.64 R4, c[0x0][0x488] ;  /* 0x00012200ff047b82 */ /* 0x000ee60000000a00 */
[----:B------:R-:W-:-:S04]  /*0e30*/  IMAD.HI.U32 R0, R0, R3, RZ ;  /* 0x0000000300007227 */ /* 0x000fc800078e00ff */
[----:B------:R-:W-:-:S04]  /*0e40*/  IMAD.MOV R2, RZ, RZ, -R0 ;  /* 0x000000ffff027224 */ /* 0x000fc800078e0a00 */
[----:B------:R-:W-:-:S05]  /*0e50*/  IMAD R2, R6, R2, R3 ;  /* 0x0000000206027224 */ /* 0x000fca00078e0203 */
[----:B------:R-:W-:-:S13]  /*0e60*/  ISETP.GT.U32.AND P2, PT, R6, R2, PT ;  /* 0x000000020600720c */ /* 0x000fda0003f44070 */
[----:B------:R-:W-:Y:S01]  /*0e70*/  @!P2 IMAD.IADD R2, R2, 0x1, -R6 ;  /* 0x000000010202a824 */ /* 0x000fe200078e0a06 */
[----:B------:R-:W-:-:S04]  /*0e80*/  @!P2 IADD3 R0, R0, 0x1, RZ ;  /* 0x000000010000a810 */ /* 0x000fc80007ffe0ff */
[----:B------:R-:W-:Y:S02]  /*0e90*/  ISETP.GE.U32.AND P3, PT, R2, R6, PT ;  /* 0x000000060200720c */ /* 0x000fe40003f66070 */
[----:B------:R-:W-:-:S04]  /*0ea0*/  LOP3.LUT R2, R7, UR22, RZ, 0x3c, !PT ;  /* 0x0000001607027c12 */ /* 0x000fc8000f8e3cff */
[----:B------:R-:W-:Y:S01]  /*0eb0*/  ISETP.GE.AND P0, PT, R2, RZ, PT ;  /* 0x000000ff0200720c */ /* 0x000fe20003f06270 */
[----:B---3--:R-:W-:-:S04]  /*0ec0*/  IMAD.WIDE.U32 R2, R8, R4, RZ ;  /* 0x0000000408027225 */ /* 0x008fc800078e00ff */
[----:B------:R-:W-:Y:S02]  /*0ed0*/  IMAD R3, R8, R5, R3 ;  /* 0x0000000508037224 */ /* 0x000fe400078e0203 */
[----:B------:R-:W-:Y:S01]  /*0ee0*/  @P3 VIADD R0, R0, 0x1 ;  /* 0x0000000100003836 */ /* 0x000fe20000000000 */
[----:B------:R-:W-:-:S03]  /*0ef0*/  ISETP.NE.AND P3, PT, RZ, UR11, PT ;  /* 0x0000000bff007c0c */ /* 0x000fc6000bf65270 */
[----:B------:R-:W-:Y:S01]  /*0f00*/  IMAD.MOV.U32 R11, RZ, RZ, R0 ;  /* 0x000000ffff0b7224 */ /* 0x000fe200078e0000 */
[----:B------:R-:W-:-:S04]  /*0f10*/  SEL R12, R3, RZ, P3 ;  /* 0x000000ff030c7207 */ /* 0x000fc80001800000 */
        /* <DEDUP_REMOVED lines=14> */
.L_x_461:
[----:B------:R-:W-:Y:S01]  /*1000*/  UIMAD UR34, UR20, UR40, UR22 ;  /* 0x00000028142272a4 */ /* 0x000fe2000f8e0216 */
[----:B------:R-:W-:-:S03]  /*1010*/  ULDC UR48, c[0x0][0x2d4] ;  /* 0x0000b50000307ab9 */ /* 0x000fc60000000800 */
[----:B------:R-:W-:-:S12]  /*1020*/  UIMAD UR34, UR34, UR48, URZ ;  /* 0x00000030222272a4 */ /* 0x000fd8000f8e023f */
.L_x_462:
[----:B------:R-:W1:Y:S01]  /*1030*/  S2R R5, SR_TID.X ;  /* 0x0000000000057919 */ /* 0x000e620000002100 */
[----:B------:R-:W2:Y:S01]  /*1040*/  LDC.64 R22, c[0x0][0x240] ;  /* 0x00009000ff167b82 */ /* 0x000ea20000000a00 */
[----:B------:R-:W-:Y:S01]  /*1050*/  UIMAD UR10, UR40, UR39, URZ ;  /* 0x00000027280a72a4 */ /* 0x000fe2000f8e023f */
[----:B------:R-:W-:Y:S01]  /*1060*/  IMAD.U32 R6, RZ, RZ, UR9 ;  /* 0x00000009ff067e24 */ /* 0x000fe2000f8e00ff */
[----:B------:R-:W-:Y:S01]  /*1070*/  UIMAD.WIDE UR48, UR20, UR48, UR36 ;  /* 0x00000030143072a5 */ /* 0x000fe2000f8e0224 */
[----:B------:R-:W-:Y:S01]  /*1080*/  CS2R R158, SRZ ;  /* 0x00000000009e7805 */ /* 0x000fe2000001ff00 */
[----:B------:R-:W-:Y:S01]  /*1090*/  UIMAD.WIDE.U32 UR46, UR39, UR40, URZ ;  /* 0x00000028272e72a5 */ /* 0x000fe2000f8e003f */
[----:B------:R-:W-:Y:S01]  /*10a0*/  CS2R R156, SRZ ;  /* 0x00000000009c7805 */ /* 0x000fe2000001ff00 */
[----:B------:R-:W-:Y:S01]  /*10b0*/  UIADD3 UR32, UP0, UR32, UR8, URZ ;  /* 0x0000000820207290 */ /* 0x000fe2000ff1e03f */
[----:B------:R-:W3:Y:S01]  /*10c0*/  LDC.64 R8, c[0x0][0x228] ;  /* 0x00008a00ff087b82 */ /* 0x000ee20000000a00 */
[----:B------:R-:W-:Y:S01]  /*10d0*/  USHF.R.S32.HI UR45, URZ, 0x1f, UR39 ;  /* 0x0000001f3f2d7899 */ /* 0x000fe20008011427 */
[----:B------:R-:W-:Y:S01]  /*10e0*/  CS2R R162, SRZ ;  /* 0x0000000000a27805 */ /* 0x000fe2000001ff00 */
[----:B------:R-:W-:Y:S01]  /*10f0*/  IMAD.U32 R26, RZ, RZ, UR46 ;  /* 0x0000002eff1a7e24 */ /* 0x000fe2000f8e00ff */
[----:B------:R-:W-:Y:S01]  /*1100*/  ULDC.64 UR8, c[0x0][0x248] ;  /* 0x0000920000087ab9 */ /* 0x000fe20000000a00 */
[----:B------:R-:W-:Y:S01]  /*1110*/  IMAD.U32 R27, RZ, RZ, UR47 ;  /* 0x0000002fff1b7e24 */ /* 0x000fe2000f8e00ff */
[----:B------:R-:W-:Y:S01]  /*1120*/  UIADD3.X UR4, UR12, UR4, URZ, UP0, !UPT ;  /* 0x000000040c047290 */ /* 0x000fe200087fe43f */
[----:B------:R-:W-:Y:S01]  /*1130*/  CS2R R160, SRZ ;  /* 0x0000000000a07805 */ /* 0x000fe2000001ff00 */
[----:B------:R-:W4:Y:S01]  /*1140*/  LDC.64 R18, c[0x0][0x418] ;  /* 0x00010600ff127b82 */ /* 0x000f220000000a00 */
[----:B------:R-:W-:Y:S01]  /*1150*/  UIMAD UR45, UR45, UR40, URZ ;  /* 0x000000282d2d72a4 */ /* 0x000fe2000f8e023f */
[----:B------:R-:W-:Y:S01]  /*1160*/  CS2R R154, SRZ ;  /* 0x00000000009a7805 */ /* 0x000fe2000001ff00 */
[----:B------:R-:W-:Y:S01]  /*1170*/  ULDC.64 UR12, c[0x0][0x210] ;  /* 0x00008400000c7ab9 */ /* 0x000fe20000000a00 */
[----:B------:R-:W-:Y:S01]  /*1180*/  UIMAD UR43, UR4, UR8, URZ ;  /* 0x00000008042b72a4 */ /* 0x000fe2000f8e023f */
[----:B------:R-:W-:Y:S01]  /*1190*/  CS2R R152, SRZ ;  /* 0x0000000000987805 */ /* 0x000fe2000001ff00 */
[----:B------:R-:W-:Y:S01]  /*11a0*/  UIMAD UR42, UR42, UR39, UR45 ;  /* 0x000000272a2a72a4 */ /* 0x000fe2000f8e022d */
[----:B------:R-:W-:Y:S01]  /*11b0*/  CS2R R150, SRZ ;  /* 0x0000000000967805 */ /* 0x000fe2000001ff00 */
[----:B------:R-:W5:Y:S01]  /*11c0*/  LDC.64 R24, c[0x0][0x420] ;  /* 0x00010800ff187b82 */ /* 0x000f620000000a00 */
[----:B------:R-:W-:Y:S01]  /*11d0*/  UIMAD UR43, UR32, UR9, UR43 ;  /* 0x00000009202b72a4 */ /* 0x000fe2000f8e022b */
[----:B------:R-:W-:Y:S01]  /*11e0*/  CS2R R148, SRZ ;  /* 0x0000000000947805 */ /* 0x000fe2000001ff00 */
[----:B------:R-:W-:Y:S01]  /*11f0*/  ULEA.HI.SX32 UR38, UR38, 0xffffffff, 0x1a ;  /* 0xffffffff26267891 */ /* 0x000fe2000f8fd23f */
[----:B------:R-:W-:Y:S01]  /*1200*/  CS2R R142, SRZ ;  /* 0x00000000008e7805 */ /* 0x000fe2000001ff00 */
[----:B------:R-:W-:Y:S01]  /*1210*/  UIADD3 UR35, UR36, UR35, URZ ;  /* 0x0000002324237290 */ /* 0x000fe2000fffe03f */
[----:B------:R-:W-:-:S02]  /*1220*/  CS2R R140, SRZ ;  /* 0x00000000008c7805 */ /* 0x000fc4000001ff00 */
[----:B-1----:R-:W-:Y:S01]  /*1230*/  SHF.R.S32.HI R2, RZ, 0x1f, R5 ;  /* 0x0000001fff027819 */ /* 0x002fe20000011405 */
[----:B------:R-:W1:Y:S01]  /*1240*/  LDC.64 R20, c[0x0][0x230] ;  /* 0x00008c00ff147b82 */ /* 0x000e620000000a00 */
[----:B------:R-:W-:Y:S01]  /*1250*/  UIADD3 UR34, UR36, UR34, URZ ;  /* 0x0000002224227290 */ /* 0x000fe2000fffe03f */
[----:B------:R-:W-:Y:S02]  /*1260*/  CS2R R146, SRZ ;  /* 0x0000000000927805 */ /* 0x000fe4000001ff00 */
[CC--:B------:R-:W-:Y:S02]  /*1270*/  LEA.HI R3, R2.reuse, R5.reuse, RZ, 0x5 ;  /* 0x0000000502037211 */ /* 0x0c0fe400078f28ff */
[----:B------:R-:W-:Y:S02]  /*1280*/  CS2R R144, SRZ ;  /* 0x0000000000907805 */ /* 0x000fe4000001ff00 */
[----:B------:R-:W-:Y:S02]  /*1290*/  LEA.HI R2, R2, R5, RZ, 0x3 ;  /* 0x0000000502027211 */ /* 0x000fe400078f18ff */
[----:B------:R-:W-:-:S02]  /*12a0*/  CS2R R138, SRZ ;  /* 0x00000000008a7805 */ /* 0x000fc4000001ff00 */
[----:B------:R-:W-:Y:S02]  /*12b0*/  LOP3.LUT R0, R3, 0xffffffe0, RZ, 0xc0, !PT ;  /* 0xffffffe003007812 */ /* 0x000fe400078ec0ff */
[----:B------:R-:W-:Y:S02]  /*12c0*/  CS2R R136, SRZ ;  /* 0x0000000000887805 */ /* 0x000fe4000001ff00 */
[----:B------:R-:W-:Y:S02]  /*12d0*/  SHF.R.S32.HI R3, RZ, 0x5, R3 ;  /* 0x00000005ff037819 */ /* 0x000fe40000011403 */
[----:B------:R-:W-:Y:S02]  /*12e0*/  CS2R R134, SRZ ;  /* 0x0000000000867805 */ /* 0x000fe4000001ff00 */
[----:B------:R-:W-:Y:S01]  /*12f0*/  LOP3.LUT R4, R2, 0xfffffff8, RZ, 0xc0, !PT ;  /* 0xfffffff802047812 */ /* 0x000fe200078ec0ff */
[----:B------:R-:W-:Y:S01]  /*1300*/  IMAD.IADD R0, R5, 0x1, -R0 ;  /* 0x0000000105007824 */ /* 0x000fe200078e0a00 */
[----:B------:R-:W-:-:S02]  /*1310*/  SHF.R.S32.HI R16, RZ, 0x3, R2 ;  /* 0x00000003ff107819 */ /* 0x000fc40000011402 */
[----:B------:R-:W-:Y:S02]  /*1320*/  CS2R R132, SRZ ;  /* 0x0000000000847805 */ /* 0x000fe4000001ff00 */
[----:B------:R-:W-:Y:S01]  /*1330*/  CS2R R126, SRZ ;  /* 0x00000000007e7805 */ /* 0x000fe2000001ff00 */
[----:B------:R-:W-:Y:S01]  /*1340*/  IMAD R0, R3, UR10, R0 ;  /* 0x0000000a03007c24 */ /* 0x000fe2000f8e0200 */
[----:B------:R-:W-:Y:S01]  /*1350*/  USHF.L.U32 UR10, UR10, 0x6, URZ ;  /* 0x000000060a0a7899 */ /* 0x000fe2000800063f */
[----:B------:R-:W-:Y:S01]  /*1360*/  IMAD.IADD R4, R5, 0x1, -R4 ;  /* 0x0000000105047824 */ /* 0x000fe200078e0a04 */
[----:B------:R-:W-:Y:S01]  /*1370*/  SHF.R.S32.HI R28, RZ, 0x1f, R16 ;  /* 0x0000001fff1c7819 */ /* 0x000fe20000011410 */
[----:B------:R-:W-:Y:S01]  /*1380*/  IMAD.U32 R5, RZ, RZ, UR7 ;  /* 0x00000007ff057e24 */ /* 0x000fe2000f8e00ff */
[----:B------:R-:W-:Y:S01]  /*1390*/  USHF.R.S32.HI UR7, URZ, 0x1f, UR10 ;  /* 0x0000001f3f077899 */ /* 0x000fe2000801140a */
[----:B------:R-:W-:Y:S01]  /*13a0*/  IADD3 R10, P2, R16, UR36, RZ ;  /* 0x00000024100a7c10 */ /* 0x000fe2000ff5e0ff */
[----:B------:R-:W-:Y:S01]  /*13b0*/  IMAD.SHL.U32 R2, R4, 0x8, RZ ;  /* 0x0000000804027824 */ /* 0x000fe200078e00ff */
[----:B------:R-:W-:Y:S01]  /*13c0*/  IADD3 R6, P1, P0, R0, UR10, R6 ;  /* 0x0000000a00067c10 */ /* 0x000fe2000f83e006 */
[----:B------:R-:W-:Y:S01]  /*13d0*/  ULDC.64 UR10, c[0x0][0x258] ;  /* 0x00009600000a7ab9 */ /* 0x000fe20000000a00 */
[----:B------:R-:W-:Y:S01]  /*13e0*/  SHF.R.S32.HI R0, RZ, 0x1f, R0 ;  /* 0x0000001fff007819 */ /* 0x000fe20000011400 */
[----:B------:R-:W-:Y:S01]  /*13f0*/  UIMAD UR44, UR28, UR10, URZ ;  /* 0x0000000a1c2c72a4 */ /* 0x000fe2000f8e023f */
[----:B------:R-:W-:Y:S01]  /*1400*/  IADD3.X R13, R28, UR37, RZ, P2, !PT ;  /* 0x000000251c0d7c10 */ /* 0x000fe200097fe4ff */
[----:B------:R-:W-:Y:S01]  /*1410*/  UIADD3 UR37, UP1, UR48, UR6, URZ ;  /* 0x0000000630257290 */ /* 0x000fe2000ff3e03f */
[----:B------:R-:W-:Y:S01]  /*1420*/  IADD3.X R5, R0, UR7, R5, P1, P0 ;  /* 0x0000000700057c10 */ /* 0x000fe20008fe0405 */
[----:B------:R-:W-:Y:S01]  /*1430*/  UIMAD UR44, UR22, UR11, UR44 ;  /* 0x0000000b162c72a4 */ /* 0x000fe2000f8e022c */
[----:B------:R-:W-:Y:S01]  /*1440*/  IADD3 R6, P0, R6, R7, RZ ;  /* 0x0000000706067210 */ /* 0x000fe20007f1e0ff */
[-C--:B--2---:R-:W-:Y:S01]  /*1450*/  IMAD R0, R13, R22.reuse, RZ ;  /* 0x000000160d007224 */ /* 0x084fe200078e02ff */
[----:B------:R-:W-:Y:S01]  /*1460*/  SHF.R.S32.HI R3, RZ, 0x1f, R2 ;  /* 0x0000001fff037819 */ /* 0x000fe20000011402 */
[----:B------:R-:W-:Y:S01]  /*1470*/  ULDC.64 UR6, c[0x0][0x250] ;  /* 0x0000940000067ab9 */ /* 0x000fe20000000a00 */
[----:B------:R-:W-:Y:S01]  /*1480*/  UIADD3.X UR41, UR49, UR41, URZ, UP1, !UPT ;  /* 0x0000002931297290 */ /* 0x000fe20008ffe43f */
[----:B------:R-:W-:Y:S01]  /*1490*/  IMAD.X R7, R5, 0x1, R12, P0 ;  /* 0x0000000105077824 */ /* 0x000fe200000e060c */
[----:B------:R-:W-:Y:S01]  /*14a0*/  CS2R R124, SRZ ;  /* 0x00000000007c7805 */ /* 0x000fe2000001ff00 */
[C---:B------:R-:W-:Y:S01]  /*14b0*/  IMAD R0, R10.reuse, R23, R0 ;  /* 0x000000170a007224 */ /* 0x040fe200078e0200 */
[----:B------:R-:W-:Y:S01]  /*14c0*/  CS2R R130, SRZ ;  /* 0x0000000000827805 */ /* 0x000fe2000001ff00 */
[----:B------:R-:W-:Y:S01]  /*14d0*/  IMAD.WIDE.U32 R4, R10, R22, R2 ;  /* 0x000000160a047225 */ /* 0x000fe200078e0002 */
[----:B------:R-:W-:-:S02]  /*14e0*/  CS2R R128, SRZ ;  /* 0x0000000000807805 */ /* 0x000fc4000001ff00 */
[----:B------:R-:W-:Y:S02]  /*14f0*/  CS2R R122, SRZ ;  /* 0x00000000007a7805 */ /* 0x000fe4000001ff00 */
[----:B------:R-:W-:Y:S01]  /*1500*/  CS2R R120, SRZ ;  /* 0x0000000000787805 */ /* 0x000fe2000001ff00 */
[----:B------:R-:W-:Y:S01]  /*1510*/  IMAD.IADD R5, R5, 0x1, R0 ;  /* 0x0000000105057824 */ /* 0x000fe200078e0200 */
[----:B------:R-:W-:Y:S01]  /*1520*/  CS2R R118, SRZ ;  /* 0x0000000000767805 */ /* 0x000fe2000001ff00 */
[C---:B---3--:R-:W-:Y:S01]  /*1530*/  IMAD R0, R8.reuse, UR29, RZ ;  /* 0x0000001d08007c24 */ /* 0x048fe2000f8e02ff */
[----:B------:R-:W-:Y:S01]  /*1540*/  CS2R R116, SRZ ;  /* 0x0000000000747805 */ /* 0x000fe2000001ff00 */
[----:B------:R-:W-:Y:S01]  /*1550*/  IMAD.WIDE.U32 R4, R8, UR20, R4 ;  /* 0x0000001408047c25 */ /* 0x000fe2000f8e0004 */
[----:B------:R-:W-:Y:S02]  /*1560*/  CS2R R110, SRZ ;  /* 0x00000000006e7805 */ /* 0x000fe4000001ff00 */
[----:B------:R-:W-:-:S02]  /*1570*/  CS2R R108, SRZ ;  /* 0x00000000006c7805 */ /* 0x000fc4000001ff00 */
[----:B------:R-:W-:Y:S01]  /*1580*/  CS2R R114, SRZ ;  /* 0x0000000000727805 */ /* 0x000fe2000001ff00 */
[----:B------:R-:W-:Y:S01]  /*1590*/  IMAD R0, R9, UR20, R0 ;  /* 0x0000001409007c24 */ /* 0x000fe2000f8e0200 */
[----:B------:R-:W-:Y:S01]  /*15a0*/  CS2R R112, SRZ ;  /* 0x0000000000707805 */ /* 0x000fe2000001ff00 */
[----:B------:R-:W-:Y:S01]  /*15b0*/  IMAD.U32 R8, RZ, RZ, UR8 ;  /* 0x00000008ff087e24 */ /* 0x000fe2000f8e00ff */
[----:B------:R-:W-:Y:S01]  /*15c0*/  CS2R R106, SRZ ;  /* 0x00000000006a7805 */ /* 0x000fe2000001ff00 */
[----:B------:R-:W-:Y:S01]  /*15d0*/  IMAD.U32 R14, RZ, RZ, UR6 ;  /* 0x00000006ff0e7e24 */ /* 0x000fe2000f8e00ff */
[----:B------:R-:W-:Y:S01]  /*15e0*/  CS2R R104, SRZ ;  /* 0x0000000000687805 */ /* 0x000fe2000001ff00 */
[----:B----4-:R-:W-:Y:S01]  /*15f0*/  IMAD R12, R18, UR29, RZ ;  /* 0x0000001d120c7c24 */ /* 0x010fe2000f8e02ff */
[----:B------:R-:W-:Y:S01]  /*1600*/  CS2R R102, SRZ ;  /* 0x0000000000667805 */ /* 0x000fe2000001ff00 */
[----:B------:R-:W-:Y:S01]  /*1610*/  IMAD.WIDE.U32 R26, R26, UR37, R6 ;  /* 0x000000251a1a7c25 */ /* 0x000fe2000f8e0006 */
[----:B------:R-:W-:-:S02]  /*1620*/  CS2R R100, SRZ ;  /* 0x0000000000647805 */ /* 0x000fc4000001ff00 */
[----:B------:R-:W-:Y:S02]  /*1630*/  CS2R R94, SRZ ;  /* 0x00000000005e7805 */ /* 0x000fe4000001ff00 */
[----:B------:R-:W-:Y:S01]  /*1640*/  CS2R R92, SRZ ;  /* 0x00000000005c7805 */ /* 0x000fe2000001ff00 */
[----:B------:R-:W-:Y:S01]  /*1650*/  IMAD.IADD R5, R5, 0x1, R0 ;  /* 0x0000000105057824 */ /* 0x000fe200078e0200 */
[----:B------:R-:W-:Y:S01]  /*1660*/  CS2R R98, SRZ ;  /* 0x0000000000627805 */ /* 0x000fe2000001ff00 */
[----:B------:R-:W-:Y:S01]  /*1670*/  IMAD.U32 R6, RZ, RZ, UR10 ;  /* 0x0000000aff067e24 */ /* 0x000fe2000f8e00ff */
[----:B------:R-:W-:Y:S01]  /*1680*/  ULDC.64 UR10, c[0x0][0x428] ;  /* 0x00010a00000a7ab9 */ /* 0x000fe20000000a00 */
[----:B------:R-:W-:Y:S01]  /*1690*/  IMAD.WIDE.U32 R8, R8, UR32, R2 ;  /* 0x0000002008087c25 */ /* 0x000fe2000f8e0002 */
[----:B------:R-:W-:Y:S02]  /*16a0*/  CS2R R96, SRZ ;  /* 0x0000000000607805 */ /* 0x000fe4000001ff00 */
[----:B------:R-:W-:-:S02]  /*16b0*/  CS2R R90, SRZ ;  /* 0x00000000005a7805 */ /* 0x000fc4000001ff00 */
[----:B------:R-:W-:Y:S01]  /*16c0*/  CS2R R88, SRZ ;  /* 0x0000000000587805 */ /* 0x000fe2000001ff00 */
[----:B------:R-:W-:Y:S01]  /*16d0*/  IMAD.WIDE.U32 R14, R14, UR32, R2 ;  /* 0x000000200e0e7c25 */ /* 0x000fe2000f8e0002 */
[----:B------:R-:W-:Y:S02]  /*16e0*/  CS2R R86, SRZ ;  /* 0x0000000000567805 */ /* 0x000fe4000001ff00 */
[----:B------:R-:W-:Y:S02]  /*16f0*/  CS2R R84, SRZ ;  /* 0x0000000000547805 */ /* 0x000fe4000001ff00 */
[----:B------:R-:W-:Y:S01]  /*1700*/  CS2R R78, SRZ ;  /* 0x00000000004e7805 */ /* 0x000fe2000001ff00 */
[----:B------:R-:W-:Y:S01]  /*1710*/  IMAD R12, R19, UR20, R12 ;  /* 0x00000014130c7c24 */ /* 0x000fe2000f8e020c */
[----:B------:R-:W-:Y:S01]  /*1720*/  CS2R R76, SRZ ;  /* 0x00000000004c7805 */ /* 0x000fe2000001ff00 */
[----:B------:R-:W-:Y:S01]  /*1730*/  IMAD.WIDE.U32 R2, R18, UR20, R2 ;  /* 0x0000001412027c25 */ /* 0x000fe2000f8e0002 */
[----:B------:R-:W-:Y:S01]  /*1740*/  CS2R R82, SRZ ;  /* 0x0000000000527805 */ /* 0x000fe2000001ff00 */
[----:B------:R-:W2:Y:S01]  /*1750*/  LDC.64 R18, c[0x0][0x238] ;  /* 0x00008e00ff127b82 */ /* 0x000ea20000000a00 */
[----:B------:R-:W-:Y:S01]  /*1760*/  CS2R R80, SRZ ;  /* 0x0000000000507805 */ /* 0x000fe2000001ff00 */
[----:B-----5:R-:W-:Y:S01]  /*1770*/  IMAD R0, R13, R24, RZ ;  /* 0x000000180d007224 */ /* 0x020fe200078e02ff */
[----:B------:R-:W-:Y:S01]  /*1780*/  CS2R R74, SRZ ;  /* 0x00000000004a7805 */ /* 0x000fe2000001ff00 */
[----:B------:R-:W-:Y:S01]  /*1790*/  IMAD.WIDE.U32 R6, R6, UR22, R4 ;  /* 0x0000001606067c25 */ /* 0x000fe2000f8e0004 */
[----:B------:R-:W-:-:S02]  /*17a0*/  CS2R R72, SRZ ;  /* 0x0000000000487805 */ /* 0x000fc4000001ff00 */
[----:B------:R-:W-:Y:S02]  /*17b0*/  CS2R R70, SRZ ;  /* 0x0000000000467805 */ /* 0x000fe4000001ff00 */
[----:B------:R-:W-:Y:S01]  /*17c0*/  CS2R R68, SRZ ;  /* 0x0000000000447805 */ /* 0x000fe2000001ff00 */
[----:B------:R-:W-:Y:S01]  /*17d0*/  IMAD.IADD R3, R3, 0x1, R12 ;  /* 0x0000000103037824 */ /* 0x000fe200078e020c */
[----:B------:R-:W-:Y:S01]  /*17e0*/  LEA R230, P0, R6, UR12, 0x1 ;  /* 0x0000000c06e67c11 */ /* 0x000fe2000f8008ff */
[C---:B------:R-:W-:Y:S01]  /*17f0*/  IMAD R12, R10.reuse, R25, R0 ;  /* 0x000000190a0c7224 */ /* 0x040fe200078e0200 */
[----:B------:R-:W-:Y:S01]  /*1800*/  UIMAD UR12, UR28, UR10, URZ ;  /* 0x0000000a1c0c72a4 */ /* 0x000fe2000f8e023f */
[----:B------:R-:W-:Y:S01]  /*1810*/  VIADD R0, R7, UR44 ;  /* 0x0000002c07007c36 */ /* 0x000fe20008000000 */
[----:B------:R-:W-:Y:S01]  /*1820*/  CS2R R62, SRZ ;  /* 0x00000000003e7805 */ /* 0x000fe2000001ff00 */
[----:B------:R-:W-:Y:S01]  /*1830*/  IMAD.WIDE.U32 R4, R10, R24, R2 ;  /* 0x000000180a047225 */ /* 0x000fe200078e0002 */
[----:B------:R-:W-:Y:S01]  /*1840*/  UIMAD UR39, UR22, UR11, UR12 ;  /* 0x0000000b162772a4 */ /* 0x000fe2000f8e020c */
[----:B------:R-:W-:-:S02]  /*1850*/  CS2R R60, SRZ ;  /* 0x00000000003c7805 */ /* 0x000fc4000001ff00 */
[----:B------:R-:W-:Y:S01]  /*1860*/  LEA.HI.X R231, R6, UR13, R0, 0x1, P0 ;  /* 0x0000000d06e77c11 */ /* 0x000fe200080f0c00 */
[----:B------:R-:W-:Y:S01]  /*1870*/  UIADD3 UR13, UR47, UR42, URZ ;  /* 0x0000002a2f0d7290 */ /* 0x000fe2000fffe03f */
[----:B------:R-:W-:Y:S01]  /*1880*/  IMAD.U32 R6, RZ, RZ, UR10 ;  /* 0x0000000aff067e24 */ /* 0x000fe2000f8e00ff */
[----:B------:R-:W-:Y:S01]  /*1890*/  UIMAD UR10, UR4, UR6, URZ ;  /* 0x00000006040a72a4 */ /* 0x000fe2000f8e023f */
[----:B------:R-:W-:Y:S01]  /*18a0*/  IMAD.IADD R5, R5, 0x1, R12 ;  /* 0x0000000105057824 */ /* 0x000fe200078e020c */
[----:B------:R-:W-:Y:S01]  /*18b0*/  UIMAD UR13, UR13, UR37, URZ ;  /* 0x000000250d0d72a4 */ /* 0x000fe2000f8e023f */
[----:B------:R-:W-:Y:S01]  /*18c0*/  VIADD R3, R9, UR43 ;  /* 0x0000002b09037c36 */ /* 0x000fe20008000000 */
[----:B------:R-:W-:Y:S01]  /*18d0*/  UIMAD UR37, UR32, UR7, UR10 ;  /* 0x00000007202572a4 */ /* 0x000fe2000f8e020a */
[----:B------:R-:W-:Y:S01]  /*18e0*/  IMAD.WIDE.U32 R6, R6, UR22, R4 ;  /* 0x0000001606067c25 */ /* 0x000fe2000f8e0004 */
[----:B------:R-:W-:Y:S01]  /*18f0*/  UIMAD UR41, UR41, UR46, UR13 ;  /* 0x0000002e292972a4 */ /* 0x000fe2000f8e020d */
[----:B------:R-:W-:Y:S01]  /*1900*/  LEA R12, P0, R22, R230, 0x6 ;  /* 0x000000e6160c7211 */ /* 0x000fe200078030ff */
[----:B------:R-:W-:Y:S01]  /*1910*/  ULDC.64 UR10, c[0x0][0x400] ;  /* 0x00010000000a7ab9 */ /* 0x000fe20000000a00 */
[----:B------:R-:W-:Y:S01]  /*1920*/  IMAD.MOV.U32 R2, RZ, RZ, R8 ;  /* 0x000000ffff027224 */ /* 0x000fe200078e0008 */
[----:B------:R-:W-:Y:S01]  /*1930*/  ULDC.64 UR12, c[0x0][0x3e0] ;  /* 0x0000f800000c7ab9 */ /* 0x000fe20000000a00 */
[----:B-1----:R-:W-:Y:S01]  /*1940*/  IMAD R9, R20, UR29, RZ ;  /* 0x0000001d14097c24 */ /* 0x002fe2000f8e02ff */
[----:B------:R-:W-:Y:S01]  /*1950*/  LEA R222, P1, R26, UR10, 0x2 ;  /* 0x0000000a1ade7c11 */ /* 0x000fe2000f8210ff */
[----:B------:R-:W-:Y:S01]  /*1960*/  VIADD R8, R27, UR41 ;  /* 0x000000291b087c36 */ /* 0x000fe20008000000 */
[----:B------:R-:W-:Y:S01]  /*1970*/  LEA R228, P2, R6, UR12, 0x1 ;  /* 0x0000000c06e47c11 */ /* 0x000fe2000f8408ff */
[----:B------:R-:W-:Y:S01]  /*1980*/  VIADD R0, R7, UR39 ;  /* 0x0000002707007c36 */ /* 0x000fe20008000000 */
[----:B------:R-:W-:Y:S01]  /*1990*/  ULEA.HI UR12, UR38, UR38, URZ, 0x1 ;  /* 0x00000026260c7291 */ /* 0x000fe2000f8f083f */
[----:B------:R-:W-:Y:S01]  /*19a0*/  IMAD R9, R21, UR20, R9 ;  /* 0x0000001415097c24 */ /* 0x000fe2000f8e0209 */
[----:B------:R-:W-:Y:S01]  /*19b0*/  LEA.HI.X R223, R26, UR11, R8, 0x2, P1 ;  /* 0x0000000b1adf7c11 */ /* 0x000fe200088f1408 */
[----:B------:R-:W-:Y:S01]  /*19c0*/  IMAD.WIDE.U32 R4, R20, UR20, R2 ;  /* 0x0000001414047c25 */ /* 0x000fe2000f8e0002 */
[----:B------:R-:W-:Y:S01]  /*19d0*/  ULDC.64 UR10, c[0x0][0x260] ;  /* 0x00009800000a7ab9 */ /* 0x000fe20000000a00 */
[----:B------:R-:W-:Y:S01]  /*19e0*/  LEA.HI.X R229, R6, UR13, R0, 0x1, P2 ;  /* 0x0000000d06e57c11 */ /* 0x000fe200090f0c00 */
[----:B------:R-:W-:Y:S01]  /*19f0*/  ULOP3.LUT UR12, UR12, 0xfffffffe, URZ, 0xc0, !UPT ;  /* 0xfffffffe0c0c7892 */ /* 0x000fe2000f8ec03f */
[----:B------:R-:W-:Y:S01]  /*1a00*/  IMAD.IADD R5, R5, 0x1, R9 ;  /* 0x0000000105057824 */ /* 0x000fe200078e0209 */
[----:B------:R-:W-:Y:S01]  /*1a10*/  LEA.HI.X R13, R22, R231, R23, 0x6, P0 ;  /* 0x000000e7160d7211 */ /* 0x000fe200000f3417 */
[----:B------:R-:W-:Y:S01]  /*1a20*/  IMAD R0, R17, UR10, RZ ;  /* 0x0000000a11007c24 */ /* 0x000fe2000f8e02ff */
[----:B------:R-:W-:Y:S01]  /*1a30*/  UIADD3 UR12, UR38, -UR12, URZ ;  /* 0x8000000c260c7290 */ /* 0x000fe2000fffe03f */
[----:B------:R-:W-:Y:S01]  /*1a40*/  VIADD R3, R15, UR37 ;  /* 0x000000250f037c36 */ /* 0x000fe20008000000 */
[----:B------:R-:W-:Y:S01]  /*1a50*/  CS2R R66, SRZ ;  /* 0x0000000000427805 */ /* 0x000fe2000001ff00 */
[----:B------:R-:W-:Y:S01]  /*1a60*/  IMAD.MOV.U32 R2, RZ, RZ, R14 ;  /* 0x000000ffff027224 */ /* 0x000fe200078e000e */
[----:B------:R-:W-:Y:S01]  /*1a70*/  UISETP.NE.AND UP0, UPT, UR12, 0x1, UPT ;  /* 0x000000010c00788c */ /* 0x000fe2000bf05270 */
[----:B--2---:R-:W-:Y:S01]  /*1a80*/  IMAD R6, R18, UR29, RZ ;  /* 0x0000001d12067c24 */ /* 0x004fe2000f8e02ff */
[----:B------:R-:W-:Y:S01]  /*1a90*/  USHF.L.U32 UR12, UR6, 0x6, URZ ;  /* 0x00000006060c7899 */ /* 0x000fe2000800063f */
[C---:B------:R-:W-:Y:S01]  /*1aa0*/  IMAD R0, R11.reuse, UR11, R0 ;  /* 0x0000000b0b007c24 */ /* 0x040fe2000f8e0200 */
[----:B------:R-:W-:Y:S01]  /*1ab0*/  CS2R R64, SRZ ;  /* 0x0000000000407805 */ /* 0x000fe2000001ff00 */
[----:B------:R-:W-:Y:S01]  /*1ac0*/  IMAD.WIDE.U32 R4, R11, UR10, R4 ;  /* 0x0000000a0b047c25 */ /* 0x000fe2000f8e0004 */
[----:B------:R-:W-:Y:S01]  /*1ad0*/  ULDC.64 UR10, c[0x0][0x268] ;  /* 0x00009a00000a7ab9 */ /* 0x000fe20000000a00 */
[----:B------:R-:W-:-:S02]  /*1ae0*/  CS2R R58, SRZ ;  /* 0x00000000003a7805 */ /* 0x000fc4000001ff00 */
[----:B------:R-:W-:Y:S01]  /*1af0*/  CS2R R56, SRZ ;  /* 0x0000000000387805 */ /* 0x000fe2000001ff00 */
[----:B------:R-:W-:Y:S01]  /*1b00*/  IMAD R19, R19, UR20, R6 ;  /* 0x0000001413137c24 */ /* 0x000fe2000f8e0206 */
[----:B------:R-:W-:Y:S01]  /*1b10*/  LEA R6, P0, R24, R228, 0x6 ;  /* 0x000000e418067211 */ /* 0x000fe200078030ff */
[----:B------:R-:W-:Y:S01]  /*1b20*/  IMAD.WIDE.U32 R2, R18, UR20, R2 ;  /* 0x0000001412027c25 */ /* 0x000fe2000f8e0002 */
[----:B------:R-:W-:Y:S02]  /*1b30*/  CS2R R54, SRZ ;  /* 0x0000000000367805 */ /* 0x000fe4000001ff00 */
[----:B------:R-:W-:Y:S02]  /*1b40*/  CS2R R52, SRZ ;  /* 0x0000000000347805 */ /* 0x000fe4000001ff00 */
[----:B------:R-:W-:Y:S01]  /*1b50*/  LEA.HI.X R7, R24, R229, R25, 0x6, P0 ;  /* 0x000000e518077211 */ /* 0x000fe200000f3419 */
[----:B------:R-:W-:Y:S01]  /*1b60*/  IMAD.IADD R5, R5, 0x1, R0 ;  /* 0x0000000105057824 */ /* 0x000fe200078e0200 */
[----:B------:R-:W-:Y:S01]  /*1b70*/  PLOP3.LUT P0, PT, PT, PT, UP0, 0x80, 0x0 ;  /* 0x000000000000781c */ /* 0x000fe20003f0f008 */
[----:B------:R-:W-:Y:S01]  /*1b80*/  IMAD R0, R17, UR10, RZ ;  /* 0x0000000a11007c24 */ /* 0x000fe2000f8e02ff */
[----:B------:R-:W-:Y:S01]  /*1b90*/  UISETP.GE.AND UP0, UPT, UR33, 0x1, UPT ;  /* 0x000000012100788c */ /* 0x000fe2000bf06270 */
[----:B------:R-:W-:Y:S01]  /*1ba0*/  IMAD.IADD R3, R3, 0x1, R19 ;  /* 0x0000000103037824 */ /* 0x000fe200078e0213 */
[----:B------:R-:W-:Y:S01]  /*1bb0*/  CS2R R46, SRZ ;  /* 0x00000000002e7805 */ /* 0x000fe2000001ff00 */
[----:B------:R-:W-:Y:S01]  /*1bc0*/  IMAD R14, R11, UR11, R0 ;  /* 0x0000000b0b0e7c24 */ /* 0x000fe2000f8e0200 */
[----:B------:R-:W-:Y:S01]  /*1bd0*/  LEA R0, R243, UR5, 0x1 ;  /* 0x00000005f3007c11 */ /* 0x000fe2000f8e08ff */
[----:B------:R-:W-:Y:S01]  /*1be0*/  @P3 BAR.SYNC.DEFER_BLOCKING 0x0 ;  /* 0x0000000000003b1d */ /* 0x000fe20000010000 */
[----:B------:R-:W-:Y:S01]  /*1bf0*/  IMAD.WIDE.U32 R10, R11, UR10, R2 ;  /* 0x0000000a0b0a7c25 */ /* 0x000fe2000f8e0002 */
[----:B------:R-:W-:-:S02]  /*1c00*/  CS2R R44, SRZ ;  /* 0x00000000002c7805 */ /* 0x000fc4000001ff00 */
[----:B------:R-:W-:Y:S02]  /*1c10*/  CS2R R50, SRZ ;  /* 0x0000000000327805 */ /* 0x000fe4000001ff00 */
[----:B------:R-:W-:Y:S01]  /*1c20*/  CS2R R48, SRZ ;  /* 0x0000000000307805 */ /* 0x000fe2000001ff00 */
[----:B------:R-:W-:Y:S01]  /*1c30*/  VIADD R2, R243, 0x2000 ;  /* 0x00002000f3027836 */ /* 0x000fe20000000000 */
[----:B------:R-:W-:Y:S01]  /*1c40*/  ULDC.64 UR10, c[0x0][0x218] ;  /* 0x00008600000a7ab9 */ /* 0x000fe20000000a00 */
[----:B------:R-:W-:Y:S01]  /*1c50*/  IMAD R3, R28, UR8, RZ ;  /* 0x000000081c037c24 */ /* 0x000fe2000f8e02ff */
[----:B------:R-:W-:Y:S01]  /*1c60*/  CS2R R42, SRZ ;  /* 0x00000000002a7805 */ /* 0x000fe2000001ff00 */
[----:B------:R-:W-:Y:S01]  /*1c70*/  IMAD.WIDE.U32 R8, R16, UR8, R4 ;  /* 0x0000000810087c25 */ /* 0x000fe2000f8e0004 */
[----:B------:R-:W-:Y:S02]  /*1c80*/  SEL R2, R2, R243, !P0 ;  /* 0x000000f302027207 */ /* 0x000fe40004000000 */
[----:B------:R-:W-:-:S02]  /*1c90*/  CS2R R40, SRZ ;  /* 0x0000000000287805 */ /* 0x000fc4000001ff00 */
[----:B------:R-:W-:Y:S01]  /*1ca0*/  CS2R R38, SRZ ;  /* 0x0000000000267805 */ /* 0x000fe2000001ff00 */
[----:B------:R-:W-:Y:S01]  /*1cb0*/  IMAD R3, R16, UR9, R3 ;  /* 0x0000000910037c24 */ /* 0x000fe2000f8e0203 */
[----:B------:R-:W-:Y:S01]  /*1cc0*/  LEA R235, R2, UR5, 0x1 ;  /* 0x0000000502eb7c11 */ /* 0x000fe2000f8e08ff */
[----:B------:R-:W-:Y:S01]  /*1cd0*/  IMAD.IADD R5, R11, 0x1, R14 ;  /* 0x000000010b057824 */ /* 0x000fe200078e020e */
[C---:B------:R-:W-:Y:S01]  /*1ce0*/  LEA R2, P1, R8.reuse, UR10, 0x1 ;  /* 0x0000000a08027c11 */ /* 0x040fe2000f8208ff */
[----:B------:R-:W-:Y:S01]  /*1cf0*/  IMAD.IADD R3, R9, 0x1, R3 ;  /* 0x0000000109037824 */ /* 0x000fe200078e0203 */
[----:B------:R-:W-:Y:S01]  /*1d00*/  USHF.L.U32 UR10, UR8, 0x6, URZ ;  /* 0x00000006080a7899 */ /* 0x000fe2000800063f */
[----:B------:R-:W-:Y:S01]  /*1d10*/  IMAD.MOV.U32 R4, RZ, RZ, R10 ;  /* 0x000000ffff047224 */ /* 0x000fe200078e000a */
[----:B------:R-:W-:Y:S02]  /*1d20*/  CS2R R36, SRZ ;  /* 0x0000000000247805 */ /* 0x000fe4000001ff00 */
[----:B------:R-:W-:Y:S01]  /*1d30*/  LEA.HI.X R3, R8, UR11, R3, 0x1, P1 ;  /* 0x0000000b08037c11 */ /* 0x000fe200088f0c03 */
[----:B------:R-:W-:Y:S01]  /*1d40*/  USHF.L.U64.HI UR11, UR8, 0x6, UR9 ;  /* 0x00000006080b7899 */ /* 0x000fe20008010209 */
[----:B------:R-:W-:Y:S01]  /*1d50*/  @!PT LDS RZ, [RZ] ;  /* 0x00000000fffff984 */ /* 0x000fe20000000800 */
[----:B------:R-:W-:Y:S01]  /*1d60*/  @!PT LDS RZ, [RZ] ;  /* 0x00000000fffff984 */ /* 0x000fe20000000800 */
[----:B------:R-:W-:Y:S01]  /*1d70*/  @!PT LDS RZ, [RZ] ;  /* 0x00000000fffff984 */ /* 0x000fe20000000800 */
[----:B------:R-:W-:Y:S01]  /*1d80*/  LDGSTS.E.BYPASS.LTC128B.128 [R0+0x8000], desc[UR24][R228.64] ;  /* 0x08000000e4007fae */ /* 0x000fe2000b901d58 */
[----:B------:R-:W-:Y:S01]  /*1d90*/  IMAD.WIDE.U32 R10, R16, UR6, R4 ;  /* 0x00000006100a7c25 */ /* 0x000fe2000f8e0004 */
[----:B------:R-:W-:Y:S01]  /*1da0*/  IADD3 R4, P1, R2, UR10, RZ ;  /* 0x0000000a02047c10 */ /* 0x000fe2000ff3e0ff */
[----:B------:R-:W-:Y:S01]  /*1db0*/  ULDC.64 UR8, c[0x0][0x220] ;  /* 0x0000880000087ab9 */ /* 0x000fe20000000a00 */
[----:B------:R-:W-:Y:S02]  /*1dc0*/  LDGSTS.E.BYPASS.LTC128B.128 [R0+0xa000], desc[UR24][R228.64+0x80] ;  /* 0x0a000080e4007fae */ /* 0x000fe4000b901d58 */
[----:B------:R-:W-:-:S02]  /*1dd0*/  IADD3.X R5, R3, UR11, RZ, P1, !PT ;  /* 0x0000000b03057c10 */ /* 0x000fc40008ffe4ff */
[----:B------:R-:W-:Y:S04]  /*1de0*/  LDGSTS.E.BYPASS.LTC128B.128 [R0+0x9000], desc[UR24][R6.64] ;  /* 0x0900000006007fae */ /* 0x000fe8000b901d58 */
[----:B------:R1:W-:Y:S04]  /*1df0*/  LDGSTS.E.BYPASS.LTC128B.128 [R0+0xb000], desc[UR24][R6.64+0x80] ;  /* 0x0b00008006007fae */ /* 0x0003e8000b901d58 */
[----:B------:R-:W-:Y:S04]  /*1e00*/  LDGSTS.E.BYPASS.LTC128B.128 [R235], desc[UR24][R230.64] ;  /* 0x00000000e6eb7fae */ /* 0x000fe8000b901d58 */
[----:B------:R-:W-:Y:S04]  /*1e10*/  LDGSTS.E.BYPASS.LTC128B.128 [R235+0x2000], desc[UR24][R230.64+0x80] ;  /* 0x02000080e6eb7fae */ /* 0x000fe8000b901d58 */
[----:B------:R-:W-:Y:S04]  /*1e20*/  LDGSTS.E.BYPASS.LTC128B.128 [R235+0x1000], desc[UR24][R12.64] ;  /* 0x010000000ceb7fae */ /* 0x000fe8000b901d58 */
[----:B------:R-:W-:Y:S04]  /*1e30*/  LDGSTS.E.BYPASS.LTC128B.128 [R235+0x3000], desc[UR24][R12.64+0x80] ;  /* 0x030000800ceb7fae */ /* 0x000fe8000b901d58 */
[----:B------:R-:W-:Y:S04]  /*1e40*/  LDGSTS.E.BYPASS.LTC128B.128 [R0+0xc000], desc[UR24][R2.64] ;  /* 0x0c00000002007fae */ /* 0x000fe8000b901d58 */
[----:B------:R2:W-:Y:S01]  /*1e50*/  LDGSTS.E.BYPASS.LTC128B.128 [R0+0x10000], desc[UR24][R2.64+0x80] ;  /* 0x1000008002007fae */ /* 0x0005e2000b901d58 */
[----:B-1----:R-:W-:-:S03]  /*1e60*/  IMAD R6, R28, UR6, RZ ;  /* 0x000000061c067c24 */ /* 0x002fc6000f8e02ff */
[----:B------:R-:W-:Y:S01]  /*1e70*/  LDGSTS.E.BYPASS.LTC128B.128 [R0+0xd000], desc[UR24][R4.64] ;  /* 0x0d00000004007fae */ /* 0x000fe2000b901d58 */
[----:B------:R-:W-:Y:S01]  /*1e80*/  USHF.L.U64.HI UR6, UR6, 0x6, UR7 ;  /* 0x0000000606067899 */ /* 0x000fe20008010207 */
[----:B------:R-:W-:Y:S02]  /*1e90*/  IMAD R6, R16, UR7, R6 ;  /* 0x0000000710067c24 */ /* 0x000fe4000f8e0206 */
[----:B------:R1:W-:Y:S02]  /*1ea0*/  LDGSTS.E.BYPASS.LTC128B.128 [R0+0x11000], desc[UR24][R4.64+0x80] ;  /* 0x1100008004007fae */ /* 0x0003e4000b901d58 */
[----:B------:R-:W-:Y:S01]  /*1eb0*/  IMAD.IADD R7, R11, 0x1, R6 ;  /* 0x000000010b077824 */ /* 0x000fe200078e0206 */
[----:B------:R-:W-:-:S04]  /*1ec0*/  LEA R6, P1, R10, UR8, 0x1 ;  /* 0x000000080a067c11 */ /* 0x000fc8000f8208ff */
[----:B------:R-:W-:Y:S01]  /*1ed0*/  LEA.HI.X R7, R10, UR9, R7, 0x1, P1 ;  /* 0x000000090a077c11 */ /* 0x000fe200088f0c07 */
[----:B------:R-:W-:Y:S01]  /*1ee0*/  ULDC.64 UR8, c[0x0][0x478] ;  /* 0x00011e0000087ab9 */ /* 0x000fe20000000a00 */
[----:B--2---:R-:W-:-:S04]  /*1ef0*/  IADD3 R2, P2, R4, UR10, RZ ;  /* 0x0000000a04027c10 */ /* 0x004fc8000ff5e0ff */
[----:B------:R-:W-:Y:S02]  /*1f00*/  IADD3.X R3, R5, UR11, RZ, P2, !PT ;  /* 0x0000000b05037c10 */ /* 0x000fe400097fe4ff */
[----:B------:R-:W-:Y:S02]  /*1f10*/  IADD3 R8, P2, R2, UR10, RZ ;  /* 0x0000000a02087c10 */ /* 0x000fe4000ff5e0ff */
[----:B-1----:R-:W-:Y:S01]  /*1f20*/  IADD3 R4, P1, R6, UR12, RZ ;  /* 0x0000000c06047c10 */ /* 0x002fe2000ff3e0ff */
[----:B------:R-:W-:Y:S01]  /*1f30*/  LDGSTS.E.BYPASS.LTC128B.128 [R0+0xe000], desc[UR24][R2.64] ;  /* 0x0e00000002007fae */ /* 0x000fe2000b901d58 */
[----:B------:R-:W-:Y:S01]  /*1f40*/  IADD3.X R9, R3, UR11, RZ, P2, !PT ;  /* 0x0000000b03097c10 */ /* 0x000fe200097fe4ff */
[----:B------:R-:W-:Y:S01]  /*1f50*/  UIMAD.WIDE UR10, UR34, 0x4, UR8 ;  /* 0x00000004220a78a5 */ /* 0x000fe2000f8e0208 */
[----:B------:R-:W-:Y:S01]  /*1f60*/  IADD3.X R5, R7, UR6, RZ, P1, !PT ;  /* 0x0000000607057c10 */ /* 0x000fe20008ffe4ff */
[----:B------:R1:W-:Y:S04]  /*1f70*/  LDGSTS.E.BYPASS.LTC128B.128 [R0+0x12000], desc[UR24][R2.64+0x80] ;  /* 0x1200008002007fae */ /* 0x0003e8000b901d58 */
[----:B------:R-:W-:Y:S04]  /*1f80*/  LDGSTS.E.BYPASS.LTC128B.128 [R0+0xf000], desc[UR24][R8.64] ;  /* 0x0f00000008007fae */ /* 0x000fe8000b901d58 */
[----:B------:R-:W-:Y:S04]  /*1f90*/  LDGSTS.E.BYPASS.LTC128B.128 [R0+0x13000], desc[UR24][R8.64+0x80] ;  /* 0x1300008008007fae */ /* 0x000fe8000b901d58 */
[----:B------:R-:W-:Y:S04]  /*1fa0*/  LDGSTS.E.BYPASS.LTC128B.128 [R0+0x14000], desc[UR24][R6.64] ;  /* 0x1400000006007fae */ /* 0x000fe8000b901d58 */
[----:B------:R2:W-:Y:S04]  /*1fb0*/  LDGSTS.E.BYPASS.LTC128B.128 [R0+0x18000], desc[UR24][R6.64+0x80] ;  /* 0x1800008006007fae */ /* 0x0005e8000b901d58 */
[----:B------:R-:W-:Y:S04]  /*1fc0*/  LDGSTS.E.BYPASS.LTC128B.128 [R0+0x15000], desc[UR24][R4.64] ;  /* 0x1500000004007fae */ /* 0x000fe8000b901d58 */
[----:B------:R-:W-:Y:S01]  /*1fd0*/  LDGSTS.E.BYPASS.LTC128B.128 [R0+0x19000], desc[UR24][R4.64+0x80] ;  /* 0x1900008004007fae */ /* 0x000fe2000b901d58 */
[----:B-1----:R-:W-:-:S04]  /*1fe0*/  IADD3 R2, P1, R4, UR12, RZ ;  /* 0x0000000c04027c10 */ /* 0x002fc8000ff3e0ff */
[----:B------:R-:W-:-:S05]  /*1ff0*/  IADD3.X R3, R5, UR6, RZ, P1, !PT ;  /* 0x0000000605037c10 */ /* 0x000fca0008ffe4ff */
[----:B------:R-:W-:Y:S04]  /*2000*/  LDGSTS.E.BYPASS.LTC128B.128 [R0+0x16000], desc[UR24][R2.64] ;  /* 0x1600000002007fae */ /* 0x000fe8000b901d58 */
[----:B------:R1:W-:Y:S01]  /*2010*/  LDGSTS.E.BYPASS.LTC128B.128 [R0+0x1a000], desc[UR24][R2.64+0x80] ;  /* 0x1a00008002007fae */ /* 0x0003e2000b901d58 */
[----:B--2---:R-:W-:-:S04]  /*2020*/  IADD3 R6, P1, R2, UR12, RZ ;  /* 0x0000000c02067c10 */ /* 0x004fc8000ff3e0ff */
[----:B------:R-:W-:Y:S01]  /*2030*/  IADD3.X R7, R3, UR6, RZ, P1, !PT ;  /* 0x0000000603077c10 */ /* 0x000fe20008ffe4ff */
[----:B------:R-:W-:Y:S01]  /*2040*/  ULDC.64 UR6, c[0x0][0x2b0] ;  /* 0x0000ac0000067ab9 */ /* 0x000fe20000000a00 */
[----:B------:R-:W-:Y:S01]  /*2050*/  PLOP3.LUT P1, PT, PT, PT, UP0, 0x80, 0x0 ;  /* 0x000000000000781c */ /* 0x000fe20003f2f008 */
[----:B------:R-:W-:Y:S02]  /*2060*/  UIMAD.WIDE UR6, UR35, 0x4, UR6 ;  /* 0x00000004230678a5 */ /* 0x000fe4000f8e0206 */
[----:B------:R-:W-:Y:S04]  /*2070*/  LDGSTS.E.BYPASS.LTC128B.128 [R0+0x17000], desc[UR24][R6.64] ;  /* 0x1700000006007fae */ /* 0x000fe8000b901d58 */
[----:B------:R2:W-:Y:S04]  /*2080*/  LDGSTS.E.BYPASS.LTC128B.128 [R0+0x1b000], desc[UR24][R6.64+0x80] ;  /* 0x1b00008006007fae */ /* 0x0005e8000b901d58 */
[----:B------:R-:W0:Y:S01]  /*2090*/  LDGDEPBAR ;  /* 0x00000000000079af */ /* 0x000e220000000000 */
[----:B-1----:R-:W-:-:S05]  /*20a0*/  IMAD.SHL.U32 R2, R251, 0x4, RZ ;  /* 0x00000004fb027824 */ /* 0x002fca00078e00ff */
[----:B------:R-:W-:Y:S02]  /*20b0*/  IADD3 R2, P2, R2, UR6, RZ ;  /* 0x0000000602027c10 */ /* 0x000fe4000ff5e0ff */
[----:B--2---:R-:W-:-:S04]  /*20c0*/  SHF.R.S32.HI R0, RZ, 0x1f, R251 ;  /* 0x0000001fff007819 */ /* 0x004fc800000114fb */
[----:B------:R-:W-:-:S04]  /*20d0*/  SHF.L.U64.HI R3, R251, 0x2, R0 ;  /* 0x00000002fb037819 */ /* 0x000fc80000010200 */
[----:B------:R-:W-:Y:S01]  /*20e0*/  IADD3.X R3, R3, UR7, RZ, P2, !PT ;  /* 0x0000000703037c10 */ /* 0x000fe200097fe4ff */
[----:B------:R-:W-:Y:S06]  /*20f0*/  @!P1 BRA `(.L_x_463) ;  /* 0x0000003800009947 */ /* 0x000fec0003800000 */
[----:B------:R-:W1:Y:S01]  /*2100*/  LDC R245, c[0x0][0x2dc] ;  /* 0x0000b700fff57b82 */ /* 0x000e620000000800 */
[----:B------:R-:W-:Y:S01]  /*2110*/  SHF.L.U64.HI R242, R251, 0x2, R0 ;  /* 0x00000002fbf27819 */ /* 0x000fe20000010200 */
[----:B------:R-:W-:Y:S01]  /*2120*/  VIADD R0, R218, 0x2000 ;  /* 0x00002000da007836 */ /* 0x000fe20000000000 */
[----:B------:R-:W5:Y:S01]  /*2130*/  LDG.E R239, desc[UR24][R2.64] ;  /* 0x0000001802ef7981 */ /* 0x000f62000c1e1900 */
[----:B------:R-:W-:Y:S01]  /*2140*/  VIADD R213, R219, 0x2000 ;  /* 0x00002000dbd57836 */ /* 0x000fe20000000000 */
[----:B------:R-:W-:Y:S01]  /*2150*/  MOV R221, 0x20 ;  /* 0x0000002000dd7802 */ /* 0x000fe20000000f00 */
[----:B------:R-:W-:Y:S01]  /*2160*/  IMAD.SHL.U32 R241, R251, 0x4, RZ ;  /* 0x00000004fbf17824 */ /* 0x000fe200078e00ff */
[----:B------:R-:W5:Y:S01]  /*2170*/  LDG.E R238, desc[UR24][R2.64+0x20] ;  /* 0x0000201802ee7981 */ /* 0x000f62000c1e1900 */
[----:B------:R-:W-:Y:S01]  /*2180*/  IMAD.MOV.U32 R220, RZ, RZ, 0x40 ;  /* 0x00000040ffdc7424 */ /* 0x000fe200078e00ff */
[----:B------:R-:W-:Y:S02]  /*2190*/  MOV R159, RZ ;  /* 0x000000ff009f7202 */ /* 0x000fe40000000f00 */
[----:B------:R-:W5:Y:S01]  /*21a0*/  LDG.E R237, desc[UR24][R2.64+0x80] ;  /* 0x0000801802ed7981 */ /* 0x000f62000c1e1900 */
[----:B------:R-:W-:-:S02]  /*21b0*/  SEL R0, R0, R218, !P0 ;  /* 0x000000da00007207 */ /* 0x000fc40004000000 */
[----:B------:R-:W-:Y:S01]  /*21c0*/  SEL R213, R213, R219, !P0 ;  /* 0x000000dbd5d57207 */ /* 0x000fe20004000000 */
[----:B------:R2:W5:Y:S01]  /*21d0*/  LDG.E R236, desc[UR24][R2.64+0xa0] ;  /* 0x0000a01802ec7981 */ /* 0x000562000c1e1900 */
[----:B------:R-:W-:Y:S01]  /*21e0*/  UMOV UR12, UR10 ;  /* 0x0000000a000c7c82 */ /* 0x000fe20008000000 */
[----:B--2---:R-:W-:-:S05]  /*21f0*/  IADD3 R2, R251, -0x40, RZ ;  /* 0xffffffc0fb027810 */ /* 0x004fca0007ffe0ff */
[----:B------:R-:W-:Y:S01]  /*2200*/  IMAD.SHL.U32 R240, R2, 0x4, RZ ;  /* 0x0000000402f07824 */ /* 0x000fe200078e00ff */
[----:B------:R-:W-:Y:S01]  /*2210*/  LEA R211, R0, UR5, 0x1 ;  /* 0x0000000500d37c11 */ /* 0x000fe2000f8e08ff */
[----:B------:R-:W-:Y:S01]  /*2220*/  ULDC UR9, c[0x0][0x270] ;  /* 0x00009c0000097ab9 */ /* 0x000fe20000000800 */
[----:B------:R-:W-:Y:S01]  /*2230*/  LEA R213, R213, UR5, 0x1 ;  /* 0x00000005d5d57c11 */ /* 0x000fe2000f8e08ff */
[----:B-1----:R-:W-:-:S06]  /*2240*/  ULDC UR10, c[0x0][0x2ec] ;  /* 0x0000bb00000a7ab9 */ /* 0x002fcc0000000800 */
.L_x_466:
[----:B------:R-:W0:Y:S01]  /*2250*/  LDGDEPBAR ;  /* 0x00000000000079af */ /* 0x000e220000000000 */
[----:B------:R-:W-:Y:S01]  /*2260*/  R2P PR, R248, 0x6 ;  /* 0x00000006f8007804 */ /* 0x000fe20000000000 */
[----:B------:R-:W-:Y:S01]  /*2270*/  UISETP.GE.AND UP2, UPT, UR38, 0x1, UPT ;  /* 0x000000012600788c */ /* 0x000fe2000bf46270 */
[----:B-----5:R-:W-:Y:S03]  /*2280*/  FSETP.NEU.FTZ.AND P0, PT, R239, -INF , PT ;  /* 0xff800000ef00780b */ /* 0x020fe60003f1d000 */
[----:B------:R-:W-:Y:S02]  /*2290*/  SEL R204, R221, 0xffffffe0, !P1 ;  /* 0xffffffe0ddcc7807 */ /* 0x000fe40004800000 */
[----:B------:R-:W-:Y:S02]  /*22a0*/  SEL R212, R220, 0xffffffc0, !P2 ;  /* 0xffffffc0dcd47807 */ /* 0x000fe40005000000 */
[C---:B------:R-:W-:Y:S02]  /*22b0*/  IADD3 R0, R213.reuse, R204, RZ ;  /* 0x000000ccd5007210 */ /* 0x040fe40007ffe0ff */
[----:B------:R-:W-:Y:S02]  /*22c0*/  IADD3 R3, R213, R212, RZ ;  /* 0x000000d4d5037210 */ /* 0x000fe40007ffe0ff */
[----:B------:R-:W-:Y:S02]  /*22d0*/  IADD3 R2, R212, R0, RZ ;  /* 0x00000000d4027210 */ /* 0x000fe40007ffe0ff */
[----:B------:R-:W-:Y:S01]  /*22e0*/  PLOP3.LUT P1, PT, PT, PT, UP2, 0x80, 0x0 ;  /* 0x000000000000781c */ /* 0x000fe20003f2f028 */
[----:B------:R-:W-:Y:S04]  /*22f0*/  DEPBAR.LE SB0, 0x0 ;  /* 0x000080000000791a */ /* 0x000fe80000000000 */
[----:B------:R-:W-:Y:S06]  /*2300*/  BAR.SYNC.DEFER_BLOCKING 0x0 ;  /* 0x0000000000007b1d */ /* 0x000fec0000010000 */
[----:B------:R-:W-:Y:S06]  /*2310*/  LDSM.16.M88.4 R32, [R213] ;  /* 0x00000000d520783b */ /* 0x000fec0000000200 */
[----:B------:R-:W1:Y:S06]  /*2320*/  LDSM.16.M88.4 R16, [R214] ;  /* 0x00000000d610783b */ /* 0x000e6c0000000200 */
[----:B------:R-:W2:Y:S06]  /*2330*/  LDSM.16.M88.4 R28, [R213+0x1000] ;  /* 0x00100000d51c783b */ /* 0x000eac0000000200 */
[----:B------:R-:W3:Y:S06]  /*2340*/  LDSM.16.M88.4 R164, [R214+0x800] ;  /* 0x00080000d6a4783b */ /* 0x000eec0000000200 */
[----:B------:R-:W-:Y:S06]  /*2350*/  LDSM.16.M88.4 R168, [R0] ;  /* 0x0000000000a8783b */ /* 0x000fec0000000200 */
[----:B------:R-:W4:Y:S06]  /*2360*/  LDSM.16.M88.4 R172, [R215] ;  /* 0x00000000d7ac783b */ /* 0x000f2c0000000200 */
[----:B------:R-:W4:Y:S06]  /*2370*/  LDSM.16.M88.4 R176, [R0+0x1000] ;  /* 0x0010000000b0783b */ /* 0x000f2c0000000200 */
[----:B------:R-:W4:Y:S01]  /*2380*/  LDSM.16.M88.4 R180, [R215+0x800] ;  /* 0x00080000d7b4783b */ /* 0x000f220000000200 */
[-C--:B-1----:R-:W-:Y:S05]  /*2390*/  HMMA.16816.F32.BF16 R4, R32, R16.reuse, RZ ;  /* 0x000000102004723c */ /* 0x082fea00000418ff */
[----:B------:R-:W-:Y:S01]  /*23a0*/  LDSM.16.M88.4 R184, [R3] ;  /* 0x0000000003b8783b */ /* 0x000fe20000000200 */
[C---:B--2---:R-:W-:Y:S05]  /*23b0*/  HMMA.16816.F32.BF16 R8, R28.reuse, R16, RZ ;  /* 0x000000101c08723c */ /* 0x044fea00000418ff */
[----:B------:R-:W1:Y:S01]  /*23c0*/  LDSM.16.M88.4 R188, [R217] ;  /* 0x00000000d9bc783b */ /* 0x000e620000000200 */
[-C--:B------:R-:W-:Y:S05]  /*23d0*/  HMMA.16816.F32.BF16 R12, R28, R18.reuse, RZ ;  /* 0x000000121c0c723c */ /* 0x080fea00000418ff */
[----:B------:R-:W2:Y:S01]  /*23e0*/  LDSM.16.M88.4 R192, [R3+0x1000] ;  /* 0x0010000003c0783b */ /* 0x000ea20000000200 */
[C---:B------:R-:W-:Y:S05]  /*23f0*/  HMMA.16816.F32.BF16 R16, R32.reuse, R18, RZ ;  /* 0x000000122010723c */ /* 0x040fea00000418ff */
[----:B------:R-:W-:Y:S01]  /*2400*/  LDSM.16.M88.4 R196, [R214+0x4000] ;  /* 0x00400000d6c4783b */ /* 0x000fe20000000200 */
[-C--:B---3--:R-:W-:Y:S05]  /*2410*/  HMMA.16816.F32.BF16 R20, R32, R164.reuse, RZ ;  /* 0x000000a42014723c */ /* 0x088fea00000418ff */
[----:B------:R-:W-:Y:S01]  /*2420*/  LDSM.16.M88.4 R200, [R215+0x4000] ;  /* 0x00400000d7c8783b */ /* 0x000fe20000000200 */
[C---:B------:R-:W-:Y:S06]  /*2430*/  HMMA.16816.F32.BF16 R24, R28.reuse, R164, RZ ;  /* 0x000000a41c18723c */ /* 0x040fec00000418ff */
[-C--:B------:R-:W-:Y:S06]  /*2440*/  HMMA.16816.F32.BF16 R28, R28, R166.reuse, RZ ;  /* 0x000000a61c1c723c */ /* 0x080fec00000418ff */
[----:B------:R-:W-:Y:S01]  /*2450*/  HMMA.16816.F32.BF16 R32, R32, R166, RZ ;  /* 0x000000a62020723c */ /* 0x000fe200000418ff */
[----:B------:R-:W3:Y:S05]  /*2460*/  LDSM.16.M88.4 R164, [R217+0x800] ;  /* 0x00080000d9a4783b */ /* 0x000eea0000000200 */
        /* <DEDUP_REMOVED lines=8> */
[----:B------:R-:W4:Y:S05]  /*24f0*/  LDSM.16.M88.4 R176, [R216] ;  /* 0x00000000d8b0783b */ /* 0x000f2a0000000200 */
[----:B------:R-:W-:Y:S01]  /*2500*/  HMMA.16816.F32.BF16 R32, R168, R182, R32 ;  /* 0x000000b6a820723c */ /* 0x000fe20000041820 */
[----:B------:R-:W4:Y:S05]  /*2510*/  LDSM.16.M88.4 R168, [R2+0x1000] ;  /* 0x0010000002a8783b */ /* 0x000f2a0000000200 */
[-C--:B-1----:R-:W-:Y:S01]  /*2520*/  HMMA.16816.F32.BF16 R4, R184, R188.reuse, R4 ;  /* 0x000000bcb804723c */ /* 0x082fe20000041804 */
[----:B------:R-:W1:Y:S05]  /*2530*/  LDSM.16.M88.4 R180, [R216+0x800] ;  /* 0x00080000d8b4783b */ /* 0x000e6a0000000200 */
[C---:B--2---:R-:W-:Y:S06]  /*2540*/  HMMA.16816.F32.BF16 R8, R192.reuse, R188, R8 ;  /* 0x000000bcc008723c */ /* 0x044fec0000041808 */
[-C--:B------:R-:W-:Y:S06]  /*2550*/  HMMA.16816.F32.BF16 R12, R192, R190.reuse, R12 ;  /* 0x000000bec00c723c */ /* 0x080fec000004180c */
[C---:B------:R-:W-:Y:S01]  /*2560*/  HMMA.16816.F32.BF16 R16, R184.reuse, R190, R16 ;  /* 0x000000beb810723c */ /* 0x040fe20000041810 */
[----:B------:R-:W2:Y:S05]  /*2570*/  LDSM.16.M88.4 R188, [R213+0x2000] ;  /* 0x00200000d5bc783b */ /* 0x000eaa0000000200 */
[-C--:B---3--:R-:W-:Y:S06]  /*2580*/  HMMA.16816.F32.BF16 R20, R184, R164.reuse, R20 ;  /* 0x000000a4b814723c */ /* 0x088fec0000041814 */
[C---:B------:R-:W-:Y:S06]  /*2590*/  HMMA.16816.F32.BF16 R24, R192.reuse, R164, R24 ;  /* 0x000000a4c018723c */ /* 0x040fec0000041818 */
[-C--:B------:R-:W-:Y:S01]  /*25a0*/  HMMA.16816.F32.BF16 R28, R192, R166.reuse, R28 ;  /* 0x000000a6c01c723c */ /* 0x080fe2000004181c */
[----:B------:R-:W3:Y:S05]  /*25b0*/  LDSM.16.M88.4 R192, [R213+0x3000] ;  /* 0x00300000d5c0783b */ /* 0x000eea0000000200 */
[----:B------:R-:W-:Y:S01]  /*25c0*/  HMMA.16816.F32.BF16 R32, R184, R166, R32 ;  /* 0x000000a6b820723c */ /* 0x000fe20000041820 */
[----:B------:R-:W3:Y:S05]  /*25d0*/  LDSM.16.M88.4 R164, [R214+0x4800] ;  /* 0x00480000d6a4783b */ /* 0x000eea0000000200 */
[-C--:B----4-:R-:W-:Y:S01]  /*25e0*/  HMMA.16816.F32.BF16 R4, R172, R176.reuse, R4 ;  /* 0x000000b0ac04723c */ /* 0x090fe20000041804 */
[----:B------:R-:W4:Y:S05]  /*25f0*/  LDSM.16.M88.4 R184, [R0+0x2000] ;  /* 0x0020000000b8783b */ /* 0x000f2a0000000200 */
[C---:B------:R-:W-:Y:S06]  /*2600*/  HMMA.16816.F32.BF16 R8, R168.reuse, R176, R8 ;  /* 0x000000b0a808723c */ /* 0x040fec0000041808 */
[-C--:B------:R-:W-:Y:S06]  /*2610*/  HMMA.16816.F32.BF16 R12, R168, R178.reuse, R12 ;  /* 0x000000b2a80c723c */ /* 0x080fec000004180c */
[C---:B------:R-:W-:Y:S01]  /*2620*/  HMMA.16816.F32.BF16 R16, R172.reuse, R178, R16 ;  /* 0x000000b2ac10723c */ /* 0x040fe20000041810 */
[----:B------:R-:W-:Y:S05]  /*2630*/  LDSM.16.M88.4 R176, [R3+0x2000] ;  /* 0x0020000003b0783b */ /* 0x000fea0000000200 */
[-C--:B-1----:R-:W-:Y:S06]  /*2640*/  HMMA.16816.F32.BF16 R20, R172, R180.reuse, R20 ;  /* 0x000000b4ac14723c */ /* 0x082fec0000041814 */
[C---:B------:R-:W-:Y:S06]  /*2650*/  HMMA.16816.F32.BF16 R24, R168.reuse, R180, R24 ;  /* 0x000000b4a818723c */ /* 0x040fec0000041818 */
[-C--:B------:R-:W-:Y:S01]  /*2660*/  HMMA.16816.F32.BF16 R28, R168, R182.reuse, R28 ;  /* 0x000000b6a81c723c */ /* 0x080fe2000004181c */
[----:B------:R-:W1:Y:S05]  /*2670*/  LDSM.16.M88.4 R168, [R0+0x3000] ;  /* 0x0030000000a8783b */ /* 0x000e6a0000000200 */
[----:B------:R-:W-:Y:S01]  /*2680*/  HMMA.16816.F32.BF16 R32, R172, R182, R32 ;  /* 0x000000b6ac20723c */ /* 0x000fe20000041820 */
[----:B------:R-:W1:Y:S05]  /*2690*/  LDSM.16.M88.4 R172, [R215+0x4800] ;  /* 0x00480000d7ac783b */ /* 0x000e6a0000000200 */
[-C--:B--2---:R-:W-:Y:S01]  /*26a0*/  HMMA.16816.F32.BF16 R4, R188, R196.reuse, R4 ;  /* 0x000000c4bc04723c */ /* 0x084fe20000041804 */
[----:B------:R-:W2:Y:S05]  /*26b0*/  LDSM.16.M88.4 R180, [R217+0x4000] ;  /* 0x00400000d9b4783b */ /* 0x000eaa0000000200 */
[C---:B---3--:R-:W-:Y:S06]  /*26c0*/  HMMA.16816.F32.BF16 R8, R192.reuse, R196, R8 ;  /* 0x000000c4c008723c */ /* 0x048fec0000041808 */
        /* <DEDUP_REMOVED lines=8> */
[----:B------:R3:W2:Y:S05]  /*2750*/  LDSM.16.M88.4 R164, [R3+0x3000] ;  /* 0x0030000003a4783b */ /* 0x0006aa0000000200 */
[-C--:B----4-:R-:W-:Y:S01]  /*2760*/  HMMA.16816.F32.BF16 R4, R184, R200.reuse, R4 ;  /* 0x000000c8b804723c */ /* 0x090fe20000041804 */
[----:B------:R-:W4:Y:S05]  /*2770*/  LDSM.16.M88.4 R188, [R217+0x4800] ;  /* 0x00480000d9bc783b */ /* 0x000f2a0000000200 */
[C---:B-1----:R-:W-:Y:S06]  /*2780*/  HMMA.16816.F32.BF16 R8, R168.reuse, R200, R8 ;  /* 0x000000c8a808723c */ /* 0x042fec0000041808 */
[-C--:B------:R-:W-:Y:S06]  /*2790*/  HMMA.16816.F32.BF16 R12, R168, R202.reuse, R12 ;  /* 0x000000caa80c723c */ /* 0x080fec000004180c */
[C---:B------:R-:W-:Y:S05]  /*27a0*/  HMMA.16816.F32.BF16 R16, R184.reuse, R202, R16 ;  /* 0x000000cab810723c */ /* 0x040fea0000041810 */
[----:B---3--:R-:W-:Y:S01]  /*27b0*/  FMUL.FTZ R3, R238, 1.4426950216293334961 ;  /* 0x3fb8aa3bee037820 */ /* 0x008fe20000410000 */
[-C--:B------:R-:W-:Y:S06]  /*27c0*/  HMMA.16816.F32.BF16 R20, R184, R172.reuse, R20 ;  /* 0x000000acb814723c */ /* 0x080fec0000041814 */
[C---:B------:R-:W-:Y:S06]  /*27d0*/  HMMA.16816.F32.BF16 R24, R168.reuse, R172, R24 ;  /* 0x000000aca818723c */ /* 0x040fec0000041818 */
[-C--:B------:R-:W-:Y:S01]  /*27e0*/  HMMA.16816.F32.BF16 R28, R168, R174.reuse, R28 ;  /* 0x000000aea81c723c */ /* 0x080fe2000004181c */
[----:B------:R1:W3:Y:S05]  /*27f0*/  LDSM.16.M88.4 R168, [R2+0x3000] ;  /* 0x0030000002a8783b */ /* 0x0002ea0000000200 */
[----:B------:R-:W-:Y:S06]  /*2800*/  HMMA.16816.F32.BF16 R32, R184, R174, R32 ;  /* 0x000000aeb820723c */ /* 0x000fec0000041820 */
[-C--:B--2---:R-:W-:Y:S06]  /*2810*/  HMMA.16816.F32.BF16 R4, R176, R180.reuse, R4 ;  /* 0x000000b4b004723c */ /* 0x084fec0000041804 */
[C---:B------:R-:W-:Y:S06]  /*2820*/  HMMA.16816.F32.BF16 R8, R164.reuse, R180, R8 ;  /* 0x000000b4a408723c */ /* 0x040fec0000041808 */
[-C--:B------:R-:W-:Y:S05]  /*2830*/  HMMA.16816.F32.BF16 R12, R164, R182.reuse, R12 ;  /* 0x000000b6a40c723c */ /* 0x080fea000004180c */
[----:B-1----:R-:W-:Y:S01]  /*2840*/  FMUL.FTZ R2, R237, 1.4426950216293334961 ;  /* 0x3fb8aa3bed027820 */ /* 0x002fe20000410000 */
[C---:B------:R-:W-:Y:S06]  /*2850*/  HMMA.16816.F32.BF16 R16, R176.reuse, R182, R16 ;  /* 0x000000b6b010723c */ /* 0x040fec0000041810 */
[-C--:B----4-:R-:W-:Y:S06]  /*2860*/  HMMA.16816.F32.BF16 R20, R176, R188.reuse, R20 ;  /* 0x000000bcb014723c */ /* 0x090fec0000041814 */
[C---:B------:R-:W-:Y:S06]  /*2870*/  HMMA.16816.F32.BF16 R24, R164.reuse, R188, R24 ;  /* 0x000000bca418723c */ /* 0x040fec0000041818 */
[-C--:B------:R-:W-:Y:S06]  /*2880*/  HMMA.16816.F32.BF16 R28, R164, R190.reuse, R28 ;  /* 0x000000bea41c723c */ /* 0x080fec000004181c */
[----:B------:R-:W-:Y:S05]  /*2890*/  HMMA.16816.F32.BF16 R32, R176, R190, R32 ;  /* 0x000000beb020723c */ /* 0x000fea0000041820 */
[----:B------:R-:W-:Y:S01]  /*28a0*/  FMUL.FTZ R164, R239, 1.4426950216293334961 ;  /* 0x3fb8aa3befa47820 */ /* 0x000fe20000410000 */
[-C--:B------:R-:W-:Y:S05]  /*28b0*/  HMMA.16816.F32.BF16 R4, R192, R196.reuse, R4 ;  /* 0x000000c4c004723c */ /* 0x080fea0000041804 */
[----:B------:R-:W-:Y:S01]  /*28c0*/  FSEL R164, R164, RZ, P0 ;  /* 0x000000ffa4a47208 */ /* 0x000fe20000000000 */
[C---:B---3--:R-:W-:Y:S04]  /*28d0*/  HMMA.16816.F32.BF16 R8, R168.reuse, R196, R8 ;  /* 0x000000c4a808723c */ /* 0x048fe80000041808 */
[----:B------:R-:W-:Y:S02]  /*28e0*/  FSETP.NEU.FTZ.AND P0, PT, R238, -INF , PT ;  /* 0xff800000ee00780b */ /* 0x000fe40003f1d000 */
[-C--:B------:R-:W-:Y:S05]  /*28f0*/  HMMA.16816.F32.BF16 R12, R168, R198.reuse, R12 ;  /* 0x000000c6a80c723c */ /* 0x080fea000004180c */
[----:B------:R-:W-:Y:S01]  /*2900*/  FSEL R3, R3, RZ, P0 ;  /* 0x000000ff03037208 */ /* 0x000fe20000000000 */
[C---:B------:R-:W-:Y:S04]  /*2910*/  HMMA.16816.F32.BF16 R16, R192.reuse, R198, R16 ;  /* 0x000000c6c010723c */ /* 0x040fe80000041810 */
[----:B------:R-:W-:Y:S02]  /*2920*/  FSETP.NEU.FTZ.AND P0, PT, R237, -INF , PT ;  /* 0xff800000ed00780b */ /* 0x000fe40003f1d000 */
[--C-:B------:R-:W-:Y:S01]  /*2930*/  FFMA.FTZ R4, R4, UR10, -R164.reuse ;  /* 0x0000000a04047c23 */ /* 0x100fe200080108a4 */
[----:B------:R-:W-:Y:S01]  /*2940*/  FFMA.FTZ R5, R5, UR10, -R164 ;  /* 0x0000000a05057c23 */ /* 0x000fe200080108a4 */
[--C-:B------:R-:W-:Y:S02]  /*2950*/  FFMA.FTZ R6, R6, UR10, -R3.reuse ;  /* 0x0000000a06067c23 */ /* 0x100fe40008010803 */
[----:B------:R-:W-:Y:S01]  /*2960*/  MUFU.EX2 R179, R4 ;  /* 0x0000000400b37308 */ /* 0x000fe20000000800 */
[--C-:B------:R-:W-:Y:S01]  /*2970*/  FFMA.FTZ R0, R7, UR10, -R3.reuse ;  /* 0x0000000a07007c23 */ /* 0x100fe20008010803 */
[----:B------:R-:W-:Y:S02]  /*2980*/  FSEL R2, R2, RZ, P0 ;  /* 0x000000ff02027208 */ /* 0x000fe40000000000 */
[----:B------:R-:W-:Y:S03]  /*2990*/  FSETP.NEU.FTZ.AND P0, PT, R236, -INF , PT ;  /* 0xff800000ec00780b */ /* 0x000fe60003f1d000 */
[--C-:B------:R-:W-:Y:S03]  /*29a0*/  FFMA.FTZ R8, R8, UR10, -R2.reuse ;  /* 0x0000000a08087c23 */ /* 0x100fe60008010802 */
[----:B------:R-:W-:Y:S01]  /*29b0*/  MUFU.EX2 R178, R5 ;  /* 0x0000000500b27308 */ /* 0x000fe20000000800 */
[--C-:B------:R-:W-:Y:S01]  /*29c0*/  FFMA.FTZ R9, R9, UR10, -R2.reuse ;  /* 0x0000000a09097c23 */ /* 0x100fe20008010802 */
[--C-:B------:R-:W-:Y:S01]  /*29d0*/  FFMA.FTZ R12, R12, UR10, -R2.reuse ;  /* 0x0000000a0c0c7c23 */ /* 0x100fe20008010802 */
[----:B------:R-:W-:Y:S01]  /*29e0*/  FFMA.FTZ R13, R13, UR10, -R2 ;  /* 0x0000000a0d0d7c23 */ /* 0x000fe20008010802 */
[--C-:B------:R-:W-:Y:S01]  /*29f0*/  FFMA.FTZ R18, R18, UR10, -R3.reuse ;  /* 0x0000000a12127c23 */ /* 0x100fe20008010803 */
[--C-:B------:R-:W-:Y:S05]  /*2a00*/  FFMA.FTZ R19, R19, UR10, -R3.reuse ;  /* 0x0000000a13137c23 */ /* 0x100fea0008010803 */
[----:B------:R1:W-:Y:S01]  /*2a10*/  MUFU.EX2 R189, R6 ;  /* 0x0000000600bd7308 */ /* 0x0003e20000000800 */
[--C-:B------:R-:W-:Y:S01]  /*2a20*/  FFMA.FTZ R16, R16, UR10, -R164.reuse ;  /* 0x0000000a10107c23 */ /* 0x100fe200080108a4 */
[----:B------:R-:W-:Y:S08]  /*2a30*/  FFMA.FTZ R17, R17, UR10, -R164 ;  /* 0x0000000a11117c23 */ /* 0x000ff000080108a4 */
[----:B------:R2:W-:Y:S10]  /*2a40*/  MUFU.EX2 R187, R0 ;  /* 0x0000000000bb7308 */ /* 0x0005f40000000800 */
[----:B------:R-:W-:Y:S01]  /*2a50*/  MUFU.EX2 R184, R16 ;  /* 0x0000001000b87308 */ /* 0x000fe20000000800 */
[----:B-1----:R-:W1:Y:S09]  /*2a60*/  LDSM.16.M88.4 R4, [R216+0x4800] ;  /* 0x00480000d804783b */ /* 0x002e720000000200 */
[----:B------:R-:W-:Y:S01]  /*2a70*/  MUFU.EX2 R196, R17 ;  /* 0x0000001100c47308 */ /* 0x000fe20000000800 */
[----:B--2---:R-:W-:Y:S05]  /*2a80*/  FMUL.FTZ R0, R236, 1.4426950216293334961 ;  /* 0x3fb8aa3bec007820 */ /* 0x004fea0000410000 */
[----:B------:R-:W-:Y:S04]  /*2a90*/  FSEL R0, R0, RZ, P0 ;  /* 0x000000ff00007208 */ /* 0x000fe80000000000 */
[----:B------:R-:W-:Y:S01]  /*2aa0*/  MUFU.EX2 R199, R18 ;  /* 0x0000001200c77308 */ /* 0x000fe20000000800 */
[----:B------:R-:W-:Y:S01]  /*2ab0*/  IADD3 R176, P0, R241, UR12, RZ ;  /* 0x0000000cf1b07c10 */ /* 0x000fe2000ff1e0ff */
[--C-:B------:R-:W-:Y:S01]  /*2ac0*/  FFMA.FTZ R10, R10, UR10, -R0.reuse ;  /* 0x0000000a0a0a7c23 */ /* 0x100fe20008010800 */
[--C-:B------:R-:W-:Y:S02]  /*2ad0*/  FFMA.FTZ R11, R11, UR10, -R0.reuse ;  /* 0x0000000a0b0b7c23 */ /* 0x100fe40008010800 */
[----:B------:R-:W-:Y:S01]  /*2ae0*/  IADD3.X R177, R242, UR11, RZ, P0, !PT ;  /* 0x0000000bf2b17c10 */ /* 0x000fe200087fe4ff */
[--C-:B------:R-:W-:Y:S01]  /*2af0*/  FFMA.FTZ R14, R14, UR10, -R0.reuse ;  /* 0x0000000a0e0e7c23 */ /* 0x100fe20008010800 */
[----:B------:R-:W-:Y:S03]  /*2b00*/  FFMA.FTZ R15, R15, UR10, -R0 ;  /* 0x0000000a0f0f7c23 */ /* 0x000fe60008010800 */
[----:B------:R-:W2:Y:S10]  /*2b10*/  MUFU.EX2 R198, R19 ;  /* 0x0000001300c67308 */ /* 0x000eb40000000800 */
[----:B------:R-:W-:Y:S10]  /*2b20*/  MUFU.EX2 R207, R8 ;  /* 0x0000000800cf7308 */ /* 0x000ff40000000800 */
[----:B------:R-:W3:Y:S01]  /*2b30*/  MUFU.EX2 R206, R9 ;  /* 0x0000000900ce7308 */ /* 0x000ee20000000800 */
[-C--:B-1----:R-:W-:Y:S06]  /*2b40*/  HMMA.16816.F32.BF16 R20, R192, R4.reuse, R20 ;  /* 0x00000004c014723c */ /* 0x082fec0000041814 */
[C---:B------:R-:W-:Y:S03]  /*2b50*/  HMMA.16816.F32.BF16 R24, R168.reuse, R4, R24 ;  /* 0x00000004a818723c */ /* 0x040fe60000041818 */
[----:B------:R-:W-:Y:S03]  /*2b60*/  MUFU.EX2 R226, R10 ;  /* 0x0000000a00e27308 */ /* 0x000fe60000000800 */
[-C--:B------:R-:W-:Y:S07]  /*2b70*/  HMMA.16816.F32.BF16 R28, R168, R6.reuse, R28 ;  /* 0x00000006a81c723c */ /* 0x080fee000004181c */
[----:B------:R-:W1:Y:S01]  /*2b80*/  MUFU.EX2 R225, R11 ;  /* 0x0000000b00e17308 */ /* 0x000e620000000800 */
[----:B--2---:R-:W-:Y:S01]  /*2b90*/  F2FP.BF16.F32.PACK_AB R5, R198, R199 ;  /* 0x000000c7c605723e */ /* 0x004fe200000010ff */
[----:B------:R-:W-:Y:S08]  /*2ba0*/  HMMA.16816.F32.BF16 R32, R192, R6, R32 ;  /* 0x00000006c020723c */ /* 0x000ff00000041820 */
[----:B------:R-:W-:Y:S03]  /*2bb0*/  MUFU.EX2 R203, R12 ;  /* 0x0000000c00cb7308 */ /* 0x000fe60000000800 */
[--C-:B------:R-:W-:Y:S01]  /*2bc0*/  FFMA.FTZ R22, R22, UR10, -R3.reuse ;  /* 0x0000000a16167c23 */ /* 0x100fe20008010803 */
[--C-:B------:R-:W-:Y:S01]  /*2bd0*/  FFMA.FTZ R23, R23, UR10, -R3.reuse ;  /* 0x0000000a17177c23 */ /* 0x100fe20008010803 */
[----:B---3--:R-:W-:Y:S01]  /*2be0*/  F2FP.BF16.F32.PACK_AB R4, R206, R207 ;  /* 0x000000cfce04723e */ /* 0x008fe200000010ff */
[----:B------:R-:W-:Y:S01]  /*2bf0*/  FFMA.FTZ R20, R20, UR10, -R164 ;  /* 0x0000000a14147c23 */ /* 0x000fe200080108a4 */
[--C-:B------:R-:W-:Y:S01]  /*2c00*/  FFMA.FTZ R24, R24, UR10, -R2.reuse ;  /* 0x0000000a18187c23 */ /* 0x100fe20008010802 */
[----:B------:R-:W-:Y:S02]  /*2c10*/  FFMA.FTZ R25, R25, UR10, -R2 ;  /* 0x0000000a19197c23 */ /* 0x000fe40008010802 */
[----:B------:R-:W-:Y:S01]  /*2c20*/  MUFU.EX2 R202, R13 ;  /* 0x0000000d00ca7308 */ /* 0x000fe20000000800 */
[----:B------:R-:W-:Y:S01]  /*2c30*/  FFMA.FTZ R21, R21, UR10, -R164 ;  /* 0x0000000a15157c23 */ /* 0x000fe200080108a4 */
[--C-:B------:R-:W-:Y:S01]  /*2c40*/  FFMA.FTZ R26, R26, UR10, -R0.reuse ;  /* 0x0000000a1a1a7c23 */ /* 0x100fe20008010800 */
[----:B------:R-:W-:Y:S01]  /*2c50*/  FFMA.FTZ R27, R27, UR10, -R0 ;  /* 0x0000000a1b1b7c23 */ /* 0x000fe20008010800 */
[--C-:B------:R-:W-:Y:S01]  /*2c60*/  FFMA.FTZ R28, R28, UR10, -R2.reuse ;  /* 0x0000000a1c1c7c23 */ /* 0x100fe20008010802 */
[----:B------:R-:W-:Y:S01]  /*2c70*/  FFMA.FTZ R2, R29, UR10, -R2 ;  /* 0x0000000a1d027c23 */ /* 0x000fe20008010802 */
[--C-:B------:R-:W-:Y:S01]  /*2c80*/  FFMA.FTZ R30, R30, UR10, -R0.reuse ;  /* 0x0000000a1e1e7c23 */ /* 0x100fe20008010800 */
[----:B------:R-:W-:Y:S03]  /*2c90*/  FFMA.FTZ R0, R31, UR10, -R0 ;  /* 0x0000000a1f007c23 */ /* 0x000fe60008010800 */
[----:B------:R-:W-:Y:S01]  /*2ca0*/  MUFU.EX2 R224, R14 ;  /* 0x0000000e00e07308 */ /* 0x000fe20000000800 */
[--C-:B------:R-:W-:Y:S01]  /*2cb0*/  FFMA.FTZ R34, R34, UR10, -R3.reuse ;  /* 0x0000000a22227c23 */ /* 0x100fe20008010803 */
[----:B------:R-:W-:Y:S01]  /*2cc0*/  FFMA.FTZ R3, R35, UR10, -R3 ;  /* 0x0000000a23037c23 */ /* 0x000fe20008010803 */
[--C-:B------:R-:W-:Y:S01]  /*2cd0*/  FFMA.FTZ R32, R32, UR10, -R164.reuse ;  /* 0x0000000a20207c23 */ /* 0x100fe200080108a4 */
[----:B------:R-:W-:Y:S06]  /*2ce0*/  FFMA.FTZ R164, R33, UR10, -R164 ;  /* 0x0000000a21a47c23 */ /* 0x000fec00080108a4 */
[----:B------:R2:W-:Y:S10]  /*2cf0*/  MUFU.EX2 R190, R2 ;  /* 0x0000000200be7308 */ /* 0x0005f40000000800 */
[----:B------:R3:W-:Y:S10]  /*2d00*/  MUFU.EX2 R182, R3 ;  /* 0x0000000300b67308 */ /* 0x0007f40000000800 */
[----:B------:R-:W4:Y:S01]  /*2d10*/  MUFU.EX2 R205, R15 ;  /* 0x0000000f00cd7308 */ /* 0x000f220000000800 */
[----:B--2---:R-:W-:Y:S05]  /*2d20*/  F2FP.BF16.F32.PACK_AB R2, R178, R179 ;  /* 0x000000b3b202723e */ /* 0x004fea00000010ff */
[----:B------:R2:W-:Y:S04]  /*2d30*/  STS [R227+0x20000], R2 ;  /* 0x02000002e3007388 */ /* 0x0005e80000000800 */
[----:B------:R-:W-:Y:S01]  /*2d40*/  MUFU.EX2 R186, R20 ;  /* 0x0000001400ba7308 */ /* 0x000fe20000000800 */
[----:B---3--:R-:W-:Y:S05]  /*2d50*/  F2FP.BF16.F32.PACK_AB R3, R187, R189 ;  /* 0x000000bdbb03723e */ /* 0x008fea00000010ff */
[----:B------:R1:W-:Y:S04]  /*2d60*/  STS [R227+0x20400], R3 ;  /* 0x02040003e3007388 */ /* 0x0003e80000000800 */
[----:B------:R-:W3:Y:S02]  /*2d70*/  MUFU.EX2 R185, R21 ;  /* 0x0000001500b97308 */ /* 0x000ee40000000800 */
[----:B------:R4:W-:Y:S08]  /*2d80*/  STS [R234+0x20400], R5 ;  /* 0x02040005ea007388 */ /* 0x0009f00000000800 */
[----:B------:R-:W-:Y:S01]  /*2d90*/  MUFU.EX2 R197, R22 ;  /* 0x0000001600c57308 */ /* 0x000fe20000000800 */
[----:B--2---:R-:W-:Y:S09]  /*2da0*/  F2FP.BF16.F32.PACK_AB R2, R196, R184 ;  /* 0x000000b8c402723e */ /* 0x004ff200000010ff */
[----:B------:R-:W2:Y:S01]  /*2db0*/  MUFU.EX2 R188, R23 ;  /* 0x0000001700bc7308 */ /* 0x000ea20000000800 */
[----:B------:R3:W-:Y:S01]  /*2dc0*/  STS [R234+0x20000], R2 ;  /* 0x02000002ea007388 */ /* 0x0007e20000000800 */
[----:B-1----:R-:W-:Y:S05]  /*2dd0*/  F2FP.BF16.F32.PACK_AB R3, R225, R226 ;  /* 0x000000e2e103723e */ /* 0x002fea00000010ff */
[----:B------:R1:W-:Y:S03]  /*2de0*/  STS [R227+0x21000], R4 ;  /* 0x02100004e3007388 */ /* 0x0003e60000000800 */
[----:B------:R-:W-:Y:S01]  /*2df0*/  MUFU.EX2 R181, R32 ;  /* 0x0000002000b57308 */ /* 0x000fe20000000800 */
[----:B----4-:R-:W-:Y:S02]  /*2e00*/  F2FP.BF16.F32.PACK_AB R5, R205, R224 ;  /* 0x000000e0cd05723e */ /* 0x010fe400000010ff */
[----:B------:R2:W-:Y:S06]  /*2e10*/  STS [R227+0x21400], R3 ;  /* 0x02140003e3007388 */ /* 0x0005ec0000000800 */
[----:B------:R-:W-:Y:S01]  /*2e20*/  STS [R234+0x21400], R5 ;  /* 0x02140005ea007388 */ /* 0x000fe20000000800 */
[----:B------:R-:W-:Y:S10]  /*2e30*/  MUFU.EX2 R180, R164 ;  /* 0x000000a400b47308 */ /* 0x000ff40000000800 */
[----:B------:R-:W4:Y:S01]  /*2e40*/  MUFU.EX2 R183, R34 ;  /* 0x0000002200b77308 */ /* 0x000f220000000800 */
[----:B---3--:R-:W-:Y:S09]  /*2e50*/  F2FP.BF16.F32.PACK_AB R2, R202, R203 ;  /* 0x000000cbca02723e */ /* 0x008ff200000010ff */
[----:B------:R4:W-:Y:S01]  /*2e60*/  MUFU.EX2 R191, R0 ;  /* 0x0000000000bf7308 */ /* 0x0009e20000000800 */
[----:B------:R3:W-:Y:S01]  /*2e70*/  STS [R234+0x21000], R2 ;  /* 0x02100002ea007388 */ /* 0x0007e20000000800 */
[----:B-1----:R-:W-:Y:S02]  /*2e80*/  F2FP.BF16.F32.PACK_AB R4, R185, R186 ;  /* 0x000000bab904723e */ /* 0x002fe400000010ff */
[----:B--2---:R-:W-:Y:S03]  /*2e90*/  F2FP.BF16.F32.PACK_AB R3, R188, R197 ;  /* 0x000000c5bc03723e */ /* 0x004fe600000010ff */
[----:B------:R-:W-:Y:S03]  /*2ea0*/  STS [R232+0x20000], R4 ;  /* 0x02000004e8007388 */ /* 0x000fe60000000800 */
[----:B------:R-:W-:Y:S03]  /*2eb0*/  MUFU.EX2 R200, R24 ;  /* 0x0000001800c87308 */ /* 0x000fe60000000800 */
[----:B------:R-:W-:Y:S07]  /*2ec0*/  STS [R232+0x20400], R3 ;  /* 0x02040003e8007388 */ /* 0x000fee0000000800 */
[----:B------:R-:W1:Y:S01]  /*2ed0*/  MUFU.EX2 R194, R25 ;  /* 0x0000001900c27308 */ /* 0x000e620000000800 */
[----:B----4-:R-:W-:Y:S05]  /*2ee0*/  F2FP.BF16.F32.PACK_AB R0, R182, R183 ;  /* 0x000000b7b600723e */ /* 0x010fea00000010ff */
[----:B------:R2:W-:Y:S04]  /*2ef0*/  STS [R233+0x20400], R0 ;  /* 0x02040000e9007388 */ /* 0x0005e80000000800 */
[----:B------:R-:W-:Y:S01]  /*2f00*/  MUFU.EX2 R201, R26 ;  /* 0x0000001a00c97308 */ /* 0x000fe20000000800 */
[----:B---3--:R-:W-:Y:S05]  /*2f10*/  F2FP.BF16.F32.PACK_AB R2, R180, R181 ;  /* 0x000000b5b402723e */ /* 0x008fea00000010ff */
[----:B------:R3:W-:Y:S04]  /*2f20*/  STS [R233+0x20000], R2 ;  /* 0x02000002e9007388 */ /* 0x0007e80000000800 */
[----:B------:R-:W4:Y:S01]  /*2f30*/  MUFU.EX2 R195, R27 ;  /* 0x0000001b00c37308 */ /* 0x000f220000000800 */
[----:B-1----:R-:W-:Y:S05]  /*2f40*/  F2FP.BF16.F32.PACK_AB R5, R194, R200 ;  /* 0x000000c8c205723e */ /* 0x002fea00000010ff */
[----:B------:R-:W-:Y:S04]  /*2f50*/  STS [R232+0x21000], R5 ;  /* 0x02100005e8007388 */ /* 0x000fe80000000800 */
[----:B------:R-:W1:Y:S01]  /*2f60*/  MUFU.EX2 R192, R28 ;  /* 0x0000001c00c07308 */ /* 0x000e620000000800 */
[----:B--2---:R-:W-:Y:S09]  /*2f70*/  LEA R0, R219, UR5, 0x1 ;  /* 0x00000005db007c11 */ /* 0x004ff2000f8e08ff */
[----:B------:R-:W3:Y:S01]  /*2f80*/  MUFU.EX2 R193, R30 ;  /* 0x0000001e00c17308 */ /* 0x000ee20000000800 */
[----:B----4-:R-:W-:Y:S02]  /*2f90*/  F2FP.BF16.F32.PACK_AB R4, R195, R201 ;  /* 0x000000c9c304723e */ /* 0x010fe400000010ff */
[----:B------:R-:W-:Y:S03]  /*2fa0*/  IADD3 R208, R0, R212, RZ ;  /* 0x000000d400d07210 */ /* 0x000fe60007ffe0ff */
[----:B------:R-:W-:Y:S01]  /*2fb0*/  STS [R232+0x21400], R4 ;  /* 0x02140004e8007388 */ /* 0x000fe20000000800 */
[----:B-1----:R-:W-:Y:S05]  /*2fc0*/  F2FP.BF16.F32.PACK_AB R3, R190, R192 ;  /* 0x000000c0be03723e */ /* 0x002fea00000010ff */
[----:B------:R-:W-:Y:S01]  /*2fd0*/  STS [R233+0x21000], R3 ;  /* 0x02100003e9007388 */ /* 0x000fe20000000800 */
[----:B---3--:R-:W-:Y:S05]  /*2fe0*/  F2FP.BF16.F32.PACK_AB R2, R191, R193 ;  /* 0x000000c1bf02723e */ /* 0x008fea00000010ff */
[----:B------:R1:W-:Y:S06]  /*2ff0*/  STS [R233+0x21400], R2 ;  /* 0x02140002e9007388 */ /* 0x0003ec0000000800 */
[----:B------:R-:W-:Y:S06]  /*3000*/  LDSM.16.M88.4 R32, [R0+0x8000] ;  /* 0x008000000020783b */ /* 0x000fec0000000200 */
[----:B------:R-:W2:Y:S06]  /*3010*/  LDSM.16.M88.4 R16, [R214+0x8000] ;  /* 0x00800000d610783b */ /* 0x000eac0000000200 */
[----:B------:R-:W3:Y:S06]  /*3020*/  LDSM.16.M88.4 R28, [R0+0x9000] ;  /* 0x00900000001c783b */ /* 0x000eec0000000200 */
[----:B------:R-:W4:Y:S01]  /*3030*/  LDSM.16.M88.4 R164, [R214+0x8800] ;  /* 0x00880000d6a4783b */ /* 0x000f220000000200 */
[----:B-1----:R-:W-:Y:S05]  /*3040*/  IADD3 R2, R0, R204, RZ ;  /* 0x000000cc00027210 */ /* 0x002fea0007ffe0ff */
[----:B------:R-:W-:Y:S01]  /*3050*/  LDSM.16.M88.4 R172, [R215+0x8000] ;  /* 0x00800000d7ac783b */ /* 0x000fe20000000200 */
[----:B------:R-:W-:Y:S05]  /*3060*/  IADD3 R3, R212, R2, RZ ;  /* 0x00000002d4037210 */ /* 0x000fea0007ffe0ff */
        /* <DEDUP_REMOVED lines=78> */
[----:B------:R-:W2:Y:S06]  /*3550*/  LDG.E R175, desc[UR24][R176.64] ;  /* 0x00000018b0af7981 */ /* 0x000eac000c1e1900 */
[----:B------:R-:W3:Y:S01]  /*3560*/  LDG.E R174, desc[UR24][R176.64+0x20] ;  /* 0x00002018b0ae7981 */ /* 0x000ee2000c1e1900 */
[----:B------:R-:W-:Y:S05]  /*3570*/  HMMA.16816.F32.BF16 R32, R168, R166, R32 ;  /* 0x000000a6a820723c */ /* 0x000fea0000041820 */
[----:B------:R-:W5:Y:S06]  /*3580*/  LDG.E R173, desc[UR24][R176.64+0x80] ;  /* 0x00008018b0ad7981 */ /* 0x000f6c000c1e1900 */
[----:B------:R1:W5:Y:S06]  /*3590*/  LDG.E R172, desc[UR24][R176.64+0xa0] ;  /* 0x0000a018b0ac7981 */ /* 0x00036c000c1e1900 */
[----:B------:R-:W-:Y:S06]  /*35a0*/  LDSM.16.M88.4 R164, [R3+0xa000] ;  /* 0x00a0000003a4783b */ /* 0x000fec0000000200 */
[----:B------:R-:W4:Y:S02]  /*35b0*/  LDSM.16.M88.4 R168, [R216+0xc000] ;  /* 0x00c00000d8a8783b */ /* 0x000f240000000200 */
[-C--:B----4-:R-:W-:Y:S11]  /*35c0*/  HMMA.16816.F32.BF16 R4, R164, R168.reuse, R4 ;  /* 0x000000a8a404723c */ /* 0x090ff60000041804 */
[----:B------:R-:W-:Y:S11]  /*35d0*/  @!UPT UIADD3 URZ, URZ, URZ, URZ ;  /* 0x0000003f3f3ff290 */ /* 0x000ff6000fffe03f */
[----:B------:R-:W-:Y:S02]  /*35e0*/  @!UPT UIADD3 URZ, URZ, URZ, URZ ;  /* 0x0000003f3f3ff290 */ /* 0x000fe4000fffe03f */
[C---:B--2---:R-:W-:Y:S01]  /*35f0*/  FADD.FTZ R4, -R175.reuse, R4 ;  /* 0x00000004af047221 */ /* 0x044fe20000010100 */
[----:B------:R-:W-:Y:S01]  /*3600*/  FADD.FTZ R5, -R175, R5 ;  /* 0x00000005af057221 */ /* 0x000fe20000010100 */
[C---:B---3--:R-:W-:Y:S01]  /*3610*/  FADD.FTZ R6, -R174.reuse, R6 ;  /* 0x00000006ae067221 */ /* 0x048fe20000010100 */
[----:B------:R-:W-:Y:S01]  /*3620*/  FADD.FTZ R7, -R174, R7 ;  /* 0x00000007ae077221 */ /* 0x000fe20000010100 */
[----:B------:R-:W-:Y:S01]  /*3630*/  FMUL.FTZ R179, R179, R4 ;  /* 0x00000004b3b37220 */ /* 0x000fe20000410000 */
[----:B------:R-:W-:Y:S01]  /*3640*/  FMUL.FTZ R178, R178, R5 ;  /* 0x00000005b2b27220 */ /* 0x000fe20000410000 */
[----:B-1----:R-:W-:Y:S01]  /*3650*/  FMUL.FTZ R177, R189, R6 ;  /* 0x00000006bdb17220 */ /* 0x002fe20000410000 */
        /* <DEDUP_REMOVED lines=9> */
[C---:B------:R-:W-:Y:S01]  /*36f0*/  FADD.FTZ R17, -R175.reuse, R17 ;  /* 0x00000011af117221 */ /* 0x040fe20000010100 */
[----:B------:R-:W-:Y:S02]  /*3700*/  FADD.FTZ R19, -R174, R19 ;  /* 0x00000013ae137221 */ /* 0x000fe40000010100 */
[----:B------:R-:W-:Y:S01]  /*3710*/  FMUL.FTZ R16, R184, R16 ;  /* 0x00000010b8107220 */ /* 0x000fe20000410000 */
[-C--:B-1----:R-:W-:Y:S06]  /*3720*/  HMMA.16816.F32.BF16 R20, R164, R168.reuse, R20 ;  /* 0x000000a8a414723c */ /* 0x082fec0000041814 */
[C---:B------:R-:W-:Y:S06]  /*3730*/  HMMA.16816.F32.BF16 R24, R4.reuse, R168, R24 ;  /* 0x000000a80418723c */ /* 0x040fec0000041818 */
[-C--:B------:R-:W-:Y:S06]  /*3740*/  HMMA.16816.F32.BF16 R28, R4, R170.reuse, R28 ;  /* 0x000000aa041c723c */ /* 0x080fec000004181c */
[----:B------:R-:W-:Y:S05]  /*3750*/  HMMA.16816.F32.BF16 R32, R164, R170, R32 ;  /* 0x000000aaa420723c */ /* 0x000fea0000041820 */
[----:B------:R-:W-:Y:S01]  /*3760*/  F2FP.BF16.F32.PACK_AB R7, R178, R179 ;  /* 0x000000b3b207723e */ /* 0x000fe200000010ff */
[C---:B------:R-:W-:Y:S01]  /*3770*/  FADD.FTZ R6, -R175.reuse, R20 ;  /* 0x00000014af067221 */ /* 0x040fe20000010100 */
[----:B------:R-:W-:Y:S01]  /*3780*/  FADD.FTZ R21, -R175, R21 ;  /* 0x00000015af157221 */ /* 0x000fe20000010100 */
[----:B------:R-:W-:Y:S03]  /*3790*/  FMUL.FTZ R20, R196, R17 ;  /* 0x00000011c4147220 */ /* 0x000fe60000410000 */
[----:B------:R-:W-:Y:S01]  /*37a0*/  FMUL.FTZ R6, R186, R6 ;  /* 0x00000006ba067220 */ /* 0x000fe20000410000 */
[----:B------:R-:W-:Y:S01]  /*37b0*/  FMUL.FTZ R21, R185, R21 ;  /* 0x00000015b9157220 */ /* 0x000fe20000410000 */
[----:B------:R-:W-:Y:S01]  /*37c0*/  F2FP.BF16.F32.PACK_AB R20, R20, R16 ;  /* 0x000000101414723e */ /* 0x000fe200000010ff */
[C---:B------:R-:W-:Y:S01]  /*37d0*/  FADD.FTZ R17, -R174.reuse, R22 ;  /* 0x00000016ae117221 */ /* 0x040fe20000010100 */
[----:B------:R-:W-:Y:S02]  /*37e0*/  FADD.FTZ R16, -R174, R23 ;  /* 0x00000017ae107221 */ /* 0x000fe40000010100 */
[----:B------:R-:W-:Y:S01]  /*37f0*/  F2FP.BF16.F32.PACK_AB R21, R21, R6 ;  /* 0x000000061515723e */ /* 0x000fe200000010ff */
[----:B------:R-:W-:Y:S01]  /*3800*/  FMUL.FTZ R17, R197, R17 ;  /* 0x00000011c5117220 */ /* 0x000fe20000410000 */
[----:B------:R-:W-:Y:S01]  /*3810*/  F2FP.BF16.F32.PACK_AB R6, R176, R177 ;  /* 0x000000b1b006723e */ /* 0x000fe200000010ff */
[----:B------:R-:W-:Y:S04]  /*3820*/  FMUL.FTZ R16, R188, R16 ;  /* 0x00000010bc107220 */ /* 0x000fe80000410000 */
[C---:B------:R-:W-:Y:S01]  /*3830*/  FADD.FTZ R5, -R175.reuse, R32 ;  /* 0x00000020af057221 */ /* 0x040fe20000010100 */
[----:B------:R-:W-:Y:S01]  /*3840*/  FADD.FTZ R4, -R175, R33 ;  /* 0x00000021af047221 */ /* 0x000fe20000010100 */
[----:B------:R-:W-:Y:S01]  /*3850*/  FMUL.FTZ R32, R198, R19 ;  /* 0x00000013c6207220 */ /* 0x000fe20000410000 */
[----:B------:R-:W-:Y:S01]  /*3860*/  FADD.FTZ R33, -R174, R18 ;  /* 0x00000012ae217221 */ /* 0x000fe20000010100 */
[----:B------:R-:W-:Y:S01]  /*3870*/  FMUL.FTZ R5, R181, R5 ;  /* 0x00000005b5057220 */ /* 0x000fe20000410000 */
[----:B------:R-:W-:Y:S01]  /*3880*/  FMUL.FTZ R4, R180, R4 ;  /* 0x00000004b4047220 */ /* 0x000fe20000410000 */
[C---:B------:R-:W-:Y:S01]  /*3890*/  FADD.FTZ R22, -R174.reuse, R34 ;  /* 0x00000022ae167221 */ /* 0x040fe20000010100 */
[----:B------:R-:W-:Y:S01]  /*38a0*/  FADD.FTZ R19, -R174, R35 ;  /* 0x00000023ae137221 */ /* 0x000fe20000010100 */
[----:B------:R-:W-:Y:S02]  /*38b0*/  FMUL.FTZ R33, R199, R33 ;  /* 0x00000021c7217220 */ /* 0x000fe40000410000 */
[----:B------:R-:W-:Y:S01]  /*38c0*/  F2FP.BF16.F32.PACK_AB R18, R4, R5 ;  /* 0x000000050412723e */ /* 0x000fe200000010ff */
        /* <DEDUP_REMOVED lines=25> */
.L_x_464:
[----:B------:R2:W-:Y:S01]  /*3a60*/  STS [R227+0x1c000], R7 ;  /* 0x01c00007e3007388 */ /* 0x0005e20000000800 */
[----:B-1----:R-:W-:Y:S01]  /*3a70*/  F2FP.BF16.F32.PACK_AB R4, R32, R33 ;  /* 0x000000212004723e */ /* 0x002fe200000010ff */
[C---:B-----5:R-:W-:Y:S01]  /*3a80*/  FADD.FTZ R8, -R173.reuse, R8 ;  /* 0x00000008ad087221 */ /* 0x060fe20000010100 */
[C---:B------:R-:W-:Y:S01]  /*3a90*/  FADD.FTZ R9, -R173.reuse, R9 ;  /* 0x00000009ad097221 */ /* 0x040fe20000010100 */
[----:B------:R1:W-:Y:S01]  /*3aa0*/  STS [R227+0x1c400], R6 ;  /* 0x01c40006e3007388 */ /* 0x0003e20000000800 */
[C---:B------:R-:W-:Y:S01]  /*3ab0*/  FADD.FTZ R12, -R173.reuse, R12 ;  /* 0x0000000cad0c7221 */ /* 0x040fe20000010100 */
[----:B------:R-:W-:Y:S01]  /*3ac0*/  FADD.FTZ R13, -R173, R13 ;  /* 0x0000000dad0d7221 */ /* 0x000fe20000010100 */
[C---:B------:R-:W-:Y:S01]  /*3ad0*/  FADD.FTZ R11, -R172.reuse, R11 ;  /* 0x0000000bac0b7221 */ /* 0x040fe20000010100 */
[----:B------:R3:W-:Y:S01]  /*3ae0*/  STS [R234+0x1c400], R4 ;  /* 0x01c40004ea007388 */ /* 0x0007e20000000800 */
[----:B------:R-:W-:Y:S01]  /*3af0*/  FMUL.FTZ R5, R203, R12 ;  /* 0x0000000ccb057220 */ /* 0x000fe20000410000 */
[C---:B------:R-:W-:Y:S01]  /*3b00*/  FADD.FTZ R10, -R172.reuse, R10 ;  /* 0x0000000aac0a7221 */ /* 0x040fe20000010100 */
[C---:B------:R-:W-:Y:S01]  /*3b10*/  FADD.FTZ R14, -R172.reuse, R14 ;  /* 0x0000000eac0e7221 */ /* 0x040fe20000010100 */
[----:B------:R-:W-:Y:S01]  /*3b20*/  STS [R234+0x1c000], R20 ;  /* 0x01c00014ea007388 */ /* 0x000fe20000000800 */
[----:B------:R-:W-:Y:S01]  /*3b30*/  FADD.FTZ R15, -R172, R15 ;  /* 0x0000000fac0f7221 */ /* 0x000fe20000010100 */
[----:B------:R-:W-:Y:S01]  /*3b40*/  FMUL.FTZ R10, R226, R10 ;  /* 0x0000000ae20a7220 */ /* 0x000fe20000410000 */
[----:B------:R-:W-:Y:S01]  /*3b50*/  FMUL.FTZ R14, R224, R14 ;  /* 0x0000000ee00e7220 */ /* 0x000fe20000410000 */
[----:B------:R-:W-:Y:S01]  /*3b60*/  FADD.FTZ R24, -R173, R24 ;  /* 0x00000018ad187221 */ /* 0x000fe20000010100 */
[----:B------:R-:W-:Y:S01]  /*3b70*/  FMUL.FTZ R15, R205, R15 ;  /* 0x0000000fcd0f7220 */ /* 0x000fe20000410000 */
[C---:B------:R-:W-:Y:S01]  /*3b80*/  FADD.FTZ R25, -R173.reuse, R25 ;  /* 0x00000019ad197221 */ /* 0x040fe20000010100 */
[C---:B------:R-:W-:Y:S01]  /*3b90*/  FADD.FTZ R27, -R172.reuse, R27 ;  /* 0x0000001bac1b7221 */ /* 0x040fe20000010100 */
[----:B------:R-:W-:Y:S01]  /*3ba0*/  FADD.FTZ R26, -R172, R26 ;  /* 0x0000001aac1a7221 */ /* 0x000fe20000010100 */
[----:B------:R-:W-:Y:S01]  /*3bb0*/  F2FP.BF16.F32.PACK_AB R16, R16, R17 ;  /* 0x000000111010723e */ /* 0x000fe200000010ff */
[C---:B------:R-:W-:Y:S01]  /*3bc0*/  FADD.FTZ R28, -R173.reuse, R28 ;  /* 0x0000001cad1c7221 */ /* 0x040fe20000010100 */
[----:B------:R-:W-:Y:S01]  /*3bd0*/  FADD.FTZ R29, -R173, R29 ;  /* 0x0000001dad1d7221 */ /* 0x000fe20000010100 */
[----:B------:R-:W-:Y:S01]  /*3be0*/  FMUL.FTZ R24, R200, R24 ;  /* 0x00000018c8187220 */ /* 0x000fe20000410000 */
[----:B--2---:R-:W-:Y:S01]  /*3bf0*/  FMUL.FTZ R7, R207, R8 ;  /* 0x00000008cf077220 */ /* 0x004fe20000410000 */
[----:B------:R-:W-:Y:S01]  /*3c00*/  FMUL.FTZ R8, R202, R13 ;  /* 0x0000000dca087220 */ /* 0x000fe20000410000 */
[----:B------:R-:W-:Y:S01]  /*3c10*/  FADD.FTZ R31, -R172, R31 ;  /* 0x0000001fac1f7221 */ /* 0x000fe20000010100 */
[----:B------:R-:W-:Y:S01]  /*3c20*/  FMUL.FTZ R26, R201, R26 ;  /* 0x0000001ac91a7220 */ /* 0x000fe20000410000 */
[----:B-1----:R-:W-:Y:S01]  /*3c30*/  FMUL.FTZ R6, R206, R9 ;  /* 0x00000009ce067220 */ /* 0x002fe20000410000 */
[----:B------:R-:W-:Y:S01]  /*3c40*/  FMUL.FTZ R9, R194, R25 ;  /* 0x00000019c2097220 */ /* 0x000fe20000410000 */
[----:B------:R-:W-:Y:S01]  /*3c50*/  F2FP.BF16.F32.PACK_AB R8, R8, R5 ;  /* 0x000000050808723e */ /* 0x000fe200000010ff */
[----:B------:R-:W-:Y:S01]  /*3c60*/  FMUL.FTZ R5, R225, R11 ;  /* 0x0000000be1057220 */ /* 0x000fe20000410000 */
[----:B------:R-:W-:Y:S01]  /*3c70*/  FADD.FTZ R30, -R172, R30 ;  /* 0x0000001eac1e7221 */ /* 0x000fe20000010100 */
[----:B---3--:R-:W-:Y:S01]  /*3c80*/  F2FP.BF16.F32.PACK_AB R4, R6, R7 ;  /* 0x000000070604723e */ /* 0x008fe200000010ff */
[----:B------:R-:W-:Y:S01]  /*3c90*/  FMUL.FTZ R6, R195, R27 ;  /* 0x0000001bc3067220 */ /* 0x000fe20000410000 */
[----:B------:R-:W-:Y:S01]  /*3ca0*/  F2FP.BF16.F32.PACK_AB R17, R19, R22 ;  /* 0x000000161311723e */ /* 0x000fe200000010ff */
[----:B------:R-:W-:Y:S01]  /*3cb0*/  FMUL.FTZ R28, R192, R28 ;  /* 0x0000001cc01c7220 */ /* 0x000fe20000410000 */
[----:B------:R-:W-:Y:S01]  /*3cc0*/  F2FP.BF16.F32.PACK_AB R5, R5, R10 ;  /* 0x0000000a0505723e */ /* 0x000fe200000010ff */
[----:B------:R1:W-:Y:S01]  /*3cd0*/  STS [R227+0x1d000], R4 ;  /* 0x01d00004e3007388 */ /* 0x0003e20000000800 */
[----:B------:R-:W-:Y:S01]  /*3ce0*/  FMUL.FTZ R12, R190, R29 ;  /* 0x0000001dbe0c7220 */ /* 0x000fe20000410000 */
[----:B------:R-:W-:Y:S01]  /*3cf0*/  FMUL.FTZ R30, R193, R30 ;  /* 0x0000001ec11e7220 */ /* 0x000fe20000410000 */
[----:B------:R-:W-:Y:S01]  /*3d00*/  FMUL.FTZ R7, R191, R31 ;  /* 0x0000001fbf077220 */ /* 0x000fe20000410000 */
[----:B------:R-:W-:Y:S01]  /*3d10*/  STS [R227+0x1d400], R5 ;  /* 0x01d40005e3007388 */ /* 0x000fe20000000800 */
[----:B------:R-:W-:Y:S01]  /*3d20*/  F2FP.BF16.F32.PACK_AB R9, R9, R24 ;  /* 0x000000180909723e */ /* 0x000fe200000010ff */
[----:B------:R-:W-:Y:S01]  /*3d30*/  IMAD R224, R245, UR9, RZ ;  /* 0x00000009f5e07c24 */ /* 0x000fe2000f8e02ff */
[----:B------:R-:W-:Y:S01]  /*3d40*/  F2FP.BF16.F32.PACK_AB R6, R6, R26 ;  /* 0x0000001a0606723e */ /* 0x000fe200000010ff */
[----:B------:R-:W-:Y:S01]  /*3d50*/  STS [R234+0x1d000], R8 ;  /* 0x01d00008ea007388 */ /* 0x000fe20000000800 */
[----:B------:R-:W-:Y:S02]  /*3d60*/  F2FP.BF16.F32.PACK_AB R12, R12, R28 ;  /* 0x0000001c0c0c723e */ /* 0x000fe400000010ff */
[----:B------:R-:W-:Y:S02]  /*3d70*/  F2FP.BF16.F32.PACK_AB R7, R7, R30 ;  /* 0x0000001e0707723e */ /* 0x000fe400000010ff */
[----:B------:R-:W-:Y:S04]  /*3d80*/  LEA R172, R218, UR5, 0x1 ;  /* 0x00000005daac7c11 */ /* 0x000fe8000f8e08ff */
[----:B------:R-:W-:Y:S02]  /*3d90*/  IADD3 R176, R212, R172, RZ ;  /* 0x000000acd4b07210 */ /* 0x000fe40007ffe0ff */
[----:B-1----:R-:W-:Y:S05]  /*3da0*/  F2FP.BF16.F32.PACK_AB R4, R15, R14 ;  /* 0x0000000e0f04723e */ /* 0x002fea00000010ff */
        /* <DEDUP_REMOVED lines=11> */
[----:B------:R-:W1:Y:S04]  /*3e60*/  LDSM.16.MT88.4 R8, [R172+0x8000] ;  /* 0x00800000ac08783b */ /* 0x000e680000004200 */
[----:B------:R-:W2:Y:S04]  /*3e70*/  LDSM.16.MT88.4 R12, [R210+0x22000] ;  /* 0x02200000d20c783b */ /* 0x000ea80000004200 */
[----:B------:R-:W3:Y:S04]  /*3e80*/  LDSM.16.MT88.4 R16, [R176+0x8000] ;  /* 0x00800000b010783b */ /* 0x000ee80000004200 */
[----:B------:R-:W4:Y:S04]  /*3e90*/  LDSM.16.MT88.4 R20, [R172+0xa000] ;  /* 0x00a00000ac14783b */ /* 0x000f280000004200 */
[----:B------:R-:W4:Y:S04]  /*3ea0*/  LDSM.16.MT88.4 R24, [R176+0xa000] ;  /* 0x00a00000b018783b */ /* 0x000f280000004200 */
[----:B------:R-:W-:Y:S04]  /*3eb0*/  LDSM.16.MT88.4 R28, [R210+0x20800] ;  /* 0x02080000d21c783b */ /* 0x000fe80000004200 */
[----:B------:R-:W4:Y:S04]  /*3ec0*/  LDSM.16.MT88.4 R32, [R172+0x8800] ;  /* 0x00880000ac20783b */ /* 0x000f280000004200 */
        /* <DEDUP_REMOVED lines=11> */
[----:B------:R-:W2:Y:S05]  /*3f80*/  LDSM.16.MT88.4 R16, [R172+0xa800] ;  /* 0x00a80000ac10783b */ /* 0x000eaa0000004200 */
        /* <DEDUP_REMOVED lines=8> */
[----:B------:R-:W-:Y:S05]  /*4010*/  LDSM.16.MT88.4 R12, [R172+0x9000] ;  /* 0x00900000ac0c783b */ /* 0x000fea0000004200 */
[----:B------:R-:W-:Y:S01]  /*4020*/  HMMA.16816.F32.BF16 R96, R4, R26, R96 ;  /* 0x0000001a0460723c */ /* 0x000fe20000041860 */
[----:B------:R-:W4:Y:S04]  /*4030*/  LDSM.16.MT88.4 R4, [R210+0x21000] ;  /* 0x02100000d204783b */ /* 0x000f280000004200 */
[----:B------:R-:W4:Y:S01]  /*4040*/  LDSM.16.MT88.4 R24, [R210+0x23000] ;  /* 0x02300000d218783b */ /* 0x000f220000004200 */
[-C--:B------:R-:W-:Y:S06]  /*4050*/  HMMA.16816.F32.BF16 R36, R28, R32.reuse, R36 ;  /* 0x000000201c24723c */ /* 0x080fec0000041824 */
        /* <DEDUP_REMOVED lines=20> */
[----:B------:R-:W2:Y:S03]  /*41a0*/  LDSM.16.MT88.4 R20, [R172+0x9800] ;  /* 0x00980000ac14783b */ /* 0x000ea60000004200 */
[-C--:B----4-:R-:W-:Y:S01]  /*41b0*/  HMMA.16816.F32.BF16 R36, R4, R12.reuse, R36 ;  /* 0x0000000c0424723c */ /* 0x090fe20000041824 */
[----:B------:R-:W3:Y:S04]  /*41c0*/  LDSM.16.MT88.4 R28, [R210+0x23800] ;  /* 0x02380000d21c783b */ /* 0x000ee80000004200 */
[----:B------:R-:W4:Y:S01]  /*41d0*/  LDSM.16.MT88.4 R172, [R172+0xb800] ;  /* 0x00b80000acac783b */ /* 0x000f220000004200 */
        /* <DEDUP_REMOVED lines=16> */
[-C--:B--2---:R-:W-:Y:S05]  /*42e0*/  HMMA.16816.F32.BF16 R36, R16, R20.reuse, R36 ;  /* 0x000000141024723c */ /* 0x084fea0000041824 */
[----:B------:R-:W-:Y:S01]  /*42f0*/  LEA R4, -R224, RZ, 0x6 ;  /* 0x000000ffe0047211 */ /* 0x000fe200078e31ff */
[C---:B---3--:R-:W-:Y:S05]  /*4300*/  HMMA.16816.F32.BF16 R40, R28.reuse, R20, R40 ;  /* 0x000000141c28723c */ /* 0x048fea0000041828 */
[C---:B------:R-:W-:Y:S01]  /*4310*/  LEA R222, P0, R4.reuse, R222, 0x2 ;  /* 0x000000de04de7211 */ /* 0x040fe200078010ff */
[-C--:B------:R-:W-:Y:S05]  /*4320*/  HMMA.16816.F32.BF16 R44, R28, R22.reuse, R44 ;  /* 0x000000161c2c723c */ /* 0x080fea000004182c */
[----:B------:R-:W-:Y:S01]  /*4330*/  LEA.HI.X.SX32 R223, R4, R223, 0x2, P0 ;  /* 0x000000df04df7211 */ /* 0x000fe200000f16ff */
        /* <DEDUP_REMOVED lines=34> */
.L_x_465:
[----:B------:R-:W-:Y:S01]  /*4560*/  LDSM.16.M88.4 R32, [R0+0x1c000] ;  /* 0x01c000000020783b */ /* 0x000fe20000000200 */
[----:B------:R-:W-:Y:S03]  /*4570*/  ULOP3.LUT UR8, UR38, 0x1, URZ, 0xc0, !UPT ;  /* 0x0000000126087892 */ /* 0x000fe6000f8ec03f */
[----:B------:R-:W1:Y:S01]  /*4580*/  LDSM.16.MT88.4 R16, [R209] ;  /* 0x00000000d110783b */ /* 0x000e620000004200 */
        /* <DEDUP_REMOVED lines=34> */
[----:B------:R4:W3:Y:S01]  /*47b0*/  LDSM.16.M88.4 R180, [R0+0x1f000] ;  /* 0x01f0000000b4783b */ /* 0x0008e20000000200 */
[-C--:B------:R-:W-:Y:S06]  /*47c0*/  HMMA.16816.F32.BF16 R4, R184, R188.reuse, R4 ;  /* 0x000000bcb804723c */ /* 0x080fec0000041804 */
[C---:B------:R-:W-:Y:S06]  /*47d0*/  HMMA.16816.F32.BF16 R8, R192.reuse, R188, R8 ;  /* 0x000000bcc008723c */ /* 0x040fec0000041808 */
[-C--:B------:R-:W-:Y:S06]  /*47e0*/  HMMA.16816.F32.BF16 R12, R192, R190.reuse, R12 ;  /* 0x000000bec00c723c */ /* 0x080fec000004180c */
[C---:B------:R-:W-:Y:S01]  /*47f0*/  HMMA.16816.F32.BF16 R16, R184.reuse, R190, R16 ;  /* 0x000000beb810723c */ /* 0x040fe20000041810 */
[----:B------:R-:W3:Y:S04]  /*4800*/  LDSM.16.MT88.4 R188, [R209+0x6000] ;  /* 0x00600000d1bc783b */ /* 0x000ee80000004200 */
[----:B----4-:R-:W-:Y:S01]  /*4810*/  IMAD R0, R224, 0x18, RZ ;  /* 0x00000018e0007824 */ /* 0x010fe200078e02ff */
        /* <DEDUP_REMOVED lines=11> */
[----:B------:R1:W2:Y:S05]  /*48d0*/  LDSM.16.M88.4 R172, [R2+0x1e000] ;  /* 0x01e0000002ac783b */ /* 0x0002aa0000000200 */
[-C--:B------:R-:W-:Y:S06]  /*48e0*/  HMMA.16816.F32.BF16 R20, R164, R204.reuse, R20 ;  /* 0x000000cca414723c */ /* 0x080fec0000041814 */
[C---:B------:R-:W-:Y:S06]  /*48f0*/  HMMA.16816.F32.BF16 R24, R200.reuse, R204, R24 ;  /* 0x000000ccc818723c */ /* 0x040fec0000041818 */
[-C--:B------:R-:W-:Y:S01]  /*4900*/  HMMA.16816.F32.BF16 R28, R200, R206.reuse, R28 ;  /* 0x000000cec81c723c */ /* 0x080fe2000004181c */
[----:B------:R-:W-:Y:S05]  /*4910*/  LDSM.16.M88.4 R200, [R208+0x1f000] ;  /* 0x01f00000d0c8783b */ /* 0x000fea0000000200 */
[----:B------:R-:W-:Y:S01]  /*4920*/  HMMA.16816.F32.BF16 R32, R164, R206, R32 ;  /* 0x000000cea420723c */ /* 0x000fe20000041820 */
[----:B------:R-:W-:Y:S04]  /*4930*/  LDSM.16.M88.4 R164, [R208+0x1e000] ;  /* 0x01e00000d0a4783b */ /* 0x000fe80000000200 */
[----:B-1----:R-:W-:Y:S01]  /*4940*/  @P1 IADD3 R2, P0, R240, UR6, RZ ;  /* 0x00000006f0021c10 */ /* 0x002fe2000ff1e0ff */
[-C--:B---3--:R-:W-:Y:S01]  /*4950*/  HMMA.16816.F32.BF16 R4, R168, R176.reuse, R4 ;  /* 0x000000b0a804723c */ /* 0x088fe20000041804 */
[----:B------:R-:W-:Y:S05]  /*4960*/  @UP2 UIADD3 UR6, UP1, UR6, -0x100, URZ ;  /* 0xffffff0006062890 */ /* 0x000fea000ff3e03f */
        /* <DEDUP_REMOVED lines=10> */
[----:B------:R4:W-:Y:S01]  /*4a10*/  LDSM.16.M88.4 R188, [R3+0x1f000] ;  /* 0x01f0000003bc783b */ /* 0x0009e20000000200 */
[-C--:B--2---:R-:W-:Y:S06]  /*4a20*/  HMMA.16816.F32.BF16 R4, R172, R184.reuse, R4 ;  /* 0x000000b8ac04723c */ /* 0x084fec0000041804 */
[C---:B------:R-:W-:Y:S06]  /*4a30*/  HMMA.16816.F32.BF16 R8, R192.reuse, R184, R8 ;  /* 0x000000b8c008723c */ /* 0x040fec0000041808 */
[-C--:B------:R-:W-:Y:S06]  /*4a40*/  HMMA.16816.F32.BF16 R12, R192, R186.reuse, R12 ;  /* 0x000000bac00c723c */ /* 0x080fec000004180c */
[C---:B------:R-:W-:Y:S01]  /*4a50*/  HMMA.16816.F32.BF16 R16, R172.reuse, R186, R16 ;  /* 0x000000baac10723c */ /* 0x040fe20000041810 */
[----:B------:R-:W2:Y:S04]  /*4a60*/  LDSM.16.MT88.4 R184, [R209+0x3800] ;  /* 0x00380000d1b8783b */ /* 0x000ea80000004200 */
[----:B----4-:R-:W-:Y:S01]  /*4a70*/  @P1 IADD3.X R3, R247, UR7, RZ, P0, !PT ;  /* 0x00000007f7031c10 */ /* 0x010fe200087fe4ff */
[-C--:B------:R-:W-:Y:S01]  /*4a80*/  HMMA.16816.F32.BF16 R20, R172, R196.reuse, R20 ;  /* 0x000000c4ac14723c */ /* 0x080fe20000041814 */
[----:B------:R-:W-:Y:S03]  /*4a90*/  @UP2 UIADD3.X UR7, UR7, -0x1, URZ, UP1, !UPT ;  /* 0xffffffff07072890 */ /* 0x000fe60008ffe43f */
[----:B------:R-:W5:Y:S02]  /*4aa0*/  @P1 LDG.E R239, desc[UR24][R2.64] ;  /* 0x0000001802ef1981 */ /* 0x000f64000c1e1900 */
[C---:B------:R-:W-:Y:S02]  /*4ab0*/  HMMA.16816.F32.BF16 R24, R192.reuse, R196, R24 ;  /* 0x000000c4c018723c */ /* 0x040fe40000041818 */
[----:B------:R-:W5:Y:S04]  /*4ac0*/  @P1 LDG.E R238, desc[UR24][R2.64+0x20] ;  /* 0x0000201802ee1981 */ /* 0x000f68000c1e1900 */
[-C--:B------:R-:W-:Y:S01]  /*4ad0*/  HMMA.16816.F32.BF16 R28, R192, R198.reuse, R28 ;  /* 0x000000c6c01c723c */ /* 0x080fe2000004181c */
[----:B------:R-:W4:Y:S04]  /*4ae0*/  LDSM.16.MT88.4 R192, [R209+0x7800] ;  /* 0x00780000d1c0783b */ /* 0x000f280000004200 */
[----:B------:R-:W5:Y:S01]  /*4af0*/  @P1 LDG.E R237, desc[UR24][R2.64+0x80] ;  /* 0x0000801802ed1981 */ /* 0x000f62000c1e1900 */
[----:B------:R-:W-:Y:S03]  /*4b00*/  HMMA.16816.F32.BF16 R32, R172, R198, R32 ;  /* 0x000000c6ac20723c */ /* 0x000fe60000041820 */
[----:B------:R3:W5:Y:S03]  /*4b10*/  @P1 LDG.E R236, desc[UR24][R2.64+0xa0] ;  /* 0x0000a01802ec1981 */ /* 0x000766000c1e1900 */
[-C--:B-1----:R-:W-:Y:S05]  /*4b20*/  HMMA.16816.F32.BF16 R4, R164, R176.reuse, R4 ;  /* 0x000000b0a404723c */ /* 0x082fea0000041804 */
[C---:B------:R-:W-:Y:S01]  /*4b30*/  IMAD.SHL.U32 R173, R224.reuse, 0x8, RZ ;  /* 0x00000008e0ad7824 */ /* 0x040fe200078e00ff */
[C---:B------:R-:W-:Y:S05]  /*4b40*/  HMMA.16816.F32.BF16 R8, R200.reuse, R176, R8 ;  /* 0x000000b0c808723c */ /* 0x040fea0000041808 */
[----:B------:R-:W-:Y:S01]  /*4b50*/  IMAD.SHL.U32 R172, R224, 0x10, RZ ;  /* 0x00000010e0ac7824 */ /* 0x000fe200078e00ff */
[-C--:B------:R-:W-:Y:S05]  /*4b60*/  HMMA.16816.F32.BF16 R12, R200, R178.reuse, R12 ;  /* 0x000000b2c80c723c */ /* 0x080fea000004180c */
[----:B------:R-:W-:Y:S01]  /*4b70*/  IMAD.IADD R176, R212, 0x1, R211 ;  /* 0x00000001d4b07824 */ /* 0x000fe200078e02d3 */
[C---:B------:R-:W-:Y:S05]  /*4b80*/  HMMA.16816.F32.BF16 R16, R164.reuse, R178, R16 ;  /* 0x000000b2a410723c */ /* 0x040fea0000041810 */
[CC--:B---3--:R-:W-:Y:S01]  /*4b90*/  LEA R2, P0, R173.reuse, R222.reuse, 0x2 ;  /* 0x000000dead027211 */ /* 0x0c8fe200078010ff */
[-C--:B------:R-:W-:Y:S05]  /*4ba0*/  HMMA.16816.F32.BF16 R20, R164, R180.reuse, R20 ;  /* 0x000000b4a414723c */ /* 0x080fea0000041814 */
[-C--:B------:R-:W-:Y:S01]  /*4bb0*/  LEA.HI.X.SX32 R3, R173, R223.reuse, 0x2, P0 ;  /* 0x000000dfad037211 */ /* 0x080fe200000f16ff */
[C---:B------:R-:W-:Y:S06]  /*4bc0*/  HMMA.16816.F32.BF16 R24, R200.reuse, R180, R24 ;  /* 0x000000b4c818723c */ /* 0x040fec0000041818 */
[-C--:B------:R-:W-:Y:S06]  /*4bd0*/  HMMA.16816.F32.BF16 R28, R200, R182.reuse, R28 ;  /* 0x000000b6c81c723c */ /* 0x080fec000004181c */
[----:B------:R-:W-:Y:S06]  /*4be0*/  HMMA.16816.F32.BF16 R32, R164, R182, R32 ;  /* 0x000000b6a420723c */ /* 0x000fec0000041820 */
[-C--:B--2---:R-:W-:Y:S05]  /*4bf0*/  HMMA.16816.F32.BF16 R4, R168, R184.reuse, R4 ;  /* 0x000000b8a804723c */ /* 0x084fea0000041804 */
[CC--:B------:R-:W-:Y:S01]  /*4c00*/  LEA R166, P1, R172.reuse, R222.reuse, 0x2 ;  /* 0x000000deaca67211 */ /* 0x0c0fe200078210ff */
[C---:B------:R-:W-:Y:S05]  /*4c10*/  HMMA.16816.F32.BF16 R8, R188.reuse, R184, R8 ;  /* 0x000000b8bc08723c */ /* 0x040fea0000041808 */
[-C--:B------:R-:W-:Y:S01]  /*4c20*/  LEA.HI.X.SX32 R167, R172, R223.reuse, 0x2, P1 ;  /* 0x000000dfaca77211 */ /* 0x080fe200008f16ff */
[-C--:B------:R-:W-:Y:S05]  /*4c30*/  HMMA.16816.F32.BF16 R12, R188, R186.reuse, R12 ;  /* 0x000000babc0c723c */ /* 0x080fea000004180c */
[C---:B------:R-:W-:Y:S01]  /*4c40*/  IMAD.SHL.U32 R165, R224.reuse, 0x20, RZ ;  /* 0x00000020e0a57824 */ /* 0x040fe200078e00ff */
[C---:B------:R-:W-:Y:S05]  /*4c50*/  HMMA.16816.F32.BF16 R16, R168.reuse, R186, R16 ;  /* 0x000000baa810723c */ /* 0x040fea0000041810 */
[----:B------:R1:W-:Y:S01]  /*4c60*/  REDG.E.ADD.F32.FTZ.RN.STRONG.GPU desc[UR24][R222.64], R4 ;  /* 0x00000004de0079a6 */ /* 0x0003e2000c10f398 */
[-C--:B----4-:R-:W-:Y:S03]  /*4c70*/  HMMA.16816.F32.BF16 R20, R168, R192.reuse, R20 ;  /* 0x000000c0a814723c */ /* 0x090fe60000041814 */
[----:B------:R2:W-:Y:S02]  /*4c80*/  REDG.E.ADD.F32.FTZ.RN.STRONG.GPU desc[UR24][R2.64], R5 ;  /* 0x00000005020079a6 */ /* 0x0005e4000c10f398 */
[CC--:B------:R-:W-:Y:S01]  /*4c90*/  LEA R164, P1, R165.reuse, R222.reuse, 0x2 ;  /* 0x000000dea5a47211 */ /* 0x0c0fe200078210ff */
[C---:B------:R-:W-:Y:S01]  /*4ca0*/  HMMA.16816.F32.BF16 R24, R188.reuse, R192, R24 ;  /* 0x000000c0bc18723c */ /* 0x040fe20000041818 */
[----:B------:R3:W-:Y:S04]  /*4cb0*/  REDG.E.ADD.F32.FTZ.RN.STRONG.GPU desc[UR24][R166.64], R6 ;  /* 0x00000006a60079a6 */ /* 0x0007e8000c10f398 */
[-C--:B------:R-:W-:Y:S01]  /*4cc0*/  LEA.HI.X.SX32 R165, R165, R223.reuse, 0x2, P1 ;  /* 0x000000dfa5a57211 */ /* 0x080fe200008f16ff */
[-C--:B------:R-:W-:Y:S06]  /*4cd0*/  HMMA.16816.F32.BF16 R28, R188, R194.reuse, R28 ;  /* 0x000000c2bc1c723c */ /* 0x080fec000004181c */
[----:B------:R-:W-:Y:S07]  /*4ce0*/  HMMA.16816.F32.BF16 R32, R168, R194, R32 ;  /* 0x000000c2a820723c */ /* 0x000fee0000041820 */
[----:B------:R-:W-:Y:S01]  /*4cf0*/  IMAD R168, R224, 0x28, RZ ;  /* 0x00000028e0a87824 */ /* 0x000fe200078e02ff */
[CC--:B-1----:R-:W-:Y:S04]  /*4d00*/  LEA R4, P0, R0.reuse, R222.reuse, 0x2 ;  /* 0x000000de00047211 */ /* 0x0c2fe800078010ff */
[-C--:B--2---:R-:W-:Y:S01]  /*4d10*/  LEA.HI.X.SX32 R5, R0, R223.reuse, 0x2, P0 ;  /* 0x000000df00057211 */ /* 0x084fe200000f16ff */
[C---:B------:R-:W-:Y:S02]  /*4d20*/  IMAD R0, R224.reuse, 0x30, RZ ;  /* 0x00000030e0007824 */ /* 0x040fe400078e02ff */
[----:B------:R-:W-:Y:S01]  /*4d30*/  IMAD R224, R224, 0x38, RZ ;  /* 0x00000038e0e07824 */ /* 0x000fe200078e02ff */
[CC--:B---3--:R-:W-:Y:S01]  /*4d40*/  LEA R6, P0, R168.reuse, R222.reuse, 0x2 ;  /* 0x000000dea8067211 */ /* 0x0c8fe200078010ff */
[----:B------:R1:W-:Y:S04]  /*4d50*/  REDG.E.ADD.F32.FTZ.RN.STRONG.GPU desc[UR24][R4.64], R7 ;  /* 0x00000007040079a6 */ /* 0x0003e8000c10f398 */
[----:B------:R2:W-:Y:S01]  /*4d60*/  REDG.E.ADD.F32.FTZ.RN.STRONG.GPU desc[UR24][R164.64], R8 ;  /* 0x00000008a40079a6 */ /* 0x0005e2000c10f398 */
[-C--:B-1----:R-:W-:Y:S02]  /*4d70*/  LEA.HI.X.SX32 R7, R168, R223.reuse, 0x2, P0 ;  /* 0x000000dfa8077211 */ /* 0x082fe400000f16ff */
[-C--:B------:R-:W-:Y:S01]  /*4d80*/  LEA R4, P1, R0, R222.reuse, 0x2 ;  /* 0x000000de00047211 */ /* 0x080fe200078210ff */
[----:B------:R-:W-:Y:S01]  /*4d90*/  LDSM.16.MT88.4 R168, [R176+0x3000] ;  /* 0x00300000b0a8783b */ /* 0x000fe20000004200 */
[-C--:B--2---:R-:W-:Y:S02]  /*4da0*/  LEA R8, P0, R224, R222.reuse, 0x2 ;  /* 0x000000dee0087211 */ /* 0x084fe400078010ff */
[-C--:B------:R-:W-:Y:S01]  /*4db0*/  LEA.HI.X.SX32 R5, R0, R223.reuse, 0x2, P1 ;  /* 0x000000df00057211 */ /* 0x080fe200008f16ff */
[----:B------:R1:W-:Y:S04]  /*4dc0*/  REDG.E.ADD.F32.FTZ.RN.STRONG.GPU desc[UR24][R6.64], R9 ;  /* 0x00000009060079a6 */ /* 0x0003e8000c10f398 */
[----:B------:R2:W-:Y:S01]  /*4dd0*/  REDG.E.ADD.F32.FTZ.RN.STRONG.GPU desc[UR24][R4.64], R10 ;  /* 0x0000000a040079a6 */ /* 0x0005e2000c10f398 */
[-C--:B-1----:R-:W-:Y:S01]  /*4de0*/  LEA.HI.X.SX32 R9, R224, R223.reuse, 0x2, P0 ;  /* 0x000000dfe0097211 */ /* 0x082fe200000f16ff */
[----:B------:R-:W-:Y:S04]  /*4df0*/  VIADD R7, R172, 0x20 ;  /* 0x00000020ac077836 */ /* 0x000fe80000000000 */
[----:B------:R1:W-:Y:S01]  /*4e00*/  REDG.E.ADD.F32.FTZ.RN.STRONG.GPU desc[UR24][R8.64], R11 ;  /* 0x0000000b080079a6 */ /* 0x0003e2000c10f398 */
[-C--:B------:R-:W-:Y:S01]  /*4e10*/  LEA R6, P0, R7, R222.reuse, 0x2 ;  /* 0x000000de07067211 */ /* 0x080fe200078010ff */
[----:B------:R-:W-:Y:S02]  /*4e20*/  IMAD.IADD R0, R173, 0x1, R7 ;  /* 0x00000001ad007824 */ /* 0x000fe400078e0207 */
[----:B------:R-:W-:Y:S01]  /*4e30*/  REDG.E.ADD.F32.FTZ.RN.STRONG.GPU desc[UR24][R222.64+0x80], R16 ;  /* 0x00008010de0079a6 */ /* 0x000fe2000c10f398 */
[-C--:B------:R-:W-:Y:S01]  /*4e40*/  LEA.HI.X.SX32 R7, R7, R223.reuse, 0x2, P0 ;  /* 0x000000df07077211 */ /* 0x080fe200000f16ff */
[C---:B--2---:R-:W-:Y:S01]  /*4e50*/  IMAD.IADD R5, R173.reuse, 0x1, R0 ;  /* 0x00000001ad057824 */ /* 0x044fe200078e0200 */
[CC--:B------:R-:W-:Y:S01]  /*4e60*/  LEA R164, P0, R0.reuse, R222.reuse, 0x2 ;  /* 0x000000de00a47211 */ /* 0x0c0fe200078010ff */
[----:B------:R-:W-:Y:S02]  /*4e70*/  REDG.E.ADD.F32.FTZ.RN.STRONG.GPU desc[UR24][R2.64+0x80], R17 ;  /* 0x00008011020079a6 */ /* 0x000fe4000c10f398 */
[C---:B------:R-:W-:Y:S01]  /*4e80*/  IMAD.IADD R4, R173.reuse, 0x1, R5 ;  /* 0x00000001ad047824 */ /* 0x040fe200078e0205 */
[-C--:B------:R-:W-:Y:S01]  /*4e90*/  LEA.HI.X.SX32 R165, R0, R223.reuse, 0x2, P0 ;  /* 0x000000df00a57211 */ /* 0x080fe200000f16ff */
[----:B------:R2:W-:Y:S02]  /*4ea0*/  REDG.E.ADD.F32.FTZ.RN.STRONG.GPU desc[UR24][R6.64], R18 ;  /* 0x00000012060079a6 */ /* 0x0005e4000c10f398 */
[----:B------:R-:W-:Y:S01]  /*4eb0*/  IMAD.IADD R0, R173, 0x1, R4 ;  /* 0x00000001ad007824 */ /* 0x000fe200078e0204 */
[CC--:B------:R-:W-:Y:S01]  /*4ec0*/  LEA R10, P0, R4.reuse, R222.reuse, 0x2 ;  /* 0x000000de040a7211 */ /* 0x0c0fe200078010ff */
[----:B------:R-:W-:Y:S04]  /*4ed0*/  REDG.E.ADD.F32.FTZ.RN.STRONG.GPU desc[UR24][R164.64], R19 ;  /* 0x00000013a40079a6 */ /* 0x000fe8000c10f398 */
[----:B------:R-:W-:Y:S04]  /*4ee0*/  LDSM.16.MT88.4 R16, [R176] ;  /* 0x00000000b010783b */ /* 0x000fe80000004200 */
[----:B------:R-:W-:Y:S01]  /*4ef0*/  LDSM.16.MT88.4 R164, [R210+0x1e800] ;  /* 0x01e80000d2a4783b */ /* 0x000fe20000004200 */
[CC--:B-1----:R-:W-:Y:S02]  /*4f00*/  LEA R8, P1, R5.reuse, R222.reuse, 0x2 ;  /* 0x000000de05087211 */ /* 0x0c2fe400078210ff */
[-C--:B------:R-:W-:Y:S02]  /*4f10*/  LEA.HI.X.SX32 R11, R4, R223.reuse, 0x2, P0 ;  /* 0x000000df040b7211 */ /* 0x080fe400000f16ff */
[-C--:B------:R-:W-:Y:S01]  /*4f20*/  LEA.HI.X.SX32 R9, R5, R223.reuse, 0x2, P1 ;  /* 0x000000df05097211 */ /* 0x080fe200008f16ff */
[----:B------:R-:W-:Y:S04]  /*4f30*/  IMAD.IADD R5, R173, 0x1, R0 ;  /* 0x00000001ad057824 */ /* 0x000fe800078e0200 */
[----:B------:R1:W-:Y:S01]  /*4f40*/  REDG.E.ADD.F32.FTZ.RN.STRONG.GPU desc[UR24][R8.64], R12 ;  /* 0x0000000c080079a6 */ /* 0x0003e2000c10f398 */
[CC--:B--2---:R-:W-:Y:S03]  /*4f50*/  LEA R6, P0, R0.reuse, R222.reuse, 0x2 ;  /* 0x000000de00067211 */ /* 0x0c4fe600078010ff */
[----:B------:R-:W-:Y:S01]  /*4f60*/  REDG.E.ADD.F32.FTZ.RN.STRONG.GPU desc[UR24][R10.64], R13 ;  /* 0x0000000d0a0079a6 */ /* 0x000fe2000c10f398 */
[-C--:B------:R-:W-:Y:S02]  /*4f70*/  LEA.HI.X.SX32 R7, R0, R223.reuse, 0x2, P0 ;  /* 0x000000df00077211 */ /* 0x080fe400000f16ff */
[CC--:B------:R-:W-:Y:S03]  /*4f80*/  LEA R4, P0, R5.reuse, R222.reuse, 0x2 ;  /* 0x000000de05047211 */ /* 0x0c0fe600078010ff */
[----:B------:R2:W-:Y:S01]  /*4f90*/  REDG.E.ADD.F32.FTZ.RN.STRONG.GPU desc[UR24][R6.64], R14 ;  /* 0x0000000e060079a6 */ /* 0x0005e2000c10f398 */
[-C--:B------:R-:W-:Y:S05]  /*4fa0*/  LEA.HI.X.SX32 R5, R5, R223.reuse, 0x2, P0 ;  /* 0x000000df05057211 */ /* 0x080fea00000f16ff */
[----:B------:R3:W-:Y:S04]  /*4fb0*/  REDG.E.ADD.F32.FTZ.RN.STRONG.GPU desc[UR24][R4.64], R15 ;  /* 0x0000000f040079a6 */ /* 0x0007e8000c10f398 */
[----:B------:R-:W-:Y:S04]  /*4fc0*/  REDG.E.ADD.F32.FTZ.RN.STRONG.GPU desc[UR24][R222.64+0x100], R20 ;  /* 0x00010014de0079a6 */ /* 0x000fe8000c10f398 */
[----:B------:R-:W-:Y:S01]  /*4fd0*/  REDG.E.ADD.F32.FTZ.RN.STRONG.GPU desc[UR24][R2.64+0x100], R21 ;  /* 0x00010015020079a6 */ /* 0x000fe2000c10f398 */
[----:B-1----:R-:W-:Y:S04]  /*4fe0*/  VIADD R8, R172, 0x40 ;  /* 0x00000040ac087836 */ /* 0x002fe80000000000 */
[C---:B------:R-:W-:Y:S01]  /*4ff0*/  IMAD.IADD R0, R173.reuse, 0x1, R8 ;  /* 0x00000001ad007824 */ /* 0x040fe200078e0208 */
[CC--:B--2---:R-:W-:Y:S04]  /*5000*/  LEA R6, P0, R8.reuse, R222.reuse, 0x2 ;  /* 0x000000de08067211 */ /* 0x0c4fe800078010ff */
[-C--:B------:R-:W-:Y:S01]  /*5010*/  LEA.HI.X.SX32 R7, R8, R223.reuse, 0x2, P0 ;  /* 0x000000df08077211 */ /* 0x080fe200000f16ff */
[C---:B---3--:R-:W-:Y:S01]  /*5020*/  IMAD.IADD R5, R173.reuse, 0x1, R0 ;  /* 0x00000001ad057824 */ /* 0x048fe200078e0200 */
[CC--:B------:R-:W-:Y:S03]  /*5030*/  LEA R12, P0, R0.reuse, R222.reuse, 0x2 ;  /* 0x000000de000c7211 */ /* 0x0c0fe600078010ff */
[----:B------:R1:W-:Y:S01]  /*5040*/  REDG.E.ADD.F32.FTZ.RN.STRONG.GPU desc[UR24][R6.64], R22 ;  /* 0x00000016060079a6 */ /* 0x0003e2000c10f398 */
[----:B------:R-:W-:Y:S01]  /*5050*/  IMAD.IADD R4, R173, 0x1, R5 ;  /* 0x00000001ad047824 */ /* 0x000fe200078e0205 */
[-C--:B------:R-:W-:Y:S02]  /*5060*/  LEA.HI.X.SX32 R13, R0, R223.reuse, 0x2, P0 ;  /* 0x000000df000d7211 */ /* 0x080fe400000f16ff */
[-C--:B------:R-:W-:Y:S01]  /*5070*/  LEA R8, P1, R5, R222.reuse, 0x2 ;  /* 0x000000de05087211 */ /* 0x080fe200078210ff */
[----:B------:R-:W-:Y:S01]  /*5080*/  IMAD.IADD R0, R173, 0x1, R4 ;  /* 0x00000001ad007824 */ /* 0x000fe200078e0204 */
[CC--:B------:R-:W-:Y:S01]  /*5090*/  LEA R10, P0, R4.reuse, R222.reuse, 0x2 ;  /* 0x000000de040a7211 */ /* 0x0c0fe200078010ff */
[----:B------:R-:W-:Y:S01]  /*50a0*/  REDG.E.ADD.F32.FTZ.RN.STRONG.GPU desc[UR24][R12.64], R23 ;  /* 0x000000170c0079a6 */ /* 0x000fe2000c10f398 */
[-C--:B------:R-:W-:Y:S01]  /*50b0*/  LEA.HI.X.SX32 R9, R5, R223.reuse, 0x2, P1 ;  /* 0x000000df05097211 */ /* 0x080fe200008f16ff */
[----:B------:R-:W-:Y:S01]  /*50c0*/  IMAD.IADD R5, R173, 0x1, R0 ;  /* 0x00000001ad057824 */ /* 0x000fe200078e0200 */
[-C--:B------:R-:W-:Y:S01]  /*50d0*/  LEA.HI.X.SX32 R11, R4, R223.reuse, 0x2, P0 ;  /* 0x000000df040b7211 */ /* 0x080fe200000f16ff */
[----:B------:R-:W-:Y:S04]  /*50e0*/  LDSM.16.MT88.4 R20, [R211+0x2000] ;  /* 0x00200000d314783b */ /* 0x000fe80000004200 */
[----:B------:R2:W-:Y:S04]  /*50f0*/  REDG.E.ADD.F32.FTZ.RN.STRONG.GPU desc[UR24][R8.64], R24 ;  /* 0x00000018080079a6 */ /* 0x0005e8000c10f398 */
[----:B------:R-:W-:Y:S01]  /*5100*/  REDG.E.ADD.F32.FTZ.RN.STRONG.GPU desc[UR24][R10.64], R25 ;  /* 0x000000190a0079a6 */ /* 0x000fe2000c10f398 */
[CC--:B-1----:R-:W-:Y:S04]  /*5110*/  LEA R6, P0, R0.reuse, R222.reuse, 0x2 ;  /* 0x000000de00067211 */ /* 0x0c2fe800078010ff */
[-C--:B------:R-:W-:Y:S01]  /*5120*/  LEA.HI.X.SX32 R7, R0, R223.reuse, 0x2, P0 ;  /* 0x000000df00077211 */ /* 0x080fe200000f16ff */
[----:B------:R-:W-:Y:S01]  /*5130*/  VIADD R0, R172, 0x60 ;  /* 0x00000060ac007836 */ /* 0x000fe20000000000 */
[CC--:B------:R-:W-:Y:S03]  /*5140*/  LEA R4, P0, R5.reuse, R222.reuse, 0x2 ;  /* 0x000000de05047211 */ /* 0x0c0fe600078010ff */
[----:B------:R1:W-:Y:S01]  /*5150*/  REDG.E.ADD.F32.FTZ.RN.STRONG.GPU desc[UR24][R6.64], R26 ;  /* 0x0000001a060079a6 */ /* 0x0003e2000c10f398 */
[-C--:B------:R-:W-:Y:S05]  /*5160*/  LEA.HI.X.SX32 R5, R5, R223.reuse, 0x2, P0 ;  /* 0x000000df05057211 */ /* 0x080fea00000f16ff */
[----:B------:R3:W-:Y:S01]  /*5170*/  REDG.E.ADD.F32.FTZ.RN.STRONG.GPU desc[UR24][R4.64], R27 ;  /* 0x0000001b040079a6 */ /* 0x0007e2000c10f398 */
[C---:B--2---:R-:W-:Y:S03]  /*5180*/  IMAD.IADD R8, R173.reuse, 0x1, R0 ;  /* 0x00000001ad087824 */ /* 0x044fe600078e0200 */
[----:B------:R-:W-:Y:S04]  /*5190*/  REDG.E.ADD.F32.FTZ.RN.STRONG.GPU desc[UR24][R222.64+0x180], R32 ;  /* 0x00018020de0079a6 */ /* 0x000fe8000c10f398 */
[----:B------:R2:W-:Y:S04]  /*51a0*/  REDG.E.ADD.F32.FTZ.RN.STRONG.GPU desc[UR24][R2.64+0x180], R33 ;  /* 0x00018021020079a6 */ /* 0x0005e8000c10f398 */
[----:B------:R-:W-:Y:S01]  /*51b0*/  LDSM.16.MT88.4 R24, [R176+0x2000] ;  /* 0x00200000b018783b */ /* 0x000fe20000004200 */
[CC--:B-1----:R-:W-:Y:S04]  /*51c0*/  LEA R6, P0, R0.reuse, R222.reuse, 0x2 ;  /* 0x000000de00067211 */ /* 0x0c2fe800078010ff */
        /* <DEDUP_REMOVED lines=11> */
[----:B--2---:R-:W-:Y:S01]  /*5280*/  IMAD.IADD R3, R173, 0x1, R0 ;  /* 0x00000001ad037824 */ /* 0x004fe200078e0200 */
[-C--:B------:R-:W-:Y:S01]  /*5290*/  LEA.HI.X.SX32 R9, R4, R223.reuse, 0x2, P2 ;  /* 0x000000df04097211 */ /* 0x080fe200010f16ff */
[----:B------:R-:W-:Y:S03]  /*52a0*/  LDSM.16.MT88.4 R12, [R210+0x1e000] ;  /* 0x01e00000d20c783b */ /* 0x000fe60000004200 */
[CC--:B------:R-:W-:Y:S01]  /*52b0*/  LEA R2, P0, R3.reuse, R222.reuse, 0x2 ;  /* 0x000000de03027211 */ /* 0x0c0fe200078010ff */
[----:B------:R-:W-:Y:S03]  /*52c0*/  REDG.E.ADD.F32.FTZ.RN.STRONG.GPU desc[UR24][R10.64], R28 ;  /* 0x0000001c0a0079a6 */ /* 0x000fe6000c10f398 */
[-C--:B------:R-:W-:Y:S01]  /*52d0*/  LEA.HI.X.SX32 R3, R3, R223.reuse, 0x2, P0 ;  /* 0x000000df03037211 */ /* 0x080fe200000f16ff */
[----:B------:R-:W-:Y:S01]  /*52e0*/  REDG.E.ADD.F32.FTZ.RN.STRONG.GPU desc[UR24][R8.64], R29 ;  /* 0x0000001d080079a6 */ /* 0x000fe2000c10f398 */
[----:B------:R-:W-:Y:S01]  /*52f0*/  PLOP3.LUT P0, PT, PT, PT, UP0, 0x80, 0x0 ;  /* 0x000000000000781c */ /* 0x000fe20003f0f008 */
[----:B------:R-:W-:Y:S02]  /*5300*/  @UP2 UIADD3 UR12, UP0, UR12, -0x100, URZ ;  /* 0xffffff000c0c2890 */ /* 0x000fe4000ff1e03f */
[----:B------:R-:W-:Y:S02]  /*5310*/  LDSM.16.MT88.4 R8, [R211] ;  /* 0x00000000d308783b */ /* 0x000fe40000004200 */
[----:B------:R-:W-:Y:S01]  /*5320*/  @UP2 UIADD3.X UR11, UR11, -0x1, URZ, UP0, !UPT ;  /* 0xffffffff0b0b2890 */ /* 0x000fe200087fe43f */
[C---:B-1----:R-:W-:Y:S01]  /*5330*/  LEA R6, P1, R0.reuse, R222, 0x2 ;  /* 0x000000de00067211 */ /* 0x042fe200078210ff */
[----:B------:R-:W-:Y:S03]  /*5340*/  LDSM.16.MT88.4 R32, [R210+0x1c800] ;  /* 0x01c80000d220783b */ /* 0x000fe60000004200 */
[----:B------:R-:W-:Y:S01]  /*5350*/  LEA.HI.X.SX32 R7, R0, R223, 0x2, P1 ;  /* 0x000000df00077211 */ /* 0x000fe200008f16ff */
[----:B------:R-:W-:Y:S01]  /*5360*/  LDSM.16.MT88.4 R172, [R211+0x3800] ;  /* 0x00380000d3ac783b */ /* 0x000fe20000004200 */
[----:B------:R-:W-:Y:S01]  /*5370*/  ISETP.LT.AND P1, PT, RZ, UR38, PT ;  /* 0x00000026ff007c0c */ /* 0x000fe2000bf21270 */
[C---:B------:R-:W-:Y:S01]  /*5380*/  VIADD R0, R211.reuse, 0xffffc000 ;  /* 0xffffc000d3007836 */ /* 0x040fe20000000000 */
[----:B------:R-:W-:Y:S01]  /*5390*/  UMOV UR38, UR8 ;  /* 0x0000000800267c82 */ /* 0x000fe20008000000 */
[----:B------:R-:W-:Y:S01]  /*53a0*/  REDG.E.ADD.F32.FTZ.RN.STRONG.GPU desc[UR24][R6.64], R30 ;  /* 0x0000001e060079a6 */ /* 0x000fe2000c10f398 */
[----:B------:R-:W-:Y:S03]  /*53b0*/  @P0 VIADD R0, R211, 0x4000 ;  /* 0x00004000d3000836 */ /* 0x000fe60000000000 */
[----:B------:R-:W1:Y:S04]  /*53c0*/  LDSM.16.MT88.4 R4, [R210+0x1c000] ;  /* 0x01c00000d204783b */ /* 0x000e680000004200 */
[----:B------:R-:W-:Y:S04]  /*53d0*/  REDG.E.ADD.F32.FTZ.RN.STRONG.GPU desc[UR24][R2.64], R31 ;  /* 0x0000001f020079a6 */ /* 0x000fe8000c10f398 */
        /* <DEDUP_REMOVED lines=82> */
.L_x_463:
[----:B------:R-:W2:Y:S01]  /*5900*/  LDL R164, [R1] ;  /* 0x0000000001a47983 */ /* 0x000ea20000100800 */
[----:B------:R-:W-:Y:S01]  /*5910*/  ULDC UR6, c[0x0][0x390] ;  /* 0x0000e40000067ab9 */ /* 0x000fe20000000800 */
[----:B------:R-:W-:Y:S01]  /*5920*/  F2FP.BF16.F32.PACK_AB R36, R37, R36 ;  /* 0x000000242524723e */ /* 0x000fe200000010ff */
[----:B------:R-:W-:Y:S01]  /*5930*/  FMUL.FTZ R100, R100, UR6 ;  /* 0x0000000664647c20 */ /* 0x000fe20008410000 */
[----:B------:R-:W-:Y:S01]  /*5940*/  FMUL.FTZ R0, R101, UR6 ;  /* 0x0000000665007c20 */ /* 0x000fe20008410000 */
[----:B------:R-:W-:Y:S01]  /*5950*/  FMUL.FTZ R102, R102, UR6 ;  /* 0x0000000666667c20 */ /* 0x000fe20008410000 */
[----:B------:R-:W-:Y:S01]  /*5960*/  FMUL.FTZ R3, R103, UR6 ;  /* 0x0000000667037c20 */ /* 0x000fe20008410000 */
[----:B------:R-:W1:Y:S01]  /*5970*/  S2R R35, SR_TID.X ;  /* 0x0000000000237919 */ /* 0x000e620000002100 */
        /* <DEDUP_REMOVED lines=41> */
[----:B------:R3:W-:Y:S01]  /*5c10*/  STS [R244], R0 ;  /* 0x00000000f4007388 */ /* 0x0007e20000000800 */
[----:B------:R-:W-:Y:S01]  /*5c20*/  FMUL.FTZ R134, R134, UR6 ;  /* 0x0000000686867c20 */ /* 0x000fe20008410000 */
[----:B------:R-:W-:Y:S01]  /*5c30*/  FMUL.FTZ R24, R135, UR6 ;  /* 0x0000000687187c20 */ /* 0x000fe20008410000 */
[----:B------:R-:W-:Y:S01]  /*5c40*/  F2FP.BF16.F32.PACK_AB R29, R29, R128 ;  /* 0x000000801d1d723e */ /* 0x000fe200000010ff */
[----:B------:R4:W-:Y:S01]  /*5c50*/  STS [R244+0x400], R3 ;  /* 0x00040003f4007388 */ /* 0x0009e20000000800 */
        /* <DEDUP_REMOVED lines=39> */
[----:B------:R-:W-:Y:S01]  /*5ed0*/  ULDC.64 UR10, c[0x0][0x450] ;  /* 0x00011400000a7ab9 */ /* 0x000fe20000000a00 */
[----:B------:R-:W-:Y:S01]  /*5ee0*/  F2FP.BF16.F32.PACK_AB R22, R22, R138 ;  /* 0x0000008a1616723e */ /* 0x000fe200000010ff */
[----:B------:R-:W-:Y:S01]  /*5ef0*/  UIMAD UR6, UR4, UR10, URZ ;  /* 0x0000000a040672a4 */ /* 0x000fe2000f8e023f */
[----:B------:R-:W-:Y:S01]  /*5f00*/  F2FP.BF16.F32.PACK_AB R19, R19, R140 ;  /* 0x0000008c1313723e */ /* 0x000fe200000010ff */
[----:B------:R-:W-:Y:S01]  /*5f10*/  ULDC.64 UR8, c[0x0][0x3f0] ;  /* 0x0000fc0000087ab9 */ /* 0x000fe20000000a00 */
[----:B------:R-:W-:Y:S01]  /*5f20*/  F2FP.BF16.F32.PACK_AB R18, R18, R142 ;  /* 0x0000008e1212723e */ /* 0x000fe200000010ff */
[----:B------:R-:W-:Y:S01]  /*5f30*/  UIMAD UR6, UR32, UR11, UR6 ;  /* 0x0000000b200672a4 */ /* 0x000fe2000f8e0206 */
        /* <DEDUP_REMOVED lines=21> */
[----:B-1----:R-:W-:Y:S02]  /*6090*/  SHF.R.S32.HI R34, RZ, 0x1f, R35 ;  /* 0x0000001fff227819 */ /* 0x002fe40000011423 */
[----:B------:R-:W-:Y:S02]  /*60a0*/  F2FP.BF16.F32.PACK_AB R60, R61, R60 ;  /* 0x0000003c3d3c723e */ /* 0x000fe400000010ff */
[----:B------:R-:W-:Y:S02]  /*60b0*/  F2FP.BF16.F32.PACK_AB R62, R63, R62 ;  /* 0x0000003e3f3e723e */ /* 0x000fe400000010ff */
[----:B------:R-:W-:-:S02]  /*60c0*/  F2FP.BF16.F32.PACK_AB R68, R69, R68 ;  /* 0x000000444544723e */ /* 0x000fc400000010ff */
[----:B------:R-:W-:Y:S02]  /*60d0*/  F2FP.BF16.F32.PACK_AB R70, R71, R70 ;  /* 0x000000464746723e */ /* 0x000fe400000010ff */
[----:B------:R-:W-:Y:S02]  /*60e0*/  F2FP.BF16.F32.PACK_AB R80, R81, R80 ;  /* 0x000000505150723e */ /* 0x000fe400000010ff */
[----:B------:R-:W-:Y:S02]  /*60f0*/  F2FP.BF16.F32.PACK_AB R82, R83, R82 ;  /* 0x000000525352723e */ /* 0x000fe400000010ff */
[----:B------:R-:W-:Y:S02]  /*6100*/  LEA.HI R34, R34, R35, RZ, 0x3 ;  /* 0x0000002322227211 */ /* 0x000fe400078f18ff */
        /* <DEDUP_REMOVED lines=8> */
[----:B------:R-:W-:Y:S02]  /*6190*/  LOP3.LUT R2, R34, 0xfffffff8, RZ, 0xc0, !PT ;  /* 0xfffffff822027812 */ /* 0x000fe400078ec0ff */
[----:B------:R-:W-:Y:S02]  /*61a0*/  F2FP.BF16.F32.PACK_AB R88, R89, R88 ;  /* 0x000000585958723e */ /* 0x000fe400000010ff */
[----:B------:R-:W-:Y:S01]  /*61b0*/  F2FP.BF16.F32.PACK_AB R90, R91, R90 ;  /* 0x0000005a5b5a723e */ /* 0x000fe200000010ff */
[----:B------:R-:W-:Y:S01]  /*61c0*/  IMAD.IADD R2, R35, 0x1, -R2 ;  /* 0x0000000123027824 */ /* 0x000fe200078e0a02 */
[----:B------:R-:W-:Y:S02]  /*61d0*/  F2FP.BF16.F32.PACK_AB R92, R93, R92 ;  /* 0x0000005c5d5c723e */ /* 0x000fe400000010ff */
[----:B------:R-:W-:Y:S01]  /*61e0*/  F2FP.BF16.F32.PACK_AB R94, R95, R94 ;  /* 0x0000005e5f5e723e */ /* 0x000fe200000010ff */
[----:B------:R-:W-:Y:S01]  /*61f0*/  IMAD.SHL.U32 R2, R2, 0x8, RZ ;  /* 0x0000000802027824 */ /* 0x000fe200078e00ff */
[----:B---3--:R-:W-:-:S04]  /*6200*/  MOV R0, UR10 ;  /* 0x0000000a00007c02 */ /* 0x008fc80008000f00 */
[--C-:B----4-:R-:W-:Y:S01]  /*6210*/  SHF.R.S32.HI R3, RZ, 0x1f, R2.reuse ;  /* 0x0000001fff037819 */ /* 0x110fe20000011402 */
[----:B--2---:R1:W-:Y:S04]  /*6220*/  STS [R164], R4 ;  /* 0x00000004a4007388 */ /* 0x0043e80000000800 */
[----:B------:R-:W-:Y:S04]  /*6230*/  STS [R244+0x2000], R9 ;  /* 0x00200009f4007388 */ /* 0x000fe80000000800 */
[----:B------:R2:W-:Y:S04]  /*6240*/  STS [R244+0x2400], R8 ;  /* 0x00240008f4007388 */ /* 0x0005e80000000800 */
[----:B------:R-:W-:Y:S04]  /*6250*/  STS [R249+0x2000], R7 ;  /* 0x00200007f9007388 */ /* 0x000fe80000000800 */
[----:B------:R3:W-:Y:S04]  /*6260*/  STS [R249+0x2400], R6 ;  /* 0x00240006f9007388 */ /* 0x0007e80000000800 */
[----:B------:R-:W-:Y:S04]  /*6270*/  STS [R246], R33 ;  /* 0x00000021f6007388 */ /* 0x000fe80000000800 */
[----:B------:R-:W-:Y:S01]  /*6280*/  STS [R246+0x400], R32 ;  /* 0x00040020f6007388 */ /* 0x000fe20000000800 */
[----:B-1----:R-:W-:-:S03]  /*6290*/  IMAD.WIDE.U32 R4, R0, UR32, R2 ;  /* 0x0000002000047c25 */ /* 0x002fc6000f8e0002 */
[----:B------:R-:W-:Y:S01]  /*62a0*/  STS [R250], R29 ;  /* 0x0000001dfa007388 */ /* 0x000fe20000000800 */
[----:B------:R-:W-:Y:S01]  /*62b0*/  VIADD R5, R5, UR6 ;  /* 0x0000000605057c36 */ /* 0x000fe20008000000 */
[----:B------:R-:W-:Y:S02]  /*62c0*/  ULDC.64 UR6, c[0x0][0x458] ;  /* 0x0001160000067ab9 */ /* 0x000fe40000000a00 */
[----:B------:R-:W-:Y:S01]  /*62d0*/  STS [R252], R28 ;  /* 0x0000001cfc007388 */ /* 0x000fe20000000800 */
[----:B--2---:R-:W1:Y:S01]  /*62e0*/  LDC.64 R8, c[0x0][0x468] ;  /* 0x00011a00ff087b82 */ /* 0x004e620000000a00 */
[----:B------:R-:W-:Y:S02]  /*62f0*/  UIMAD UR4, UR4, UR6, URZ ;  /* 0x00000006040472a4 */ /* 0x000fe4000f8e023f */
[----:B------:R-:W-:Y:S04]  /*6300*/  STS [R246+0x2000], R31 ;  /* 0x0020001ff6007388 */ /* 0x000fe80000000800 */
[----:B------:R-:W-:Y:S01]  /*6310*/  STS [R246+0x2400], R30 ;  /* 0x0024001ef6007388 */ /* 0x000fe20000000800 */
[----:B---3--:R-:W2:Y:S03]  /*6320*/  LDC.64 R6, c[0x0][0x438] ;  /* 0x00010e00ff067b82 */ /* 0x008ea60000000a00 */
[----:B------:R-:W-:Y:S04]  /*6330*/  STS [R250+0x2000], R27 ;  /* 0x0020001bfa007388 */ /* 0x000fe80000000800 */
[----:B------:R-:W-:Y:S04]  /*6340*/  STS [R252+0x2000], R26 ;  /* 0x0020001afc007388 */ /* 0x000fe80000000800 */
[----:B------:R-:W-:Y:S04]  /*6350*/  STS [R244+0x4000], R25 ;  /* 0x00400019f4007388 */ /* 0x000fe80000000800 */
[----:B------:R-:W-:Y:S04]  /*6360*/  STS [R244+0x4400], R24 ;  /* 0x00440018f4007388 */ /* 0x000fe80000000800 */
[----:B------:R-:W-:Y:S04]  /*6370*/  STS [R249+0x4000], R21 ;  /* 0x00400015f9007388 */ /* 0x000fe80000000800 */
[----:B------:R-:W-:Y:S01]  /*6380*/  STS [R249+0x4400], R20 ;  /* 0x00440014f9007388 */ /* 0x000fe20000000800 */
[----:B--2---:R-:W-:-:S02]  /*6390*/  IMAD R0, R6, UR26, RZ ;  /* 0x0000001a06007c24 */ /* 0x004fc4000f8e02ff */
[----:B------:R-:W-:Y:S01]  /*63a0*/  IMAD.WIDE.U32 R4, R6, UR18, R4 ;  /* 0x0000001206047c25 */ /* 0x000fe2000f8e0004 */
[----:B------:R-:W-:Y:S03]  /*63b0*/  STS [R244+0x6000], R23 ;  /* 0x00600017f4007388 */ /* 0x000fe60000000800 */
[----:B------:R-:W-:Y:S01]  /*63c0*/  IMAD R7, R7, UR18, R0 ;  /* 0x0000001207077c24 */ /* 0x000fe2000f8e0200 */
[----:B------:R-:W-:Y:S01]  /*63d0*/  STS [R244+0x6400], R22 ;  /* 0x00640016f4007388 */ /* 0x000fe20000000800 */
[----:B------:R-:W-:Y:S01]  /*63e0*/  LEA R0, R243, UR5, 0x1 ;  /* 0x00000005f3007c11 */ /* 0x000fe2000f8e08ff */
[----:B-1----:R-:W-:Y:S02]  /*63f0*/  IMAD R6, R8, UR27, RZ ;  /* 0x0000001b08067c24 */ /* 0x002fe4000f8e02ff */
[----:B------:R-:W-:Y:S01]  /*6400*/  STS [R249+0x6000], R19 ;  /* 0x00600013f9007388 */ /* 0x000fe20000000800 */
[----:B------:R-:W-:Y:S01]  /*6410*/  IADD3 R5, R5, R7, RZ ;  /* 0x0000000705057210 */ /* 0x000fe20007ffe0ff */
[----:B------:R-:W-:-:S02]  /*6420*/  IMAD R6, R9, UR19, R6 ;  /* 0x0000001309067c24 */ /* 0x000fc4000f8e0206 */
[----:B------:R-:W-:Y:S01]  /*6430*/  STS [R249+0x6400], R18 ;  /* 0x00640012f9007388 */ /* 0x000fe20000000800 */
[----:B------:R-:W-:-:S03]  /*6440*/  IMAD.WIDE.U32 R4, R8, UR19, R4 ;  /* 0x0000001308047c25 */ /* 0x000fc6000f8e0004 */
[----:B------:R-:W-:Y:S01]  /*6450*/  STS [R246+0x4000], R17 ;  /* 0x00400011f6007388 */ /* 0x000fe20000000800 */
[----:B------:R-:W-:Y:S01]  /*6460*/  IMAD.U32 R8, RZ, RZ, UR6 ;  /* 0x00000006ff087e24 */ /* 0x000fe2000f8e00ff */
[----:B------:R-:W-:Y:S02]  /*6470*/  IADD3 R5, R5, R6, RZ ;  /* 0x0000000605057210 */ /* 0x000fe40007ffe0ff */
[----:B------:R-:W-:Y:S01]  /*6480*/  STS [R246+0x4400], R16 ;  /* 0x00440010f6007388 */ /* 0x000fe20000000800 */
[----:B------:R-:W-:Y:S01]  /*6490*/  IMAD.WIDE.U32 R8, R8, UR32, R2 ;  /* 0x0000002008087c25 */ /* 0x000fe2000f8e0002 */
[----:B------:R-:W-:Y:S02]  /*64a0*/  UIMAD UR32, UR32, UR7, UR4 ;  /* 0x00000007202072a4 */ /* 0x000fe4000f8e0204 */
[----:B------:R-:W-:Y:S01]  /*64b0*/  STS [R250+0x4000], R13 ;  /* 0x0040000dfa007388 */ /* 0x000fe20000000800 */
[----:B------:R-:W-:-:S03]  /*64c0*/  USHF.L.U32 UR4, UR10, 0x6, URZ ;  /* 0x000000060a047899 */ /* 0x000fc6000800063f */
[----:B------:R1:W-:Y:S04]  /*64d0*/  STS [R250+0x4400], R12 ;  /* 0x0044000cfa007388 */ /* 0x0003e80000000800 */
[----:B------:R-:W-:Y:S04]  /*64e0*/  STS [R246+0x6000], R15 ;  /* 0x0060000ff6007388 */ /* 0x000fe80000000800 */
[----:B------:R2:W-:Y:S04]  /*64f0*/  STS [R246+0x6400], R14 ;  /* 0x0064000ef6007388 */ /* 0x0005e80000000800 */
[----:B------:R-:W-:Y:S04]  /*6500*/  STS [R250+0x6000], R11 ;  /* 0x0060000bfa007388 */ /* 0x000fe80000000800 */
[----:B------:R3:W-:Y:S04]  /*6510*/  STS [R250+0x6400], R10 ;  /* 0x0064000afa007388 */ /* 0x0007e80000000800 */
[----:B------:R-:W-:Y:S04]  /*6520*/  STS [R244+0x8000], R36 ;  /* 0x00800024f4007388 */ /* 0x000fe80000000800 */
[----:B------:R-:W-:Y:S01]  /*6530*/  STS [R244+0x8400], R38 ;  /* 0x00840026f4007388 */ /* 0x000fe20000000800 */
[----:B-1----:R-:W1:Y:S03]  /*6540*/  LDC.64 R12, c[0x0][0x470] ;  /* 0x00011c00ff0c7b82 */ /* 0x002e660000000a00 */
[----:B------:R-:W-:Y:S04]  /*6550*/  STS [R249+0x8000], R48 ;  /* 0x00800030f9007388 */ /* 0x000fe80000000800 */
[----:B------:R-:W-:Y:S01]  /*6560*/  STS [R164+0x8000], R50 ;  /* 0x00800032a4007388 */ /* 0x000fe20000000800 */
[----:B--2---:R-:W2:Y:S03]  /*6570*/  LDC.64 R14, c[0x0][0x440] ;  /* 0x00011000ff0e7b82 */ /* 0x004ea60000000a00 */
[----:B------:R-:W-:Y:S04]  /*6580*/  STS [R244+0xa000], R40 ;  /* 0x00a00028f4007388 */ /* 0x000fe80000000800 */
[----:B------:R-:W-:Y:S01]  /*6590*/  STS [R244+0xa400], R42 ;  /* 0x00a4002af4007388 */ /* 0x000fe20000000800 */
[----:B---3--:R-:W-:-:S03]  /*65a0*/  SHF.R.S32.HI R10, RZ, 0x3, R34 ;  /* 0x00000003ff0a7819 */ /* 0x008fc60000011422 */
[----:B------:R-:W-:Y:S01]  /*65b0*/  STS [R249+0xa000], R44 ;  /* 0x00a0002cf9007388 */ /* 0x000fe20000000800 */
[----:B------:R-:W-:Y:S01]  /*65c0*/  SHF.R.S32.HI R11, RZ, 0x1f, R10 ;  /* 0x0000001fff0b7819 */ /* 0x000fe2000001140a */
[C---:B------:R-:W-:Y:S02]  /*65d0*/  IMAD.WIDE.U32 R6, R10.reuse, UR10, R4 ;  /* 0x0000000a0a067c25 */ /* 0x040fe4000f8e0004 */
[----:B------:R-:W-:Y:S02]  /*65e0*/  STS [R249+0xa400], R46 ;  /* 0x00a4002ef9007388 */ /* 0x000fe40000000800 */
[----:B------:R-:W-:Y:S01]  /*65f0*/  IMAD R2, R11, UR10, RZ ;  /* 0x0000000a0b027c24 */ /* 0x000fe2000f8e02ff */
[----:B------:R-:W-:Y:S01]  /*6600*/  USHF.L.U64.HI UR10, UR10, 0x6, UR11 ;  /* 0x000000060a0a7899 */ /* 0x000fe2000801020b */
[----:B------:R-:W-:Y:S01]  /*6610*/  STS [R246+0x8000], R52 ;  /* 0x00800034f6007388 */ /* 0x000fe20000000800 */
[----:B------:R-:W-:Y:S02]  /*6620*/  VIADD R5, R9, UR32 ;  /* 0x0000002009057c36 */ /* 0x000fe40008000000 */
[----:B------:R-:W-:Y:S01]  /*6630*/  IMAD R2, R10, UR11, R2 ;  /* 0x0000000b0a027c24 */ /* 0x000fe2000f8e0202 */
[----:B------:R-:W-:Y:S01]  /*6640*/  STS [R246+0x8400], R54 ;  /* 0x00840036f6007388 */ /* 0x000fe20000000800 */
[----:B------:R-:W-:Y:S01]  /*6650*/  IMAD.MOV.U32 R4, RZ, RZ, R8 ;  /* 0x000000ffff047224 */ /* 0x000fe200078e0008 */
[----:B------:R-:W-:-:S02]  /*6660*/  USHF.L.U32 UR11, UR6, 0x6, URZ ;  /* 0x00000006060b7899 */ /* 0x000fc4000800063f */
[----:B------:R-:W-:Y:S01]  /*6670*/  STS [R250+0x8000], R64 ;  /* 0x00800040fa007388 */ /* 0x000fe20000000800 */
[----:B------:R-:W-:Y:S01]  /*6680*/  IADD3 R3, R7, R2, RZ ;  /* 0x0000000207037210 */ /* 0x000fe20007ffe0ff */
[----:B--2---:R-:W-:Y:S01]  /*6690*/  IMAD R7, R14, UR26, RZ ;  /* 0x0000001a0e077c24 */ /* 0x004fe2000f8e02ff */
[----:B------:R-:W-:Y:S01]  /*66a0*/  LEA R2, P0, R6, UR8, 0x1 ;  /* 0x0000000806027c11 */ /* 0x000fe2000f8008ff */
[----:B------:R-:W-:Y:S01]  /*66b0*/  STS [R252+0x8000], R66 ;  /* 0x00800042fc007388 */ /* 0x000fe20000000800 */
[----:B------:R-:W-:Y:S02]  /*66c0*/  IMAD.WIDE.U32 R4, R14, UR18, R4 ;  /* 0x000000120e047c25 */ /* 0x000fe4000f8e0004 */
[----:B------:R-:W-:Y:S01]  /*66d0*/  LEA.HI.X R3, R6, UR9, R3, 0x1, P0 ;  /* 0x0000000906037c11 */ /* 0x000fe200080f0c03 */
[----:B------:R-:W-:Y:S01]  /*66e0*/  STS [R246+0xa000], R56 ;  /* 0x00a00038f6007388 */ /* 0x000fe20000000800 */
[----:B------:R-:W-:Y:S01]  /*66f0*/  IMAD R6, R15, UR18, R7 ;  /* 0x000000120f067c24 */ /* 0x000fe2000f8e0207 */
[----:B------:R-:W-:-:S02]  /*6700*/  ULDC.64 UR8, c[0x0][0x3f8] ;  /* 0x0000fe0000087ab9 */ /* 0x000fc40000000a00 */
[----:B------:R-:W-:Y:S02]  /*6710*/  STS [R246+0xa400], R58 ;  /* 0x00a4003af6007388 */ /* 0x000fe40000000800 */
[----:B------:R-:W-:Y:S01]  /*6720*/  IADD3 R5, R5, R6, RZ ;  /* 0x0000000605057210 */ /* 0x000fe20007ffe0ff */
[C---:B-1----:R-:W-:Y:S01]  /*6730*/  IMAD R6, R12.reuse, UR27, RZ ;  /* 0x0000001b0c067c24 */ /* 0x042fe2000f8e02ff */
[----:B------:R-:W-:Y:S03]  /*6740*/  STS [R250+0xa000], R60 ;  /* 0x00a0003cfa007388 */ /* 0x000fe60000000800 */
[----:B------:R-:W-:Y:S01]  /*6750*/  IMAD R13, R13, UR19, R6 ;  /* 0x000000130d0d7c24 */ /* 0x000fe2000f8e0206 */
[----:B------:R-:W-:Y:S01]  /*6760*/  STS [R252+0xa000], R62 ;  /* 0x00a0003efc007388 */ /* 0x000fe20000000800 */
[----:B------:R-:W-:-:S03]  /*6770*/  IMAD.WIDE.U32 R4, R12, UR19, R4 ;  /* 0x000000130c047c25 */ /* 0x000fc6000f8e0004 */
[----:B------:R-:W-:Y:S01]  /*6780*/  STS [R244+0xc000], R68 ;  /* 0x00c00044f4007388 */ /* 0x000fe20000000800 */
[----:B------:R-:W-:Y:S02]  /*6790*/  IMAD.IADD R5, R5, 0x1, R13 ;  /* 0x0000000105057824 */ /* 0x000fe400078e020d */
[----:B------:R-:W-:Y:S01]  /*67a0*/  IMAD R6, R11, UR6, RZ ;  /* 0x000000060b067c24 */ /* 0x000fe2000f8e02ff */
[----:B------:R-:W-:Y:S01]  /*67b0*/  STS [R244+0xc400], R70 ;  /* 0x00c40046f4007388 */ /* 0x000fe20000000800 */
[----:B------:R-:W-:Y:S01]  /*67c0*/  IMAD.WIDE.U32 R4, R10, UR6, R4 ;  /* 0x000000060a047c25 */ /* 0x000fe2000f8e0004 */
[----:B------:R-:W-:Y:S02]  /*67d0*/  USHF.L.U64.HI UR6, UR6, 0x6, UR7 ;  /* 0x0000000606067899 */ /* 0x000fe40008010207 */
        /* <DEDUP_REMOVED lines=15> */
[----:B------:R-:W1:Y:S04]  /*68d0*/  LDS.128 R16, [R0+0xc000] ;  /* 0x00c0000000107984 */ /* 0x000e680000000c00 */
[----:B------:R-:W2:Y:S04]  /*68e0*/  LDS.128 R20, [R0+0x10000] ;  /* 0x0100000000147984 */ /* 0x000ea80000000c00 */
[----:B------:R-:W3:Y:S04]  /*68f0*/  LDS.128 R60, [R0+0xd000] ;  /* 0x00d00000003c7984 */ /* 0x000ee80000000c00 */
[----:B------:R-:W4:Y:S04]  /*6900*/  LDS.128 R64, [R0+0x11000] ;  /* 0x0110000000407984 */ /* 0x000f280000000c00 */
[----:B------:R-:W4:Y:S04]  /*6910*/  LDS.128 R56, [R0+0xe000] ;  /* 0x00e0000000387984 */ /* 0x000f280000000c00 */
[----:B------:R-:W4:Y:S04]  /*6920*/  LDS.128 R48, [R0+0x12000] ;  /* 0x0120000000307984 */ /* 0x000f280000000c00 */
[----:B------:R-:W4:Y:S04]  /*6930*/  LDS.128 R52, [R0+0xf000] ;  /* 0x00f0000000347984 */ /* 0x000f280000000c00 */
[----:B------:R-:W4:Y:S04]  /*6940*/  LDS.128 R44, [R0+0x13000] ;  /* 0x01300000002c7984 */ /* 0x000f280000000c00 */
[----:B------:R-:W4:Y:S04]  /*6950*/  LDS.128 R40, [R0+0x14000] ;  /* 0x0140000000287984 */ /* 0x000f280000000c00 */
[----:B------:R-:W4:Y:S04]  /*6960*/  LDS.128 R32, [R0+0x18000] ;  /* 0x0180000000207984 */ /* 0x000f280000000c00 */
[----:B-1----:R-:W-:Y:S04]  /*6970*/  STG.E.128 desc[UR24][R2.64], R16 ;  /* 0x0000001002007986 */ /* 0x002fe8000c101d18 */
[----:B------:R-:W1:Y:S04]  /*6980*/  LDS.128 R36, [R0+0x15000] ;  /* 0x0150000000247984 */ /* 0x000e680000000c00 */
[----:B------:R-:W1:Y:S04]  /*6990*/  LDS.128 R28, [R0+0x19000] ;  /* 0x01900000001c7984 */ /* 0x000e680000000c00 */
[----:B--2---:R2:W-:Y:S04]  /*69a0*/  STG.E.128 desc[UR24][R2.64+0x80], R20 ;  /* 0x0000801402007986 */ /* 0x0045e8000c101d18 */
[----:B------:R-:W1:Y:S04]  /*69b0*/  LDS.128 R24, [R0+0x16000] ;  /* 0x0160000000187984 */ /* 0x000e680000000c00 */
[----:B------:R-:W1:Y:S04]  /*69c0*/  LDS.128 R16, [R0+0x1a000] ;  /* 0x01a0000000107984 */ /* 0x000e680000000c00 */
[----:B------:R-:W1:Y:S04]  /*69d0*/  LDS.128 R20, [R0+0x17000] ;  /* 0x0170000000147984 */ /* 0x000e680000000c00 */
[----:B------:R3:W1:Y:S01]  /*69e0*/  LDS.128 R12, [R0+0x1b000] ;  /* 0x01b00000000c7984 */ /* 0x0006620000000c00 */
[----:B--2---:R-:W-:-:S04]  /*69f0*/  IADD3 R2, P0, R2, UR4, RZ ;  /* 0x0000000402027c10 */ /* 0x004fc8000ff1e0ff */
[----:B------:R-:W-:Y:S01]  /*6a00*/  IADD3.X R3, R3, UR10, RZ, P0, !PT ;  /* 0x0000000a03037c10 */ /* 0x000fe200087fe4ff */
[----:B---3--:R-:W-:Y:S01]  /*6a10*/  IMAD R0, R10, UR7, R6 ;  /* 0x000000070a007c24 */ /* 0x008fe2000f8e0206 */
[----:B------:R-:W-:-:S03]  /*6a20*/  IADD3 R8, P0, R2, UR4, RZ ;  /* 0x0000000402087c10 */ /* 0x000fc6000ff1e0ff */
[----:B------:R-:W-:Y:S01]  /*6a30*/  STG.E.128 desc[UR24][R2.64], R60 ;  /* 0x0000003c02007986 */ /* 0x000fe2000c101d18 */
[----:B------:R-:W-:Y:S02]  /*6a40*/  IADD3.X R9, R3, UR10, RZ, P0, !PT ;  /* 0x0000000a03097c10 */ /* 0x000fe400087fe4ff */
[----:B------:R-:W-:Y:S01]  /*6a50*/  IADD3 R0, R5, R0, RZ ;  /* 0x0000000005007210 */ /* 0x000fe20007ffe0ff */
[----:B----4-:R2:W-:Y:S01]  /*6a60*/  STG.E.128 desc[UR24][R2.64+0x80], R64 ;  /* 0x0000804002007986 */ /* 0x0105e2000c101d18 */
[----:B------:R-:W-:Y:S02]  /*6a70*/  LEA R6, P0, R4, UR8, 0x1 ;  /* 0x0000000804067c11 */ /* 0x000fe4000f8008ff */
[----:B------:R-:W-:Y:S01]  /*6a80*/  IADD3 R10, P1, R8, UR4, RZ ;  /* 0x00000004080a7c10 */ /* 0x000fe2000ff3e0ff */
[----:B------:R-:W-:Y:S01]  /*6a90*/  STG.E.128 desc[UR24][R8.64], R56 ;  /* 0x0000003808007986 */ /* 0x000fe2000c101d18 */
[----:B------:R-:W-:Y:S02]  /*6aa0*/  LEA.HI.X R7, R4, UR9, R0, 0x1, P0 ;  /* 0x0000000904077c11 */ /* 0x000fe400080f0c00 */
[----:B------:R-:W-:Y:S01]  /*6ab0*/  IADD3 R4, P0, R6, UR11, RZ ;  /* 0x0000000b06047c10 */ /* 0x000fe2000ff1e0ff */
[----:B------:R3:W-:Y:S01]  /*6ac0*/  STG.E.128 desc[UR24][R8.64+0x80], R48 ;  /* 0x0000803008007986 */ /* 0x0007e2000c101d18 */
[----:B------:R-:W-:-:S02]  /*6ad0*/  IADD3.X R11, R9, UR10, RZ, P1, !PT ;  /* 0x0000000a090b7c10 */ /* 0x000fc40008ffe4ff */
[----:B------:R-:W-:-:S03]  /*6ae0*/  IADD3.X R5, R7, UR6, RZ, P0, !PT ;  /* 0x0000000607057c10 */ /* 0x000fc600087fe4ff */
[----:B------:R4:W-:Y:S04]  /*6af0*/  STG.E.128 desc[UR24][R10.64], R52 ;  /* 0x000000340a007986 */ /* 0x0009e8000c101d18 */
[----:B------:R4:W-:Y:S04]  /*6b00*/  STG.E.128 desc[UR24][R10.64+0x80], R44 ;  /* 0x0000802c0a007986 */ /* 0x0009e8000c101d18 */
[----:B------:R4:W-:Y:S04]  /*6b10*/  STG.E.128 desc[UR24][R6.64], R40 ;  /* 0x0000002806007986 */ /* 0x0009e8000c101d18 */
[----:B------:R4:W-:Y:S04]  /*6b20*/  STG.E.128 desc[UR24][R6.64+0x80], R32 ;  /* 0x0000802006007986 */ /* 0x0009e8000c101d18 */
[----:B-1----:R4:W-:Y:S01]  /*6b30*/  STG.E.128 desc[UR24][R4.64], R36 ;  /* 0x0000002404007986 */ /* 0x0029e2000c101d18 */
[----:B--2---:R-:W-:-:S03]  /*6b40*/  IADD3 R2, P0, R4, UR11, RZ ;  /* 0x0000000b04027c10 */ /* 0x004fc6000ff1e0ff */
[----:B------:R4:W-:Y:S01]  /*6b50*/  STG.E.128 desc[UR24][R4.64+0x80], R28 ;  /* 0x0000801c04007986 */ /* 0x0009e2000c101d18 */
[----:B------:R-:W-:Y:S02]  /*6b60*/  IADD3.X R3, R5, UR6, RZ, P0, !PT ;  /* 0x0000000605037c10 */ /* 0x000fe400087fe4ff */
[----:B---3--:R-:W-:-:S03]  /*6b70*/  IADD3 R8, P0, R2, UR11, RZ ;  /* 0x0000000b02087c10 */ /* 0x008fc6000ff1e0ff */
[----:B------:R4:W-:Y:S01]  /*6b80*/  STG.E.128 desc[UR24][R2.64], R24 ;  /* 0x0000001802007986 */ /* 0x0009e2000c101d18 */
[----:B------:R-:W-:-:S03]  /*6b90*/  IADD3.X R9, R3, UR6, RZ, P0, !PT ;  /* 0x0000000603097c10 */ /* 0x000fc600087fe4ff */
[----:B------:R4:W-:Y:S04]  /*6ba0*/  STG.E.128 desc[UR24][R2.64+0x80], R16 ;  /* 0x0000801002007986 */ /* 0x0009e8000c101d18 */
[----:B------:R4:W-:Y:S04]  /*6bb0*/  STG.E.128 desc[UR24][R8.64], R20 ;  /* 0x0000001408007986 */ /* 0x0009e8000c101d18 */
[----:B------:R4:W-:Y:S02]  /*6bc0*/  STG.E.128 desc[UR24][R8.64+0x80], R12 ;  /* 0x0000800c08007986 */ /* 0x0009e4000c101d18 */
.L_x_460:
        /* <DEDUP_REMOVED lines=11> */
.L_x_467:
[----:B------:R-:W-:Y:S05]  /*6c80*/  EXIT ;  /* 0x000000000000794d */ /* 0x000fea0003800000 */
.L_x_469:
        /* <DEDUP_REMOVED lines=15> */
.L_x_2060:


//--------------------- .text._ZN5flash44flash_bwd_dq_dk_dv_loop_seqk_parallel_kernelI23Flash_bwd_kernel_traitsILi128ELi64ELi128ELi8ELi2ELi4ELi2ELb0ELb0EN7cutlass10bfloat16_tE19Flash_kernel_traitsILi128ELi64ELi128ELi8ES3_EELb0ELb0ELb0ELb1ELb0ELb0ELb0EEEvNS_16Flash_bwd_paramsE --------------------------
	.section	.text._ZN5flash44flash_bwd_dq_dk_dv_loop_seqk_parallel_kernelI23Flash_bwd_kernel_traitsILi128ELi64ELi128ELi8ELi2ELi4ELi2ELb0ELb0EN7cutlass10bfloat16_tE19Flash_kernel_traitsILi128ELi64ELi128ELi8ES3_EELb0ELb0ELb0ELb1ELb0ELb0ELb0EEEvNS_16Flash_bwd_paramsE,"ax",@progbits
	.align	128
        .global         _ZN5flash44flash_bwd_dq_dk_dv_loop_seqk_parallel_kernelI23Flash_bwd_kernel_traitsILi128ELi64ELi128ELi8ELi2ELi4ELi2ELb0ELb0EN7cutlass10bfloat16_tE19Flash_kernel_traitsILi128ELi64ELi128ELi8ES3_EELb0ELb0ELb0ELb1ELb0ELb0ELb0EEEvNS_16Flash_bwd_paramsE
        .type           _ZN5flash44flash_bwd_dq_dk_dv_loop_seqk_parallel_kernelI23Flash_bwd_kernel_traitsILi128ELi64ELi128ELi8ELi2ELi4ELi2ELb0ELb0EN7cutlass10bfloat16_tE19Flash_kernel_traitsILi128ELi64ELi128ELi8ES3_EELb0ELb0ELb0ELb1ELb0ELb0ELb0EEEvNS_16Flash_bwd_paramsE,@function
        .size           _ZN5flash44flash_bwd_dq_dk_dv_loop_seqk_parallel_kernelI23Flash_bwd_kernel_traitsILi128ELi64ELi128ELi8ELi2ELi4ELi2ELb0ELb0EN7cutlass10bfloat16_tE19Flash_kernel_traitsILi128ELi64ELi128ELi8ES3_EELb0ELb0ELb0ELb1ELb0ELb0ELb0EEEvNS_16Flash_bwd_paramsE,(.L_x_2061 - _ZN5flash44flash_bwd_dq_dk_dv_loop_seqk_parallel_kernelI23Flash_bwd_kernel_traitsILi128ELi64ELi128ELi8ELi2ELi4ELi2ELb0ELb0EN7cutlass10bfloat16_tE19Flash_kernel_traitsILi128ELi64ELi128ELi8ES3_EELb0ELb0ELb0ELb1ELb0ELb0ELb0EEEvNS_16Flash_bwd_paramsE)
        .other          _ZN5flash44flash_bwd_dq_dk_dv_loop_seqk_parallel_kernelI23Flash_bwd_kernel_traitsILi128ELi64ELi128ELi8ELi2ELi4ELi2ELb0ELb0EN7cutlass10bfloat16_tE19Flash_kernel_traitsILi128ELi64ELi128ELi8ES3_EELb0ELb0ELb0ELb1ELb0ELb0ELb0EEEvNS_16Flash_bwd_paramsE,@"STO_CUDA_ENTRY STV_DEFAULT"
_ZN5flash44flash_bwd_dq_dk_dv_loop_seqk_parallel_kernelI23Flash_bwd_kernel_traitsILi128ELi64ELi128ELi8ELi2ELi4ELi2ELb0ELb0EN7cutlass10bfloat16_tE19Flash_kernel_traitsILi128ELi64ELi128ELi8ES3_EELb0ELb0ELb0ELb1ELb0ELb0ELb0EEEvNS_16Flash_bwd_paramsE:
.text._ZN5flash44flash_bwd_dq_dk_dv_loop_seqk_parallel_kernelI23Flash_bwd_kernel_traitsILi128ELi64ELi128ELi8ELi2ELi4ELi2ELb0ELb0EN7cutlass10bfloat16_tE19Flash_kernel_traitsILi128ELi64ELi128ELi8ES3_EELb0ELb0ELb0ELb1ELb0ELb0ELb0EEEvNS_16Flash_bwd_paramsE:
        /* <DEDUP_REMOVED lines=91> */
[----:B------:R-:W-:Y:S01]  /*05b0*/  IMAD R7, R0, 0x1000, R2 ;  /* 0x0000100000077824 */ /* 0x000fe200078e0202 */
        /* <DEDUP_REMOVED lines=71> */
.L_x_540:
        /* <DEDUP_REMOVED lines=67> */
.L_x_470:
        /* <DEDUP_REMOVED lines=22> */
[----:B------:R-:W-:Y:S01]  /*0fc0*/  USHF.L.U64.HI UR17, UR45, 0x7, UR57 ;  /* 0x000000072d117899 */ /* 0x000fe20008010239 */
[----:B------:R-:W-:Y:S01]  /*0fd0*/  ULDC.64 UR22, c[0x0][0x240] ;  /* 0x0000900000167ab9 */ /* 0x000fe20000000a00 */
[----:B-1----:R-:W-:Y:S01]  /*0fe0*/  IABS R5, R6 ;  /* 0x0000000600057213 */ /* 0x002fe20000000000 */
[----:B------:R-:W-:Y:S01]  /*0ff0*/  UIMAD.WIDE.U32 UR24, UR5, UR22, URZ ;  /* 0x00000016051872a5 */ /* 0x000fe2000f8e003f */
[----:B------:R-:W-:Y:S01]  /*1000*/  ISETP.NE.AND P3, PT, R6, RZ, PT ;  /* 0x000000ff0600720c */ /* 0x000fe20003f65270 */
[----:B------:R-:W-:Y:S01]  /*1010*/  USEL UR35, UR17, URZ, UP2 ;  /* 0x0000003f11237287 */ /* 0x000fe20009000000 */
[----:B------:R-:W1:Y:S01]  /*1020*/  I2F.RP R2, R5 ;  /* 0x0000000500027306 */ /* 0x000e620000209400 */
[----:B------:R-:W-:-:S02]  /*1030*/  USEL UR54, UR14, UR24, !UP1 ;  /* 0x000000180e367287 */ /* 0x000fc4000c800000 */
[----:B------:R-:W-:Y:S02]  /*1040*/  UIADD3 UR46, UR15, UR21, URZ ;  /* 0x000000150f2e7290 */ /* 0x000fe4000fffe03f */
[----:B--2---:R-:W-:Y:S01]  /*1050*/  UIMAD.WIDE.U32 UR32, UR9, UR12, URZ ;  /* 0x0000000c092072a5 */ /* 0x004fe2000f8e003f */
[----:B------:R-:W-:Y:S01]  /*1060*/  ULDC UR39, c[0x0][0x2c4] ;  /* 0x0000b10000277ab9 */ /* 0x000fe20000000800 */
[----:B------:R-:W-:Y:S02]  /*1070*/  UISETP.NE.AND UP0, UPT, UR30, -0x1, UPT ;  /* 0xffffffff1e00788c */ /* 0x000fe4000bf05270 */
[----:B------:R-:W-:Y:S02]  /*1080*/  UIMAD UR49, UR9, UR13, UR33 ;  /* 0x0000000d093172a4 */ /* 0x000fe4000f8e0221 */
[----:B------:R-:W-:Y:S01]  /*1090*/  @!UP1 UIMAD UR9, UR57, UR10, URZ ;  /* 0x0000000a390992a4 */ /* 0x000fe2000f8e023f */
[----:B------:R-:W-:Y:S01]  /*10a0*/  @UP1 ULDC.64 UR12, c[0x0][0x420] ;  /* 0x00010800000c1ab9 */ /* 0x000fe20000000a00 */
[----:B-1----:R-:W1:Y:S02]  /*10b0*/  MUFU.RCP R2, R2 ;  /* 0x0000000200027308 */ /* 0x002e640000001000 */
[----:B------:R-:W-:-:S02]  /*10c0*/  @!UP1 UIMAD UR31, UR45, UR11, UR9 ;  /* 0x0000000b2d1f92a4 */ /* 0x000fc4000f8e0209 */
[----:B------:R-:W-:Y:S02]  /*10d0*/  UIADD3 UR9, UR36, 0x3f, URZ ;  /* 0x0000003f24097890 */ /* 0x000fe4000fffe03f */
[----:B------:R-:W-:Y:S02]  /*10e0*/  @UP1 UIMAD.WIDE.U32 UR42, UR5, UR12, URZ ;  /* 0x0000000c052a12a5 */ /* 0x000fe4000f8e003f */
[----:B------:R-:W-:Y:S02]  /*10f0*/  USHF.R.S32.HI UR20, URZ, 0x1f, UR9 ;  /* 0x0000001f3f147899 */ /* 0x000fe40008011409 */
[----:B------:R-:W-:Y:S02]  /*1100*/  @UP1 UIMAD UR48, UR5, UR13, UR43 ;  /* 0x0000000d053012a4 */ /* 0x000fe4000f8e022b */
[----:B------:R-:W-:Y:S02]  /*1110*/  ULEA.HI UR37, UR20, UR9, URZ, 0x6 ;  /* 0x0000000914257291 */ /* 0x000fe4000f8f303f */
[----:B------:R-:W-:-:S02]  /*1120*/  UIMAD UR9, UR38, UR45, URZ ;  /* 0x0000002d260972a4 */ /* 0x000fc4000f8e023f */
[----:B------:R-:W-:Y:S01]  /*1130*/  USEL UR33, UR18, URZ, UP2 ;  /* 0x0000003f12217287 */ /* 0x000fe20009000000 */
[----:B-1----:R-:W-:Y:S02]  /*1140*/  VIADD R2, R2, 0xffffffe ;  /* 0x0ffffffe02027836 */ /* 0x002fe40000000000 */
[----:B------:R-:W-:Y:S01]  /*1150*/  ULDC.U8 UR18, c[0x0][0x3d8] ;  /* 0x0000f60000127ab9 */ /* 0x000fe20000000000 */
[----:B------:R-:W-:Y:S01]  /*1160*/  UIMAD.WIDE UR10, UR61, UR60, URZ ;  /* 0x0000003c3d0a72a5 */ /* 0x000fe2000f8e023f */
[----:B------:R-:W1:Y:S01]  /*1170*/  F2I.FTZ.U32.TRUNC.NTZ R3, R2 ;  /* 0x0000000200037305 */ /* 0x000e62000021f000 */
[----:B------:R-:W-:Y:S02]  /*1180*/  UIMAD.WIDE.U32 UR12, UR45, UR58, URZ ;  /* 0x0000003a2d0c72a5 */ /* 0x000fe4000f8e003f */
[----:B------:R-:W-:Y:S02]  /*1190*/  UIMAD UR9, UR57, UR58, UR9 ;  /* 0x0000003a390972a4 */ /* 0x000fe4000f8e0209 */
[----:B------:R-:W-:-:S02]  /*11a0*/  UISETP.NE.AND UP3, UPT, UR18, URZ, UPT ;  /* 0x0000003f1200728c */ /* 0x000fc4000bf65270 */
[----:B------:R-:W-:Y:S02]  /*11b0*/  UIMAD UR17, UR11, UR12, URZ ;  /* 0x0000000c0b1172a4 */ /* 0x000fe4000f8e023f */
[----:B------:R-:W-:Y:S02]  /*11c0*/  UIADD3 UR9, UR13, UR9, URZ ;  /* 0x000000090d097290 */ /* 0x000fe4000fffe03f */
[----:B------:R-:W-:Y:S02]  /*11d0*/  UIMAD.WIDE.U32 UR14, UR10, UR12, URZ ;  /* 0x0000000c0a0e72a5 */ /* 0x000fe4000f8e003f */
[----:B------:R-:W-:Y:S01]  /*11e0*/  UIMAD UR9, UR10, UR9, UR17 ;  /* 0x000000090a0972a4 */ /* 0x000fe2000f8e0211 */
[----:B-1----:R-:W-:Y:S01]  /*11f0*/  IMAD.MOV R0, RZ, RZ, -R3 ;  /* 0x000000ffff007224 */ /* 0x002fe200078e0a03 */
[----:B------:R-:W-:Y:S01]  /*1200*/  UIMAD.WIDE.U32 UR12, UR10, UR5, URZ ;  /* 0x000000050a0c72a5 */ /* 0x000fe2000f8e003f */
[----:B------:R-:W-:Y:S01]  /*1210*/  IMAD.MOV.U32 R2, RZ, RZ, RZ ;  /* 0x000000ffff027224 */ /* 0x000fe200078e00ff */
[----:B------:R-:W-:Y:S01]  /*1220*/  UIMAD UR17, UR11, UR5, URZ ;  /* 0x000000050b1172a4 */ /* 0x000fe2000f8e023f */
[----:B------:R-:W-:Y:S01]  /*1230*/  IMAD R0, R0, R5, RZ ;  /* 0x0000000500007224 */ /* 0x000fe200078e02ff */
[----:B------:R-:W-:-:S02]  /*1240*/  UIADD3 UR47, UR15, UR9, URZ ;  /* 0x000000090f2f7290 */ /* 0x000fc4000fffe03f */
[----:B------:R-:W-:Y:S01]  /*1250*/  USEL UR55, UR14, UR12, !UP1 ;  /* 0x0000000c0e377287 */ /* 0x000fe2000c800000 */
[----:B------:R-:W-:Y:S01]  /*1260*/  IMAD.HI.U32 R0, R3, R0, R2 ;  /* 0x0000000003007227 */ /* 0x000fe200078e0002 */
[----:B------:R-:W-:Y:S01]  /*1270*/  MOV R2, R4 ;  /* 0x0000000400027202 */ /* 0x000fe20000000f00 */
[----:B------:R-:W-:Y:S02]  /*1280*/  @UP3 UIMAD UR9, UR45, UR39, URZ ;  /* 0x000000272d0932a4 */ /* 0x000fe4000f8e023f */
[----:B------:R-:W-:Y:S02]  /*1290*/  ULOP3.LUT UR12, UR37, 0xffffffc0, URZ, 0xc0, !UPT ;  /* 0xffffffc0250c7892 */ /* 0x000fe4000f8ec03f */
[----:B------:R-:W-:Y:S01]  /*12a0*/  IMAD.HI.U32 R0, R0, R2, RZ ;  /* 0x0000000200007227 */ /* 0x000fe200078e00ff */
[----:B------:R-:W-:Y:S02]  /*12b0*/  UIMAD UR26, UR5, UR23, URZ ;  /* 0x00000017051a72a4 */ /* 0x000fe4000f8e023f */
[----:B------:R-:W-:Y:S01]  /*12c0*/  @UP1 UIADD3 UR47, UR13, UR17, URZ ;  /* 0x000000110d2f1290 */ /* 0x000fe2000fffe03f */
[----:B------:R-:W-:Y:S01]  /*12d0*/  IMAD.MOV R3, RZ, RZ, -R0 ;  /* 0x000000ffff037224 */ /* 0x000fe200078e0a00 */
[----:B------:R-:W-:-:S02]  /*12e0*/  @UP3 USEL UR17, UR9, UR5, !UP1 ;  /* 0x0000000509113287 */ /* 0x000fc4000c800000 */
[----:B------:R-:W-:Y:S01]  /*12f0*/  UIADD3 UR9, UR12, -0x40, URZ ;  /* 0xffffffc00c097890 */ /* 0x000fe2000fffe03f */
[C---:B------:R-:W-:Y:S01]  /*1300*/  IMAD R2, R5.reuse, R3, R2 ;  /* 0x0000000305027224 */ /* 0x040fe200078e0202 */
[----:B------:R-:W-:Y:S01]  /*1310*/  @UP3 ULDC UR24, c[0x0][0x2e4] ;  /* 0x0000b90000183ab9 */ /* 0x000fe20000000800 */
[----:B------:R-:W-:Y:S02]  /*1320*/  @UP1 UIADD3 UR46, UR25, UR26, URZ ;  /* 0x0000001a192e1290 */ /* 0x000fe4000fffe03f */
[----:B------:R-:W-:Y:S01]  /*1330*/  @!UP3 UIMAD UR13, UR45, UR60, UR56 ;  /* 0x0000003c2d0db2a4 */ /* 0x000fe2000f8e0238 */
[----:B------:R-:W-:Y:S01]  /*1340*/  ISETP.GT.U32.AND P1, PT, R5, R2, PT ;  /* 0x000000020500720c */ /* 0x000fe20003f24070 */
[----:B------:R-:W-:Y:S02]  /*1350*/  @UP3 UIMAD UR26, UR56, UR24, UR17 ;  /* 0x00000018381a32a4 */ /* 0x000fe4000f8e0211 */
[----:B------:R-:W-:Y:S02]  /*1360*/  USHF.R.S32.HI UR24, URZ, 0x1f, UR9 ;  /* 0x0000001f3f187899 */ /* 0x000fe40008011409 */
[----:B------:R-:W-:-:S02]  /*1370*/  UIADD3 UR12, UP2, UR9, UR33, URZ ;  /* 0x00000021090c7290 */ /* 0x000fc4000ff5e03f */
[----:B------:R-:W-:Y:S01]  /*1380*/  @!UP3 UIMAD UR26, UR13, UR39, URZ ;  /* 0x000000270d1ab2a4 */ /* 0x000fe2000f8e023f */
[----:B------:R-:W-:Y:S01]  /*1390*/  ULDC.U8 UR19, c[0x0][0x480] ;  /* 0x0001200000137ab9 */ /* 0x000fe20000000000 */
[----:B------:R-:W-:Y:S02]  /*13a0*/  UIADD3.X UR13, UR24, UR35, URZ, UP2, !UPT ;  /* 0x00000023180d7290 */ /* 0x000fe400097fe43f */
[----:B------:R-:W-:Y:S02]  /*13b0*/  UIMAD UR11, UR11, UR12, URZ ;  /* 0x0000000c0b0b72a4 */ /* 0x000fe4000f8e023f */
[----:B------:R-:W-:Y:S01]  /*13c0*/  @!P1 IMAD.IADD R2, R2, 0x1, -R5 ;  /* 0x0000000102029824 */ /* 0x000fe200078e0a05 */
[----:B------:R-:W-:Y:S01]  /*13d0*/  @!P1 IADD3 R0, R0, 0x1, RZ ;  /* 0x0000000100009810 */ /* 0x000fe20007ffe0ff */
[----:B------:R-:W-:Y:S01]  /*13e0*/  @UP0 UIADD3 UR29, UR16, UR30, URZ ;  /* 0x0000001e101d0290 */ /* 0x000fe2000fffe03f */
[----:B------:R-:W-:Y:S01]  /*13f0*/  PLOP3.LUT P1, PT, PT, PT, UP0, 0x80, 0x0 ;  /* 0x000000000000781c */ /* 0x000fe20003f2f008 */
[----:B------:R-:W-:Y:S01]  /*1400*/  @UP0 UIADD3 UR27, UR16, UR30, URZ ;  /* 0x0000001e101b0290 */ /* 0x000fe2000fffe03f */
[----:B------:R-:W-:Y:S01]  /*1410*/  ISETP.GE.U32.AND P0, PT, R2, R5, PT ;  /* 0x000000050200720c */ /* 0x000fe20003f06070 */
[----:B------:R-:W-:Y:S01]  /*1420*/  UISETP.NE.AND UP4, UPT, UR19, URZ, UPT ;  /* 0x0000003f1300728c */ /* 0x000fe2000bf85270 */
[----:B------:R-:W-:Y:S01]  /*1430*/  LOP3.LUT R2, R6, UR56, RZ, 0x3c, !PT ;  /* 0x0000003806027c12 */ /* 0x000fe2000f8e3cff */
[----:B------:R-:W-:Y:S01]  /*1440*/  @UP0 ULDC.64 UR20, c[0x0][0x250] ;  /* 0x0000940000140ab9 */ /* 0x000fe20000000a00 */
[----:B------:R-:W-:Y:S01]  /*1450*/  @UP0 ULDC.64 UR18, c[0x0][0x248] ;  /* 0x0000920000120ab9 */ /* 0x000fe20000000a00 */
[----:B------:R-:W-:Y:S01]  /*1460*/  UIMAD.WIDE.U32 UR38, UR10, UR12, URZ ;  /* 0x0000000c0a2672a5 */ /* 0x000fe2000f8e003f */
[----:B------:R-:W-:Y:S01]  /*1470*/  ISETP.GE.AND P2, PT, R2, RZ, PT ;  /* 0x000000ff0200720c */ /* 0x000fe20003f46270 */
[----:B------:R-:W-:-:S02]  /*1480*/  UIMAD UR12, UR10, UR13, UR11 ;  /* 0x0000000d0a0c72a4 */ /* 0x000fc4000f8e020b */
[----:B------:R-:W-:Y:S02]  /*1490*/  @UP0 UIMAD.WIDE.U32 UR14, UR29, UR18, URZ ;  /* 0x000000121d0e02a5 */ /* 0x000fe4000f8e003f */
[----:B------:R-:W-:Y:S02]  /*14a0*/  @UP0 UIMAD.WIDE.U32 UR10, UR27, UR20, URZ ;  /* 0x000000141b0a02a5 */ /* 0x000fe4000f8e003f */
[----:B------:R-:W-:Y:S01]  /*14b0*/  @P0 VIADD R0, R0, 0x1 ;  /* 0x0000000100000836 */ /* 0x000fe20000000000 */
[----:B------:R-:W-:Y:S01]  /*14c0*/  UIMAD UR50, UR56, UR61, URZ ;  /* 0x0000003d383272a4 */ /* 0x000fe2000f8e023f */
[----:B------:R-:W-:Y:S01]  /*14d0*/  PLOP3.LUT P0, PT, PT, PT, UP3, 0x80, 0x0 ;  /* 0x000000000000781c */ /* 0x000fe20003f0f038 */
[----:B------:R-:W-:Y:S01]  /*14e0*/  @UP0 UIMAD UR29, UR29, UR19, URZ ;  /* 0x000000131d1d02a4 */ /* 0x000fe2000f8e023f */
[----:B------:R-:W-:Y:S01]  /*14f0*/  IMAD.MOV.U32 R16, RZ, RZ, R0 ;  /* 0x000000ffff107224 */ /* 0x000fe200078e0000 */
[----:B------:R-:W-:Y:S02]  /*1500*/  @UP0 UIMAD UR13, UR27, UR21, URZ ;  /* 0x000000151b0d02a4 */ /* 0x000fe4000f8e023f */
[----:B------:R-:W-:-:S02]  /*1510*/  @!UP1 UIADD3 UR48, UR41, UR31, URZ ;  /* 0x0000001f29309290 */ /* 0x000fc4000fffe03f */
[----:B------:R-:W-:Y:S01]  /*1520*/  USEL UR52, UR49, URZ, UP4 ;  /* 0x0000003f31347287 */ /* 0x000fe2000a000000 */
[----:B------:R-:W-:Y:S01]  /*1530*/  @!P2 IADD3 R16, -R16, RZ, RZ ;  /* 0x000000ff1010a210 */ /* 0x000fe20007ffe1ff */
[----:B------:R-:W-:Y:S01]  /*1540*/  USHF.R.S32.HI UR44, URZ, 0x1f, UR34 ;  /* 0x0000001f3f2c7899 */ /* 0x000fe20008011422 */
[----:B------:R-:W-:Y:S01]  /*1550*/  @!P3 LOP3.LUT R16, RZ, R6, RZ, 0x33, !PT ;  /* 0x00000006ff10b212 */ /* 0x000fe200078e33ff */
[----:B------:R-:W-:Y:S02]  /*1560*/  USHF.R.S32.HI UR53, URZ, 0x1f, UR50 ;  /* 0x0000001f3f357899 */ /* 0x000fe40008011432 */
[----:B------:R-:W-:Y:S02]  /*1570*/  USEL UR51, UR32, URZ, UP4 ;  /* 0x0000003f20337287 */ /* 0x000fe4000a000000 */
[----:B------:R-:W-:Y:S02]  /*1580*/  @UP0 UIADD3 UR35, UR11, UR13, URZ ;  /* 0x0000000d0b230290 */ /* 0x000fe4000fffe03f */
        /* <DEDUP_REMOVED lines=17> */
.L_x_472:
        /* <DEDUP_REMOVED lines=13> */
.L_x_473:
        /* <DEDUP_REMOVED lines=11> */
.L_x_474:
[----:B------:R-:W-:-:S04]  /*1820*/  UIMAD UR5, UR45, UR60, UR56 ;  /* 0x0000003c2d0572a4 */ /* 0x000fc8000f8e0238 */
[----:B------:R-:W-:-:S12]  /*1830*/  UIMAD UR5, UR5, UR58, URZ ;  /* 0x0000003a050572a4 */ /* 0x000fd8000f8e023f */
.L_x_475:
[----:B------:R-:W1:Y:S01]  /*1840*/  S2R R24, SR_TID.X ;  /* 0x0000000000187919 */ /* 0x000e620000002100 */
[----:B------:R-:W2:Y:S01]  /*1850*/  LDC.64 R12, c[0x0][0x420] ;  /* 0x00010800ff0c7b82 */ /* 0x000ea20000000a00 */
[----:B------:R-:W-:Y:S01]  /*1860*/  UIMAD UR14, UR61, UR60, URZ ;  /* 0x0000003c3d0e72a4 */ /* 0x000fe2000f8e023f */
[----:B------:R-:W-:Y:S01]  /*1870*/  SHF.R.S32.HI R225, RZ, 0x1f, R224 ;  /* 0x0000001fffe17819 */ /* 0x000fe200000114e0 */
[----:B------:R-:W-:Y:S01]  /*1880*/  USHF.R.S32.HI UR32, URZ, 0x1f, UR56 ;  /* 0x0000001f3f207899 */ /* 0x000fe20008011438 */
[----:B------:R-:W-:Y:S01]  /*1890*/  IADD3 R4, P0, R224, UR10, RZ ;  /* 0x0000000ae0047c10 */ /* 0x000fe2000ff1e0ff */
[----:B------:R-:W-:Y:S01]  /*18a0*/  ULDC.64 UR10, c[0x0][0x428] ;  /* 0x00010a00000a7ab9 */ /* 0x000fe20000000a00 */
[----:B------:R-:W-:Y:S01]  /*18b0*/  UIADD3 UR27, UR9, UR5, URZ ;  /* 0x00000005091b7290 */ /* 0x000fe2000fffe03f */
[----:B------:R-:W-:Y:S01]  /*18c0*/  BSSY B1, `(.L_x_471) ;  /* 0x00009a6000017945 */ /* 0x000fe20003800000 */
[----:B------:R-:W-:Y:S01]  /*18d0*/  IADD3.X R5, R225, UR48, RZ, P0, !PT ;  /* 0x00000030e1057c10 */ /* 0x000fe200087fe4ff */
[----:B------:R-:W-:Y:S01]  /*18e0*/  UIMAD UR5, UR32, UR10, URZ ;  /* 0x0000000a200572a4 */ /* 0x000fe2000f8e023f */
[----:B------:R-:W-:Y:S01]  /*18f0*/  ULDC.64 UR12, c[0x0][0x258] ;  /* 0x00009600000c7ab9 */ /* 0x000fe20000000a00 */
[----:B------:R-:W-:-:S02]  /*1900*/  UIADD3 UR26, UR9, UR26, URZ ;  /* 0x0000001a091a7290 */ /* 0x000fc4000fffe03f */
[----:B------:R-:W-:Y:S02]  /*1910*/  UIMAD UR15, UR56, UR11, UR5 ;  /* 0x0000000b380f72a4 */ /* 0x000fe4000f8e0205 */
[----:B------:R-:W-:Y:S02]  /*1920*/  USHF.L.U32 UR5, UR14, 0x6, URZ ;  /* 0x000000060e057899 */ /* 0x000fe4000800063f */
[----:B------:R-:W-:Y:S01]  /*1930*/  UISETP.GE.AND UP2, UPT, UR36, 0x1, UPT ;  /* 0x000000012400788c */ /* 0x000fe2000bf46270 */
[----:B------:R-:W-:Y:S01]  /*1940*/  ULDC.64 UR40, c[0x0][0x2b0] ;  /* 0x0000ac0000287ab9 */ /* 0x000fe20000000a00 */
[----:B------:R-:W-:Y:S01]  /*1950*/  ULDC.64 UR42, c[0x0][0x478] ;  /* 0x00011e00002a7ab9 */ /* 0x000fe20000000a00 */
[----:B------:R-:W-:Y:S01]  /*1960*/  ULEA.HI.SX32 UR37, UR37, 0xffffffff, 0x1a ;  /* 0xffffffff25257891 */ /* 0x000fe2000f8fd23f */
[----:B--2---:R-:W-:Y:S01]  /*1970*/  IMAD.WIDE.U32 R4, R12, UR9, R4 ;  /* 0x000000090c047c25 */ /* 0x004fe2000f8e0004 */
[----:B-1----:R-:W-:-:S04]  /*1980*/  SHF.R.S32.HI R23, RZ, 0x1f, R24 ;  /* 0x0000001fff177819 */ /* 0x002fc80000011418 */
[CC--:B------:R-:W-:Y:S02]  /*1990*/  LEA.HI R3, R23.reuse, R24.reuse, RZ, 0x5 ;  /* 0x0000001817037211 */ /* 0x0c0fe400078f28ff */
[----:B------:R-:W-:Y:S02]  /*19a0*/  LEA.HI R2, R23, R24, RZ, 0x3 ;  /* 0x0000001817027211 */ /* 0x000fe400078f18ff */
[----:B------:R-:W-:Y:S02]  /*19b0*/  LOP3.LUT R0, R3, 0xffffffe0, RZ, 0xc0, !PT ;  /* 0xffffffe003007812 */ /* 0x000fe400078ec0ff */
[----:B------:R-:W-:Y:S02]  /*19c0*/  SHF.R.S32.HI R3, RZ, 0x5, R3 ;  /* 0x00000005ff037819 */ /* 0x000fe40000011403 */
[----:B------:R-:W-:Y:S01]  /*19d0*/  SHF.R.S32.HI R2, RZ, 0x3, R2 ;  /* 0x00000003ff027819 */ /* 0x000fe20000011402 */
[----:B------:R-:W-:-:S03]  /*19e0*/  IMAD.IADD R0, R24, 0x1, -R0 ;  /* 0x0000000118007824 */ /* 0x000fc600078e0a00 */
[----:B------:R-:W-:Y:S01]  /*19f0*/  SHF.R.S32.HI R22, RZ, 0x1f, R2 ;  /* 0x0000001fff167819 */ /* 0x000fe20000011402 */
[----:B------:R-:W-:Y:S01]  /*1a00*/  IMAD R14, R3, UR14, R0 ;  /* 0x0000000e030e7c24 */ /* 0x000fe2000f8e0200 */
[----:B------:R-:W-:Y:S01]  /*1a10*/  IADD3 R0, P1, R2, UR9, RZ ;  /* 0x0000000902007c10 */ /* 0x000fe2000ff3e0ff */
[----:B------:R-:W-:-:S03]  /*1a20*/  IMAD R3, R12, UR24, RZ ;  /* 0x000000180c037c24 */ /* 0x000fc6000f8e02ff */
[----:B------:R-:W-:Y:S01]  /*1a30*/  IADD3.X R6, R22, UR24, RZ, P1, !PT ;  /* 0x0000001816067c10 */ /* 0x000fe20008ffe4ff */
[----:B------:R-:W-:Y:S01]  /*1a40*/  IMAD R3, R13, UR9, R3 ;  /* 0x000000090d037c24 */ /* 0x000fe2000f8e0203 */
[----:B------:R-:W-:Y:S01]  /*1a50*/  UIMAD UR9, UR32, UR12, URZ ;  /* 0x0000000c200972a4 */ /* 0x000fe2000f8e023f */
[----:B------:R-:W-:Y:S02]  /*1a60*/  ULDC.64 UR24, c[0x0][0x3e0] ;  /* 0x0000f80000187ab9 */ /* 0x000fe40000000a00 */
[----:B------:R-:W-:Y:S01]  /*1a70*/  IMAD R6, R6, UR22, RZ ;  /* 0x0000001606067c24 */ /* 0x000fe2000f8e02ff */
[----:B------:R-:W-:Y:S01]  /*1a80*/  UIMAD UR13, UR56, UR13, UR9 ;  /* 0x0000000d380d72a4 */ /* 0x000fe2000f8e0209 */
[----:B------:R-:W-:Y:S01]  /*1a90*/  IMAD.IADD R5, R5, 0x1, R3 ;  /* 0x0000000105057824 */ /* 0x000fe200078e0203 */
[----:B------:R-:W-:Y:S01]  /*1aa0*/  USHF.R.S32.HI UR9, URZ, 0x1f, UR5 ;  /* 0x0000001f3f097899 */ /* 0x000fe20008011405 */
[C---:B------:R-:W-:Y:S01]  /*1ab0*/  IMAD R8, R0.reuse, UR23, R6 ;  /* 0x0000001700087c24 */ /* 0x040fe2000f8e0206 */
[----:B------:R-:W-:Y:S01]  /*1ac0*/  UIADD3 UR5, UP1, UP0, UR38, UR5, UR50 ;  /* 0x0000000526057290 */ /* 0x000fe2000f83e032 */
[----:B------:R-:W-:Y:S01]  /*1ad0*/  IMAD.WIDE.U32 R6, R0, UR22, R224 ;  /* 0x0000001600067c25 */ /* 0x000fe2000f8e00e0 */
[----:B------:R-:W-:-:S02]  /*1ae0*/  ULDC.64 UR32, c[0x0][0x400] ;  /* 0x0001000000207ab9 */ /* 0x000fc40000000a00 */
[----:B------:R-:W-:Y:S01]  /*1af0*/  UIADD3.X UR9, UR49, UR9, UR53, UP1, UP0 ;  /* 0x0000000931097290 */ /* 0x000fe20008fe0435 */
[----:B------:R-:W-:Y:S01]  /*1b00*/  IMAD.U32 R0, RZ, RZ, UR10 ;  /* 0x0000000aff007e24 */ /* 0x000fe2000f8e00ff */
[----:B------:R-:W-:Y:S01]  /*1b10*/  IADD3 R6, P0, R6, UR54, RZ ;  /* 0x0000003606067c10 */ /* 0x000fe2000ff1e0ff */
[----:B------:R-:W-:Y:S02]  /*1b20*/  ULDC.64 UR10, c[0x0][0x210] ;  /* 0x00008400000a7ab9 */ /* 0x000fe40000000a00 */
[----:B------:R-:W-:Y:S01]  /*1b30*/  IMAD.WIDE.U32 R4, R0, UR56, R4 ;  /* 0x0000003800047c25 */ /* 0x000fe2000f8e0004 */
[----:B------:R-:W-:Y:S02]  /*1b40*/  IADD3.X R7, R7, UR46, R8, P0, !PT ;  /* 0x0000002e07077c10 */ /* 0x000fe400087fe408 */
[----:B------:R-:W-:Y:S01]  /*1b50*/  PLOP3.LUT P0, PT, PT, PT, UP2, 0x80, 0x0 ;  /* 0x000000000000781c */ /* 0x000fe20003f0f028 */
[----:B------:R-:W-:Y:S01]  /*1b60*/  IMAD.U32 R0, RZ, RZ, UR12 ;  /* 0x0000000cff007e24 */ /* 0x000fe2000f8e00ff */
[----:B------:R-:W-:Y:S01]  /*1b70*/  UIADD3 UR12, UP1, UP0, UR51, UR5, UR55 ;  /* 0x00000005330c7290 */ /* 0x000fe2000f83e037 */
[----:B------:R-:W-:Y:S01]  /*1b80*/  VIADD R5, R5, UR15 ;  /* 0x0000000f05057c36 */ /* 0x000fe20008000000 */
[----:B------:R-:W-:Y:S01]  /*1b90*/  UIMAD.WIDE UR14, UR26, 0x4, UR40 ;  /* 0x000000041a0e78a5 */ /* 0x000fe2000f8e0228 */
[----:B------:R-:W-:Y:S01]  /*1ba0*/  IMAD.WIDE.U32 R6, R0, UR56, R6 ;  /* 0x0000003800067c25 */ /* 0x000fe2000f8e0006 */
[----:B------:R-:W-:-:S02]  /*1bb0*/  UIADD3.X UR5, UR52, UR9, UR47, UP1, UP0 ;  /* 0x0000000934057290 */ /* 0x000fc40008fe042f */
[----:B------:R-:W-:Y:S01]  /*1bc0*/  UIMAD.WIDE UR26, UR27, 0x4, UR42 ;  /* 0x000000041b1a78a5 */ /* 0x000fe2000f8e022a */
[-C--:B------:R-:W-:Y:S01]  /*1bd0*/  IMAD R0, R22, R12.reuse, RZ ;  /* 0x0000000c16007224 */ /* 0x080fe200078e02ff */
[----:B------:R-:W-:Y:S01]  /*1be0*/  LEA R10, P4, R6, UR10, 0x1 ;  /* 0x0000000a060a7c11 */ /* 0x000fe2000f8808ff */
[----:B------:R-:W-:-:S04]  /*1bf0*/  IMAD.WIDE.U32 R4, R2, R12, R4 ;  /* 0x0000000c02047225 */ /* 0x000fc800078e0004 */
[----:B------:R-:W-:Y:S01]  /*1c00*/  IMAD R3, R2, R13, R0 ;  /* 0x0000000d02037224 */ /* 0x000fe200078e0200 */
[----:B------:R-:W-:Y:S01]  /*1c10*/  IADD3 R0, P2, R14, UR12, RZ ;  /* 0x0000000c0e007c10 */ /* 0x000fe2000ff5e0ff */
[----:B------:R-:W-:Y:S01]  /*1c20*/  VIADD R15, R7, UR13 ;  /* 0x0000000d070f7c36 */ /* 0x000fe20008000000 */
[----:B------:R-:W-:Y:S01]  /*1c30*/  LEA R8, P3, R4, UR24, 0x1 ;  /* 0x0000001804087c11 */ /* 0x000fe2000f8608ff */
[----:B------:R-:W-:Y:S01]  /*1c40*/  IMAD.IADD R3, R5, 0x1, R3 ;  /* 0x0000000105037824 */ /* 0x000fe200078e0203 */
[----:B------:R-:W-:Y:S02]  /*1c50*/  LEA R222, P1, R0, UR32, 0x2 ;  /* 0x0000002000de7c11 */ /* 0x000fe4000f8210ff */
[----:B------:R-:W-:Y:S02]  /*1c60*/  LEA.HI.X.SX32 R14, R14, UR5, 0x1, P2 ;  /* 0x000000050e0e7c11 */ /* 0x000fe400090f0eff */
        /* <DEDUP_REMOVED lines=8> */
[C---:B------:R-:W-:Y:S01]  /*1cf0*/  VIADD R19, R2.reuse, 0x20 ;  /* 0x0000002002137836 */ /* 0x040fe20000000000 */
[----:B------:R-:W-:Y:S01]  /*1d00*/  UMOV UR12, UR15 ;  /* 0x0000000f000c7c82 */ /* 0x000fe20008000000 */
[----:B------:R-:W-:Y:S01]  /*1d10*/  UMOV UR15, UR26 ;  /* 0x0000001a000f7c82 */ /* 0x000fe20008000000 */
[----:B------:R-:W-:Y:S01]  /*1d20*/  ULEA.HI UR26, UR9, UR9, URZ, 0x1 ;  /* 0x00000009091a7291 */ /* 0x000fe2000f8f083f */
[----:B------:R-:W-:Y:S05]  /*1d30*/  BSSY B0, `(.L_x_477) ;  /* 0x000001d000007945 */ /* 0x000fea0003800000 */
[----:B------:R-:W-:Y:S01]  /*1d40*/  @P0 BAR.SYNC.DEFER_BLOCKING 0x0 ;  /* 0x0000000000000b1d */ /* 0x000fe20000010000 */
[----:B------:R-:W-:Y:S01]  /*1d50*/  ISETP.GE.AND P4, PT, R2, UR5, PT ;  /* 0x0000000502007c0c */ /* 0x000fe2000bf86270 */
[----:B------:R-:W-:Y:S01]  /*1d60*/  ULOP3.LUT UR26, UR26, 0xfffffffe, URZ, 0xc0, !UPT ;  /* 0xfffffffe1a1a7892 */ /* 0x000fe2000f8ec03f */
[----:B------:R-:W-:Y:S01]  /*1d70*/  ISETP.GE.AND P3, PT, R19, UR5, PT ;  /* 0x0000000513007c0c */ /* 0x000fe2000bf66270 */
[----:B------:R-:W-:-:S02]  /*1d80*/  IMAD.MOV.U32 R234, RZ, RZ, R8 ;  /* 0x000000ffffea7224 */ /* 0x000fc400078e0008 */
[----:B------:R-:W-:Y:S01]  /*1d90*/  UIADD3 UR26, UR9, -UR26, URZ ;  /* 0x8000001a091a7290 */ /* 0x000fe2000fffe03f */
[----:B------:R-:W-:Y:S01]  /*1da0*/  IMAD.MOV.U32 R235, RZ, RZ, R9 ;  /* 0x000000ffffeb7224 */ /* 0x000fe200078e0009 */
[----:B------:R-:W-:Y:S01]  /*1db0*/  UMOV UR13, UR14 ;  /* 0x0000000e000d7c82 */ /* 0x000fe20008000000 */
[----:B------:R-:W-:Y:S01]  /*1dc0*/  UMOV UR14, UR27 ;  /* 0x0000001b000e7c82 */ /* 0x000fe20008000000 */
[----:B------:R-:W-:Y:S01]  /*1dd0*/  UISETP.NE.AND UP0, UPT, UR26, 0x1, UPT ;  /* 0x000000011a00788c */ /* 0x000fe2000bf05270 */
[----:B------:R-:W-:-:S03]  /*1de0*/  VIADD R14, R224, 0x40 ;  /* 0x00000040e00e7836 */ /* 0x000fc60000000000 */
        /* <DEDUP_REMOVED lines=17> */
.L_x_478:
[----:B------:R-:W-:Y:S05]  /*1f00*/  BSYNC B0 ;  /* 0x0000000000007941 */ /* 0x000fea0003800000 */
.L_x_477:
        /* <DEDUP_REMOVED lines=29> */
.L_x_480:
[----:B------:R-:W-:Y:S05]  /*20e0*/  BSYNC B0 ;  /* 0x0000000000007941 */ /* 0x000fea0003800000 */
.L_x_479:
        /* <DEDUP_REMOVED lines=12> */
.L_x_482:
        /* <DEDUP_REMOVED lines=20> */
.L_x_483:
[----:B------:R-:W-:Y:S05]  /*22f0*/  BSYNC B0 ;  /* 0x0000000000007941 */ /* 0x000fea0003800000 */
.L_x_481:
        /* <DEDUP_REMOVED lines=13> */
.L_x_485:
        /* <DEDUP_REMOVED lines=29> */
.L_x_486:
[----:B------:R-:W-:Y:S05]  /*25a0*/  BSYNC B0 ;  /* 0x0000000000007941 */ /* 0x000fea0003800000 */
.L_x_484:
[----:B------:R-:W-:Y:S01]  /*25b0*/  UIMAD UR10, UR44, UR18, URZ ;  /* 0x000000122c0a72a4 */ /* 0x000fe2000f8e023f */
[----:B-1----:R-:W-:Y:S01]  /*25c0*/  IMAD.U32 R4, RZ, RZ, UR18 ;  /* 0x00000012ff047e24 */ /* 0x002fe2000f8e00ff */
[----:B------:R-:W-:Y:S01]  /*25d0*/  ULDC.64 UR22, c[0x0][0x260] ;  /* 0x0000980000167ab9 */ /* 0x000fe20000000a00 */
[----:B------:R-:W-:Y:S01]  /*25e0*/  VIADD R8, R252, 0x8 ;  /* 0x00000008fc087836 */ /* 0x000fe20000000000 */
[----:B------:R-:W-:Y:S01]  /*25f0*/  UIMAD UR11, UR34, UR19, UR10 ;  /* 0x00000013220b72a4 */ /* 0x000fe2000f8e020a */
[----:B------:R-:W-:Y:S01]  /*2600*/  IMAD.WIDE.U32 R4, R4, UR34, R224 ;  /* 0x0000002204047c25 */ /* 0x000fe2000f8e00e0 */
[----:B------:R-:W-:Y:S01]  /*2610*/  UIMAD UR10, UR28, -0x80, UR8 ;  /* 0xffffff801c0a78a4 */ /* 0x000fe2000f8e0208 */
[----:B------:R-:W-:Y:S01]  /*2620*/  BSSY B0, `(.L_x_487) ;  /* 0x0000030000007945 */ /* 0x000fe20003800000 */
[----:B------:R-:W-:Y:S01]  /*2630*/  ISETP.GE.AND P2, PT, R8, UR5, PT ;  /* 0x0000000508007c0c */ /* 0x000fe2000bf46270 */
[----:B------:R-:W-:Y:S01]  /*2640*/  VIADD R11, R252, 0x28 ;  /* 0x00000028fc0b7836 */ /* 0x000fe20000000000 */
[----:B------:R-:W-:Y:S01]  /*2650*/  IADD3 R6, P0, R4, UR17, RZ ;  /* 0x0000001104067c10 */ /* 0x000fe2000ff1e0ff */
[----:B------:R-:W-:Y:S01]  /*2660*/  IMAD.U32 R3, RZ, RZ, UR11 ;  /* 0x0000000bff037e24 */ /* 0x000fe2000f8e00ff */
[----:B------:R-:W-:Y:S01]  /*2670*/  ISETP.GE.AND P5, PT, R2, UR10, PT ;  /* 0x0000000a02007c0c */ /* 0x000fe2000bfa6270 */
[----:B------:R-:W-:Y:S01]  /*2680*/  VIADD R4, R252, 0x20 ;  /* 0x00000020fc047836 */ /* 0x000fe20000000000 */
[----:B------:R-:W-:-:S02]  /*2690*/  P2R R21, PR, RZ, 0x4 ;  /* 0x00000004ff157803 */ /* 0x000fc40000000000 */
[----:B------:R-:W-:Y:S01]  /*26a0*/  IADD3.X R7, R5, UR29, R3, P0, !PT ;  /* 0x0000001d05077c10 */ /* 0x000fe200087fe403 */
[----:B------:R-:W-:Y:S01]  /*26b0*/  IMAD R3, R17, UR22, RZ ;  /* 0x0000001611037c24 */ /* 0x000fe2000f8e02ff */
[----:B------:R-:W-:Y:S02]  /*26c0*/  ISETP.GE.AND P0, PT, R4, UR5, PT ;  /* 0x0000000504007c0c */ /* 0x000fe4000bf06270 */
[----:B------:R-:W-:Y:S01]  /*26d0*/  ISETP.GE.AND P2, PT, R252, UR5, PT ;  /* 0x00000005fc007c0c */ /* 0x000fe2000bf46270 */
[C---:B------:R-:W-:Y:S01]  /*26e0*/  IMAD R3, R16.reuse, UR23, R3 ;  /* 0x0000001710037c24 */ /* 0x040fe2000f8e0203 */
[----:B------:R-:W-:Y:S01]  /*26f0*/  P2R R20, PR, RZ, 0x1 ;  /* 0x00000001ff147803 */ /* 0x000fe20000000000 */
[----:B------:R-:W-:Y:S01]  /*2700*/  IMAD.WIDE.U32 R6, R16, UR22, R6 ;  /* 0x0000001610067c25 */ /* 0x000fe2000f8e0006 */
[----:B------:R-:W-:Y:S01]  /*2710*/  ISETP.GE.AND P0, PT, R11, UR5, PT ;  /* 0x000000050b007c0c */ /* 0x000fe2000bf06270 */
[----:B------:R1:W-:Y:S01]  /*2720*/  @P5 STS.128 [R0+0xc000], RZ ;  /* 0x00c000ff00005388 */ /* 0x0003e20000000c00 */
[----:B------:R-:W-:Y:S01]  /*2730*/  P2R R18, PR, RZ, 0x4 ;  /* 0x00000004ff127803 */ /* 0x000fe20000000000 */
[----:B------:R-:W-:Y:S01]  /*2740*/  IMAD.IADD R10, R7, 0x1, R3 ;  /* 0x00000001070a7824 */ /* 0x000fe200078e0203 */
[----:B------:R-:W-:Y:S01]  /*2750*/  P2R R15, PR, RZ, 0x1 ;  /* 0x00000001ff0f7803 */ /* 0x000fe20000000000 */
[----:B------:R1:W-:Y:S01]  /*2760*/  @P5 STS.128 [R0+0x10000], RZ ;  /* 0x010000ff00005388 */ /* 0x0003e20000000c00 */
[----:B------:R-:W-:Y:S07]  /*2770*/  @P5 BRA `(.L_x_488) ;  /* 0x0000000000685947 */ /* 0x000fee0003800000 */
        /* <DEDUP_REMOVED lines=26> */
.L_x_488:
[----:B------:R-:W-:Y:S05]  /*2920*/  BSYNC B0 ;  /* 0x0000000000007941 */ /* 0x000fea0003800000 */
.L_x_487:
        /* <DEDUP_REMOVED lines=33> */
.L_x_490:
[----:B------:R-:W-:Y:S05]  /*2b40*/  BSYNC B0 ;  /* 0x0000000000007941 */ /* 0x000fea0003800000 */
.L_x_489:
        /* <DEDUP_REMOVED lines=34> */
.L_x_492:
[----:B------:R-:W-:Y:S05]  /*2d70*/  BSYNC B0 ;  /* 0x0000000000007941 */ /* 0x000fea0003800000 */
.L_x_491:
        /* <DEDUP_REMOVED lines=33> */
.L_x_494:
[----:B------:R-:W-:Y:S05]  /*2f90*/  BSYNC B0 ;  /* 0x0000000000007941 */ /* 0x000fea0003800000 */
.L_x_493:
        /* <DEDUP_REMOVED lines=42> */
.L_x_496:
[----:B------:R-:W-:Y:S05]  /*3240*/  BSYNC B0 ;  /* 0x0000000000007941 */ /* 0x000fea0003800000 */
.L_x_495:
        /* <DEDUP_REMOVED lines=32> */
.L_x_498:
[----:B------:R-:W-:Y:S05]  /*3450*/  BSYNC B0 ;  /* 0x0000000000007941 */ /* 0x000fea0003800000 */
.L_x_497:
        /* <DEDUP_REMOVED lines=32> */
.L_x_500:
[----:B------:R-:W-:Y:S05]  /*3660*/  BSYNC B0 ;  /* 0x0000000000007941 */ /* 0x000fea0003800000 */
.L_x_499:
        /* <DEDUP_REMOVED lines=32> */
.L_x_502:
[----:B------:R-:W-:Y:S05]  /*3870*/  BSYNC B0 ;  /* 0x0000000000007941 */ /* 0x000fea0003800000 */
.L_x_501:
[----:B------:R-:W-:Y:S01]  /*3880*/  ULDC.64 UR18, c[0x0][0x3c8] ;  /* 0x0000f20000127ab9 */ /* 0x000fe20000000a00 */
[----:B------:R-:W-:Y:S01]  /*3890*/  USHF.R.S32.HI UR10, URZ, 0x1f, UR56 ;  /* 0x0000001f3f0a7899 */ /* 0x000fe20008011438 */
[----:B------:R-:W-:Y:S01]  /*38a0*/  ISETP.NE.AND P6, PT, R18, RZ, PT ;  /* 0x000000ff1200720c */ /* 0x000fe20003fc5270 */
[----:B------:R-:W-:Y:S01]  /*38b0*/  UISETP.NE.U32.AND UP1, UPT, UR18, URZ, UPT ;  /* 0x0000003f1200728c */ /* 0x000fe2000bf25070 */
[----:B------:R-:W-:Y:S02]  /*38c0*/  SHF.R.S32.HI R7, RZ, 0x1f, R252 ;  /* 0x0000001fff077819 */ /* 0x000fe400000114fc */
[----:B------:R-:W-:Y:S01]  /*38d0*/  ISETP.NE.AND P5, PT, R21, RZ, PT ;  /* 0x000000ff1500720c */ /* 0x000fe20003fa5270 */
[----:B------:R-:W-:Y:S01]  /*38e0*/  UISETP.NE.AND.EX UP1, UPT, UR19, URZ, UPT, UP1 ;  /* 0x0000003f1300728c */ /* 0x000fe2000bf25310 */
[----:B------:R-:W-:Y:S01]  /*38f0*/  ISETP.NE.AND P4, PT, R20, RZ, PT ;  /* 0x000000ff1400720c */ /* 0x000fe20003f85270 */
[----:B------:R-:W-:Y:S01]  /*3900*/  IMAD.MOV.U32 R239, RZ, RZ, 0x7f800000 ;  /* 0x7f800000ffef7424 */ /* 0x000fe200078e00ff */
[----:B------:R-:W-:Y:S01]  /*3910*/  ISETP.NE.AND P3, PT, R15, RZ, PT ;  /* 0x000000ff0f00720c */ /* 0x000fe20003f65270 */
[----:B------:R-:W-:Y:S01]  /*3920*/  IMAD.MOV.U32 R240, RZ, RZ, 0x7f800000 ;  /* 0x7f800000fff07424 */ /* 0x000fe200078e00ff */
[----:B------:R-:W-:Y:S01]  /*3930*/  SHF.R.S32.HI R5, RZ, 0x1f, R11 ;  /* 0x0000001fff057819 */ /* 0x000fe2000001140b */
[----:B------:R-:W-:Y:S01]  /*3940*/  IMAD.MOV.U32 R237, RZ, RZ, 0x7f800000 ;  /* 0x7f800000ffed7424 */ /* 0x000fe200078e00ff */
[----:B------:R-:W-:Y:S01]  /*3950*/  PLOP3.LUT P2, PT, PT, PT, UP1, 0x80, 0x0 ;  /* 0x000000000000781c */ /* 0x000fe20003f4f018 */
[----:B------:R-:W-:Y:S01]  /*3960*/  IMAD.MOV.U32 R238, RZ, RZ, 0x7f800000 ;  /* 0x7f800000ffee7424 */ /* 0x000fe200078e00ff */
[----:B------:R-:W0:Y:S01]  /*3970*/  LDGDEPBAR ;  /* 0x00000000000079af */ /* 0x000e220000000000 */
[----:B------:R-:W-:Y:S01]  /*3980*/  ULDC UR17, c[0x0][0x2d0] ;  /* 0x0000b40000117ab9 */ /* 0x000fe20000000800 */
[----:B------:R-:W-:Y:S01]  /*3990*/  @UP1 ULDC.64 UR20, c[0x0][0x3d0] ;  /* 0x0000f40000141ab9 */ /* 0x000fe20000000a00 */
[----:B------:R-:W-:Y:S01]  /*39a0*/  @UP1 UMOV UR11, UR10 ;  /* 0x0000000a000b1c82 */ /* 0x000fe20008000000 */
[----:B------:R-:W-:Y:S01]  /*39b0*/  @UP1 UIMAD UR5, UR57, UR20, URZ ;  /* 0x00000014390512a4 */ /* 0x000fe2000f8e023f */
[----:B------:R-:W-:-:S02]  /*39c0*/  @UP1 UMOV UR10, UR56 ;  /* 0x00000038000a1c82 */ /* 0x000fc40008000000 */
[----:B------:R-:W-:Y:S02]  /*39d0*/  @UP1 UIMAD.WIDE.U32 UR10, UR45, UR20, UR10 ;  /* 0x000000142d0a12a5 */ /* 0x000fe4000f8e000a */
[----:B------:R-:W-:Y:S02]  /*39e0*/  @UP1 UIMAD UR5, UR45, UR21, UR5 ;  /* 0x000000152d0512a4 */ /* 0x000fe4000f8e0205 */
[----:B------:R-:W-:Y:S02]  /*39f0*/  @UP1 ULEA UR18, UP0, UR10, UR18, 0x2 ;  /* 0x000000120a121291 */ /* 0x000fe4000f80103f */
[----:B------:R-:W-:-:S04]  /*3a00*/  @UP1 UIADD3 UR5, UR11, UR5, URZ ;  /* 0x000000050b051290 */ /* 0x000fc8000fffe03f */
[----:B------:R-:W-:Y:S01]  /*3a10*/  @UP1 ULEA.HI.X UR19, UR10, UR19, UR5, 0x2, UP0 ;  /* 0x000000130a131291 */ /* 0x000fe200080f1405 */
[----:B-1----:R-:W-:Y:S01]  /*3a20*/  IMAD.U32 R2, RZ, RZ, UR18 ;  /* 0x00000012ff027e24 */ /* 0x002fe2000f8e00ff */
[----:B--234-:R-:W-:Y:S01]  /*3a30*/  SHF.L.U64.HI R0, R252, 0x2, R7 ;  /* 0x00000002fc007819 */ /* 0x01cfe20000010207 */
[----:B------:R-:W-:Y:S01]  /*3a40*/  @UP1 ULDC UR5, c[0x0][0x2e8] ;  /* 0x0000ba0000051ab9 */ /* 0x000fe20000000800 */
[----:B------:R-:W-:Y:S01]  /*3a50*/  VIADD R212, R218, 0x2000 ;  /* 0x00002000dad47836 */ /* 0x000fe20000000000 */
[----:B------:R-:W-:Y:S01]  /*3a60*/  UIADD3 UR10, UR34, 0x80, URZ ;  /* 0x00000080220a7890 */ /* 0x000fe2000fffe03f */
[----:B------:R-:W-:Y:S02]  /*3a70*/  IMAD.U32 R3, RZ, RZ, UR19 ;  /* 0x00000013ff037e24 */ /* 0x000fe4000f8e00ff */
[----:B------:R-:W-:Y:S02]  /*3a80*/  IMAD.MOV.U32 R219, RZ, RZ, 0x20 ;  /* 0x00000020ffdb7424 */ /* 0x000fe400078e00ff */
[----:B------:R-:W-:Y:S01]  /*3a90*/  IMAD.MOV.U32 R217, RZ, RZ, 0x40 ;  /* 0x00000040ffd97424 */ /* 0x000fe200078e00ff */
[----:B------:R1:W2:Y:S01]  /*3aa0*/  @P2 LDG.E R6, desc[UR6][R2.64] ;  /* 0x0000000602062981 */ /* 0x0002a2000c1e1900 */
[----:B------:R-:W-:Y:S01]  /*3ab0*/  IMAD.MOV.U32 R230, RZ, RZ, R221 ;  /* 0x000000ffffe67224 */ /* 0x000fe200078e00dd */
[----:B------:R-:W-:Y:S01]  /*3ac0*/  CS2R R158, SRZ ;  /* 0x00000000009e7805 */ /* 0x000fe2000001ff00 */
[----:B------:R-:W-:Y:S01]  /*3ad0*/  IMAD.SHL.U32 R246, R252, 0x4, RZ ;  /* 0x00000004fcf67824 */ /* 0x000fe200078e00ff */
        /* <DEDUP_REMOVED lines=20> */
[----:B------:R-:W-:Y:S01]  /*3c20*/  CS2R R120, SRZ ;  /* 0x0000000000787805 */ /* 0x000fe2000001ff00 */
[----:B-1----:R-:W-:Y:S01]  /*3c30*/  IMAD.SHL.U32 R2, R252, 0x4, RZ ;  /* 0x00000004fc027824 */ /* 0x002fe200078e00ff */
[----:B------:R-:W-:Y:S02]  /*3c40*/  CS2R R118, SRZ ;  /* 0x0000000000767805 */ /* 0x000fe4000001ff00 */
[----:B------:R-:W-:Y:S02]  /*3c50*/  CS2R R116, SRZ ;  /* 0x0000000000747805 */ /* 0x000fe4000001ff00 */
[----:B------:R-:W-:Y:S02]  /*3c60*/  CS2R R110, SRZ ;  /* 0x00000000006e7805 */ /* 0x000fe4000001ff00 */
[----:B------:R-:W-:-:S02]  /*3c70*/  CS2R R108, SRZ ;  /* 0x00000000006c7805 */ /* 0x000fc4000001ff00 */
[----:B------:R-:W-:Y:S02]  /*3c80*/  IADD3 R2, P0, R2, UR13, RZ ;  /* 0x0000000d02027c10 */ /* 0x000fe4000ff1e0ff */
[----:B------:R-:W-:Y:S02]  /*3c90*/  CS2R R114, SRZ ;  /* 0x0000000000727805 */ /* 0x000fe4000001ff00 */
[----:B------:R-:W-:Y:S02]  /*3ca0*/  CS2R R112, SRZ ;  /* 0x0000000000707805 */ /* 0x000fe4000001ff00 */
[----:B------:R-:W-:Y:S02]  /*3cb0*/  CS2R R106, SRZ ;  /* 0x00000000006a7805 */ /* 0x000fe4000001ff00 */
[----:B------:R-:W-:Y:S02]  /*3cc0*/  IADD3.X R3, R0, UR12, RZ, P0, !PT ;  /* 0x0000000c00037c10 */ /* 0x000fe400087fe4ff */
[----:B------:R-:W-:-:S02]  /*3cd0*/  CS2R R104, SRZ ;  /* 0x0000000000687805 */ /* 0x000fc4000001ff00 */
[----:B------:R-:W-:Y:S02]  /*3ce0*/  LEA.HI R0, R23, R24, RZ, 0x4 ;  /* 0x0000001817007211 */ /* 0x000fe400078f20ff */
[----:B------:R-:W-:Y:S02]  /*3cf0*/  CS2R R102, SRZ ;  /* 0x0000000000667805 */ /* 0x000fe4000001ff00 */
[C---:B------:R-:W-:Y:S01]  /*3d00*/  @!P3 LEA R4, P0, R11.reuse, UR13, 0x2 ;  /* 0x0000000d0b04bc11 */ /* 0x040fe2000f8010ff */
[----:B------:R-:W5:Y:S01]  /*3d10*/  @!P6 LDG.E R239, desc[UR6][R2.64] ;  /* 0x0000000602efe981 */ /* 0x000f62000c1e1900 */
[----:B------:R-:W-:Y:S02]  /*3d20*/  LOP3.LUT R0, R0, 0xfffffff0, RZ, 0xc0, !PT ;  /* 0xfffffff000007812 */ /* 0x000fe400078ec0ff */
[----:B------:R-:W-:Y:S02]  /*3d30*/  CS2R R100, SRZ ;  /* 0x0000000000647805 */ /* 0x000fe4000001ff00 */
[----:B------:R-:W-:Y:S01]  /*3d40*/  @!P3 LEA.HI.X R5, R11, UR12, R5, 0x2, P0 ;  /* 0x0000000c0b05bc11 */ /* 0x000fe200080f1405 */
[----:B------:R-:W5:Y:S01]  /*3d50*/  @!P5 LDG.E R240, desc[UR6][R2.64+0x20] ;  /* 0x0000200602f0d981 */ /* 0x000f62000c1e1900 */
[----:B------:R-:W-:Y:S01]  /*3d60*/  CS2R R94, SRZ ;  /* 0x00000000005e7805 */ /* 0x000fe2000001ff00 */
[----:B------:R-:W-:Y:S01]  /*3d70*/  IMAD.IADD R0, R24, 0x1, -R0 ;  /* 0x0000000118007824 */ /* 0x000fe200078e0a00 */
[----:B------:R-:W-:Y:S01]  /*3d80*/  CS2R R92, SRZ ;  /* 0x00000000005c7805 */ /* 0x000fe2000001ff00 */
[----:B------:R1:W5:Y:S01]  /*3d90*/  @!P4 LDG.E R237, desc[UR6][R2.64+0x80] ;  /* 0x0000800602edc981 */ /* 0x000362000c1e1900 */
[----:B------:R-:W-:-:S02]  /*3da0*/  CS2R R98, SRZ ;  /* 0x0000000000627805 */ /* 0x000fc4000001ff00 */
[----:B------:R-:W-:Y:S02]  /*3db0*/  CS2R R96, SRZ ;  /* 0x0000000000607805 */ /* 0x000fe4000001ff00 */
[----:B------:R-:W-:Y:S01]  /*3dc0*/  CS2R R90, SRZ ;  /* 0x00000000005a7805 */ /* 0x000fe2000001ff00 */
[----:B------:R3:W5:Y:S01]  /*3dd0*/  @!P3 LDG.E R238, desc[UR6][R4.64] ;  /* 0x0000000604eeb981 */ /* 0x000762000c1e1900 */
        /* <DEDUP_REMOVED lines=19> */
[----:B------:R-:W-:Y:S01]  /*3f10*/  CS2R R46, SRZ ;  /* 0x00000000002e7805 */ /* 0x000fe2000001ff00 */
[----:B-1----:R-:W2:Y:S01]  /*3f20*/  @P2 MUFU.RCP R3, UR5 ;  /* 0x0000000500032d08 */ /* 0x002ea20008001000 */
[----:B------:R-:W-:Y:S02]  /*3f30*/  SHF.R.S32.HI R2, RZ, 0x1f, R0 ;  /* 0x0000001fff027819 */ /* 0x000fe40000011400 */
[----:B------:R-:W-:-:S02]  /*3f40*/  CS2R R44, SRZ ;  /* 0x00000000002c7805 */ /* 0x000fc4000001ff00 */
[----:B------:R-:W-:Y:S02]  /*3f50*/  CS2R R50, SRZ ;  /* 0x0000000000327805 */ /* 0x000fe4000001ff00 */
[----:B------:R-:W-:Y:S02]  /*3f60*/  CS2R R48, SRZ ;  /* 0x0000000000307805 */ /* 0x000fe4000001ff00 */
[----:B------:R-:W-:Y:S02]  /*3f70*/  LEA.HI R2, R2, R0, RZ, 0x3 ;  /* 0x0000000002027211 */ /* 0x000fe400078f18ff */
[----:B------:R-:W-:Y:S02]  /*3f80*/  CS2R R42, SRZ ;  /* 0x00000000002a7805 */ /* 0x000fe4000001ff00 */
[----:B------:R-:W-:Y:S02]  /*3f90*/  CS2R R40, SRZ ;  /* 0x0000000000287805 */ /* 0x000fe4000001ff00 */
[----:B------:R-:W-:-:S02]  /*3fa0*/  CS2R R38, SRZ ;  /* 0x0000000000267805 */ /* 0x000fc4000001ff00 */
[----:B------:R-:W-:Y:S02]  /*3fb0*/  LOP3.LUT R2, R2, 0xfffffff8, RZ, 0xc0, !PT ;  /* 0xfffffff802027812 */ /* 0x000fe400078ec0ff */
[----:B------:R-:W-:Y:S02]  /*3fc0*/  CS2R R36, SRZ ;  /* 0x0000000000247805 */ /* 0x000fe4000001ff00 */
[----:B------:R-:W-:Y:S01]  /*3fd0*/  SHF.L.U64.HI R245, R252, 0x2, R7 ;  /* 0x00000002fcf57819 */ /* 0x000fe20000010207 */
[----:B------:R-:W-:Y:S01]  /*3fe0*/  ULDC UR18, c[0x0][0x2dc] ;  /* 0x0000b70000127ab9 */ /* 0x000fe20000000800 */
[----:B------:R-:W-:-:S05]  /*3ff0*/  IMAD.IADD R0, R0, 0x1, -R2 ;  /* 0x0000000100007824 */ /* 0x000fca00078e0a02 */
[C---:B------:R-:W-:Y:S02]  /*4000*/  LOP3.LUT P0, RZ, R0.reuse, 0x2, RZ, 0xc0, !PT ;  /* 0x0000000200ff7812 */ /* 0x040fe4000780c0ff */
[----:B------:R-:W-:Y:S01]  /*4010*/  LOP3.LUT P3, RZ, R0, 0x4, RZ, 0xc0, !PT ;  /* 0x0000000400ff7812 */ /* 0x000fe2000786c0ff */
[----:B------:R-:W-:Y:S02]  /*4020*/  VIADD R0, R252, 0xffffffc0 ;  /* 0xffffffc0fc007836 */ /* 0x000fe40000000000 */
[----:B---3--:R-:W-:Y:S02]  /*4030*/  VIADD R4, R220, 0x2000 ;  /* 0x00002000dc047836 */ /* 0x008fe40000000000 */
[----:B------:R-:W-:Y:S01]  /*4040*/  IMAD.SHL.U32 R243, R0, 0x4, RZ ;  /* 0x0000000400f37824 */ /* 0x000fe200078e00ff */
[----:B------:R-:W-:Y:S02]  /*4050*/  SEL R212, R212, R218, !P1 ;  /* 0x000000dad4d47207 */ /* 0x000fe40004800000 */
[----:B------:R-:W-:-:S02]  /*4060*/  SEL R4, R4, R220, !P1 ;  /* 0x000000dc04047207 */ /* 0x000fc40004800000 */
[----:B------:R-:W-:Y:S02]  /*4070*/  LEA R212, R212, UR4, 0x1 ;  /* 0x00000004d4d47c11 */ /* 0x000fe4000f8e08ff */
[----:B------:R-:W-:Y:S02]  /*4080*/  LEA R211, R4, UR4, 0x1 ;  /* 0x0000000404d37c11 */ /* 0x000fe4000f8e08ff */
[----:B------:R-:W-:Y:S02]  /*4090*/  SEL R219, R219, 0xffffffe0, !P0 ;  /* 0xffffffe0dbdb7807 */ /* 0x000fe40004000000 */
[----:B------:R-:W-:Y:S01]  /*40a0*/  SEL R217, R217, 0xffffffc0, !P3 ;  /* 0xffffffc0d9d97807 */ /* 0x000fe20005800000 */
[----:B------:R-:W-:Y:S01]  /*40b0*/  UMOV UR5, URZ ;  /* 0x0000003f00057c82 */ /* 0x000fe20008000000 */
[----:B------:R-:W-:-:S03]  /*40c0*/  UISETP.GE.AND UP0, UPT, UR10, UR8, UPT ;  /* 0x000000080a00728c */ /* 0x000fc6000bf06270 */
[----:B------:R-:W-:Y:S01]  /*40d0*/  ULDC UR10, c[0x0][0x2ec] ;  /* 0x0000bb00000a7ab9 */ /* 0x000fe20000000800 */
[----:B--2---:R-:W-:-:S05]  /*40e0*/  @P2 FMUL.FTZ R2, R6, R3 ;  /* 0x0000000306022220 */ /* 0x004fca0000410000 */
[----:B------:R-:W-:Y:S01]  /*40f0*/  @P2 R2UR UR11, R2 ;  /* 0x00000000020b22ca */ /* 0x000fe200000e0000 */
[----:B------:R-:W-:-:S04]  /*4100*/  IMAD.U32 R2, RZ, RZ, UR28 ;  /* 0x0000001cff027e24 */ /* 0x000fc8000f8e00ff */
[----:B------:R-:W-:Y:S01]  /*4110*/  IMAD R3, R2, 0x80, R247 ;  /* 0x0000008002037824 */ /* 0x000fe200078e02f7 */
[----:B------:R-:W-:-:S04]  /*4120*/  SHF.R.S32.HI R2, RZ, 0x1f, R0 ;  /* 0x0000001fff027819 */ /* 0x000fc80000011400 */
[----:B------:R-:W-:Y:S02]  /*4130*/  SHF.L.U64.HI R244, R0, 0x2, R2 ;  /* 0x0000000200f47819 */ /* 0x000fe40000010202 */
[----:B------:R-:W-:Y:S01]  /*4140*/  IADD3 R0, R252, -UR36, -R3 ;  /* 0x80000024fc007c10 */ /* 0x000fe2000fffe803 */
[----:B------:R-:W-:-:S04]  /*4150*/  @UP1 UMOV UR5, UR11 ;  /* 0x0000000b00051c82 */ /* 0x000fc80008000000 */
[----:B------:R-:W-:-:S07]  /*4160*/  VIADD R242, R0, UR8 ;  /* 0x0000000800f27c36 */ /* 0x000fce0008000000 */
.L_x_505:
        /* <DEDUP_REMOVED lines=8> */
[----:B------:R-:W-:Y:S04]  /*41f0*/  UISETP.GE.AND UP3, UPT, UR9, 0x1, UPT ;  /* 0x000000010900788c */ /* 0x000fe8000bf66270 */
[----:B------:R-:W-:Y:S01]  /*4200*/  SEL R217, R208, 0xffffffc0, !P3 ;  /* 0xffffffc0d0d97807 */ /* 0x000fe20005800000 */
[----:B------:R-:W-:Y:S04]  /*4210*/  DEPBAR.LE SB0, 0x0 ;  /* 0x000080000000791a */ /* 0x000fe80000000000 */
[----:B------:R-:W-:Y:S06]  /*4220*/  BAR.SYNC.DEFER_BLOCKING 0x0 ;  /* 0x0000000000007b1d */ /* 0x000fec0000010000 */
[----:B------:R-:W-:Y:S08]  /*4230*/  LDSM.16.M88.4 R32, [R212] ;  /* 0x00000000d420783b */ /* 0x000ff00000000200 */
[----:B------:R-:W1:Y:S08]  /*4240*/  LDSM.16.M88.4 R16, [R214+UR4+0xc000] ;  /* 0x00c00004d610783b */ /* 0x000e700008000200 */
[----:B------:R-:W2:Y:S08]  /*4250*/  LDSM.16.M88.4 R28, [R212+0x1000] ;  /* 0x00100000d41c783b */ /* 0x000eb00000000200 */
[----:B------:R-:W3:Y:S08]  /*4260*/  LDSM.16.M88.4 R164, [R214+UR4+0xc800] ;  /* 0x00c80004d6a4783b */ /* 0x000ef00008000200 */
[----:B------:R-:W-:Y:S08]  /*4270*/  LDSM.16.M88.4 R168, [R0] ;  /* 0x0000000000a8783b */ /* 0x000ff00000000200 */
[----:B------:R-:W4:Y:S01]  /*4280*/  LDSM.16.M88.4 R172, [R213] ;  /* 0x00000000d5ac783b */ /* 0x000f220000000200 */
[-C--:B-1----:R-:W-:Y:S07]  /*4290*/  HMMA.16816.F32.BF16 R4, R32, R16.reuse, RZ ;  /* 0x000000102004723c */ /* 0x082fee00000418ff */
[----:B------:R-:W1:Y:S01]  /*42a0*/  LDSM.16.M88.4 R176, [R0+0x1000] ;  /* 0x0010000000b0783b */ /* 0x000e620000000200 */
[C---:B--2---:R-:W-:Y:S07]  /*42b0*/  HMMA.16816.F32.BF16 R8, R28.reuse, R16, RZ ;  /* 0x000000101c08723c */ /* 0x044fee00000418ff */
[----:B------:R-:W2:Y:S01]  /*42c0*/  LDSM.16.M88.4 R180, [R213+0x800] ;  /* 0x00080000d5b4783b */ /* 0x000ea20000000200 */
[-C--:B------:R-:W-:Y:S07]  /*42d0*/  HMMA.16816.F32.BF16 R12, R28, R18.reuse, RZ ;  /* 0x000000121c0c723c */ /* 0x080fee00000418ff */
[----:B------:R-:W-:Y:S01]  /*42e0*/  LDSM.16.M88.4 R184, [R3] ;  /* 0x0000000003b8783b */ /* 0x000fe20000000200 */
[C---:B------:R-:W-:Y:S07]  /*42f0*/  HMMA.16816.F32.BF16 R16, R32.reuse, R18, RZ ;  /* 0x000000122010723c */ /* 0x040fee00000418ff */
[----:B------:R-:W2:Y:S01]  /*4300*/  LDSM.16.M88.4 R188, [R216] ;  /* 0x00000000d8bc783b */ /* 0x000ea20000000200 */
[-C--:B---3--:R-:W-:Y:S06]  /*4310*/  HMMA.16816.F32.BF16 R20, R32, R164.reuse, RZ ;  /* 0x000000a42014723c */ /* 0x088fec00000418ff */
[C---:B------:R-:W-:Y:S01]  /*4320*/  HMMA.16816.F32.BF16 R24, R28.reuse, R164, RZ ;  /* 0x000000a41c18723c */ /* 0x040fe200000418ff */
[----:B------:R-:W3:Y:S05]  /*4330*/  LDSM.16.M88.4 R192, [R3+0x1000] ;  /* 0x0010000003c0783b */ /* 0x000eea0000000200 */
[-C--:B------:R-:W-:Y:S03]  /*4340*/  HMMA.16816.F32.BF16 R28, R28, R166.reuse, RZ ;  /* 0x000000a61c1c723c */ /* 0x080fe600000418ff */
[----:B------:R-:W3:Y:S03]  /*4350*/  LDSM.16.M88.4 R196, [R216+0x800] ;  /* 0x00080000d8c4783b */ /* 0x000ee60000000200 */
[----:B------:R-:W-:Y:S05]  /*4360*/  HMMA.16816.F32.BF16 R32, R32, R166, RZ ;  /* 0x000000a62020723c */ /* 0x000fea00000418ff */
[----:B------:R-:W-:Y:S01]  /*4370*/  LDSM.16.M88.4 R164, [R2] ;  /* 0x0000000002a4783b */ /* 0x000fe20000000200 */
[-C--:B----4-:R-:W-:Y:S06]  /*4380*/  HMMA.16816.F32.BF16 R4, R168, R172.reuse, R4 ;  /* 0x000000aca804723c */ /* 0x090fec0000041804 */
[C---:B-1----:R-:W-:Y:S01]  /*4390*/  HMMA.16816.F32.BF16 R8, R176.reuse, R172, R8 ;  /* 0x000000acb008723c */ /* 0x042fe20000041808 */
[----:B------:R-:W-:Y:S05]  /*43a0*/  LDSM.16.M88.4 R200, [R2+0x1000] ;  /* 0x0010000002c8783b */ /* 0x000fea0000000200 */
[-C--:B------:R-:W-:Y:S06]  /*43b0*/  HMMA.16816.F32.BF16 R12, R176, R174.reuse, R12 ;  /* 0x000000aeb00c723c */ /* 0x080fec000004180c */
[C---:B------:R-:W-:Y:S01]  /*43c0*/  HMMA.16816.F32.BF16 R16, R168.reuse, R174, R16 ;  /* 0x000000aea810723c */ /* 0x040fe20000041810 */
[----:B------:R-:W1:Y:S05]  /*43d0*/  LDSM.16.M88.4 R172, [R215] ;  /* 0x00000000d7ac783b */ /* 0x000e6a0000000200 */
[-C--:B--2---:R-:W-:Y:S06]  /*43e0*/  HMMA.16816.F32.BF16 R20, R168, R180.reuse, R20 ;  /* 0x000000b4a814723c */ /* 0x084fec0000041814 */
[C---:B------:R-:W-:Y:S06]  /*43f0*/  HMMA.16816.F32.BF16 R24, R176.reuse, R180, R24 ;  /* 0x000000b4b018723c */ /* 0x040fec0000041818 */
[-C--:B------:R-:W-:Y:S01]  /*4400*/  HMMA.16816.F32.BF16 R28, R176, R182.reuse, R28 ;  /* 0x000000b6b01c723c */ /* 0x080fe2000004181c */
[----:B------:R-:W2:Y:S05]  /*4410*/  LDSM.16.M88.4 R176, [R215+0x800] ;  /* 0x00080000d7b0783b */ /* 0x000eaa0000000200 */
[----:B------:R-:W-:Y:S03]  /*4420*/  HMMA.16816.F32.BF16 R32, R168, R182, R32 ;  /* 0x000000b6a820723c */ /* 0x000fe60000041820 */
[----:B------:R-:W-:Y:S03]  /*4430*/  LDSM.16.M88.4 R168, [R212+0x2000] ;  /* 0x00200000d4a8783b */ /* 0x000fe60000000200 */
[-C--:B------:R-:W-:Y:S05]  /*4440*/  HMMA.16816.F32.BF16 R4, R184, R188.reuse, R4 ;  /* 0x000000bcb804723c */ /* 0x080fea0000041804 */
[----:B------:R-:W4:Y:S01]  /*4450*/  LDSM.16.M88.4 R180, [R214+UR4+0x10000] ;  /* 0x01000004d6b4783b */ /* 0x000f220008000200 */
[C---:B---3--:R-:W-:Y:S06]  /*4460*/  HMMA.16816.F32.BF16 R8, R192.reuse, R188, R8 ;  /* 0x000000bcc008723c */ /* 0x048fec0000041808 */
[-C--:B------:R-:W-:Y:S06]  /*4470*/  HMMA.16816.F32.BF16 R12, R192, R190.reuse, R12 ;  /* 0x000000bec00c723c */ /* 0x080fec000004180c */
[C---:B------:R-:W-:Y:S01]  /*4480*/  HMMA.16816.F32.BF16 R16, R184.reuse, R190, R16 ;  /* 0x000000beb810723c */ /* 0x040fe20000041810 */
[----:B------:R-:W3:Y:S05]  /*4490*/  LDSM.16.M88.4 R188, [R212+0x3000] ;  /* 0x00300000d4bc783b */ /* 0x000eea0000000200 */
[-C--:B------:R-:W-:Y:S06]  /*44a0*/  HMMA.16816.F32.BF16 R20, R184, R196.reuse, R20 ;  /* 0x000000c4b814723c */ /* 0x080fec0000041814 */
[C---:B------:R-:W-:Y:S06]  /*44b0*/  HMMA.16816.F32.BF16 R24, R192.reuse, R196, R24 ;  /* 0x000000c4c018723c */ /* 0x040fec0000041818 */
[-C--:B------:R-:W-:Y:S01]  /*44c0*/  HMMA.16816.F32.BF16 R28, R192, R198.reuse, R28 ;  /* 0x000000c6c01c723c */ /* 0x080fe2000004181c */
[----:B------:R-:W3:Y:S05]  /*44d0*/  LDSM.16.M88.4 R192, [R214+UR4+0x10800] ;  /* 0x01080004d6c0783b */ /* 0x000eea0008000200 */
[----:B------:R-:W-:Y:S03]  /*44e0*/  HMMA.16816.F32.BF16 R32, R184, R198, R32 ;  /* 0x000000c6b820723c */ /* 0x000fe60000041820 */
[----:B------:R-:W-:Y:S03]  /*44f0*/  LDSM.16.M88.4 R184, [R213+0x4000] ;  /* 0x00400000d5b8783b */ /* 0x000fe60000000200 */
[-C--:B-1----:R-:W-:Y:S05]  /*4500*/  HMMA.16816.F32.BF16 R4, R164, R172.reuse, R4 ;  /* 0x000000aca404723c */ /* 0x082fea0000041804 */
[----:B------:R-:W-:Y:S01]  /*4510*/  LDSM.16.M88.4 R196, [R0+0x3000] ;  /* 0x0030000000c4783b */ /* 0x000fe20000000200 */
[C---:B------:R-:W-:Y:S06]  /*4520*/  HMMA.16816.F32.BF16 R8, R200.reuse, R172, R8 ;  /* 0x000000acc808723c */ /* 0x040fec0000041808 */
[-C--:B------:R-:W-:Y:S06]  /*4530*/  HMMA.16816.F32.BF16 R12, R200, R174.reuse, R12 ;  /* 0x000000aec80c723c */ /* 0x080fec000004180c */
[C---:B------:R-:W-:Y:S01]  /*4540*/  HMMA.16816.F32.BF16 R16, R164.reuse, R174, R16 ;  /* 0x000000aea410723c */ /* 0x040fe20000041810 */
[----:B------:R1:W3:Y:S05]  /*4550*/  LDSM.16.M88.4 R172, [R0+0x2000] ;  /* 0x0020000000ac783b */ /* 0x0002ea0000000200 */
[-C--:B--2---:R-:W-:Y:S06]  /*4560*/  HMMA.16816.F32.BF16 R20, R164, R176.reuse, R20 ;  /* 0x000000b0a414723c */ /* 0x084fec0000041814 */
[C---:B------:R-:W-:Y:S06]  /*4570*/  HMMA.16816.F32.BF16 R24, R200.reuse, R176, R24 ;  /* 0x000000b0c818723c */ /* 0x040fec0000041818 */
[-C--:B------:R-:W-:Y:S01]  /*4580*/  HMMA.16816.F32.BF16 R28, R200, R178.reuse, R28 ;  /* 0x000000b2c81c723c */ /* 0x080fe2000004181c */
[----:B------:R-:W2:Y:S05]  /*4590*/  LDSM.16.M88.4 R200, [R213+0x4800] ;  /* 0x00480000d5c8783b */ /* 0x000eaa0000000200 */
[----:B------:R-:W-:Y:S01]  /*45a0*/  HMMA.16816.F32.BF16 R32, R164, R178, R32 ;  /* 0x000000b2a420723c */ /* 0x000fe20000041820 */
[----:B-1----:R-:W-:Y:S02]  /*45b0*/  IMAD.U32 R0, RZ, RZ, UR9 ;  /* 0x00000009ff007e24 */ /* 0x002fe4000f8e00ff */
[----:B------:R-:W-:Y:S02]  /*45c0*/  LDSM.16.M88.4 R164, [R3+0x2000] ;  /* 0x0020000003a4783b */ /* 0x000fe40000000200 */
[----:B------:R-:W-:Y:S01]  /*45d0*/  IMAD R0, R0, 0x40, R242 ;  /* 0x0000004000007824 */ /* 0x000fe200078e02f2 */
[-C--:B----4-:R-:W-:Y:S05]  /*45e0*/  HMMA.16816.F32.BF16 R4, R168, R180.reuse, R4 ;  /* 0x000000b4a804723c */ /* 0x090fea0000041804 */
[----:B------:R-:W1:Y:S01]  /*45f0*/  LDSM.16.M88.4 R176, [R216+0x4000] ;  /* 0x00400000d8b0783b */ /* 0x000e620000000200 */
        /* <DEDUP_REMOVED lines=8> */
[----:B------:R-:W-:Y:S03]  /*4680*/  HMMA.16816.F32.BF16 R32, R168, R194, R32 ;  /* 0x000000c2a820723c */ /* 0x000fe60000041820 */
[----:B------:R3:W4:Y:S03]  /*4690*/  LDSM.16.M88.4 R168, [R3+0x3000] ;  /* 0x0030000003a8783b */ /* 0x0007260000000200 */
[-C--:B------:R-:W-:Y:S05]  /*46a0*/  HMMA.16816.F32.BF16 R4, R172, R184.reuse, R4 ;  /* 0x000000b8ac04723c */ /* 0x080fea0000041804 */
[----:B------:R-:W-:Y:S01]  /*46b0*/  LDSM.16.M88.4 R192, [R2+0x3000] ;  /* 0x0030000002c0783b */ /* 0x000fe20000000200 */
[C---:B------:R-:W-:Y:S06]  /*46c0*/  HMMA.16816.F32.BF16 R8, R196.reuse, R184, R8 ;  /* 0x000000b8c408723c */ /* 0x040fec0000041808 */
[-C--:B------:R-:W-:Y:S06]  /*46d0*/  HMMA.16816.F32.BF16 R12, R196, R186.reuse, R12 ;  /* 0x000000bac40c723c */ /* 0x080fec000004180c */
[C---:B------:R-:W-:Y:S01]  /*46e0*/  HMMA.16816.F32.BF16 R16, R172.reuse, R186, R16 ;  /* 0x000000baac10723c */ /* 0x040fe20000041810 */
[----:B------:R1:W4:Y:S04]  /*46f0*/  LDSM.16.M88.4 R184, [R2+0x2000] ;  /* 0x0020000002b8783b */ /* 0x0003280000000200 */
[C---:B---3--:R-:W-:Y:S01]  /*4700*/  VIADD R3, R0.reuse, 0x20 ;  /* 0x0000002000037836 */ /* 0x048fe20000000000 */
[-C--:B--2---:R-:W-:Y:S04]  /*4710*/  HMMA.16816.F32.BF16 R20, R172, R200.reuse, R20 ;  /* 0x000000c8ac14723c */ /* 0x084fe80000041814 */
[----:B------:R-:W-:Y:S02]  /*4720*/  ISETP.GE.AND P1, PT, R3, RZ, PT ;  /* 0x000000ff0300720c */ /* 0x000fe40003f26270 */
[C---:B------:R-:W-:Y:S06]  /*4730*/  HMMA.16816.F32.BF16 R24, R196.reuse, R200, R24 ;  /* 0x000000c8c418723c */ /* 0x040fec0000041818 */
[-C--:B------:R-:W-:Y:S05]  /*4740*/  HMMA.16816.F32.BF16 R28, R196, R202.reuse, R28 ;  /* 0x000000cac41c723c */ /* 0x080fea000004181c */
[C---:B------:R-:W-:Y:S01]  /*4750*/  @!P1 IADD3 R3, -R0.reuse, -0x20, RZ ;  /* 0xffffffe000039810 */ /* 0x040fe20007ffe1ff */
[----:B------:R-:W-:Y:S01]  /*4760*/  HMMA.16816.F32.BF16 R32, R172, R202, R32 ;  /* 0x000000caac20723c */ /* 0x000fe20000041820 */
[----:B------:R-:W-:Y:S04]  /*4770*/  PLOP3.LUT P1, PT, PT, PT, UP0, 0x80, 0x0 ;  /* 0x000000000000781c */ /* 0x000fe80003f2f008 */
[----:B-1----:R-:W-:Y:S01]  /*4780*/  VIADD R2, R0, 0x28 ;  /* 0x0000002800027836 */ /* 0x002fe20000000000 */
[-C--:B------:R-:W-:Y:S05]  /*4790*/  HMMA.16816.F32.BF16 R4, R164, R176.reuse, R4 ;  /* 0x000000b0a404723c */ /* 0x080fea0000041804 */
[----:B------:R-:W-:Y:S01]  /*47a0*/  ISETP.GE.AND P5, PT, R2, RZ, PT ;  /* 0x000000ff0200720c */ /* 0x000fe20003fa6270 */
[C---:B----4-:R-:W-:Y:S06]  /*47b0*/  HMMA.16816.F32.BF16 R8, R168.reuse, R176, R8 ;  /* 0x000000b0a808723c */ /* 0x050fec0000041808 */
[-C--:B------:R-:W-:Y:S06]  /*47c0*/  HMMA.16816.F32.BF16 R12, R168, R178.reuse, R12 ;  /* 0x000000b2a80c723c */ /* 0x080fec000004180c */
[C---:B------:R-:W-:Y:S05]  /*47d0*/  HMMA.16816.F32.BF16 R16, R164.reuse, R178, R16 ;  /* 0x000000b2a410723c */ /* 0x040fea0000041810 */
[C---:B------:R-:W-:Y:S01]  /*47e0*/  @!P5 IADD3 R2, -R0.reuse, -0x28, RZ ;  /* 0xffffffd80002d810 */ /* 0x040fe20007ffe1ff */
[-C--:B------:R-:W-:Y:S01]  /*47f0*/  HMMA.16816.F32.BF16 R20, R164, R180.reuse, R20 ;  /* 0x000000b4a414723c */ /* 0x080fe20000041814 */
[----:B------:R-:W-:Y:S05]  /*4800*/  PLOP3.LUT P5, PT, PT, PT, UP0, 0x80, 0x0 ;  /* 0x000000000000781c */ /* 0x000fea0003faf008 */
[C---:B------:R-:W-:Y:S06]  /*4810*/  HMMA.16816.F32.BF16 R24, R168.reuse, R180, R24 ;  /* 0x000000b4a818723c */ /* 0x040fec0000041818 */
[-C--:B------:R-:W-:Y:S06]  /*4820*/  HMMA.16816.F32.BF16 R28, R168, R182.reuse, R28 ;  /* 0x000000b6a81c723c */ /* 0x080fec000004181c */
[----:B------:R-:W-:Y:S05]  /*4830*/  HMMA.16816.F32.BF16 R32, R164, R182, R32 ;  /* 0x000000b6a420723c */ /* 0x000fea0000041820 */
[----:B------:R-:W-:Y:S01]  /*4840*/  I2FP.F32.S32 R169, R3 ;  /* 0x0000000300a97245 */ /* 0x000fe20000201400 */
[-C--:B------:R-:W-:Y:S01]  /*4850*/  HMMA.16816.F32.BF16 R4, R184, R188.reuse, R4 ;  /* 0x000000bcb804723c */ /* 0x080fe20000041804 */
[----:B------:R-:W-:Y:S04]  /*4860*/  IMAD.U32 R165, RZ, RZ, UR28 ;  /* 0x0000001cffa57e24 */ /* 0x000fe8000f8e00ff */
[----:B------:R-:W-:Y:S01]  /*4870*/  VIADD R166, R0, 0x8 ;  /* 0x0000000800a67836 */ /* 0x000fe20000000000 */
[C---:B------:R-:W-:Y:S04]  /*4880*/  HMMA.16816.F32.BF16 R8, R192.reuse, R188, R8 ;  /* 0x000000bcc008723c */ /* 0x040fe80000041808 */
[----:B------:R-:W-:Y:S01]  /*4890*/  ISETP.GE.AND P2, PT, R166, RZ, PT ;  /* 0x000000ffa600720c */ /* 0x000fe20003f46270 */
[----:B------:R-:W-:Y:S01]  /*48a0*/  IMAD R165, R165, 0x80, R247 ;  /* 0x00000080a5a57824 */ /* 0x000fe200078e02f7 */
[-C--:B------:R-:W-:Y:S04]  /*48b0*/  HMMA.16816.F32.BF16 R12, R192, R190.reuse, R12 ;  /* 0x000000bec00c723c */ /* 0x080fe8000004180c */
[C---:B------:R-:W-:Y:S01]  /*48c0*/  @P4 ISETP.GE.AND P4, PT, R165.reuse, UR8, PT ;  /* 0x00000008a5004c0c */ /* 0x040fe2000bf86270 */
[----:B------:R-:W-:Y:S01]  /*48d0*/  VIADD R164, R0, 0xffffffff ;  /* 0xffffffff00a47836 */ /* 0x000fe20000000000 */
[C---:B------:R-:W-:Y:S05]  /*48e0*/  HMMA.16816.F32.BF16 R16, R184.reuse, R190, R16 ;  /* 0x000000beb810723c */ /* 0x040fea0000041810 */
[C---:B------:R-:W-:Y:S01]  /*48f0*/  @P0 VIADD R168, R165.reuse, 0x1 ;  /* 0x00000001a5a80836 */ /* 0x040fe20000000000 */
[----:B------:R-:W-:Y:S01]  /*4900*/  ISETP.GE.AND P0, PT, R164, RZ, PT ;  /* 0x000000ffa400720c */ /* 0x000fe20003f06270 */
[----:B------:R-:W-:Y:S01]  /*4910*/  @P6 VIADD R170, R165, 0x8 ;  /* 0x00000008a5aa6836 */ /* 0x000fe20000000000 */
[C---:B------:R-:W-:Y:S02]  /*4920*/  @!P2 IADD3 R166, -R0.reuse, -0x8, RZ ;  /* 0xfffffff800a6a810 */ /* 0x040fe40007ffe1ff */
[----:B------:R-:W-:Y:S02]  /*4930*/  PLOP3.LUT P6, PT, PT, PT, UP0, 0x80, 0x0 ;  /* 0x000000000000781c */ /* 0x000fe40003fcf008 */
[----:B------:R-:W-:Y:S01]  /*4940*/  IABS R167, R0 ;  /* 0x0000000000a77213 */ /* 0x000fe20000000000 */
[----:B------:R-:W-:Y:S01]  /*4950*/  FFMA.FTZ R8, R169, -UR5, R8 ;  /* 0x80000005a9087c23 */ /* 0x000fe20008010008 */
[----:B------:R-:W-:Y:S01]  /*4960*/  I2FP.F32.S32 R174, R166 ;  /* 0x000000a600ae7245 */ /* 0x000fe20000201400 */
[----:B-----5:R-:W-:Y:S01]  /*4970*/  FMUL.FTZ R166, R239, 1.4426950216293334961 ;  /* 0x3fb8aa3befa67820 */ /* 0x020fe20000410000 */
[----:B------:R-:W-:Y:S01]  /*4980*/  I2FP.F32.S32 R171, R167 ;  /* 0x000000a700ab7245 */ /* 0x000fe20000201400 */
[----:B------:R-:W-:Y:S01]  /*4990*/  VIADD R167, R0, 0x1f ;  /* 0x0000001f00a77836 */ /* 0x000fe20000000000 */
[----:B------:R-:W-:Y:S01]  /*49a0*/  I2FP.F32.S32 R3, R2 ;  /* 0x0000000200037245 */ /* 0x000fe20000201400 */
[----:B------:R-:W-:Y:S01]  /*49b0*/  FFMA.FTZ R6, R174, -UR5, R6 ;  /* 0x80000005ae067c23 */ /* 0x000fe20008010006 */
[C---:B------:R-:W-:Y:S01]  /*49c0*/  @!P0 IADD3 R164, -R0.reuse, 0x1, RZ ;  /* 0x0000000100a48810 */ /* 0x040fe20007ffe1ff */
[----:B------:R-:W-:Y:S01]  /*49d0*/  VIADD R2, R0, 0x7 ;  /* 0x0000000700027836 */ /* 0x000fe20000000000 */
[----:B------:R-:W-:Y:S01]  /*49e0*/  PLOP3.LUT P0, PT, PT, PT, UP0, 0x80, 0x0 ;  /* 0x000000000000781c */ /* 0x000fe20003f0f008 */
[----:B------:R-:W-:Y:S01]  /*49f0*/  FFMA.FTZ R4, R171, -UR5, R4 ;  /* 0x80000005ab047c23 */ /* 0x000fe20008010004 */
[----:B------:R-:W-:Y:S01]  /*4a00*/  FFMA.FTZ R10, R3, -UR5, R10 ;  /* 0x80000005030a7c23 */ /* 0x000fe2000801000a */
[----:B------:R-:W-:Y:S01]  /*4a10*/  @P1 FSEL R6, R6, -INF , !P4 ;  /* 0xff80000006061808 */ /* 0x000fe20006000000 */
[----:B------:R-:W-:Y:S01]  /*4a20*/  FMUL.FTZ R3, R237, 1.4426950216293334961 ;  /* 0x3fb8aa3bed037820 */ /* 0x000fe20000410000 */
[----:B------:R-:W-:Y:S01]  /*4a30*/  ISETP.GE.AND P1, PT, R2, RZ, PT ;  /* 0x000000ff0200720c */ /* 0x000fe20003f26270 */
[----:B------:R-:W-:Y:S01]  /*4a40*/  FFMA.FTZ R14, R169, -UR5, R14 ;  /* 0x80000005a90e7c23 */ /* 0x000fe2000801000e */
[----:B------:R-:W-:Y:S01]  /*4a50*/  @P6 FSEL R4, R4, -INF , !P4 ;  /* 0xff80000004046808 */ /* 0x000fe20006000000 */
[----:B------:R-:W-:Y:S01]  /*4a60*/  FFMA.FTZ R18, R171, -UR5, R18 ;  /* 0x80000005ab127c23 */ /* 0x000fe20008010012 */
[----:B------:R-:W-:Y:S02]  /*4a70*/  @P5 FSEL R8, R8, -INF , !P4 ;  /* 0xff80000008085808 */ /* 0x000fe40006000000 */
[----:B------:R-:W-:Y:S02]  /*4a80*/  PLOP3.LUT P2, PT, PT, PT, UP0, 0x80, 0x0 ;  /* 0x000000000000781c */ /* 0x000fe40003f4f008 */
[----:B------:R-:W-:Y:S02]  /*4a90*/  @P0 FSEL R10, R10, -INF , !P4 ;  /* 0xff8000000a0a0808 */ /* 0x000fe40006000000 */
[----:B------:R-:W-:Y:S02]  /*4aa0*/  FSETP.NEU.FTZ.AND P4, PT, R239, -INF , PT ;  /* 0xff800000ef00780b */ /* 0x000fe40003f9d000 */
[----:B------:R-:W-:Y:S01]  /*4ab0*/  I2FP.F32.S32 R172, R164 ;  /* 0x000000a400ac7245 */ /* 0x000fe20000201400 */
[----:B------:R-:W-:Y:S01]  /*4ac0*/  FMUL.FTZ R164, R240, 1.4426950216293334961 ;  /* 0x3fb8aa3bf0a47820 */ /* 0x000fe20000410000 */
[----:B------:R-:W-:Y:S02]  /*4ad0*/  FSEL R166, R166, RZ, P4 ;  /* 0x000000ffa6a67208 */ /* 0x000fe40002000000 */
[----:B------:R-:W-:Y:S01]  /*4ae0*/  PLOP3.LUT P5, PT, PT, PT, UP0, 0x80, 0x0 ;  /* 0x000000000000781c */ /* 0x000fe20003faf008 */
[----:B------:R-:W-:Y:S01]  /*4af0*/  FFMA.FTZ R5, R172, -UR5, R5 ;  /* 0x80000005ac057c23 */ /* 0x000fe20008010005 */
[----:B------:R-:W-:Y:S01]  /*4b00*/  FSETP.NEU.FTZ.AND P0, PT, R240, -INF , PT ;  /* 0xff800000f000780b */ /* 0x000fe20003f1d000 */
[----:B------:R-:W-:Y:S01]  /*4b10*/  FFMA.FTZ R4, R4, UR10, -R166 ;  /* 0x0000000a04047c23 */ /* 0x000fe200080108a6 */
[----:B------:R-:W-:Y:S01]  /*4b20*/  @!P1 IADD3 R2, -R0, -0x7, RZ ;  /* 0xfffffff900029810 */ /* 0x000fe20007ffe1ff */
[----:B------:R-:W-:Y:S01]  /*4b30*/  FFMA.FTZ R19, R172, -UR5, R19 ;  /* 0x80000005ac137c23 */ /* 0x000fe20008010013 */
[----:B------:R-:W-:Y:S01]  /*4b40*/  FSEL R164, R164, RZ, P0 ;  /* 0x000000ffa4a47208 */ /* 0x000fe20000000000 */
[----:B------:R1:W-:Y:S01]  /*4b50*/  MUFU.EX2 R179, R4 ;  /* 0x0000000400b37308 */ /* 0x0003e20000000800 */
[----:B------:R-:W-:Y:S01]  /*4b60*/  I2FP.F32.S32 R173, R2 ;  /* 0x0000000200ad7245 */ /* 0x000fe20000201400 */
[----:B------:R-:W-:Y:S01]  /*4b70*/  VIADD R2, R0, 0x27 ;  /* 0x0000002700027836 */ /* 0x000fe20000000000 */
[----:B------:R-:W-:Y:S01]  /*4b80*/  ISETP.GE.AND P1, PT, R167, RZ, PT ;  /* 0x000000ffa700720c */ /* 0x000fe20003f26270 */
[----:B------:R-:W-:Y:S01]  /*4b90*/  FFMA.FTZ R6, R6, UR10, -R164 ;  /* 0x0000000a06067c23 */ /* 0x000fe200080108a4 */
[----:B------:R-:W-:Y:S01]  /*4ba0*/  PLOP3.LUT P0, PT, PT, PT, UP0, 0x80, 0x0 ;  /* 0x000000000000781c */ /* 0x000fe20003f0f008 */
[----:B------:R-:W-:Y:S01]  /*4bb0*/  FFMA.FTZ R7, R173, -UR5, R7 ;  /* 0x80000005ad077c23 */ /* 0x000fe20008010007 */
[----:B------:R-:W-:Y:S03]  /*4bc0*/  FSETP.NEU.FTZ.AND P4, PT, R237, -INF , PT ;  /* 0xff800000ed00780b */ /* 0x000fe60003f9d000 */
[----:B------:R2:W-:Y:S01]  /*4bd0*/  MUFU.EX2 R180, R6 ;  /* 0x0000000600b47308 */ /* 0x0005e20000000800 */
[----:B------:R-:W-:Y:S02]  /*4be0*/  @P2 ISETP.GE.AND P2, PT, R168, UR8, PT ;  /* 0x00000008a8002c0c */ /* 0x000fe4000bf46270 */
[----:B------:R-:W-:Y:S02]  /*4bf0*/  FSEL R3, R3, RZ, P4 ;  /* 0x000000ff03037208 */ /* 0x000fe40002000000 */
[----:B------:R-:W-:Y:S02]  /*4c00*/  @P5 FSEL R5, R5, -INF , !P2 ;  /* 0xff80000005055808 */ /* 0x000fe40005000000 */
[----:B------:R-:W-:Y:S01]  /*4c10*/  ISETP.GE.AND P4, PT, R2, RZ, PT ;  /* 0x000000ff0200720c */ /* 0x000fe20003f86270 */
[----:B------:R-:W-:Y:S01]  /*4c20*/  FFMA.FTZ R8, R8, UR10, -R3 ;  /* 0x0000000a08087c23 */ /* 0x000fe20008010803 */
[----:B------:R-:W-:Y:S01]  /*4c30*/  PLOP3.LUT P6, PT, PT, PT, UP0, 0x80, 0x0 ;  /* 0x000000000000781c */ /* 0x000fe20003fcf008 */
[----:B------:R-:W-:Y:S01]  /*4c40*/  FFMA.FTZ R5, R5, UR10, -R166 ;  /* 0x0000000a05057c23 */ /* 0x000fe200080108a6 */
[----:B------:R-:W-:Y:S01]  /*4c50*/  PLOP3.LUT P5, PT, PT, PT, UP0, 0x80, 0x0 ;  /* 0x000000000000781c */ /* 0x000fe20003faf008 */
[C---:B-1----:R-:W-:Y:S01]  /*4c60*/  VIADD R4, R0.reuse, 0x18 ;  /* 0x0000001800047836 */ /* 0x042fe20000000000 */
[----:B------:R-:W-:Y:S01]  /*4c70*/  @!P1 IADD3 R167, -R0, -0x1f, RZ ;  /* 0xffffffe100a79810 */ /* 0x000fe20007ffe1ff */
[----:B------:R1:W3:Y:S01]  /*4c80*/  MUFU.EX2 R178, R5 ;  /* 0x0000000500b27308 */ /* 0x0002e20000000800 */
[----:B------:R-:W-:Y:S02]  /*4c90*/  @P0 FSEL R7, R7, -INF , !P2 ;  /* 0xff80000007070808 */ /* 0x000fe40005000000 */
[----:B------:R-:W-:Y:S01]  /*4ca0*/  PLOP3.LUT P1, PT, PT, PT, UP0, 0x80, 0x0 ;  /* 0x000000000000781c */ /* 0x000fe20003f2f008 */
[----:B--2---:R-:W-:Y:S01]  /*4cb0*/  FMUL.FTZ R6, R238, 1.4426950216293334961 ;  /* 0x3fb8aa3bee067820 */ /* 0x004fe20000410000 */
[----:B------:R-:W-:Y:S01]  /*4cc0*/  I2FP.F32.S32 R168, R167 ;  /* 0x000000a700a87245 */ /* 0x000fe20000201400 */
[----:B------:R-:W-:Y:S01]  /*4cd0*/  FFMA.FTZ R7, R7, UR10, -R164 ;  /* 0x0000000a07077c23 */ /* 0x000fe200080108a4 */
[C---:B------:R-:W-:Y:S01]  /*4ce0*/  @!P4 IADD3 R2, -R0.reuse, -0x27, RZ ;  /* 0xffffffd90002c810 */ /* 0x040fe20007ffe1ff */
[----:B------:R-:W-:Y:S01]  /*4cf0*/  VIADD R167, R0, 0x17 ;  /* 0x0000001700a77836 */ /* 0x000fe20000000000 */
[----:B------:R-:W-:Y:S01]  /*4d00*/  ISETP.GE.AND P4, PT, R4, RZ, PT ;  /* 0x000000ff0400720c */ /* 0x000fe20003f86270 */
[----:B------:R-:W-:Y:S01]  /*4d10*/  FFMA.FTZ R9, R168, -UR5, R9 ;  /* 0x80000005a8097c23 */ /* 0x000fe20008010009 */
[----:B------:R-:W-:Y:S01]  /*4d20*/  @P6 ISETP.GE.AND P6, PT, R170, UR8, PT ;  /* 0x00000008aa006c0c */ /* 0x000fe2000bfc6270 */
[----:B------:R2:W-:Y:S01]  /*4d30*/  MUFU.EX2 R231, R7 ;  /* 0x0000000700e77308 */ /* 0x0005e20000000800 */
[----:B------:R-:W-:Y:S01]  /*4d40*/  @P5 VIADD R170, R165, 0x9 ;  /* 0x00000009a5aa5836 */ /* 0x000fe20000000000 */
[----:B------:R-:W-:Y:S01]  /*4d50*/  PLOP3.LUT P5, PT, PT, PT, UP0, 0x80, 0x0 ;  /* 0x000000000000781c */ /* 0x000fe20003faf008 */
[----:B------:R-:W-:Y:S01]  /*4d60*/  FFMA.FTZ R15, R168, -UR5, R15 ;  /* 0x80000005a80f7c23 */ /* 0x000fe2000801000f */
[----:B------:R-:W-:Y:S02]  /*4d70*/  @P1 FSEL R9, R9, -INF , !P2 ;  /* 0xff80000009091808 */ /* 0x000fe40005000000 */
[----:B------:R-:W-:Y:S02]  /*4d80*/  PLOP3.LUT P1, PT, PT, PT, UP0, 0x80, 0x0 ;  /* 0x000000000000781c */ /* 0x000fe40003f2f008 */
[----:B-1----:R-:W-:Y:S01]  /*4d90*/  I2FP.F32.S32 R5, R2 ;  /* 0x0000000200057245 */ /* 0x002fe20000201400 */
[----:B------:R-:W-:Y:S01]  /*4da0*/  FFMA.FTZ R9, R9, UR10, -R3 ;  /* 0x0000000a09097c23 */ /* 0x000fe20008010803 */
[----:B------:R-:W-:Y:S01]  /*4db0*/  @!P4 IADD3 R4, -R0, -0x18, RZ ;  /* 0xffffffe80004c810 */ /* 0x000fe20007ffe1ff */
[----:B------:R1:W-:Y:S01]  /*4dc0*/  MUFU.EX2 R198, R8 ;  /* 0x0000000800c67308 */ /* 0x0003e20000000800 */
[----:B------:R-:W-:Y:S01]  /*4dd0*/  FSETP.NEU.FTZ.AND P0, PT, R238, -INF , PT ;  /* 0xff800000ee00780b */ /* 0x000fe20003f1d000 */
[----:B------:R-:W-:Y:S01]  /*4de0*/  FFMA.FTZ R11, R5, -UR5, R11 ;  /* 0x80000005050b7c23 */ /* 0x000fe2000801000b */
[----:B------:R-:W-:Y:S02]  /*4df0*/  PLOP3.LUT P4, PT, PT, PT, UP0, 0x80, 0x0 ;  /* 0x000000000000781c */ /* 0x000fe40003f8f008 */
[----:B------:R-:W-:Y:S02]  /*4e00*/  @P5 ISETP.GE.AND P5, PT, R170, UR8, PT ;  /* 0x00000008aa005c0c */ /* 0x000fe4000bfa6270 */
[----:B------:R-:W-:Y:S03]  /*4e10*/  FSEL R2, R6, RZ, P0 ;  /* 0x000000ff06027208 */ /* 0x000fe60000000000 */
[----:B------:R4:W-:Y:S01]  /*4e20*/  MUFU.EX2 R197, R9 ;  /* 0x0000000900c57308 */ /* 0x0009e20000000800 */
[----:B------:R-:W-:Y:S02]  /*4e30*/  I2FP.F32.S32 R170, R4 ;  /* 0x0000000400aa7245 */ /* 0x000fe40000201400 */
[----:B------:R-:W-:Y:S01]  /*4e40*/  ISETP.GE.AND P0, PT, R167, RZ, PT ;  /* 0x000000ffa700720c */ /* 0x000fe20003f06270 */
[----:B--2---:R-:W2:Y:S01]  /*4e50*/  LDSM.16.M88.4 R4, [R215+0x4800] ;  /* 0x00480000d704783b */ /* 0x004ea20000000200 */
[----:B------:R-:W-:Y:S01]  /*4e60*/  @P1 FSEL R11, R11, -INF , !P2 ;  /* 0xff8000000b0b1808 */ /* 0x000fe20005000000 */
[----:B------:R-:W-:Y:S01]  /*4e70*/  FFMA.FTZ R12, R170, -UR5, R12 ;  /* 0x80000005aa0c7c23 */ /* 0x000fe2000801000c */
[----:B------:R-:W-:Y:S01]  /*4e80*/  PLOP3.LUT P1, PT, PT, PT, UP0, 0x80, 0x0 ;  /* 0x000000000000781c */ /* 0x000fe20003f2f008 */
[--C-:B------:R-:W-:Y:S01]  /*4e90*/  FFMA.FTZ R10, R10, UR10, -R2.reuse ;  /* 0x0000000a0a0a7c23 */ /* 0x100fe20008010802 */
[----:B------:R-:W-:Y:S01]  /*4ea0*/  PLOP3.LUT P2, PT, PT, PT, UP0, 0x80, 0x0 ;  /* 0x000000000000781c */ /* 0x000fe20003f4f008 */
[----:B-1----:R-:W-:Y:S01]  /*4eb0*/  VIADD R8, R0, 0xfffffff8 ;  /* 0xfffffff800087836 */ /* 0x002fe20000000000 */
[----:B------:R-:W-:Y:S01]  /*4ec0*/  @P4 FSEL R12, R12, -INF , !P6 ;  /* 0xff8000000c0c4808 */ /* 0x000fe20007000000 */
[----:B------:R1:W-:Y:S01]  /*4ed0*/  MUFU.EX2 R200, R10 ;  /* 0x0000000a00c87308 */ /* 0x0003e20000000800 */
[--C-:B------:R-:W-:Y:S02]  /*4ee0*/  FFMA.FTZ R11, R11, UR10, -R2.reuse ;  /* 0x0000000a0b0b7c23 */ /* 0x100fe40008010802 */
[----:B------:R-:W-:Y:S01]  /*4ef0*/  ISETP.GE.AND P4, PT, R8, RZ, PT ;  /* 0x000000ff0800720c */ /* 0x000fe20003f86270 */
[----:B------:R-:W-:Y:S01]  /*4f00*/  FFMA.FTZ R12, R12, UR10, -R3 ;  /* 0x0000000a0c0c7c23 */ /* 0x000fe20008010803 */
[C---:B------:R-:W-:Y:S01]  /*4f10*/  @!P0 IADD3 R167, -R0.reuse, -0x17, RZ ;  /* 0xffffffe900a78810 */ /* 0x040fe20007ffe1ff */
[C---:B----4-:R-:W-:Y:S01]  /*4f20*/  VIADD R9, R0.reuse, 0xfffffff7 ;  /* 0xfffffff700097836 */ /* 0x050fe20000000000 */
[----:B------:R-:W-:Y:S01]  /*4f30*/  PLOP3.LUT P0, PT, PT, PT, UP0, 0x80, 0x0 ;  /* 0x000000000000781c */ /* 0x000fe20003f0f008 */
[----:B------:R-:W-:Y:S01]  /*4f40*/  @P1 VIADD R169, R165, 0x10 ;  /* 0x00000010a5a91836 */ /* 0x000fe20000000000 */
[----:B------:R-:W-:Y:S01]  /*4f50*/  I2FP.F32.S32 R167, R167 ;  /* 0x000000a700a77245 */ /* 0x000fe20000201400 */
[----:B------:R4:W-:Y:S01]  /*4f60*/  MUFU.EX2 R190, R12 ;  /* 0x0000000c00be7308 */ /* 0x0009e20000000800 */
[----:B------:R-:W-:Y:S03]  /*4f70*/  ISETP.GE.AND P1, PT, R9, RZ, PT ;  /* 0x000000ff0900720c */ /* 0x000fe60003f26270 */
[----:B------:R-:W-:Y:S02]  /*4f80*/  FFMA.FTZ R13, R167, -UR5, R13 ;  /* 0x80000005a70d7c23 */ /* 0x000fe4000801000d */
[----:B------:R-:W-:Y:S04]  /*4f90*/  @!P4 IADD3 R8, -R0, 0x8, RZ ;  /* 0x000000080008c810 */ /* 0x000fe80007ffe1ff */
[----:B------:R3:W-:Y:S01]  /*4fa0*/  MUFU.EX2 R199, R11 ;  /* 0x0000000b00c77308 */ /* 0x0007e20000000800 */
[----:B------:R-:W-:Y:S02]  /*4fb0*/  @P2 FSEL R13, R13, -INF , !P5 ;  /* 0xff8000000d0d2808 */ /* 0x000fe40006800000 */
[----:B------:R-:W-:Y:S02]  /*4fc0*/  @P0 FSEL R14, R14, -INF , !P6 ;  /* 0xff8000000e0e0808 */ /* 0x000fe40007000000 */
[----:B------:R-:W-:Y:S01]  /*4fd0*/  PLOP3.LUT P2, PT, PT, PT, UP0, 0x80, 0x0 ;  /* 0x000000000000781c */ /* 0x000fe20003f4f008 */
[----:B------:R-:W-:Y:S01]  /*4fe0*/  FFMA.FTZ R13, R13, UR10, -R3 ;  /* 0x0000000a0d0d7c23 */ /* 0x000fe20008010803 */
[----:B------:R-:W-:Y:S01]  /*4ff0*/  PLOP3.LUT P0, PT, PT, PT, UP0, 0x80, 0x0 ;  /* 0x000000000000781c */ /* 0x000fe20003f0f008 */
[----:B------:R-:W-:Y:S01]  /*5000*/  FFMA.FTZ R14, R14, UR10, -R2 ;  /* 0x0000000a0e0e7c23 */ /* 0x000fe20008010802 */
[C---:B------:R-:W-:Y:S01]  /*5010*/  @!P1 IADD3 R9, -R0.reuse, 0x9, RZ ;  /* 0x0000000900099810 */ /* 0x040fe20007ffe1ff */
[----:B------:R3:W-:Y:S01]  /*5020*/  MUFU.EX2 R189, R13 ;  /* 0x0000000d00bd7308 */ /* 0x0007e20000000800 */
[----:B------:R-:W-:Y:S02]  /*5030*/  PLOP3.LUT P4, PT, PT, PT, UP0, 0x80, 0x0 ;  /* 0x000000000000781c */ /* 0x000fe40003f8f008 */
[----:B-1----:R-:W-:Y:S01]  /*5040*/  I2FP.F32.S32 R10, R9 ;  /* 0x00000009000a7245 */ /* 0x002fe20000201400 */
[-C--:B--2---:R-:W-:Y:S01]  /*5050*/  HMMA.16816.F32.BF16 R20, R184, R4.reuse, R20 ;  /* 0x00000004b814723c */ /* 0x084fe20000041814 */
[----:B------:R-:W-:Y:S02]  /*5060*/  PLOP3.LUT P1, PT, PT, PT, UP0, 0x80, 0x0 ;  /* 0x000000000000781c */ /* 0x000fe40003f2f008 */
[----:B------:R-:W-:Y:S01]  /*5070*/  VIADD R9, R0, 0xfffffff0 ;  /* 0xfffffff000097836 */ /* 0x000fe20000000000 */
[----:B------:R-:W-:Y:S01]  /*5080*/  @P2 FSEL R15, R15, -INF , !P5 ;  /* 0xff8000000f0f2808 */ /* 0x000fe20006800000 */
[----:B------:R-:W-:Y:S01]  /*5090*/  FFMA.FTZ R17, R10, -UR5, R17 ;  /* 0x800000050a117c23 */ /* 0x000fe20008010011 */
[C---:B------:R-:W-:Y:S01]  /*50a0*/  HMMA.16816.F32.BF16 R24, R192.reuse, R4, R24 ;  /* 0x00000004c018723c */ /* 0x040fe20000041818 */
[----:B------:R-:W-:Y:S01]  /*50b0*/  PLOP3.LUT P2, PT, PT, PT, UP0, 0x80, 0x0 ;  /* 0x000000000000781c */ /* 0x000fe20003f4f008 */
[----:B------:R-:W-:Y:S03]  /*50c0*/  MUFU.EX2 R196, R14 ;  /* 0x0000000e00c47308 */ /* 0x000fe60000000800 */
[----:B------:R-:W-:Y:S01]  /*50d0*/  @P0 FSEL R18, R18, -INF , !P6 ;  /* 0xff80000012120808 */ /* 0x000fe20007000000 */
[-C--:B------:R-:W-:Y:S03]  /*50e0*/  HMMA.16816.F32.BF16 R28, R192, R6.reuse, R28 ;  /* 0x00000006c01c723c */ /* 0x080fe6000004181c */
[----:B------:R-:W-:Y:S02]  /*50f0*/  ISETP.GE.AND P0, PT, R9, RZ, PT ;  /* 0x000000ff0900720c */ /* 0x000fe40003f06270 */
[----:B----4-:R-:W-:Y:S01]  /*5100*/  I2FP.F32.S32 R12, R8 ;  /* 0x00000008000c7245 */ /* 0x010fe20000201400 */
[----:B------:R-:W-:Y:S05]  /*5110*/  HMMA.16816.F32.BF16 R32, R184, R6, R32 ;  /* 0x00000006b820723c */ /* 0x000fea0000041820 */
[----:B------:R-:W-:Y:S01]  /*5120*/  FFMA.FTZ R16, R12, -UR5, R16 ;  /* 0x800000050c107c23 */ /* 0x000fe20008010010 */
[----:B------:R-:W-:Y:S01]  /*5130*/  VIADD R8, R0, 0xffffffef ;  /* 0xffffffef00087836 */ /* 0x000fe20000000000 */
[----:B------:R-:W-:Y:S01]  /*5140*/  @P1 FSEL R17, R17, -INF , !P5 ;  /* 0xff80000011111808 */ /* 0x000fe20006800000 */
[----:B---3--:R-:W-:Y:S01]  /*5150*/  @P2 VIADD R11, R165, 0x11 ;  /* 0x00000011a50b2836 */ /* 0x008fe20000000000 */
[----:B------:R-:W-:Y:S02]  /*5160*/  PLOP3.LUT P1, PT, PT, PT, UP0, 0x80, 0x0 ;  /* 0x000000000000781c */ /* 0x000fe40003f2f008 */
[----:B------:R-:W-:Y:S01]  /*5170*/  @P4 FSEL R16, R16, -INF , !P6 ;  /* 0xff80000010104808 */ /* 0x000fe20007000000 */
[C---:B------:R-:W-:Y:S01]  /*5180*/  VIADD R5, R0.reuse, 0x10 ;  /* 0x0000001000057836 */ /* 0x040fe20000000000 */
[----:B------:R-:W-:Y:S01]  /*5190*/  PLOP3.LUT P4, PT, PT, PT, UP0, 0x80, 0x0 ;  /* 0x000000000000781c */ /* 0x000fe20003f8f008 */
[C---:B------:R-:W-:Y:S01]  /*51a0*/  VIADD R4, R0.reuse, 0xf ;  /* 0x0000000f00047836 */ /* 0x040fe20000000000 */
[----:B------:R-:W-:Y:S01]  /*51b0*/  @!P0 IADD3 R9, -R0, 0x10, RZ ;  /* 0x0000001000098810 */ /* 0x000fe20007ffe1ff */
[----:B------:R-:W-:Y:S01]  /*51c0*/  FFMA.FTZ R22, R12, -UR5, R22 ;  /* 0x800000050c167c23 */ /* 0x000fe20008010016 */
[----:B------:R-:W-:Y:S01]  /*51d0*/  ISETP.GE.AND P2, PT, R8, RZ, PT ;  /* 0x000000ff0800720c */ /* 0x000fe20003f46270 */
[----:B------:R-:W-:Y:S01]  /*51e0*/  FFMA.FTZ R23, R10, -UR5, R23 ;  /* 0x800000050a177c23 */ /* 0x000fe20008010017 */
[----:B------:R-:W-:Y:S01]  /*51f0*/  PLOP3.LUT P0, PT, PT, PT, UP0, 0x80, 0x0 ;  /* 0x000000000000781c */ /* 0x000fe20003f0f008 */
[----:B------:R-:W-:Y:S01]  /*5200*/  FFMA.FTZ R26, R170, -UR5, R26 ;  /* 0x80000005aa1a7c23 */ /* 0x000fe2000801001a */
[----:B------:R-:W-:Y:S01]  /*5210*/  PLOP3.LUT P6, PT, PT, PT, UP0, 0x80, 0x0 ;  /* 0x000000000000781c */ /* 0x000fe20003fcf008 */
[----:B------:R-:W-:Y:S01]  /*5220*/  FFMA.FTZ R27, R167, -UR5, R27 ;  /* 0x80000005a71b7c23 */ /* 0x000fe2000801001b */
[----:B------:R-:W-:Y:S01]  /*5230*/  I2FP.F32.S32 R13, R9 ;  /* 0x00000009000d7245 */ /* 0x000fe20000201400 */
[----:B------:R-:W-:Y:S01]  /*5240*/  FFMA.FTZ R28, R174, -UR5, R28 ;  /* 0x80000005ae1c7c23 */ /* 0x000fe2000801001c */
[----:B------:R-:W-:Y:S01]  /*5250*/  @P1 FSEL R19, R19, -INF , !P5 ;  /* 0xff80000013131808 */ /* 0x000fe20006800000 */
[----:B------:R-:W-:Y:S01]  /*5260*/  FFMA.FTZ R29, R173, -UR5, R29 ;  /* 0x80000005ad1d7c23 */ /* 0x000fe2000801001d */
[----:B------:R-:W-:Y:S01]  /*5270*/  @P4 ISETP.GE.AND P4, PT, R169, UR8, PT ;  /* 0x00000008a9004c0c */ /* 0x000fe2000bf86270 */
[----:B------:R-:W-:Y:S01]  /*5280*/  FFMA.FTZ R20, R13, -UR5, R20 ;  /* 0x800000050d147c23 */ /* 0x000fe20008010014 */
[----:B------:R-:W-:Y:S01]  /*5290*/  PLOP3.LUT P1, PT, PT, PT, UP0, 0x80, 0x0 ;  /* 0x000000000000781c */ /* 0x000fe20003f2f008 */
[--C-:B------:R-:W-:Y:S01]  /*52a0*/  FFMA.FTZ R16, R16, UR10, -R166.reuse ;  /* 0x0000000a10107c23 */ /* 0x100fe200080108a6 */
[----:B------:R-:W-:Y:S01]  /*52b0*/  @!P2 IADD3 R8, -R0, 0x11, RZ ;  /* 0x000000110008a810 */ /* 0x000fe20007ffe1ff */
[----:B------:R-:W-:Y:S01]  /*52c0*/  FFMA.FTZ R17, R17, UR10, -R166 ;  /* 0x0000000a11117c23 */ /* 0x000fe200080108a6 */
[----:B------:R-:W-:Y:S01]  /*52d0*/  @P0 FSEL R20, R20, -INF , !P4 ;  /* 0xff80000014140808 */ /* 0x000fe20006000000 */
[----:B------:R-:W-:Y:S01]  /*52e0*/  MUFU.EX2 R202, R16 ;  /* 0x0000001000ca7308 */ /* 0x000fe20000000800 */
[----:B------:R-:W-:Y:S01]  /*52f0*/  ISETP.GE.AND P5, PT, R5, RZ, PT ;  /* 0x000000ff0500720c */ /* 0x000fe20003fa6270 */
[--C-:B------:R-:W-:Y:S01]  /*5300*/  FFMA.FTZ R18, R18, UR10, -R164.reuse ;  /* 0x0000000a12127c23 */ /* 0x100fe200080108a4 */
[----:B------:R-:W-:Y:S01]  /*5310*/  PLOP3.LUT P0, PT, PT, PT, UP0, 0x80, 0x0 ;  /* 0x000000000000781c */ /* 0x000fe20003f0f008 */
[----:B------:R-:W-:Y:S01]  /*5320*/  FFMA.FTZ R19, R19, UR10, -R164 ;  /* 0x0000000a13137c23 */ /* 0x000fe200080108a4 */
[----:B------:R-:W-:Y:S01]  /*5330*/  @P6 ISETP.GE.AND P6, PT, R11, UR8, PT ;  /* 0x000000080b006c0c */ /* 0x000fe2000bfc6270 */
[----:B------:R-:W-:Y:S01]  /*5340*/  FFMA.FTZ R34, R13, -UR5, R34 ;  /* 0x800000050d227c23 */ /* 0x000fe20008010022 */
[----:B------:R-:W-:Y:S03]  /*5350*/  I2FP.F32.S32 R11, R8 ;  /* 0x00000008000b7245 */ /* 0x000fe60000201400 */
[----:B------:R-:W-:Y:S01]  /*5360*/  MUFU.EX2 R201, R17 ;  /* 0x0000001100c97308 */ /* 0x000fe20000000800 */
[----:B------:R-:W-:Y:S01]  /*5370*/  ISETP.GE.AND P2, PT, R4, RZ, PT ;  /* 0x000000ff0400720c */ /* 0x000fe20003f46270 */
[----:B------:R-:W-:Y:S01]  /*5380*/  FFMA.FTZ R15, R15, UR10, -R2 ;  /* 0x0000000a0f0f7c23 */ /* 0x000fe20008010802 */
[----:B------:R-:W-:Y:S01]  /*5390*/  FFMA.FTZ R20, R20, UR10, -R166 ;  /* 0x0000000a14147c23 */ /* 0x000fe200080108a6 */
[C---:B------:R-:W-:Y:S01]  /*53a0*/  FFMA.FTZ R21, R11.reuse, -UR5, R21 ;  /* 0x800000050b157c23 */ /* 0x040fe20008010015 */
[----:B------:R-:W-:Y:S01]  /*53b0*/  FFMA.FTZ R35, R11, -UR5, R35 ;  /* 0x800000050b237c23 */ /* 0x000fe20008010023 */
[----:B------:R-:W-:Y:S02]  /*53c0*/  @!P5 IADD3 R5, -R0, -0x10, RZ ;  /* 0xfffffff00005d810 */ /* 0x000fe40007ffe1ff */
[----:B------:R-:W-:Y:S02]  /*53d0*/  @P0 FSEL R22, R22, -INF , !P4 ;  /* 0xff80000016160808 */ /* 0x000fe40006000000 */
[----:B------:R-:W-:Y:S01]  /*53e0*/  MUFU.EX2 R236, R18 ;  /* 0x0000001200ec7308 */ /* 0x000fe20000000800 */
[----:B------:R-:W-:Y:S02]  /*53f0*/  @P1 FSEL R21, R21, -INF , !P6 ;  /* 0xff80000015151808 */ /* 0x000fe40007000000 */
[----:B------:R-:W-:Y:S01]  /*5400*/  PLOP3.LUT P1, PT, PT, PT, UP0, 0x80, 0x0 ;  /* 0x000000000000781c */ /* 0x000fe20003f2f008 */
[----:B------:R-:W-:Y:S01]  /*5410*/  FFMA.FTZ R22, R22, UR10, -R164 ;  /* 0x0000000a16167c23 */ /* 0x000fe200080108a4 */
[----:B------:R-:W-:Y:S01]  /*5420*/  PLOP3.LUT P0, PT, PT, PT, UP0, 0x80, 0x0 ;  /* 0x000000000000781c */ /* 0x000fe20003f0f008 */
[----:B------:R-:W-:Y:S01]  /*5430*/  FFMA.FTZ R21, R21, UR10, -R166 ;  /* 0x0000000a15157c23 */ /* 0x000fe200080108a6 */
[C---:B------:R-:W-:Y:S03]  /*5440*/  @!P2 IADD3 R4, -R0.reuse, -0xf, RZ ;  /* 0xfffffff10004a810 */ /* 0x040fe60007ffe1ff */
[----:B------:R-:W1:Y:S01]  /*5450*/  MUFU.EX2 R207, R19 ;  /* 0x0000001300cf7308 */ /* 0x000e620000000800 */
[----:B------:R-:W-:Y:S01]  /*5460*/  I2FP.F32.S32 R9, R5 ;  /* 0x0000000500097245 */ /* 0x000fe20000201400 */
[C---:B------:R-:W-:Y:S01]  /*5470*/  VIADD R5, R0.reuse, 0xffffffe8 ;  /* 0xffffffe800057836 */ /* 0x040fe20000000000 */
[----:B------:R-:W-:Y:S02]  /*5480*/  PLOP3.LUT P5, PT, PT, PT, UP0, 0x80, 0x0 ;  /* 0x000000000000781c */ /* 0x000fe40003faf008 */
[----:B------:R-:W-:Y:S01]  /*5490*/  I2FP.F32.S32 R8, R4 ;  /* 0x0000000400087245 */ /* 0x000fe20000201400 */
[----:B------:R-:W-:Y:S01]  /*54a0*/  FFMA.FTZ R24, R9, -UR5, R24 ;  /* 0x8000000509187c23 */ /* 0x000fe20008010018 */
[----:B------:R-:W-:Y:S01]  /*54b0*/  PLOP3.LUT P2, PT, PT, PT, UP0, 0x80, 0x0 ;  /* 0x000000000000781c */ /* 0x000fe20003f4f008 */
[----:B------:R-:W-:Y:S01]  /*54c0*/  VIADD R4, R0, 0xffffffe7 ;  /* 0xffffffe700047836 */ /* 0x000fe20000000000 */
[----:B------:R-:W-:Y:S01]  /*54d0*/  @P1 FSEL R23, R23, -INF , !P6 ;  /* 0xff80000017171808 */ /* 0x000fe20007000000 */
[----:B------:R-:W-:Y:S01]  /*54e0*/  FFMA.FTZ R25, R8, -UR5, R25 ;  /* 0x8000000508197c23 */ /* 0x000fe20008010019 */
[----:B------:R-:W-:Y:S01]  /*54f0*/  @P0 FSEL R24, R24, -INF , !P4 ;  /* 0xff80000018180808 */ /* 0x000fe20006000000 */
[----:B------:R-:W-:Y:S01]  /*5500*/  FFMA.FTZ R30, R9, -UR5, R30 ;  /* 0x80000005091e7c23 */ /* 0x000fe2000801001e */
[----:B------:R-:W-:Y:S01]  /*5510*/  PLOP3.LUT P1, PT, PT, PT, UP0, 0x80, 0x0 ;  /* 0x000000000000781c */ /* 0x000fe20003f2f008 */
[----:B------:R-:W-:Y:S01]  /*5520*/  FFMA.FTZ R31, R8, -UR5, R31 ;  /* 0x80000005081f7c23 */ /* 0x000fe2000801001f */
[----:B------:R-:W-:Y:S01]  /*5530*/  PLOP3.LUT P0, PT, PT, PT, UP0, 0x80, 0x0 ;  /* 0x000000000000781c */ /* 0x000fe20003f0f008 */
[--C-:B------:R-:W-:Y:S01]  /*5540*/  FFMA.FTZ R24, R24, UR10, -R3.reuse ;  /* 0x0000000a18187c23 */ /* 0x100fe20008010803 */
[----:B------:R-:W-:Y:S01]  /*5550*/  @P5 FSEL R25, R25, -INF , !P6 ;  /* 0xff80000019195808 */ /* 0x000fe20007000000 */
[----:B------:R-:W2:Y:S01]  /*5560*/  MUFU.EX2 R191, R15 ;  /* 0x0000000f00bf7308 */ /* 0x000ea20000000800 */
[----:B------:R-:W-:Y:S01]  /*5570*/  PLOP3.LUT P5, PT, PT, PT, UP0, 0x80, 0x0 ;  /* 0x000000000000781c */ /* 0x000fe20003faf008 */
[----:B------:R-:W-:Y:S01]  /*5580*/  FFMA.FTZ R23, R23, UR10, -R164 ;  /* 0x0000000a17177c23 */ /* 0x000fe200080108a4 */
[----:B------:R-:W-:Y:S01]  /*5590*/  @P2 FSEL R26, R26, -INF , !P4 ;  /* 0xff8000001a1a2808 */ /* 0x000fe20006000000 */
[--C-:B------:R-:W-:Y:S01]  /*55a0*/  FFMA.FTZ R25, R25, UR10, -R3.reuse ;  /* 0x0000000a19197c23 */ /* 0x100fe20008010803 */
[----:B------:R-:W-:Y:S02]  /*55b0*/  PLOP3.LUT P2, PT, PT, PT, UP0, 0x80, 0x0 ;  /* 0x000000000000781c */ /* 0x000fe40003f4f008 */
[----:B------:R-:W-:Y:S01]  /*55c0*/  PLOP3.LUT P4, PT, PT, PT, UP0, 0x80, 0x0 ;  /* 0x000000000000781c */ /* 0x000fe20003f8f008 */
[--C-:B------:R-:W-:Y:S01]  /*55d0*/  FFMA.FTZ R26, R26, UR10, -R2.reuse ;  /* 0x0000000a1a1a7c23 */ /* 0x100fe20008010802 */
[----:B------:R-:W-:Y:S01]  /*55e0*/  @P1 FSEL R27, R27, -INF , !P6 ;  /* 0xff8000001b1b1808 */ /* 0x000fe20007000000 */
[C---:B------:R-:W-:Y:S01]  /*55f0*/  @P0 VIADD R6, R165.reuse, 0x18 ;  /* 0x00000018a5060836 */ /* 0x040fe20000000000 */
[----:B------:R-:W-:Y:S01]  /*5600*/  PLOP3.LUT P1, PT, PT, PT, UP0, 0x80, 0x0 ;  /* 0x000000000000781c */ /* 0x000fe20003f2f008 */
[----:B------:R-:W-:Y:S01]  /*5610*/  MUFU.EX2 R205, R20 ;  /* 0x0000001400cd7308 */ /* 0x000fe20000000800 */
[----:B------:R-:W-:Y:S01]  /*5620*/  PLOP3.LUT P0, PT, PT, PT, UP0, 0x80, 0x0 ;  /* 0x000000000000781c */ /* 0x000fe20003f0f008 */
[----:B------:R-:W-:Y:S01]  /*5630*/  @P5 VIADD R165, R165, 0x19 ;  /* 0x00000019a5a55836 */ /* 0x000fe20000000000 */
[----:B------:R-:W-:Y:S01]  /*5640*/  ISETP.GE.AND P6, PT, R5, RZ, PT ;  /* 0x000000ff0500720c */ /* 0x000fe20003fc6270 */
[----:B------:R-:W-:Y:S01]  /*5650*/  FFMA.FTZ R27, R27, UR10, -R2 ;  /* 0x0000000a1b1b7c23 */ /* 0x000fe20008010802 */
[----:B------:R-:W-:Y:S02]  /*5660*/  ISETP.GE.AND P5, PT, R4, RZ, PT ;  /* 0x000000ff0400720c */ /* 0x000fe40003fa6270 */
[----:B------:R-:W-:Y:S03]  /*5670*/  @P2 ISETP.GE.AND P2, PT, R6, UR8, PT ;  /* 0x0000000806002c0c */ /* 0x000fe6000bf46270 */
[----:B------:R-:W3:Y:S01]  /*5680*/  MUFU.EX2 R203, R21 ;  /* 0x0000001500cb7308 */ /* 0x000ee20000000800 */
[----:B------:R-:W-:Y:S02]  /*5690*/  @P4 ISETP.GE.AND P4, PT, R165, UR8, PT ;  /* 0x00000008a5004c0c */ /* 0x000fe4000bf86270 */
[----:B------:R-:W-:Y:S02]  /*56a0*/  @P1 FSEL R28, R28, -INF , !P2 ;  /* 0xff8000001c1c1808 */ /* 0x000fe40005000000 */
[----:B------:R-:W-:Y:S02]  /*56b0*/  @P0 FSEL R29, R29, -INF , !P4 ;  /* 0xff8000001d1d0808 */ /* 0x000fe40006000000 */
[----:B------:R-:W-:Y:S01]  /*56c0*/  @!P6 IADD3 R5, -R0, 0x18, RZ ;  /* 0x000000180005e810 */ /* 0x000fe20007ffe1ff */
[--C-:B------:R-:W-:Y:S01]  /*56d0*/  FFMA.FTZ R28, R28, UR10, -R3.reuse ;  /* 0x0000000a1c1c7c23 */ /* 0x100fe20008010803 */
[----:B------:R-:W-:Y:S01]  /*56e0*/  @!P5 IADD3 R4, -R0, 0x19, RZ ;  /* 0x000000190004d810 */ /* 0x000fe20007ffe1ff */
[----:B------:R-:W-:Y:S01]  /*56f0*/  FFMA.FTZ R3, R29, UR10, -R3 ;  /* 0x0000000a1d037c23 */ /* 0x000fe20008010803 */
[----:B------:R-:W-:Y:S01]  /*5700*/  F2FP.BF16.F32.PACK_AB R0, R178, R179 ;  /* 0x000000b3b200723e */ /* 0x000fe200000010ff */
[----:B------:R-:W-:Y:S01]  /*5710*/  MUFU.EX2 R206, R22 ;  /* 0x0000001600ce7308 */ /* 0x000fe20000000800 */
[----:B------:R-:W-:Y:S02]  /*5720*/  PLOP3.LUT P1, PT, PT, PT, UP0, 0x80, 0x0 ;  /* 0x000000000000781c */ /* 0x000fe40003f2f008 */
[----:B------:R-:W-:Y:S01]  /*5730*/  I2FP.F32.S32 R5, R5 ;  /* 0x0000000500057245 */ /* 0x000fe20000201400 */
[----:B------:R4:W-:Y:S01]  /*5740*/  STS [R228+0x20000], R0 ;  /* 0x02000000e4007388 */ /* 0x0009e20000000800 */
[----:B------:R-:W-:Y:S02]  /*5750*/  PLOP3.LUT P0, PT, PT, PT, UP0, 0x80, 0x0 ;  /* 0x000000000000781c */ /* 0x000fe40003f0f008 */
[----:B------:R-:W-:Y:S03]  /*5760*/  I2FP.F32.S32 R4, R4 ;  /* 0x0000000400047245 */ /* 0x000fe60000201400 */
[----:B------:R2:W-:Y:S01]  /*5770*/  MUFU.EX2 R183, R3 ;  /* 0x0000000300b77308 */ /* 0x0005e20000000800 */
[----:B------:R-:W-:Y:S01]  /*5780*/  FFMA.FTZ R32, R5, -UR5, R32 ;  /* 0x8000000505207c23 */ /* 0x000fe20008010020 */
[----:B------:R-:W-:Y:S01]  /*5790*/  PLOP3.LUT P5, PT, PT, PT, UP0, 0x80, 0x0 ;  /* 0x000000000000781c */ /* 0x000fe20003faf008 */
[----:B------:R-:W-:Y:S01]  /*57a0*/  FFMA.FTZ R33, R4, -UR5, R33 ;  /* 0x8000000504217c23 */ /* 0x000fe20008010021 */
[----:B-1----:R-:W-:Y:S02]  /*57b0*/  F2FP.BF16.F32.PACK_AB R5, R207, R236 ;  /* 0x000000eccf05723e */ /* 0x002fe400000010ff */
[----:B------:R-:W-:Y:S04]  /*57c0*/  @P1 FSEL R32, R32, -INF , !P2 ;  /* 0xff80000020201808 */ /* 0x000fe80005000000 */
[----:B------:R-:W-:Y:S01]  /*57d0*/  MUFU.EX2 R204, R23 ;  /* 0x0000001700cc7308 */ /* 0x000fe20000000800 */
[----:B------:R-:W-:Y:S02]  /*57e0*/  PLOP3.LUT P1, PT, PT, PT, UP0, 0x80, 0x0 ;  /* 0x000000000000781c */ /* 0x000fe40003f2f008 */
[----:B------:R-:W-:Y:S01]  /*57f0*/  @P0 FSEL R33, R33, -INF , !P4 ;  /* 0xff80000021210808 */ /* 0x000fe20006000000 */
[--C-:B------:R-:W-:Y:S01]  /*5800*/  FFMA.FTZ R32, R32, UR10, -R166.reuse ;  /* 0x0000000a20207c23 */ /* 0x100fe200080108a6 */
[----:B------:R-:W-:Y:S02]  /*5810*/  PLOP3.LUT P0, PT, PT, PT, UP0, 0x80, 0x0 ;  /* 0x000000000000781c */ /* 0x000fe40003f0f008 */
[----:B------:R-:W-:Y:S01]  /*5820*/  F2FP.BF16.F32.PACK_AB R4, R197, R198 ;  /* 0x000000c6c504723e */ /* 0x000fe200000010ff */
[----:B------:R-:W-:Y:S01]  /*5830*/  FFMA.FTZ R166, R33, UR10, -R166 ;  /* 0x0000000a21a67c23 */ /* 0x000fe200080108a6 */
[----:B--2---:R-:W-:Y:S01]  /*5840*/  F2FP.BF16.F32.PACK_AB R3, R231, R180 ;  /* 0x000000b4e703723e */ /* 0x004fe200000010ff */
[----:B------:R-:W-:Y:S01]  /*5850*/  MUFU.EX2 R194, R32 ;  /* 0x0000002000c27308 */ /* 0x000fe20000000800 */
[----:B------:R-:W-:Y:S02]  /*5860*/  @P5 FSEL R30, R30, -INF , !P2 ;  /* 0xff8000001e1e5808 */ /* 0x000fe40005000000 */
[----:B----4-:R-:W-:Y:S01]  /*5870*/  F2FP.BF16.F32.PACK_AB R0, R201, R202 ;  /* 0x000000cac900723e */ /* 0x010fe200000010ff */
[----:B------:R1:W-:Y:S01]  /*5880*/  STS [R228+0x20400], R3 ;  /* 0x02040003e4007388 */ /* 0x0003e20000000800 */
[----:B------:R-:W-:Y:S01]  /*5890*/  @P1 FSEL R34, R34, -INF , !P2 ;  /* 0xff80000022221808 */ /* 0x000fe20005000000 */
[----:B------:R-:W-:Y:S01]  /*58a0*/  FFMA.FTZ R30, R30, UR10, -R2 ;  /* 0x0000000a1e1e7c23 */ /* 0x000fe20008010802 */
[----:B------:R-:W-:Y:S01]  /*58b0*/  PLOP3.LUT P1, PT, PT, PT, UP0, 0x80, 0x0 ;  /* 0x000000000000781c */ /* 0x000fe20003f2f008 */
[----:B------:R2:W-:Y:S01]  /*58c0*/  STS [R229+0x20000], R0 ;  /* 0x02000000e5007388 */ /* 0x0005e20000000800 */
[----:B------:R-:W-:Y:S01]  /*58d0*/  @P0 FSEL R35, R35, -INF , !P4 ;  /* 0xff80000023230808 */ /* 0x000fe20006000000 */
[--C-:B------:R-:W-:Y:S01]  /*58e0*/  FFMA.FTZ R34, R34, UR10, -R164.reuse ;  /* 0x0000000a22227c23 */ /* 0x100fe200080108a4 */
[----:B------:R-:W4:Y:S01]  /*58f0*/  MUFU.EX2 R192, R166 ;  /* 0x000000a600c07308 */ /* 0x000f220000000800 */
[----:B------:R3:W-:Y:S01]  /*5900*/  STS [R229+0x20400], R5 ;  /* 0x02040005e5007388 */ /* 0x0007e20000000800 */
[----:B------:R-:W-:Y:S01]  /*5910*/  IADD3 R176, P0, R246, UR15, RZ ;  /* 0x0000000ff6b07c10 */ /* 0x000fe2000ff1e0ff */
[----:B------:R-:W-:Y:S02]  /*5920*/  FFMA.FTZ R164, R35, UR10, -R164 ;  /* 0x0000000a23a47c23 */ /* 0x000fe400080108a4 */
[----:B------:R4:W-:Y:S01]  /*5930*/  STS [R228+0x21000], R4 ;  /* 0x02100004e4007388 */ /* 0x0009e20000000800 */
[----:B------:R-:W-:Y:S04]  /*5940*/  IADD3.X R177, R245, UR14, RZ, P0, !PT ;  /* 0x0000000ef5b17c10 */ /* 0x000fe800087fe4ff */
[----:B------:R-:W-:Y:S01]  /*5950*/  MUFU.EX2 R195, R34 ;  /* 0x0000002200c37308 */ /* 0x000fe20000000800 */
[----:B------:R-:W-:Y:S02]  /*5960*/  @P1 FSEL R31, R31, -INF , !P4 ;  /* 0xff8000001f1f1808 */ /* 0x000fe40006000000 */
[----:B------:R-:W-:Y:S03]  /*5970*/  PLOP3.LUT P1, PT, PT, PT, UP3, 0x80, 0x0 ;  /* 0x000000000000781c */ /* 0x000fe60003f2f038 */
[----:B------:R-:W-:Y:S04]  /*5980*/  FFMA.FTZ R2, R31, UR10, -R2 ;  /* 0x0000000a1f027c23 */ /* 0x000fe80008010802 */
[----:B------:R-:W4:Y:S01]  /*5990*/  MUFU.EX2 R193, R164 ;  /* 0x000000a400c17308 */ /* 0x000f220000000800 */
[----:B-1----:R-:W-:Y:S02]  /*59a0*/  F2FP.BF16.F32.PACK_AB R3, R199, R200 ;  /* 0x000000c8c703723e */ /* 0x002fe400000010ff */
[----:B--2---:R-:W-:Y:S03]  /*59b0*/  F2FP.BF16.F32.PACK_AB R0, R189, R190 ;  /* 0x000000bebd00723e */ /* 0x004fe600000010ff */
[----:B------:R1:W-:Y:S04]  /*59c0*/  STS [R228+0x21400], R3 ;  /* 0x02140003e4007388 */ /* 0x0003e80000000800 */
[----:B------:R2:W-:Y:S01]  /*59d0*/  MUFU.EX2 R181, R2 ;  /* 0x0000000200b57308 */ /* 0x0005e20000000800 */
[----:B---3--:R-:W-:Y:S01]  /*59e0*/  F2FP.BF16.F32.PACK_AB R5, R191, R196 ;  /* 0x000000c4bf05723e */ /* 0x008fe200000010ff */
[----:B------:R3:W-:Y:S01]  /*59f0*/  STS [R229+0x21000], R0 ;  /* 0x02100000e5007388 */ /* 0x0007e20000000800 */
[----:B----4-:R-:W-:Y:S03]  /*5a00*/  F2FP.BF16.F32.PACK_AB R4, R203, R205 ;  /* 0x000000cdcb04723e */ /* 0x010fe600000010ff */
[----:B------:R4:W-:Y:S04]  /*5a10*/  STS [R229+0x21400], R5 ;  /* 0x02140005e5007388 */ /* 0x0009e80000000800 */
[----:B------:R-:W-:Y:S01]  /*5a20*/  MUFU.EX2 R186, R24 ;  /* 0x0000001800ba7308 */ /* 0x000fe20000000800 */
[----:B------:R4:W-:Y:S09]  /*5a30*/  STS [R226+0x20000], R4 ;  /* 0x02000004e2007388 */ /* 0x0009f20000000800 */
[----:B------:R-:W4:Y:S01]  /*5a40*/  MUFU.EX2 R185, R25 ;  /* 0x0000001900b97308 */ /* 0x000f220000000800 */
[----:B--2---:R-:W-:Y:S02]  /*5a50*/  F2FP.BF16.F32.PACK_AB R2, R192, R194 ;  /* 0x000000c2c002723e */ /* 0x004fe400000010ff */
[----:B-1----:R-:W-:Y:S07]  /*5a60*/  F2FP.BF16.F32.PACK_AB R3, R204, R206 ;  /* 0x000000cecc03723e */ /* 0x002fee00000010ff */
[----:B------:R-:W-:Y:S01]  /*5a70*/  MUFU.EX2 R188, R26 ;  /* 0x0000001a00bc7308 */ /* 0x000fe20000000800 */
[----:B---3--:R-:W-:Y:S01]  /*5a80*/  F2FP.BF16.F32.PACK_AB R0, R193, R195 ;  /* 0x000000c3c100723e */ /* 0x008fe200000010ff */
[----:B------:R1:W-:Y:S04]  /*5a90*/  STS [R226+0x20400], R3 ;  /* 0x02040003e2007388 */ /* 0x0003e80000000800 */
[----:B------:R-:W-:Y:S04]  /*5aa0*/  STS [R227+0x20000], R2 ;  /* 0x02000002e3007388 */ /* 0x000fe80000000800 */
[----:B------:R-:W2:Y:S01]  /*5ab0*/  MUFU.EX2 R187, R27 ;  /* 0x0000001b00bb7308 */ /* 0x000ea20000000800 */
[----:B----4-:R-:W-:Y:S01]  /*5ac0*/  F2FP.BF16.F32.PACK_AB R5, R185, R186 ;  /* 0x000000bab905723e */ /* 0x010fe200000010ff */
[----:B------:R3:W-:Y:S04]  /*5ad0*/  STS [R227+0x20400], R0 ;  /* 0x02040000e3007388 */ /* 0x0007e80000000800 */
[----:B------:R-:W-:Y:S04]  /*5ae0*/  STS [R226+0x21000], R5 ;  /* 0x02100005e2007388 */ /* 0x000fe80000000800 */
[----:B------:R-:W1:Y:S10]  /*5af0*/  MUFU.EX2 R184, R28 ;  /* 0x0000001c00b87308 */ /* 0x000e740000000800 */
[----:B------:R-:W4:Y:S01]  /*5b00*/  MUFU.EX2 R182, R30 ;  /* 0x0000001e00b67308 */ /* 0x000f220000000800 */
[----:B--2---:R-:W-:Y:S05]  /*5b10*/  F2FP.BF16.F32.PACK_AB R4, R187, R188 ;  /* 0x000000bcbb04723e */ /* 0x004fea00000010ff */
[----:B------:R-:W-:Y:S01]  /*5b20*/  STS [R226+0x21400], R4 ;  /* 0x02140004e2007388 */ /* 0x000fe20000000800 */
[----:B-1----:R-:W-:Y:S02]  /*5b30*/  F2FP.BF16.F32.PACK_AB R3, R183, R184 ;  /* 0x000000b8b703723e */ /* 0x002fe400000010ff */
[C---:B---3--:R-:W-:Y:S03]  /*5b40*/  LEA R0, R218.reuse, UR4, 0x1 ;  /* 0x00000004da007c11 */ /* 0x048fe6000f8e08ff */
[----:B------:R-:W-:Y:S01]  /*5b50*/  STS [R227+0x21000], R3 ;  /* 0x02100003e3007388 */ /* 0x000fe20000000800 */
[----:B----4-:R-:W-:Y:S05]  /*5b60*/  F2FP.BF16.F32.PACK_AB R2, R181, R182 ;  /* 0x000000b6b502723e */ /* 0x010fea00000010ff */
[----:B------:R1:W-:Y:S04]  /*5b70*/  STS [R227+0x21400], R2 ;  /* 0x02140002e3007388 */ /* 0x0003e80000000800 */
[----:B------:R-:W-:Y:S08]  /*5b80*/  LDSM.16.M88.4 R32, [R0+0x8000] ;  /* 0x008000000020783b */ /* 0x000ff00000000200 */
[----:B------:R-:W2:Y:S08]  /*5b90*/  LDSM.16.M88.4 R16, [R214+UR4+0x14000] ;  /* 0x01400004d610783b */ /* 0x000eb00008000200 */
[----:B------:R-:W3:Y:S01]  /*5ba0*/  LDSM.16.M88.4 R28, [R0+0x9000] ;  /* 0x00900000001c783b */ /* 0x000ee20000000200 */
[----:B-1----:R-:W-:Y:S07]  /*5bb0*/  LEA R2, R218, UR4, 0x1 ;  /* 0x00000004da027c11 */ /* 0x002fee000f8e08ff */
[----:B------:R-:W1:Y:S01]  /*5bc0*/  LDSM.16.M88.4 R164, [R214+UR4+0x14800] ;  /* 0x01480004d6a4783b */ /* 0x000e620008000200 */
[--C-:B------:R-:W-:Y:S02]  /*5bd0*/  IMAD.IADD R3, R219, 0x1, R2.reuse ;  /* 0x00000001db037824 */ /* 0x100fe400078e0202 */
[C---:B------:R-:W-:Y:S02]  /*5be0*/  IMAD.IADD R208, R217.reuse, 0x1, R2 ;  /* 0x00000001d9d07824 */ /* 0x040fe400078e0202 */
[----:B------:R-:W-:Y:S03]  /*5bf0*/  IMAD.IADD R2, R217, 0x1, R3 ;  /* 0x00000001d9027824 */ /* 0x000fe600078e0203 */
[----:B------:R-:W-:Y:S08]  /*5c00*/  LDSM.16.M88.4 R168, [R3+0x8000] ;  /* 0x0080000003a8783b */ /* 0x000ff00000000200 */
[----:B------:R-:W4:Y:S01]  /*5c10*/  LDSM.16.M88.4 R172, [R213+0x8000] ;  /* 0x00800000d5ac783b */ /* 0x000f220000000200 */
[-C--:B--2---:R-:W-:Y:S06]  /*5c20*/  HMMA.16816.F32.BF16 R4, R32, R16.reuse, RZ ;  /* 0x000000102004723c */ /* 0x084fec00000418ff */
[C---:B---3--:R-:W-:Y:S06]  /*5c30*/  HMMA.16816.F32.BF16 R8, R28.reuse, R16, RZ ;  /* 0x000000101c08723c */ /* 0x048fec00000418ff */
[-C--:B------:R-:W-:Y:S06]  /*5c40*/  HMMA.16816.F32.BF16 R12, R28, R18.reuse, RZ ;  /* 0x000000121c0c723c */ /* 0x080fec00000418ff */
[C---:B------:R-:W-:Y:S06]  /*5c50*/  HMMA.16816.F32.BF16 R16, R32.reuse, R18, RZ ;  /* 0x000000122010723c */ /* 0x040fec00000418ff */
[-C--:B-1----:R-:W-:Y:S06]  /*5c60*/  HMMA.16816.F32.BF16 R20, R32, R164.reuse, RZ ;  /* 0x000000a42014723c */ /* 0x082fec00000418ff */
        /* <DEDUP_REMOVED lines=38> */
[----:B------:R1:W-:Y:S08]  /*5ed0*/  LDSM.16.M88.4 R164, [R0+0xa000] ;  /* 0x00a0000000a4783b */ /* 0x0003f00000000200 */
[----:B------:R-:W2:Y:S08]  /*5ee0*/  LDSM.16.M88.4 R168, [R214+UR4+0x18000] ;  /* 0x01800004d6a8783b */ /* 0x000eb00008000200 */
[----:B-1----:R-:W5:Y:S01]  /*5ef0*/  LDG.E R0, desc[UR6][R176.64+0xa0] ;  /* 0x0000a006b0007981 */ /* 0x002f62000c1e1900 */
[-C--:B--2---:R-:W-:Y:S06]  /*5f00*/  HMMA.16816.F32.BF16 R4, R164, R168.reuse, R4 ;  /* 0x000000a8a404723c */ /* 0x084fec0000041804 */
        /* <DEDUP_REMOVED lines=31> */
[----:B------:R-:W2:Y:S04]  /*6100*/  LDG.E R175, desc[UR6][R176.64] ;  /* 0x00000006b0af7981 */ /* 0x000ea8000c1e1900 */
[----:B------:R-:W3:Y:S01]  /*6110*/  LDG.E R174, desc[UR6][R176.64+0x20] ;  /* 0x00002006b0ae7981 */ /* 0x000ee2000c1e1900 */
[----:B------:R-:W-:Y:S03]  /*6120*/  HMMA.16816.F32.BF16 R32, R168, R166, R32 ;  /* 0x000000a6a820723c */ /* 0x000fe60000041820 */
[----:B------:R1:W5:Y:S02]  /*6130*/  LDG.E R173, desc[UR6][R176.64+0x80] ;  /* 0x00008006b0ad7981 */ /* 0x000364000c1e1900 */
[----:B------:R-:W-:Y:S02]  /*6140*/  IMAD.SHL.U32 R172, R220, 0x2, RZ ;  /* 0x00000002dcac7824 */ /* 0x000fe400078e00ff */
[----:B------:R-:W-:Y:S08]  /*6150*/  LDSM.16.M88.4 R164, [R2+0xa000] ;  /* 0x00a0000002a4783b */ /* 0x000ff00000000200 */
        /* <DEDUP_REMOVED lines=10> */
[----:B------:R-:W-:Y:S01]  /*6200*/  FMUL.FTZ R180, R180, R6 ;  /* 0x00000006b4b47220 */ /* 0x000fe20000410000 */
[----:B-1----:R-:W-:Y:S02]  /*6210*/  FMUL.FTZ R177, R231, R7 ;  /* 0x00000007e7b17220 */ /* 0x002fe40000410000 */
[----:B------:R-:W1:Y:S02]  /*6220*/  LDSM.16.M88.4 R4, [R2+0xb000] ;  /* 0x00b000000204783b */ /* 0x000e640000000200 */
[C---:B-1----:R-:W-:Y:S06]  /*6230*/  HMMA.16816.F32.BF16 R8, R4.reuse, R168, R8 ;  /* 0x000000a80408723c */ /* 0x042fec0000041808 */
[-C--:B------:R-:W-:Y:S06]  /*6240*/  HMMA.16816.F32.BF16 R12, R4, R170.reuse, R12 ;  /* 0x000000aa040c723c */ /* 0x080fec000004180c */
[C---:B------:R-:W-:Y:S11]  /*6250*/  HMMA.16816.F32.BF16 R16, R164.reuse, R170, R16 ;  /* 0x000000aaa410723c */ /* 0x040ff60000041810 */
[----:B------:R-:W-:Y:S11]  /*6260*/  @!UPT UIADD3 URZ, URZ, URZ, URZ ;  /* 0x0000003f3f3ff290 */ /* 0x000ff6000fffe03f */
[----:B------:R-:W-:Y:S02]  /*6270*/  @!UPT UIADD3 URZ, URZ, URZ, URZ ;  /* 0x0000003f3f3ff290 */ /* 0x000fe4000fffe03f */
[C---:B------:R-:W-:Y:S01]  /*6280*/  FADD.FTZ R168, -R175.reuse, R16 ;  /* 0x00000010afa87221 */ /* 0x040fe20000010100 */
[----:B------:R-:W-:Y:S03]  /*6290*/  FADD.FTZ R16, -R175, R17 ;  /* 0x00000011af107221 */ /* 0x000fe60000010100 */
[----:B------:R-:W-:Y:S01]  /*62a0*/  FMUL.FTZ R17, R202, R168 ;  /* 0x000000a8ca117220 */ /* 0x000fe20000410000 */
[----:B------:R-:W-:Y:S01]  /*62b0*/  FMUL.FTZ R16, R201, R16 ;  /* 0x00000010c9107220 */ /* 0x000fe20000410000 */
[----:B------:R-:W1:Y:S02]  /*62c0*/  LDSM.16.M88.4 R168, [R215+0xc800] ;  /* 0x00c80000d7a8783b */ /* 0x000e640000000200 */
[-C--:B-1----:R-:W-:Y:S06]  /*62d0*/  HMMA.16816.F32.BF16 R20, R164, R168.reuse, R20 ;  /* 0x000000a8a414723c */ /* 0x082fec0000041814 */
[C---:B------:R-:W-:Y:S06]  /*62e0*/  HMMA.16816.F32.BF16 R24, R4.reuse, R168, R24 ;  /* 0x000000a80418723c */ /* 0x040fec0000041818 */
[-C--:B------:R-:W-:Y:S06]  /*62f0*/  HMMA.16816.F32.BF16 R28, R4, R170.reuse, R28 ;  /* 0x000000aa041c723c */ /* 0x080fec000004181c */
[----:B------:R-:W-:Y:S01]  /*6300*/  HMMA.16816.F32.BF16 R32, R164, R170, R32 ;  /* 0x000000aaa420723c */ /* 0x000fe20000041820 */
[----:B------:R-:W-:Y:S05]  /*6310*/  IMAD.U32 R4, RZ, RZ, UR4 ;  /* 0x00000004ff047e24 */ /* 0x000fea000f8e00ff */
[----:B------:R-:W-:Y:S01]  /*6320*/  IADD3 R4, R172, 0x8000, R4 ;  /* 0x00008000ac047810 */ /* 0x000fe20007ffe004 */
[C---:B------:R-:W-:Y:S01]  /*6330*/  FADD.FTZ R7, -R175.reuse, R20 ;  /* 0x00000014af077221 */ /* 0x040fe20000010100 */
[----:B------:R-:W-:Y:S03]  /*6340*/  FADD.FTZ R6, -R175, R21 ;  /* 0x00000015af067221 */ /* 0x000fe60000010100 */
[----:B------:R-:W-:Y:S02]  /*6350*/  VIADD R176, R4, 0x40 ;  /* 0x0000004004b07836 */ /* 0x000fe40000000000 */
[----:B------:R-:W-:Y:S01]  /*6360*/  FADD.FTZ R164, -R174, R19 ;  /* 0x00000013aea47221 */ /* 0x000fe20000010100 */
[----:B------:R-:W-:Y:S02]  /*6370*/  @P3 VIADD R176, R4, 0xffffffc0 ;  /* 0xffffffc004b03836 */ /* 0x000fe40000000000 */
        /* <DEDUP_REMOVED lines=14> */
[----:B------:R-:W-:Y:S01]  /*6460*/  F2FP.BF16.F32.PACK_AB R32, R6, R7 ;  /* 0x000000070620723e */ /* 0x000fe200000010ff */
[----:B------:R-:W-:Y:S01]  /*6470*/  FMUL.FTZ R34, R195, R34 ;  /* 0x00000022c3227220 */ /* 0x000fe20000410000 */
[----:B------:R-:W-:Y:S02]  /*6480*/  FMUL.FTZ R33, R193, R33 ;  /* 0x00000021c1217220 */ /* 0x000fe40000410000 */
[----:B------:R-:W-:Y:S01]  /*6490*/  F2FP.BF16.F32.PACK_AB R19, R4, R5 ;  /* 0x000000050413723e */ /* 0x000fe200000010ff */
[C---:B------:R-:W-:Y:S01]  /*64a0*/  FADD.FTZ R4, -R174.reuse, R22 ;  /* 0x00000016ae047221 */ /* 0x040fe20000010100 */
[----:B------:R-:W-:Y:S03]  /*64b0*/  FADD.FTZ R22, -R174, R23 ;  /* 0x00000017ae167221 */ /* 0x000fe60000010100 */
        /* <DEDUP_REMOVED lines=59> */
.L_x_503:
[----:B---3--:R-:W-:Y:S01]  /*6870*/  F2FP.BF16.F32.PACK_AB R4, R164, R165 ;  /* 0x000000a5a404723e */ /* 0x008fe200000010ff */
[----:B------:R-:W-:Y:S01]  /*6880*/  STS [R228+0x1c000], R20 ;  /* 0x01c00014e4007388 */ /* 0x000fe20000000800 */
[C---:B-----5:R-:W-:Y:S01]  /*6890*/  FADD.FTZ R8, -R173.reuse, R8 ;  /* 0x00000008ad087221 */ /* 0x060fe20000010100 */
[----:B------:R-:W-:Y:S01]  /*68a0*/  FADD.FTZ R9, -R173, R9 ;  /* 0x00000009ad097221 */ /* 0x000fe20000010100 */
[----:B------:R-:W-:Y:S01]  /*68b0*/  FADD.FTZ R11, -R0, R11 ;  /* 0x0000000b000b7221 */ /* 0x000fe20000010100 */
        /* <DEDUP_REMOVED lines=20> */
[C---:B------:R-:W-:Y:S01]  /*6a00*/  FADD.FTZ R28, -R173.reuse, R28 ;  /* 0x0000001cad1c7221 */ /* 0x040fe20000010100 */
[----:B------:R-:W-:Y:S01]  /*6a10*/  FADD.FTZ R29, -R173, R29 ;  /* 0x0000001dad1d7221 */ /* 0x000fe20000010100 */
[----:B------:R-:W-:Y:S01]  /*6a20*/  FMUL.FTZ R24, R186, R24 ;  /* 0x00000018ba187220 */ /* 0x000fe20000410000 */
[----:B------:R-:W-:Y:S01]  /*6a30*/  FMUL.FTZ R8, R185, R25 ;  /* 0x00000019b9087220 */ /* 0x000fe20000410000 */
[----:B------:R-:W-:Y:S01]  /*6a40*/  FADD.FTZ R31, -R0, R31 ;  /* 0x0000001f001f7221 */ /* 0x000fe20000010100 */
[----:B------:R-:W-:Y:S01]  /*6a50*/  FMUL.FTZ R26, R188, R26 ;  /* 0x0000001abc1a7220 */ /* 0x000fe20000410000 */
[----:B------:R-:W-:Y:S01]  /*6a60*/  FMUL.FTZ R27, R187, R27 ;  /* 0x0000001bbb1b7220 */ /* 0x000fe20000410000 */
[----:B------:R-:W-:Y:S01]  /*6a70*/  FADD.FTZ R30, -R0, R30 ;  /* 0x0000001e001e7221 */ /* 0x000fe20000010100 */
[----:B------:R-:W-:Y:S01]  /*6a80*/  F2FP.BF16.F32.PACK_AB R16, R33, R34 ;  /* 0x000000222110723e */ /* 0x000fe200000010ff */
[----:B------:R-:W-:Y:S01]  /*6a90*/  FMUL.FTZ R28, R184, R28 ;  /* 0x0000001cb81c7220 */ /* 0x000fe20000410000 */
[----:B-1----:R-:W-:Y:S01]  /*6aa0*/  F2FP.BF16.F32.PACK_AB R4, R5, R6 ;  /* 0x000000060504723e */ /* 0x002fe200000010ff */
[----:B------:R-:W-:Y:S01]  /*6ab0*/  FMUL.FTZ R6, R199, R11 ;  /* 0x0000000bc7067220 */ /* 0x000fe20000410000 */
[----:B------:R-:W-:Y:S01]  /*6ac0*/  FMUL.FTZ R5, R191, R15 ;  /* 0x0000000fbf057220 */ /* 0x000fe20000410000 */
[----:B------:R-:W-:Y:S01]  /*6ad0*/  FMUL.FTZ R7, R183, R29 ;  /* 0x0000001db7077220 */ /* 0x000fe20000410000 */
[----:B------:R-:W-:Y:S01]  /*6ae0*/  FMUL.FTZ R30, R182, R30 ;  /* 0x0000001eb61e7220 */ /* 0x000fe20000410000 */
[----:B------:R1:W-:Y:S01]  /*6af0*/  STS [R228+0x1d000], R4 ;  /* 0x01d00004e4007388 */ /* 0x0003e20000000800 */
[----:B------:R-:W-:Y:S01]  /*6b00*/  F2FP.BF16.F32.PACK_AB R6, R6, R10 ;  /* 0x0000000a0606723e */ /* 0x000fe200000010ff */
[----:B------:R-:W-:Y:S01]  /*6b10*/  FMUL.FTZ R0, R181, R31 ;  /* 0x0000001fb5007220 */ /* 0x000fe20000410000 */
        /* <DEDUP_REMOVED lines=149> */
.L_x_504:
        /* <DEDUP_REMOVED lines=35> */
[----:B------:R-:W3:Y:S05]  /*76a0*/  LDSM.16.MT88.4 R176, [R209+0x5800] ;  /* 0x00580000d1b0783b */ /* 0x000eea0000004200 */
[----:B------:R-:W-:Y:S01]  /*76b0*/  HMMA.16816.F32.BF16 R32, R168, R182, R32 ;  /* 0x000000b6a820723c */ /* 0x000fe20000041820 */
[----:B------:R-:W-:Y:S04]  /*76c0*/  LDSM.16.MT88.4 R180, [R209+0x2000] ;  /* 0x00200000d1b4783b */ /* 0x000fe80000004200 */
[----:B------:R-:W4:Y:S01]  /*76d0*/  LDSM.16.M88.4 R168, [R0+0x1e000] ;  /* 0x01e0000000a8783b */ /* 0x000f220000000200 */
[-C--:B------:R-:W-:Y:S06]  /*76e0*/  HMMA.16816.F32.BF16 R4, R184, R188.reuse, R4 ;  /* 0x000000bcb804723c */ /* 0x080fec0000041804 */
[C---:B------:R-:W-:Y:S06]  /*76f0*/  HMMA.16816.F32.BF16 R8, R192.reuse, R188, R8 ;  /* 0x000000bcc008723c */ /* 0x040fec0000041808 */
[-C--:B------:R-:W-:Y:S06]  /*7700*/  HMMA.16816.F32.BF16 R12, R192, R190.reuse, R12 ;  /* 0x000000bec00c723c */ /* 0x080fec000004180c */
[C---:B------:R-:W-:Y:S01]  /*7710*/  HMMA.16816.F32.BF16 R16, R184.reuse, R190, R16 ;  /* 0x000000beb810723c */ /* 0x040fe20000041810 */
[----:B------:R-:W4:Y:S05]  /*7720*/  LDSM.16.M88.4 R188, [R0+0x1f000] ;  /* 0x01f0000000bc783b */ /* 0x000f2a0000000200 */
        /* <DEDUP_REMOVED lines=12> */
[-C--:B---3--:R-:W-:Y:S06]  /*77f0*/  HMMA.16816.F32.BF16 R20, R164, R176.reuse, R20 ;  /* 0x000000b0a414723c */ /* 0x088fec0000041814 */
[C---:B------:R-:W-:Y:S06]  /*7800*/  HMMA.16816.F32.BF16 R24, R200.reuse, R176, R24 ;  /* 0x000000b0c818723c */ /* 0x040fec0000041818 */
[-C--:B------:R-:W-:Y:S01]  /*7810*/  HMMA.16816.F32.BF16 R28, R200, R178.reuse, R28 ;  /* 0x000000b2c81c723c */ /* 0x080fe2000004181c */
[----:B------:R-:W-:Y:S05]  /*7820*/  LDSM.16.MT88.4 R200, [R209+0x7000] ;  /* 0x00700000d1c8783b */ /* 0x000fea0000004200 */
[----:B------:R-:W-:Y:S01]  /*7830*/  HMMA.16816.F32.BF16 R32, R164, R178, R32 ;  /* 0x000000b2a420723c */ /* 0x000fe20000041820 */
[----:B------:R-:W-:Y:S04]  /*7840*/  LDSM.16.M88.4 R164, [R208+0x1e000] ;  /* 0x01e00000d0a4783b */ /* 0x000fe80000000200 */
[----:B------:R-:W2:Y:S01]  /*7850*/  LDSM.16.MT88.4 R176, [R209+0x3000] ;  /* 0x00300000d1b0783b */ /* 0x000ea20000004200 */
[-C--:B----4-:R-:W-:Y:S06]  /*7860*/  HMMA.16816.F32.BF16 R4, R168, R180.reuse, R4 ;  /* 0x000000b4a804723c */ /* 0x090fec0000041804 */
[C---:B------:R-:W-:Y:S06]  /*7870*/  HMMA.16816.F32.BF16 R8, R188.reuse, R180, R8 ;  /* 0x000000b4bc08723c */ /* 0x040fec0000041808 */
[-C--:B------:R-:W-:Y:S06]  /*7880*/  HMMA.16816.F32.BF16 R12, R188, R182.reuse, R12 ;  /* 0x000000b6bc0c723c */ /* 0x080fec000004180c */
[C---:B------:R-:W-:Y:S01]  /*7890*/  HMMA.16816.F32.BF16 R16, R168.reuse, R182, R16 ;  /* 0x000000b6a810723c */ /* 0x040fe20000041810 */
[----:B------:R-:W3:Y:S05]  /*78a0*/  LDSM.16.M88.4 R180, [R208+0x1f000] ;  /* 0x01f00000d0b4783b */ /* 0x000eea0000000200 */
[-C--:B------:R-:W-:Y:S06]  /*78b0*/  HMMA.16816.F32.BF16 R20, R168, R204.reuse, R20 ;  /* 0x000000cca814723c */ /* 0x080fec0000041814 */
[C---:B------:R-:W-:Y:S06]  /*78c0*/  HMMA.16816.F32.BF16 R24, R188.reuse, R204, R24 ;  /* 0x000000ccbc18723c */ /* 0x040fec0000041818 */
[-C--:B------:R-:W-:Y:S01]  /*78d0*/  HMMA.16816.F32.BF16 R28, R188, R206.reuse, R28 ;  /* 0x000000cebc1c723c */ /* 0x080fe2000004181c */
[----:B------:R-:W-:Y:S05]  /*78e0*/  LDSM.16.M88.4 R188, [R2+0x1f000] ;  /* 0x01f0000002bc783b */ /* 0x000fea0000000200 */
[----:B------:R-:W-:Y:S01]  /*78f0*/  HMMA.16816.F32.BF16 R32, R168, R206, R32 ;  /* 0x000000cea820723c */ /* 0x000fe20000041820 */
[----:B------:R-:W-:Y:S04]  /*7900*/  LDSM.16.M88.4 R168, [R2+0x1e000] ;  /* 0x01e0000002a8783b */ /* 0x000fe80000000200 */
[----:B------:R-:W-:Y:S01]  /*7910*/  LDSM.16.MT88.4 R204, [R209+0x7800] ;  /* 0x00780000d1cc783b */ /* 0x000fe20000004200 */
        /* <DEDUP_REMOVED lines=8> */
[----:B------:R-:W-:Y:S01]  /*79a0*/  HMMA.16816.F32.BF16 R32, R172, R198, R32 ;  /* 0x000000c6ac20723c */ /* 0x000fe20000041820 */
[----:B------:R-:W4:Y:S05]  /*79b0*/  LDC R173, c[0x0][0x270] ;  /* 0x00009c00ffad7b82 */ /* 0x000f2a0000000800 */
[-C--:B--2---:R-:W-:Y:S06]  /*79c0*/  HMMA.16816.F32.BF16 R4, R164, R176.reuse, R4 ;  /* 0x000000b0a404723c */ /* 0x084fec0000041804 */
[C---:B---3--:R-:W-:Y:S06]  /*79d0*/  HMMA.16816.F32.BF16 R8, R180.reuse, R176, R8 ;  /* 0x000000b0b408723c */ /* 0x048fec0000041808 */
        /* <DEDUP_REMOVED lines=10> */
[-C--:B-1----:R-:W-:Y:S05]  /*7a80*/  HMMA.16816.F32.BF16 R4, R168, R184.reuse, R4 ;  /* 0x000000b8a804723c */ /* 0x082fea0000041804 */
[----:B------:R-:W-:Y:S01]  /*7a90*/  @P1 IADD3 R166, P0, R243, UR13, RZ ;  /* 0x0000000df3a61c10 */ /* 0x000fe2000ff1e0ff */
[C---:B------:R-:W-:Y:S01]  /*7aa0*/  HMMA.16816.F32.BF16 R8, R188.reuse, R184, R8 ;  /* 0x000000b8bc08723c */ /* 0x040fe20000041808 */
        /* <DEDUP_REMOVED lines=441> */
.L_x_506:
        /* <DEDUP_REMOVED lines=23> */
.L_x_507:
        /* <DEDUP_REMOVED lines=56> */
.L_x_509:
[----:B------:R-:W-:Y:S05]  /*9b30*/  BSYNC B0 ;  /* 0x0000000000007941 */ /* 0x000fea0003800000 */
.L_x_508:
        /* <DEDUP_REMOVED lines=18> */
.L_x_511:
[----:B------:R-:W-:Y:S05]  /*9c60*/  BSYNC B0 ;  /* 0x0000000000007941 */ /* 0x000fea0003800000 */
.L_x_510:
        /* <DEDUP_REMOVED lines=20> */
.L_x_513:
[----:B------:R-:W-:Y:S05]  /*9db0*/  BSYNC B0 ;  /* 0x0000000000007941 */ /* 0x000fea0003800000 */
.L_x_512:
        /* <DEDUP_REMOVED lines=20> */
.L_x_515:
[----:B------:R-:W-:Y:S05]  /*9f00*/  BSYNC B0 ;  /* 0x0000000000007941 */ /* 0x000fea0003800000 */
.L_x_514:
[----:B------:R-:W-:Y:S01]  /*9f10*/  IMAD.U32 R3, RZ, RZ, UR10 ;  /* 0x0000000aff037e24 */ /* 0x000fe2000f8e00ff */
[----:B------:R-:W-:Y:S01]  /*9f20*/  UIMAD UR9, UR9, UR10, URZ ;  /* 0x0000000a090972a4 */ /* 0x000fe2000f8e023f */
[----:B-1----:R-:W1:Y:S01]  /*9f30*/  LDS.128 R16, [R2+0x14000] ;  /* 0x0140000002107984 */ /* 0x002e620000000c00 */
[----:B------:R-:W-:Y:S01]  /*9f40*/  USHF.R.S32.HI UR12, URZ, 0x1f, UR56 ;  /* 0x0000001f3f0c7899 */ /* 0x000fe20008011438 */
[----:B------:R-:W-:Y:S01]  /*9f50*/  IMAD.WIDE.U32 R4, R3, UR5, R10 ;  /* 0x0000000503047c25 */ /* 0x000fe2000f8e000a */
[----:B------:R-:W-:Y:S01]  /*9f60*/  UIMAD UR5, UR5, UR11, UR9 ;  /* 0x0000000b050572a4 */ /* 0x000fe2000f8e0209 */
[----:B------:R2:W1:Y:S01]  /*9f70*/  LDS.128 R12, [R2+0x18000] ;  /* 0x01800000020c7984 */ /* 0x0004620000000c00 */
[----:B------:R-:W-:Y:S01]  /*9f80*/  BSSY B0, `(.L_x_516) ;  /* 0x0000019000007945 */ /* 0x000fe20003800000 */
[----:B------:R-:W-:Y:S01]  /*9f90*/  ULDC.64 UR8, c[0x0][0x470] ;  /* 0x00011c0000087ab9 */ /* 0x000fe20000000a00 */
        /* <DEDUP_REMOVED lines=23> */
.L_x_517:
[----:B------:R-:W-:Y:S05]  /*a110*/  BSYNC B0 ;  /* 0x0000000000007941 */ /* 0x000fea0003800000 */
.L_x_516:
        /* <DEDUP_REMOVED lines=18> */
.L_x_519:
[----:B------:R-:W-:Y:S05]  /*a240*/  BSYNC B0 ;  /* 0x0000000000007941 */ /* 0x000fea0003800000 */
.L_x_518:
        /* <DEDUP_REMOVED lines=18> */
.L_x_521:
[----:B------:R-:W-:Y:S05]  /*a370*/  BSYNC B0 ;  /* 0x0000000000007941 */ /* 0x000fea0003800000 */
.L_x_520:
        /* <DEDUP_REMOVED lines=18> */
.L_x_476:
        /* <DEDUP_REMOVED lines=25> */
.L_x_523:
        /* <DEDUP_REMOVED lines=23> */
.L_x_524:
        /* <DEDUP_REMOVED lines=16> */
[----:B------:R-:W-:Y:S01]  /*a8a0*/  UIMAD UR15, UR56, UR15, UR5 ;  /* 0x0000000f380f72a4 */ /* 0x000fe2000f8e0205 */
[----:B------:R-:W-:Y:S01]  /*a8b0*/  MOV R4, UR14 ;  /* 0x0000000e00047c02 */ /* 0x000fe20008000f00 */
[----:B------:R-:W-:Y:S01]  /*a8c0*/  VIADD R10, R224, 0x40 ;  /* 0x00000040e00a7836 */ /* 0x000fe20000000000 */
        /* <DEDUP_REMOVED lines=21> */
.L_x_526:
[----:B------:R-:W-:Y:S05]  /*aa20*/  BSYNC B0 ;  /* 0x0000000000007941 */ /* 0x000fea0003800000 */
.L_x_525:
        /* <DEDUP_REMOVED lines=18> */
.L_x_528:
[----:B------:R-:W-:Y:S05]  /*ab50*/  BSYNC B0 ;  /* 0x0000000000007941 */ /* 0x000fea0003800000 */
.L_x_527:
        /* <DEDUP_REMOVED lines=18> */
.L_x_530:
[----:B------:R-:W-:Y:S05]  /*ac80*/  BSYNC B0 ;  /* 0x0000000000007941 */ /* 0x000fea0003800000 */
.L_x_529:
        /* <DEDUP_REMOVED lines=18> */
.L_x_532:
[----:B------:R-:W-:Y:S05]  /*adb0*/  BSYNC B0 ;  /* 0x0000000000007941 */ /* 0x000fea0003800000 */
.L_x_531:
        /* <DEDUP_REMOVED lines=30> */
.L_x_534:
[----:B------:R-:W-:Y:S05]  /*afa0*/  BSYNC B0 ;  /* 0x0000000000007941 */ /* 0x000fea0003800000 */
.L_x_533:
        /* <DEDUP_REMOVED lines=18> */
.L_x_536:
[----:B------:R-:W-:Y:S05]  /*b0d0*/  BSYNC B0 ;  /* 0x0000000000007941 */ /* 0x000fea0003800000 */
.L_x_535:
        /* <DEDUP_REMOVED lines=18> */
.L_x_538:
[----:B------:R-:W-:Y:S05]  /*b200*/  BSYNC B0 ;  /* 0x0000000000007941 */ /* 0x000fea0003800000 */
.L_x_537:
        /* <DEDUP_REMOVED lines=17> */
.L_x_522:
[----:B------:R-:W-:Y:S05]  /*b320*/  BSYNC B1 ;  /* 0x0000000000017941 */ /* 0x000fea0003800000 */
.L_x_471:
        /* <DEDUP_REMOVED lines=11> */
.L_x_539:
[----:B------:R-:W-:Y:S05]  /*b3e0*/  EXIT ;  /* 0x000000000000794d */ /* 0x000fea0003800000 */
.L_x_541:
        /* <DEDUP_REMOVED lines=9> */
.L_x_2061:


//--------------------- .text._ZN5flash44flash_bwd_dq_dk_dv_loop_seqk_parallel_kernelI23Flash_bwd_kernel_traitsILi128ELi64ELi128ELi8ELi2ELi4ELi2ELb0ELb0EN7cutlass10bfloat16_tE19Flash_kernel_traitsILi128ELi64ELi128ELi8ES3_EELb0ELb0ELb1ELb0ELb0ELb1ELb0EEEvNS_16Flash_bwd_paramsE --------------------------
	.section	.text._ZN5flash44flash_bwd_dq_dk_dv_loop_seqk_parallel_kernelI23Flash_bwd_kernel_traitsILi128ELi64ELi128ELi8ELi2ELi4ELi2ELb0ELb0EN7cutlass10bfloat16_tE19Flash_kernel_traitsILi128ELi64ELi128ELi8ES3_EELb0ELb0ELb1ELb0ELb0ELb1ELb0EEEvNS_16Flash_bwd_paramsE,"ax",@progbits
	.align	128
        .global         _ZN5flash44flash_bwd_dq_dk_dv_loop_seqk_parallel_kernelI23Flash_bwd_kernel_traitsILi128ELi64ELi128ELi8ELi2ELi4ELi2ELb0ELb0EN7cutlass10bfloat16_tE19Flash_kernel_traitsILi128ELi64ELi128ELi8ES3_EELb0ELb0ELb1ELb0ELb0ELb1ELb0EEEvNS_16Flash_bwd_paramsE
        .type           _ZN5flash44flash_bwd_dq_dk_dv_loop_seqk_parallel_kernelI23Flash_bwd_kernel_traitsILi128ELi64ELi128ELi8ELi2ELi4ELi2ELb0ELb0EN7cutlass10bfloat16_tE19Flash_kernel_traitsILi128ELi64ELi128ELi8ES3_EELb0ELb0ELb1ELb0ELb0ELb1ELb0EEEvNS_16Flash_bwd_paramsE,@function
        .size           _ZN5flash44flash_bwd_dq_dk_dv_loop_seqk_parallel_kernelI23Flash_bwd_kernel_traitsILi128ELi64ELi128ELi8ELi2ELi4ELi2ELb0ELb0EN7cutlass10bfloat16_tE19Flash_kernel_traitsILi128ELi64ELi128ELi8ES3_EELb0ELb0ELb1ELb0ELb0ELb1ELb0EEEvNS_16Flash_bwd_paramsE,(.L_x_2062 - _ZN5flash44flash_bwd_dq_dk_dv_loop_seqk_parallel_kernelI23Flash_bwd_kernel_traitsILi128ELi64ELi128ELi8ELi2ELi4ELi2ELb0ELb0EN7cutlass10bfloat16_tE19Flash_kernel_traitsILi128ELi64ELi128ELi8ES3_EELb0ELb0ELb1ELb0ELb0ELb1ELb0EEEvNS_16Flash_bwd_paramsE)
        .other          _ZN5flash44flash_bwd_dq_dk_dv_loop_seqk_parallel_kernelI23Flash_bwd_kernel_traitsILi128ELi64ELi128ELi8ELi2ELi4ELi2ELb0ELb0EN7cutlass10bfloat16_tE19Flash_kernel_traitsILi128ELi64ELi128ELi8ES3_EELb0ELb0ELb1ELb0ELb0ELb1ELb0EEEvNS_16Flash_bwd_paramsE,@"STO_CUDA_ENTRY STV_DEFAULT"
_ZN5flash44flash_bwd_dq_dk_dv_loop_seqk_parallel_kernelI23Flash_bwd_kernel_traitsILi128ELi64ELi128ELi8ELi2ELi4ELi2ELb0ELb0EN7cutlass10bfloat16_tE19Flash_kernel_traitsILi128ELi64ELi128ELi8ES3_EELb0ELb0ELb1ELb0ELb0ELb1ELb0EEEvNS_16Flash_bwd_paramsE:
.text._ZN5flash44flash_bwd_dq_dk_dv_loop_seqk_parallel_kernelI23Flash_bwd_kernel_traitsILi128ELi64ELi128ELi8ELi2ELi4ELi2ELb0ELb0EN7cutlass10bfloat16_tE19Flash_kernel_traitsILi128ELi64ELi128ELi8ES3_EELb0ELb0ELb1ELb0ELb0ELb1ELb0EEEvNS_16Flash_bwd_paramsE:
        /* <DEDUP_REMOVED lines=14> */
[----:B------:R-:W3:Y:S01]  /*00e0*/  S2UR UR54, SR_CTAID.Z ;  /* 0x00000000003679c3 */ /* 0x000ee20000002700 */
[----:B------:R-:W-:Y:S01]  /*00f0*/  UMOV UR5, 0x400 ;  /* 0x0000040000057882 */ /* 0x000fe20000000000 */
[----:B------:R-:W-:Y:S01]  /*0100*/  IMAD.MOV.U32 R250, RZ, RZ, 0x20 ;  /* 0x00000020fffa7424 */ /* 0x000fe200078e00ff */
[----:B------:R-:W-:Y:S01]  /*0110*/  ULDC.64 UR8, c[0x0][0x208] ;  /* 0x0000820000087ab9 */ /* 0x000fe20000000a00 */
[----:B------:R-:W-:Y:S01]  /*0120*/  IMAD.MOV.U32 R227, RZ, RZ, -0x10 ;  /* 0xfffffff0ffe37424 */ /* 0x000fe200078e00ff */
[----:B------:R-:W-:Y:S01]  /*0130*/  ULDC UR58, c[0x0][0x394] ;  /* 0x0000e500003a7ab9 */ /* 0x000fe20000000800 */
[----:B------:R-:W-:Y:S02]  /*0140*/  UMOV UR59, 0xffffc000 ;  /* 0xffffc000003b7882 */ /* 0x000fe40000000000 */
[----:B------:R-:W4:Y:S08]  /*0150*/  S2UR UR4, SR_CgaCtaId ;  /* 0x00000000000479c3 */ /* 0x000f300000008800 */
[----:B------:R-:W5:Y:S01]  /*0160*/  S2UR UR44, SR_CTAID.Y ;  /* 0x00000000002c79c3 */ /* 0x000f620000002600 */
[----:B---3--:R-:W-:Y:S01]  /*0170*/  USHF.R.S32.HI UR6, URZ, 0x1f, UR54 ;  /* 0x0000001f3f067899 */ /* 0x008fe20008011436 */
[----:B--2---:R-:W-:Y:S01]  /*0180*/  SHF.R.S32.HI R13, RZ, 0x1f, R14 ;  /* 0x0000001fff0d7819 */ /* 0x004fe2000001140e */
[----:B------:R-:W-:Y:S01]  /*0190*/  IMAD.SHL.U32 R249, R14, 0x2, RZ ;  /* 0x000000020ef97824 */ /* 0x000fe200078e00ff */
[----:B----4-:R-:W-:-:S02]  /*01a0*/  ULEA UR4, UR4, UR5, 0x18 ;  /* 0x0000000504047291 */ /* 0x010fc4000f8ec03f */
[CC--:B------:R-:W-:Y:S02]  /*01b0*/  LEA.HI R9, R13.reuse, R14.reuse, RZ, 0x4 ;  /* 0x0000000e0d097211 */ /* 0x0c0fe400078f20ff */
[CC--:B------:R-:W-:Y:S02]  /*01c0*/  LEA.HI R5, R13.reuse, R14.reuse, RZ, 0x5 ;  /* 0x0000000e0d057211 */ /* 0x0c0fe400078f28ff */
[----:B------:R-:W-:Y:S01]  /*01d0*/  LEA.HI R17, R13, R14, RZ, 0x2 ;  /* 0x0000000e0d117211 */ /* 0x000fe200078f10ff */
[----:B-----5:R-:W-:Y:S01]  /*01e0*/  USHF.L.U32 UR5, UR44, 0x7, URZ ;  /* 0x000000072c057899 */ /* 0x020fe2000800063f */
[----:B------:R-:W-:Y:S02]  /*01f0*/  SHF.R.S32.HI R7, RZ, 0x4, R9 ;  /* 0x00000004ff077819 */ /* 0x000fe40000011409 */
[--C-:B------:R-:W-:Y:S02]  /*0200*/  SHF.R.S32.HI R6, RZ, 0x5, R5.reuse ;  /* 0x00000005ff067819 */ /* 0x100fe40000011405 */
[----:B-1----:R-:W-:-:S02]  /*0210*/  SHF.R.S32.HI R0, RZ, 0x1f, R5 ;  /* 0x0000001fff007819 */ /* 0x002fc40000011405 */
[--C-:B------:R-:W-:Y:S02]  /*0220*/  SHF.R.S32.HI R8, RZ, 0x2, R17.reuse ;  /* 0x00000002ff087819 */ /* 0x100fe40000011411 */
[----:B------:R-:W-:Y:S02]  /*0230*/  SHF.R.S32.HI R2, RZ, 0x1f, R17 ;  /* 0x0000001fff027819 */ /* 0x000fe40000011411 */
[----:B------:R-:W-:Y:S02]  /*0240*/  LEA.HI R3, R9, R7, RZ, 0x1 ;  /* 0x0000000709037211 */ /* 0x000fe400078f08ff */
[-C--:B------:R-:W-:Y:S02]  /*0250*/  LEA.HI R0, R0, R6.reuse, RZ, 0x2 ;  /* 0x0000000600007211 */ /* 0x080fe400078f10ff */
[----:B------:R-:W-:Y:S02]  /*0260*/  LEA.HI R4, R5, R6, RZ, 0x1 ;  /* 0x0000000605047211 */ /* 0x000fe400078f08ff */
[----:B------:R-:W-:-:S02]  /*0270*/  LEA.HI R2, R2, R8, RZ, 0x3 ;  /* 0x0000000802027211 */ /* 0x000fc400078f18ff */
[----:B------:R-:W-:Y:S02]  /*0280*/  LOP3.LUT R3, R3, 0xfffffffe, RZ, 0xc0, !PT ;  /* 0xfffffffe03037812 */ /* 0x000fe400078ec0ff */
[----:B------:R-:W-:Y:S02]  /*0290*/  LEA.HI R214, R13, R14, RZ, 0x3 ;  /* 0x0000000e0dd67211 */ /* 0x000fe400078f18ff */
[----:B------:R-:W-:Y:S01]  /*02a0*/  LOP3.LUT R0, R0, 0xfffffffc, RZ, 0xc0, !PT ;  /* 0xfffffffc00007812 */ /* 0x000fe200078ec0ff */
[----:B------:R-:W-:Y:S01]  /*02b0*/  IMAD.IADD R10, R7, 0x1, -R3 ;  /* 0x00000001070a7824 */ /* 0x000fe200078e0a03 */
[----:B------:R-:W-:Y:S02]  /*02c0*/  LOP3.LUT R4, R4, 0xfffffffe, RZ, 0xc0, !PT ;  /* 0xfffffffe04047812 */ /* 0x000fe400078ec0ff */
[----:B------:R-:W-:Y:S01]  /*02d0*/  LOP3.LUT R2, R2, 0xfffffff8, RZ, 0xc0, !PT ;  /* 0xfffffff802027812 */ /* 0x000fe200078ec0ff */
[C---:B------:R-:W-:Y:S01]  /*02e0*/  IMAD.IADD R11, R6.reuse, 0x1, -R0 ;  /* 0x00000001060b7824 */ /* 0x040fe200078e0a00 */
[----:B------:R-:W-:Y:S01]  /*02f0*/  SHF.R.S32.HI R3, RZ, 0x3, R214 ;  /* 0x00000003ff037819 */ /* 0x000fe200000114d6 */
[----:B------:R-:W-:Y:S01]  /*0300*/  IMAD.IADD R12, R6, 0x1, -R4 ;  /* 0x00000001060c7824 */ /* 0x000fe200078e0a04 */
[----:B------:R-:W-:Y:S01]  /*0310*/  LOP3.LUT R0, R214, 0xfffffff8, RZ, 0xc0, !PT ;  /* 0xfffffff8d6007812 */ /* 0x000fe200078ec0ff */
[----:B------:R-:W-:Y:S01]  /*0320*/  IMAD.IADD R8, R8, 0x1, -R2 ;  /* 0x0000000108087824 */ /* 0x000fe200078e0a02 */
[----:B------:R-:W-:Y:S01]  /*0330*/  LOP3.LUT R2, R5, 0xffffffe0, RZ, 0xc0, !PT ;  /* 0xffffffe005027812 */ /* 0x000fe200078ec0ff */
[----:B------:R-:W-:Y:S01]  /*0340*/  IMAD.SHL.U32 R5, R3, 0x40, RZ ;  /* 0x0000004003057824 */ /* 0x000fe200078e00ff */
[----:B------:R-:W-:Y:S01]  /*0350*/  LOP3.LUT R4, R9, 0xfffffff0, RZ, 0xc0, !PT ;  /* 0xfffffff009047812 */ /* 0x000fe200078ec0ff */
[----:B------:R-:W-:-:S02]  /*0360*/  IMAD.IADD R0, R14, 0x1, -R0 ;  /* 0x000000010e007824 */ /* 0x000fc400078e0a00 */
[C---:B------:R-:W-:Y:S01]  /*0370*/  IMAD.IADD R3, R14.reuse, 0x1, -R2 ;  /* 0x000000010e037824 */ /* 0x040fe200078e0a02 */
[----:B------:R-:W-:Y:S01]  /*0380*/  LOP3.LUT R2, R5, 0x1c0, RZ, 0xc0, !PT ;  /* 0x000001c005027812 */ /* 0x000fe200078ec0ff */
[----:B------:R-:W-:Y:S01]  /*0390*/  IMAD.IADD R4, R14, 0x1, -R4 ;  /* 0x000000010e047824 */ /* 0x000fe200078e0a04 */
[C---:B------:R-:W-:Y:S01]  /*03a0*/  LOP3.LUT P4, RZ, R0.reuse, 0x2, RZ, 0xc0, !PT ;  /* 0x0000000200ff7812 */ /* 0x040fe2000788c0ff */
[C---:B------:R-:W-:Y:S01]  /*03b0*/  IMAD.SHL.U32 R5, R0.reuse, 0x8, RZ ;  /* 0x0000000800057824 */ /* 0x040fe200078e00ff */
[C---:B------:R-:W-:Y:S01]  /*03c0*/  LOP3.LUT P3, RZ, R0.reuse, 0x4, RZ, 0xc0, !PT ;  /* 0x0000000400ff7812 */ /* 0x040fe2000786c0ff */
[----:B------:R-:W-:Y:S01]  /*03d0*/  IMAD.SHL.U32 R0, R0, 0x40, RZ ;  /* 0x0000004000007824 */ /* 0x000fe200078e00ff */
[----:B------:R-:W-:Y:S02]  /*03e0*/  SHF.R.S32.HI R6, RZ, 0x1f, R4 ;  /* 0x0000001fff067819 */ /* 0x000fe40000011404 */
[----:B------:R-:W-:Y:S02]  /*03f0*/  LOP3.LUT R5, R2, 0x38, R5, 0xf8, !PT ;  /* 0x0000003802057812 */ /* 0x000fe400078ef805 */
[----:B------:R-:W-:-:S02]  /*0400*/  SHF.R.U32.HI R2, RZ, 0x3, R2 ;  /* 0x00000003ff027819 */ /* 0x000fc40000011602 */
[----:B------:R-:W-:Y:S02]  /*0410*/  LEA.HI R9, R6, R4, RZ, 0x3 ;  /* 0x0000000406097211 */ /* 0x000fe400078f18ff */
[----:B------:R-:W-:Y:S01]  /*0420*/  LOP3.LUT R245, R5, R2, RZ, 0x3c, !PT ;  /* 0x0000000205f57212 */ /* 0x000fe200078e3cff */
[----:B------:R-:W-:Y:S01]  /*0430*/  IMAD.SHL.U32 R2, R11, 0x10, RZ ;  /* 0x000000100b027824 */ /* 0x000fe200078e00ff */
[----:B------:R-:W-:Y:S02]  /*0440*/  SHF.R.S32.HI R7, RZ, 0x1f, R3 ;  /* 0x0000001fff077819 */ /* 0x000fe40000011403 */
[----:B------:R-:W-:Y:S02]  /*0450*/  LOP3.LUT R5, R9, 0xfffffff8, RZ, 0xc0, !PT ;  /* 0xfffffff809057812 */ /* 0x000fe400078ec0ff */
[----:B------:R-:W-:Y:S02]  /*0460*/  LOP3.LUT R0, R0, 0x1c0, RZ, 0xc0, !PT ;  /* 0x000001c000007812 */ /* 0x000fe400078ec0ff */
[----:B------:R-:W-:Y:S01]  /*0470*/  LEA.HI R15, R7, R3, RZ, 0x2 ;  /* 0x00000003070f7211 */ /* 0x000fe200078f10ff */
[----:B------:R-:W-:Y:S01]  /*0480*/  IMAD.IADD R16, R4, 0x1, -R5 ;  /* 0x0000000104107824 */ /* 0x000fe200078e0a05 */
[----:B------:R-:W-:Y:S01]  /*0490*/  LOP3.LUT R3, R8, 0x1, RZ, 0xc0, !PT ;  /* 0x0000000108037812 */ /* 0x000fe200078ec0ff */
[----:B------:R-:W-:Y:S01]  /*04a0*/  IMAD.SHL.U32 R5, R10, 0x200, RZ ;  /* 0x000002000a057824 */ /* 0x000fe200078e00ff */
[----:B------:R-:W-:-:S02]  /*04b0*/  LOP3.LUT R2, R0, 0x30, R2, 0xf8, !PT ;  /* 0x0000003000027812 */ /* 0x000fc400078ef802 */
[----:B------:R-:W-:Y:S02]  /*04c0*/  LEA.HI R4, R13, R14, RZ, 0x6 ;  /* 0x0000000e0d047211 */ /* 0x000fe400078f30ff */
[----:B------:R-:W-:Y:S02]  /*04d0*/  ISETP.NE.U32.AND P0, PT, R3, 0x1, PT ;  /* 0x000000010300780c */ /* 0x000fe40003f05070 */
[----:B------:R-:W-:Y:S02]  /*04e0*/  LOP3.LUT R6, R2, 0x8, R214, 0xf8, !PT ;  /* 0x0000000802067812 */ /* 0x000fe400078ef8d6 */
[----:B------:R-:W-:Y:S01]  /*04f0*/  SHF.R.S32.HI R3, RZ, 0x6, R4 ;  /* 0x00000006ff037819 */ /* 0x000fe20000011404 */
[----:B------:R-:W-:Y:S01]  /*0500*/  IMAD.SHL.U32 R4, R10, 0x20, RZ ;  /* 0x000000200a047824 */ /* 0x000fe200078e00ff */
[----:B------:R-:W-:Y:S02]  /*0510*/  LOP3.LUT R214, R0, 0x8, R214, 0xf8, !PT ;  /* 0x0000000800d67812 */ /* 0x000fe400078ef8d6 */
[----:B------:R-:W-:Y:S01]  /*0520*/  SHF.R.U32.HI R210, RZ, 0x3, R0 ;  /* 0x00000003ffd27819 */ /* 0x000fe20000011600 */
[----:B------:R-:W-:Y:S01]  /*0530*/  IMAD R2, R3, 0x800, R5 ;  /* 0x0000080003027824 */ /* 0x000fe200078e0205 */
[----:B------:R-:W-:Y:S01]  /*0540*/  LOP3.LUT R0, R17, 0x7ffffffc, RZ, 0xc0, !PT ;  /* 0x7ffffffc11007812 */ /* 0x000fe200078ec0ff */
[C---:B------:R-:W-:Y:S01]  /*0550*/  IMAD.SHL.U32 R7, R3.reuse, 0x8, RZ ;  /* 0x0000000803077824 */ /* 0x040fe200078e00ff */
[----:B------:R-:W-:Y:S01]  /*0560*/  LOP3.LUT R214, R214, R210, RZ, 0x3c, !PT ;  /* 0x000000d2d6d67212 */ /* 0x000fe200078e3cff */
[----:B------:R-:W-:Y:S01]  /*0570*/  IMAD R245, R3, 0x200, R245 ;  /* 0x0000020003f57824 */ /* 0x000fe200078e02f5 */
[----:B------:R-:W-:Y:S01]  /*0580*/  LEA.HI R13, R13, R14, RZ, 0x7 ;  /* 0x0000000e0d0d7211 */ /* 0x000fe200078f38ff */
[----:B------:R-:W-:Y:S01]  /*0590*/  IMAD.IADD R0, R14, 0x1, -R0 ;  /* 0x000000010e007824 */ /* 0x000fe200078e0a00 */
[----:B------:R-:W-:Y:S01]  /*05a0*/  LOP3.LUT R4, R4, 0x20, RZ, 0xc0, !PT ;  /* 0x0000002004047812 */ /* 0x000fe200078ec0ff */
[----:B------:R-:W-:Y:S01]  /*05b0*/  IMAD.IADD R214, R2, 0x1, R214 ;  /* 0x0000000102d67824 */ /* 0x000fe200078e02d6 */
[----:B------:R-:W-:Y:S01]  /*05c0*/  LOP3.LUT R210, R5, R6, R210, 0xf6, !PT ;  /* 0x0000000605d27212 */ /* 0x000fe200078ef6d2 */
[----:B------:R-:W-:Y:S01]  /*05d0*/  IMAD.SHL.U32 R2, R0, 0x2, RZ ;  /* 0x0000000200027824 */ /* 0x000fe200078e00ff */
[----:B------:R-:W-:Y:S01]  /*05e0*/  SHF.R.S32.HI R0, RZ, 0x7, R13 ;  /* 0x00000007ff007819 */ /* 0x000fe2000001140d */
[----:B------:R-:W-:Y:S01]  /*05f0*/  IMAD.SHL.U32 R5, R10, 0x10, RZ ;  /* 0x000000100a057824 */ /* 0x000fe200078e00ff */
[----:B------:R-:W-:Y:S01]  /*0600*/  LOP3.LUT R209, R4, 0x18, R7, 0xf8, !PT ;  /* 0x0000001804d17812 */ /* 0x000fe200078ef807 */
[--C-:B------:R-:W-:Y:S01]  /*0610*/  IMAD R11, R11, 0x400, R2.reuse ;  /* 0x000004000b0b7824 */ /* 0x100fe200078e0202 */
[----:B------:R-:W-:Y:S01]  /*0620*/  SHF.R.S32.HI R6, RZ, 0x2, R15 ;  /* 0x00000002ff067819 */ /* 0x000fe2000001140f */
[----:B------:R-:W-:Y:S01]  /*0630*/  IMAD R7, R0, 0x1000, R2 ;  /* 0x0000100000077824 */ /* 0x000fe200078e0202 */
[----:B------:R-:W-:Y:S01]  /*0640*/  R2P PR, R8, 0x6 ;  /* 0x0000000608007804 */ /* 0x000fe20000000000 */
[----:B------:R-:W-:Y:S01]  /*0650*/  IMAD.SHL.U32 R4, R0, 0x8, RZ ;  /* 0x0000000800047824 */ /* 0x000fe200078e00ff */
[----:B------:R-:W-:Y:S01]  /*0660*/  SEL R213, R250, 0xffffffe0, !P4 ;  /* 0xffffffe0fad57807 */ /* 0x000fe20006000000 */
[----:B------:R-:W-:Y:S01]  /*0670*/  IMAD.SHL.U32 R0, R8, 0x40, RZ ;  /* 0x0000004008007824 */ /* 0x000fe200078e00ff */
[----:B------:R-:W-:Y:S01]  /*0680*/  SEL R227, R227, 0x10, !P0 ;  /* 0x00000010e3e37807 */ /* 0x000fe20004000000 */
[----:B------:R-:W-:Y:S01]  /*0690*/  IMAD.SHL.U32 R2, R3, 0x20, RZ ;  /* 0x0000002003027824 */ /* 0x000fe200078e00ff */
[----:B------:R-:W-:Y:S01]  /*06a0*/  LOP3.LUT R3, R4, 0x8, RZ, 0xc0, !PT ;  /* 0x0000000804037812 */ /* 0x000fe200078ec0ff */
[----:B------:R-:W-:Y:S01]  /*06b0*/  IMAD R7, R12, 0x400, R7 ;  /* 0x000004000c077824 */ /* 0x000fe200078e0207 */
[----:B------:R-:W-:Y:S01]  /*06c0*/  LOP3.LUT R0, R0, 0x1c0, RZ, 0xc0, !PT ;  /* 0x000001c000007812 */ /* 0x000fe200078ec0ff */
[----:B------:R-:W-:Y:S01]  /*06d0*/  IMAD R241, R12, 0x10, R6 ;  /* 0x000000100cf17824 */ /* 0x000fe200078e0206 */
[----:B------:R-:W-:Y:S01]  /*06e0*/  LOP3.LUT R249, R2, 0x6, R249, 0xf8, !PT ;  /* 0x0000000602f97812 */ /* 0x000fe200078ef8f9 */
[----:B------:R-:W-:Y:S01]  /*06f0*/  IMAD.SHL.U32 R6, R9, 0x40, RZ ;  /* 0x0000004009067824 */ /* 0x000fe200078e00ff */
[----:B------:R-:W-:Y:S01]  /*0700*/  LOP3.LUT R4, R0, 0x20, R2, 0xf8, !PT ;  /* 0x0000002000047812 */ /* 0x000fe200078ef802 */
[----:B------:R-:W-:Y:S01]  /*0710*/  IMAD.SHL.U32 R214, R214, 0x2, RZ ;  /* 0x00000002d6d67824 */ /* 0x000fe200078e00ff */
[----:B------:R-:W-:-:S02]  /*0720*/  SHF.R.U32.HI R2, RZ, 0x3, R0 ;  /* 0x00000003ff027819 */ /* 0x000fc40000011600 */
[----:B------:R-:W-:Y:S01]  /*0730*/  LOP3.LUT R8, R3, 0x10, R5, 0xf8, !PT ;  /* 0x0000001003087812 */ /* 0x000fe200078ef805 */
[----:B------:R-:W-:Y:S01]  /*0740*/  IMAD.SHL.U32 R5, R10, 0x8, RZ ;  /* 0x000000080a057824 */ /* 0x000fe200078e00ff */
[----:B------:R-:W-:Y:S02]  /*0750*/  LOP3.LUT R4, R4, R2, RZ, 0x3c, !PT ;  /* 0x0000000204047212 */ /* 0x000fe400078e3cff */
[----:B------:R-:W-:Y:S01]  /*0760*/  LOP3.LUT R0, R2, R0, R3, 0x1e, !PT ;  /* 0x0000000002007212 */ /* 0x000fe200078e1e03 */
[----:B------:R-:W-:Y:S01]  /*0770*/  IMAD.SHL.U32 R2, R16, 0x40, RZ ;  /* 0x0000004010027824 */ /* 0x000fe200078e00ff */
[----:B------:R-:W-:Y:S01]  /*0780*/  SEL R250, R250, 0xffffffe0, !P1 ;  /* 0xffffffe0fafa7807 */ /* 0x000fe20004800000 */
[----:B------:R-:W-:Y:S01]  /*0790*/  IMAD.IADD R7, R4, 0x1, R7 ;  /* 0x0000000104077824 */ /* 0x000fe200078e0207 */
[----:B------:R-:W-:Y:S01]  /*07a0*/  LEA R210, R210, UR4, 0x1 ;  /* 0x00000004d2d27c11 */ /* 0x000fe2000f8e08ff */
[----:B------:R-:W-:Y:S01]  /*07b0*/  VIADD R4, R241, 0xffffffc0 ;  /* 0xffffffc0f1047836 */ /* 0x000fe20000000000 */
[----:B------:R-:W-:Y:S01]  /*07c0*/  LOP3.LUT R2, R2, 0x1c0, RZ, 0xc0, !PT ;  /* 0x000001c002027812 */ /* 0x000fe200078ec0ff */
[----:B------:R-:W-:Y:S01]  /*07d0*/  IMAD.IADD R11, R11, 0x1, R0 ;  /* 0x000000010b0b7824 */ /* 0x000fe200078e0200 */
[----:B------:R-:W-:-:S02]  /*07e0*/  LEA R228, R7, UR4, 0x1 ;  /* 0x0000000407e47c11 */ /* 0x000fc4000f8e08ff */
[----:B------:R-:W-:Y:S02]  /*07f0*/  SHF.R.S32.HI R0, RZ, 0x1f, R4 ;  /* 0x0000001fff007819 */ /* 0x000fe40000011404 */
[----:B------:R-:W-:Y:S01]  /*0800*/  SHF.R.U32.HI R3, RZ, 0x3, R2 ;  /* 0x00000003ff037819 */ /* 0x000fe20000011602 */
[----:B------:R-:W-:Y:S01]  /*0810*/  IMAD.IADD R226, R228, 0x1, R250 ;  /* 0x00000001e4e27824 */ /* 0x000fe200078e02fa */
[----:B------:R-:W-:Y:S01]  /*0820*/  SHF.L.U64.HI R248, R4, 0x2, R0 ;  /* 0x0000000204f87819 */ /* 0x000fe20000010200 */
[----:B------:R-:W-:Y:S01]  /*0830*/  IMAD.IADD R229, R228, 0x1, R227 ;  /* 0x00000001e4e57824 */ /* 0x000fe200078e02e3 */
[----:B------:R-:W-:Y:S01]  /*0840*/  LOP3.LUT R5, R2, 0x8, R5, 0xf8, !PT ;  /* 0x0000000802057812 */ /* 0x000fe200078ef805 */
[----:B------:R-:W-:Y:S01]  /*0850*/  IMAD.IADD R227, R227, 0x1, R226 ;  /* 0x00000001e3e37824 */ /* 0x000fe200078e02e2 */
[----:B------:R-:W-:Y:S02]  /*0860*/  LOP3.LUT R0, R6, 0xfffffe00, RZ, 0xc0, !PT ;  /* 0xfffffe0006007812 */ /* 0x000fe400078ec0ff */
[----:B------:R-:W-:-:S02]  /*0870*/  LOP3.LUT R4, R3, R8, R2, 0x1e, !PT ;  /* 0x0000000803047212 */ /* 0x000fc400078e1e02 */
[----:B------:R-:W-:Y:S02]  /*0880*/  LOP3.LUT R209, R3, R209, R2, 0x1e, !PT ;  /* 0x000000d103d17212 */ /* 0x000fe400078e1e02 */
[----:B------:R-:W-:Y:S01]  /*0890*/  LOP3.LUT R2, R5, R3, RZ, 0x3c, !PT ;  /* 0x0000000305027212 */ /* 0x000fe200078e3cff */
[----:B------:R-:W-:Y:S01]  /*08a0*/  IMAD R3, R12, 0x400, R0 ;  /* 0x000004000c037824 */ /* 0x000fe200078e0200 */
[-C--:B------:R-:W-:Y:S02]  /*08b0*/  LOP3.LUT R220, R4, R0.reuse, RZ, 0xfc, !PT ;  /* 0x0000000004dc7212 */ /* 0x080fe400078efcff */
[----:B------:R-:W-:Y:S01]  /*08c0*/  LOP3.LUT R209, R209, R0, RZ, 0xfc, !PT ;  /* 0x00000000d1d17212 */ /* 0x000fe200078efcff */
[----:B------:R-:W-:Y:S01]  /*08d0*/  IMAD.U32 R0, RZ, RZ, UR6 ;  /* 0x00000006ff007e24 */ /* 0x000fe2000f8e00ff */
[----:B------:R-:W-:Y:S01]  /*08e0*/  USHF.R.S32.HI UR6, URZ, 0x1f, UR44 ;  /* 0x0000001f3f067899 */ /* 0x000fe2000801142c */
[----:B------:R-:W-:Y:S02]  /*08f0*/  IMAD.IADD R218, R3, 0x1, R2 ;  /* 0x0000000103da7824 */ /* 0x000fe400078e0202 */
[----:B------:R-:W-:Y:S01]  /*0900*/  IMAD.U32 R2, RZ, RZ, UR5 ;  /* 0x00000005ff027e24 */ /* 0x000fe2000f8e00ff */
[----:B------:R-:W-:Y:S01]  /*0910*/  UIADD3 UR5, UR4, 0xc000, URZ ;  /* 0x0000c00004057890 */ /* 0x000fe2000fffe03f */
[----:B------:R-:W-:-:S02]  /*0920*/  IMAD.MOV.U32 R0, RZ, RZ, 0x40 ;  /* 0x00000040ff007424 */ /* 0x000fc400078e00ff */
[----:B------:R-:W-:Y:S01]  /*0930*/  IMAD.U32 R2, RZ, RZ, UR6 ;  /* 0x00000006ff027e24 */ /* 0x000fe2000f8e00ff */
[----:B------:R-:W-:Y:S02]  /*0940*/  USHF.R.S32.HI UR6, URZ, 0x1f, UR54 ;  /* 0x0000001f3f067899 */ /* 0x000fe40008011436 */
[----:B------:R-:W-:Y:S01]  /*0950*/  LEA R246, R11, UR5, 0x1 ;  /* 0x000000050bf67c11 */ /* 0x000fe2000f8e08ff */
[----:B------:R-:W-:Y:S01]  /*0960*/  VIADD R216, R214, UR5 ;  /* 0x00000005d6d87c36 */ /* 0x000fe20008000000 */
[C---:B------:R-:W-:Y:S02]  /*0970*/  SEL R215, R0.reuse, 0xffffffc0, !P3 ;  /* 0xffffffc000d77807 */ /* 0x040fe40005800000 */
[----:B------:R-:W-:Y:S01]  /*0980*/  IMAD.U32 R2, RZ, RZ, UR6 ;  /* 0x00000006ff027e24 */ /* 0x000fe2000f8e00ff */
[----:B------:R-:W-:Y:S01]  /*0990*/  SEL R0, R0, 0xffffffc0, !P2 ;  /* 0xffffffc000007807 */ /* 0x000fe20005000000 */
[C---:B------:R-:W-:Y:S01]  /*09a0*/  VIADD R2, R246.reuse, 0x420 ;  /* 0x00000420f6027836 */ /* 0x040fe20000000000 */
[----:B------:R-:W-:Y:S01]  /*09b0*/  LEA R209, R209, UR5, 0x1 ;  /* 0x00000005d1d17c11 */ /* 0x000fe2000f8e08ff */
[----:B------:R-:W-:-:S02]  /*09c0*/  @P1 VIADD R2, R246, 0x3e0 ;  /* 0x000003e0f6021836 */ /* 0x000fc40000000000 */
[----:B------:R-:W-:Y:S02]  /*09d0*/  IMAD.IADD R213, R216, 0x1, R213 ;  /* 0x00000001d8d57824 */ /* 0x000fe400078e02d5 */
[----:B------:R-:W-:Y:S01]  /*09e0*/  IMAD.IADD R250, R250, 0x1, R246 ;  /* 0x00000001fafa7824 */ /* 0x000fe200078e02f6 */
[----:B------:R1:W-:Y:S01]  /*09f0*/  STL [R1], R2 ;  /* 0x0000000201007387 */ /* 0x0003e20000100800 */
[--C-:B------:R-:W-:Y:S02]  /*0a00*/  IMAD.IADD R216, R216, 0x1, R215.reuse ;  /* 0x00000001d8d87824 */ /* 0x100fe400078e02d7 */
[----:B------:R-:W-:Y:S02]  /*0a10*/  IMAD.IADD R215, R213, 0x1, R215 ;  /* 0x00000001d5d77824 */ /* 0x000fe400078e02d7 */
[--C-:B------:R-:W-:Y:S02]  /*0a20*/  IMAD.IADD R247, R246, 0x1, R0.reuse ;  /* 0x00000001f6f77824 */ /* 0x100fe400078e0200 */
[----:B------:R-:W-:-:S02]  /*0a30*/  IMAD.IADD R251, R250, 0x1, R0 ;  /* 0x00000001fafb7824 */ /* 0x000fc400078e0200 */
[----:B------:R-:W-:-:S07]  /*0a40*/  IMAD.IADD R252, R0, 0x1, R2 ;  /* 0x0000000100fc7824 */ /* 0x000fce00078e0202 */
.L_x_588:
        /* <DEDUP_REMOVED lines=16> */
[----:B------:R-:W-:Y:S01]  /*0b50*/  IMAD.U32 R4, RZ, RZ, UR10 ;  /* 0x0000000aff047e24 */ /* 0x000fe2000f8e00ff */
[----:B------:R-:W-:Y:S01]  /*0b60*/  UISETP.NE.U32.AND UP1, UPT, UR12, URZ, UPT ;  /* 0x0000003f0c00728c */ /* 0x000fe2000bf25070 */
[----:B-1----:R-:W-:Y:S01]  /*0b70*/  IMAD.U32 R2, RZ, RZ, UR6 ;  /* 0x00000006ff027e24 */ /* 0x002fe2000f8e00ff */
        /* <DEDUP_REMOVED lines=9> */
[----:B------:R-:W-:Y:S01]  /*0c10*/  PLOP3.LUT P3, PT, PT, PT, UP1, 0x80, 0x0 ;  /* 0x000000000000781c */ /* 0x000fe20003f6f018 */
[----:B--2-4-:R-:W2:Y:S02]  /*0c20*/  @P1 LDG.E R7, desc[UR8][R4.64] ;  /* 0x0000000804071981 */ /* 0x014ea4000c1e1900 */
[----:B------:R-:W-:-:S02]  /*0c30*/  UISETP.EQ.OR.EX UP4, UPT, UR13, URZ, !UP2, UP4 ;  /* 0x0000003f0d00728c */ /* 0x000fc4000d782740 */
        /* <DEDUP_REMOVED lines=36> */
.L_x_542:
        /* <DEDUP_REMOVED lines=15> */
[----:B------:R-:W-:Y:S01]  /*0f70*/  UIMAD UR20, UR44, UR11, UR10 ;  /* 0x0000000b2c1472a4 */ /* 0x000fe2000f8e020a */
[----:B------:R-:W-:-:S02]  /*0f80*/  ULDC UR12, c[0x0][0x394] ;  /* 0x0000e500000c7ab9 */ /* 0x000fc40000000800 */
[----:B------:R-:W-:Y:S01]  /*0f90*/  @!UP2 ULDC.64 UR10, c[0x0][0x418] ;  /* 0x00010600000aaab9 */ /* 0x000fe20000000a00 */
[----:B------:R-:W-:Y:S01]  /*0fa0*/  ULDC UR57, c[0x0][0x2d4] ;  /* 0x0000b50000397ab9 */ /* 0x000fe20000000800 */
[----:B------:R-:W-:Y:S02]  /*0fb0*/  @!UP2 UIMAD.WIDE.U32 UR36, UR44, UR10, URZ ;  /* 0x0000000a2c24a2a5 */ /* 0x000fe4000f8e003f */
[----:B------:R-:W-:Y:S02]  /*0fc0*/  USHF.R.S32.HI UR34, URZ, 0x1f, UR57 ;  /* 0x0000001f3f227899 */ /* 0x000fe40008011439 */
[----:B------:R-:W-:Y:S01]  /*0fd0*/  @UP0 ULDC.64 UR24, c[0x0][0x248] ;  /* 0x0000920000180ab9 */ /* 0x000fe20000000a00 */
[----:B------:R-:W-:Y:S01]  /*0fe0*/  UIADD3 UR48, UR19, UR20, URZ ;  /* 0x0000001413307290 */ /* 0x000fe2000fffe03f */
[----:B------:R-:W-:Y:S01]  /*0ff0*/  ULDC.U8 UR42, c[0x0][0x3d8] ;  /* 0x0000f600002a7ab9 */ /* 0x000fe20000000000 */
[----:B-1----:R-:W-:Y:S01]  /*1000*/  IABS R5, R6 ;  /* 0x0000000600057213 */ /* 0x002fe20000000000 */
[----:B------:R-:W-:Y:S01]  /*1010*/  UISETP.NE.AND UP3, UPT, UR42, URZ, UPT ;  /* 0x0000003f2a00728c */ /* 0x000fe2000bf65270 */
[----:B------:R-:W-:Y:S01]  /*1020*/  ISETP.NE.AND P3, PT, R6, RZ, PT ;  /* 0x000000ff0600720c */ /* 0x000fe20003f65270 */
[----:B------:R-:W-:Y:S01]  /*1030*/  USHF.L.U32 UR16, UR44, 0x7, URZ ;  /* 0x000000072c107899 */ /* 0x000fe2000800063f */
[----:B------:R-:W1:Y:S01]  /*1040*/  I2F.RP R2, R5 ;  /* 0x0000000500027306 */ /* 0x000e620000209400 */
[----:B------:R-:W-:Y:S01]  /*1050*/  ULDC.64 UR40, c[0x0][0x240] ;  /* 0x0000900000287ab9 */ /* 0x000fe20000000a00 */
[----:B------:R-:W-:-:S02]  /*1060*/  USHF.L.U64.HI UR26, UR44, 0x7, UR56 ;  /* 0x000000072c1a7899 */ /* 0x000fc40008010238 */
[----:B--2---:R-:W-:Y:S02]  /*1070*/  UIMAD.WIDE.U32 UR32, UR7, UR14, URZ ;  /* 0x0000000e072072a5 */ /* 0x004fe4000f8e003f */
[----:B------:R-:W-:Y:S02]  /*1080*/  USEL UR29, UR16, URZ, UP1 ;  /* 0x0000003f101d7287 */ /* 0x000fe40008800000 */
[----:B------:R-:W-:Y:S02]  /*1090*/  UIMAD UR47, UR7, UR15, UR33 ;  /* 0x0000000f072f72a4 */ /* 0x000fe4000f8e0221 */
[----:B------:R-:W-:Y:S02]  /*10a0*/  @!UP2 UIMAD UR7, UR56, UR10, URZ ;  /* 0x0000000a3807a2a4 */ /* 0x000fe4000f8e023f */
[----:B------:R-:W-:Y:S02]  /*10b0*/  UIADD3 UR10, UR13, 0x80, UR30 ;  /* 0x000000800d0a7890 */ /* 0x000fe4000fffe01e */
[----:B------:R-:W-:Y:S01]  /*10c0*/  @!UP2 UIMAD UR27, UR44, UR11, UR7 ;  /* 0x0000000b2c1ba2a4 */ /* 0x000fe2000f8e0207 */
[----:B-1----:R-:W1:Y:S01]  /*10d0*/  MUFU.RCP R2, R2 ;  /* 0x0000000200027308 */ /* 0x002e620000001000 */
[----:B------:R-:W-:-:S02]  /*10e0*/  UIADD3 UR7, UR13, 0x3f, URZ ;  /* 0x0000003f0d077890 */ /* 0x000fc4000fffe03f */
[----:B------:R-:W-:Y:S02]  /*10f0*/  UIADD3 UR10, UR10, UR12, -UR5 ;  /* 0x0000000c0a0a7290 */ /* 0x000fe4000fffe805 */
[----:B------:R-:W-:Y:S02]  /*1100*/  USHF.R.S32.HI UR11, URZ, 0x1f, UR7 ;  /* 0x0000001f3f0b7899 */ /* 0x000fe40008011407 */
[----:B------:R-:W-:Y:S02]  /*1110*/  @UP0 UIADD3 UR12, UR23, UR31, URZ ;  /* 0x0000001f170c0290 */ /* 0x000fe4000fffe03f */
[----:B------:R-:W-:Y:S02]  /*1120*/  ULEA.HI UR28, UR11, UR7, URZ, 0x6 ;  /* 0x000000070b1c7291 */ /* 0x000fe4000f8f303f */
[----:B------:R-:W-:Y:S02]  /*1130*/  UIADD3 UR7, UR10, 0x3f, URZ ;  /* 0x0000003f0a077890 */ /* 0x000fe4000fffe03f */
[----:B------:R-:W-:-:S02]  /*1140*/  @UP0 UIMAD.WIDE.U32 UR10, UR12, UR24, URZ ;  /* 0x000000180c0a02a5 */ /* 0x000fc4000f8e003f */
[----:B------:R-:W-:Y:S01]  /*1150*/  @UP0 UIMAD UR12, UR12, UR25, URZ ;  /* 0x000000190c0c02a4 */ /* 0x000fe2000f8e023f */
[----:B-1----:R-:W-:Y:S01]  /*1160*/  VIADD R2, R2, 0xffffffe ;  /* 0x0ffffffe02027836 */ /* 0x002fe20000000000 */
[----:B------:R-:W-:Y:S02]  /*1170*/  @UP2 ULDC.64 UR14, c[0x0][0x420] ;  /* 0x00010800000e2ab9 */ /* 0x000fe40000000a00 */
[----:B------:R-:W-:Y:S01]  /*1180*/  @UP0 UIADD3 UR52, UR11, UR12, URZ ;  /* 0x0000000c0b340290 */ /* 0x000fe2000fffe03f */
[----:B------:R-:W1:Y:S01]  /*1190*/  F2I.FTZ.U32.TRUNC.NTZ R3, R2 ;  /* 0x0000000200037305 */ /* 0x000e62000021f000 */
[----:B------:R-:W-:Y:S02]  /*11a0*/  USHF.R.S32.HI UR12, URZ, 0x1f, UR7 ;  /* 0x0000001f3f0c7899 */ /* 0x000fe40008011407 */
[----:B------:R-:W-:Y:S02]  /*11b0*/  @UP2 UIMAD.WIDE.U32 UR38, UR6, UR14, URZ ;  /* 0x0000000e062622a5 */ /* 0x000fe4000f8e003f */
[----:B------:R-:W-:-:S02]  /*11c0*/  ULEA.HI UR20, UR12, UR7, URZ, 0x6 ;  /* 0x000000070c147291 */ /* 0x000fc4000f8f303f */
[----:B------:R-:W-:Y:S01]  /*11d0*/  UIMAD UR7, UR34, UR44, URZ ;  /* 0x0000002c220772a4 */ /* 0x000fe2000f8e023f */
[----:B------:R-:W-:Y:S01]  /*11e0*/  ULDC.U8 UR14, c[0x0][0x480] ;  /* 0x00012000000e7ab9 */ /* 0x000fe20000000000 */
[----:B------:R-:W-:Y:S02]  /*11f0*/  @UP2 UIMAD UR50, UR6, UR15, UR39 ;  /* 0x0000000f063222a4 */ /* 0x000fe4000f8e0227 */
[----:B------:R-:W-:Y:S02]  /*1200*/  UISETP.NE.AND UP5, UPT, UR14, URZ, UPT ;  /* 0x0000003f0e00728c */ /* 0x000fe4000bfa5270 */
[----:B------:R-:W-:Y:S01]  /*1210*/  UIMAD.WIDE.U32 UR14, UR44, UR57, URZ ;  /* 0x000000392c0e72a5 */ /* 0x000fe2000f8e003f */
[----:B-1----:R-:W-:Y:S01]  /*1220*/  IMAD.MOV R0, RZ, RZ, -R3 ;  /* 0x000000ffff007224 */ /* 0x002fe200078e0a03 */
[----:B------:R-:W-:Y:S01]  /*1230*/  UIMAD UR7, UR56, UR57, UR7 ;  /* 0x00000039380772a4 */ /* 0x000fe2000f8e0207 */
[----:B------:R-:W-:Y:S01]  /*1240*/  IMAD.MOV.U32 R2, RZ, RZ, RZ ;  /* 0x000000ffff027224 */ /* 0x000fe200078e00ff */
[----:B------:R-:W-:Y:S01]  /*1250*/  UIMAD.WIDE.U32 UR16, UR6, UR40, URZ ;  /* 0x00000028061072a5 */ /* 0x000fe2000f8e003f */
[----:B------:R-:W-:Y:S01]  /*1260*/  IMAD R0, R0, R5, RZ ;  /* 0x0000000500007224 */ /* 0x000fe200078e02ff */
[----:B------:R-:W-:-:S02]  /*1270*/  UIADD3 UR15, UR15, UR7, URZ ;  /* 0x000000070f0f7290 */ /* 0x000fc4000fffe03f */
[----:B------:R-:W-:Y:S01]  /*1280*/  USHF.R.S32.HI UR12, URZ, 0x6, UR28 ;  /* 0x000000063f0c7899 */ /* 0x000fe2000801141c */
[----:B------:R-:W-:Y:S01]  /*1290*/  IMAD.HI.U32 R0, R3, R0, R2 ;  /* 0x0000000003007227 */ /* 0x000fe200078e0002 */
[----:B------:R-:W-:Y:S01]  /*12a0*/  MOV R2, R4 ;  /* 0x0000000400027202 */ /* 0x000fe20000000f00 */
[----:B------:R-:W-:Y:S01]  /*12b0*/  USHF.R.S32.HI UR7, URZ, 0x6, UR20 ;  /* 0x000000063f077899 */ /* 0x000fe20008011414 */
[----:B------:R-:W-:Y:S01]  /*12c0*/  ULDC UR61, c[0x0][0x2dc] ;  /* 0x0000b700003d7ab9 */ /* 0x000fe20000000800 */
[----:B------:R-:W-:Y:S02]  /*12d0*/  ULDC UR60, c[0x0][0x270] ;  /* 0x00009c00003c7ab9 */ /* 0x000fe40000000800 */
[----:B------:R-:W-:Y:S01]  /*12e0*/  IMAD.HI.U32 R0, R0, R2, RZ ;  /* 0x0000000200007227 */ /* 0x000fe200078e00ff */
[----:B------:R-:W-:Y:S01]  /*12f0*/  ULDC UR45, c[0x0][0x2c4] ;  /* 0x0000b100002d7ab9 */ /* 0x000fe20000000800 */
[----:B------:R-:W-:Y:S02]  /*1300*/  USEL UR55, UR18, UR16, !UP2 ;  /* 0x0000001012377287 */ /* 0x000fe4000d000000 */
[----:B------:R-:W-:Y:S01]  /*1310*/  IMAD.MOV R3, RZ, RZ, -R0 ;  /* 0x000000ffff037224 */ /* 0x000fe200078e0a00 */
[----:B------:R-:W-:Y:S01]  /*1320*/  @UP0 UMOV UR51, UR10 ;  /* 0x0000000a00330c82 */ /* 0x000fe20008000000 */
[----:B------:R-:W-:-:S02]  /*1330*/  UIMAD UR22, UR6, UR41, URZ ;  /* 0x00000029061672a4 */ /* 0x000fc4000f8e023f */
[C---:B------:R-:W-:Y:S01]  /*1340*/  IMAD R2, R5.reuse, R3, R2 ;  /* 0x0000000305027224 */ /* 0x040fe200078e0202 */
[----:B------:R-:W-:Y:S02]  /*1350*/  UIMAD.WIDE UR10, UR61, UR60, URZ ;  /* 0x0000003c3d0a72a5 */ /* 0x000fe4000f8e023f */
[----:B------:R-:W-:Y:S02]  /*1360*/  USEL UR26, UR26, URZ, UP1 ;  /* 0x0000003f1a1a7287 */ /* 0x000fe40008800000 */
[----:B------:R-:W-:Y:S01]  /*1370*/  ISETP.GT.U32.AND P1, PT, R5, R2, PT ;  /* 0x000000020500720c */ /* 0x000fe20003f24070 */
[----:B------:R-:W-:Y:S02]  /*1380*/  @UP3 UIMAD UR18, UR44, UR45, URZ ;  /* 0x0000002d2c1232a4 */ /* 0x000fe4000f8e023f */
[----:B------:R-:W-:Y:S02]  /*1390*/  UISETP.LT.AND UP1, UPT, UR12, UR7, UPT ;  /* 0x000000070c00728c */ /* 0x000fe4000bf21270 */
[----:B------:R-:W-:-:S02]  /*13a0*/  @UP2 UIADD3 UR48, UR17, UR22, URZ ;  /* 0x0000001611302290 */ /* 0x000fc4000fffe03f */
[----:B------:R-:W-:Y:S02]  /*13b0*/  UIMAD UR19, UR11, UR14, URZ ;  /* 0x0000000e0b1372a4 */ /* 0x000fe4000f8e023f */
[----:B------:R-:W-:Y:S02]  /*13c0*/  @UP3 USEL UR18, UR18, UR6, !UP2 ;  /* 0x0000000612123287 */ /* 0x000fe4000d000000 */
[----:B------:R-:W-:Y:S02]  /*13d0*/  UIMAD.WIDE.U32 UR16, UR10, UR14, URZ ;  /* 0x0000000e0a1072a5 */ /* 0x000fe4000f8e003f */
[----:B------:R-:W-:Y:S01]  /*13e0*/  USEL UR34, UR12, UR7, UP1 ;  /* 0x000000070c227287 */ /* 0x000fe20008800000 */
[----:B------:R-:W-:Y:S01]  /*13f0*/  @!P1 IMAD.IADD R2, R2, 0x1, -R5 ;  /* 0x0000000102029824 */ /* 0x000fe200078e0a05 */
[----:B------:R-:W-:Y:S01]  /*1400*/  @UP3 ULDC UR14, c[0x0][0x2e4] ;  /* 0x0000b900000e3ab9 */ /* 0x000fe20000000800 */
[----:B------:R-:W-:Y:S01]  /*1410*/  UIMAD UR19, UR10, UR15, UR19 ;  /* 0x0000000f0a1372a4 */ /* 0x000fe2000f8e0213 */
[----:B------:R-:W-:Y:S01]  /*1420*/  @!P1 IADD3 R0, R0, 0x1, RZ ;  /* 0x0000000100009810 */ /* 0x000fe20007ffe0ff */
[----:B------:R-:W-:Y:S01]  /*1430*/  @UP3 UIMAD UR43, UR54, UR14, UR18 ;  /* 0x0000000e362b32a4 */ /* 0x000fe2000f8e0212 */
[----:B------:R-:W-:Y:S01]  /*1440*/  ISETP.GE.U32.AND P0, PT, R2, R5, PT ;  /* 0x000000050200720c */ /* 0x000fe20003f06070 */
[----:B------:R-:W-:Y:S01]  /*1450*/  ULEA UR18, UR34, 0xffffffc0, 0x6 ;  /* 0xffffffc022127891 */ /* 0x000fe2000f8e303f */
[----:B------:R-:W-:Y:S01]  /*1460*/  LOP3.LUT R2, R6, UR54, RZ, 0x3c, !PT ;  /* 0x0000003606027c12 */ /* 0x000fe2000f8e3cff */
[----:B------:R-:W-:Y:S01]  /*1470*/  UIMAD.WIDE.U32 UR14, UR10, UR6, URZ ;  /* 0x000000060a0e72a5 */ /* 0x000fe2000f8e003f */
[----:B------:R-:W-:Y:S01]  /*1480*/  PLOP3.LUT P1, PT, PT, PT, UP0, 0x80, 0x0 ;  /* 0x000000000000781c */ /* 0x000fe20003f2f008 */
[----:B------:R-:W-:Y:S01]  /*1490*/  UIADD3 UR22, UR17, UR19, URZ ;  /* 0x0000001311167290 */ /* 0x000fe2000fffe03f */
[----:B------:R-:W-:Y:S01]  /*14a0*/  ISETP.GE.AND P2, PT, R2, RZ, PT ;  /* 0x000000ff0200720c */ /* 0x000fe20003f46270 */
[----:B------:R-:W-:-:S02]  /*14b0*/  USHF.R.S32.HI UR19, URZ, 0x1f, UR18 ;  /* 0x0000001f3f137899 */ /* 0x000fc40008011412 */
[----:B------:R-:W-:Y:S02]  /*14c0*/  UIADD3 UR7, UP1, UR18, UR29, URZ ;  /* 0x0000001d12077290 */ /* 0x000fe4000ff3e03f */
[----:B------:R-:W-:Y:S02]  /*14d0*/  UIMAD UR12, UR11, UR6, URZ ;  /* 0x000000060b0c72a4 */ /* 0x000fe4000f8e023f */
[----:B------:R-:W-:Y:S01]  /*14e0*/  USEL UR53, UR16, UR14, !UP2 ;  /* 0x0000000e10357287 */ /* 0x000fe2000d000000 */
[----:B------:R-:W-:Y:S01]  /*14f0*/  @P0 VIADD R0, R0, 0x1 ;  /* 0x0000000100000836 */ /* 0x000fe20000000000 */
[----:B------:R-:W-:Y:S01]  /*1500*/  UIADD3.X UR16, UR19, UR26, URZ, UP1, !UPT ;  /* 0x0000001a13107290 */ /* 0x000fe20008ffe43f */
[----:B------:R-:W-:Y:S01]  /*1510*/  PLOP3.LUT P0, PT, PT, PT, UP3, 0x80, 0x0 ;  /* 0x000000000000781c */ /* 0x000fe20003f0f038 */
[----:B------:R-:W-:Y:S02]  /*1520*/  UIMAD UR11, UR11, UR7, URZ ;  /* 0x000000070b0b72a4 */ /* 0x000fe4000f8e023f */
[----:B------:R-:W-:Y:S01]  /*1530*/  @UP0 UIADD3 UR33, UR23, UR31, URZ ;  /* 0x0000001f17210290 */ /* 0x000fe2000fffe03f */
[----:B------:R-:W-:Y:S01]  /*1540*/  @!P2 IADD3 R0, -R0, RZ, RZ ;  /* 0x000000ff0000a210 */ /* 0x000fe20007ffe1ff */
[----:B------:R-:W-:Y:S01]  /*1550*/  @UP2 UIADD3 UR22, UR15, UR12, URZ ;  /* 0x0000000c0f162290 */ /* 0x000fe2000fffe03f */
[----:B------:R-:W-:Y:S01]  /*1560*/  @!P3 LOP3.LUT R0, RZ, R6, RZ, 0x33, !PT ;  /* 0x00000006ff00b212 */ /* 0x000fe200078e33ff */
[----:B------:R-:W-:Y:S01]  /*1570*/  UIMAD.WIDE.U32 UR28, UR10, UR7, URZ ;  /* 0x000000070a1c72a5 */ /* 0x000fe2000f8e003f */
[----:B------:R-:W-:Y:S01]  /*1580*/  @UP0 ULDC.64 UR14, c[0x0][0x250] ;  /* 0x00009400000e0ab9 */ /* 0x000fe20000000a00 */
[----:B------:R-:W-:-:S02]  /*1590*/  UIMAD UR7, UR10, UR16, UR11 ;  /* 0x000000100a0772a4 */ /* 0x000fc4000f8e020b */
[----:B------:R-:W-:Y:S02]  /*15a0*/  @UP0 UIMAD.WIDE.U32 UR10, UR33, UR14, URZ ;  /* 0x0000000e210a02a5 */ /* 0x000fe4000f8e003f */
[----:B------:R-:W-:Y:S02]  /*15b0*/  @!UP3 UIMAD UR20, UR44, UR60, UR54 ;  /* 0x0000003c2c14b2a4 */ /* 0x000fe4000f8e0236 */
[----:B------:R-:W-:Y:S02]  /*15c0*/  UIMAD UR42, UR54, UR61, URZ ;  /* 0x0000003d362a72a4 */ /* 0x000fe4000f8e023f */
[----:B------:R-:W-:Y:S02]  /*15d0*/  @UP0 UIMAD UR12, UR33, UR15, URZ ;  /* 0x0000000f210c02a4 */ /* 0x000fe4000f8e023f */
[----:B------:R-:W-:Y:S02]  /*15e0*/  @!UP3 UIMAD UR43, UR20, UR45, URZ ;  /* 0x0000002d142bb2a4 */ /* 0x000fe4000f8e023f */
[----:B------:R-:W-:-:S02]  /*15f0*/  USEL UR46, UR32, URZ, UP5 ;  /* 0x0000003f202e7287 */ /* 0x000fc4000a800000 */
[----:B------:R-:W-:Y:S02]  /*1600*/  USHF.R.S32.HI UR35, URZ, 0x1f, UR30 ;  /* 0x0000001f3f237899 */ /* 0x000fe4000801141e */
[----:B------:R-:W-:Y:S02]  /*1610*/  @!UP2 UIADD3 UR50, UR37, UR27, URZ ;  /* 0x0000001b2532a290 */ /* 0x000fe4000fffe03f */
[----:B------:R-:W-:Y:S02]  /*1620*/  USHF.R.S32.HI UR49, URZ, 0x1f, UR42 ;  /* 0x0000001f3f317899 */ /* 0x000fe4000801142a */
[----:B------:R-:W-:Y:S02]  /*1630*/  @UP0 UIADD3 UR33, UR11, UR12, URZ ;  /* 0x0000000c0b210290 */ /* 0x000fe4000fffe03f */
[----:B------:R-:W-:Y:S02]  /*1640*/  USEL UR47, UR47, URZ, UP5 ;  /* 0x0000003f2f2f7287 */ /* 0x000fe4000a800000 */
        /* <DEDUP_REMOVED lines=9> */
[----:B------:R-:W-:-:S04]  /*16e0*/  UIADD3 UR11, UR11, UR7, URZ ;  /* 0x000000070b0b7290 */ /* 0x000fc8000fffe03f */
[----:B------:R-:W-:Y:S02]  /*16f0*/  UIMAD.WIDE.U32 UR10, UR44, UR16, UR10 ;  /* 0x000000102c0a72a5 */ /* 0x000fe4000f8e000a */
[----:B------:R-:W-:-:S04]  /*1700*/  UIMAD UR16, UR56, UR16, URZ ;  /* 0x00000010381072a4 */ /* 0x000fc8000f8e023f */
[----:B------:R-:W-:Y:S01]  /*1710*/  UIMAD UR17, UR44, UR17, UR16 ;  /* 0x000000112c1172a4 */ /* 0x000fe2000f8e0210 */
[----:B------:R-:W-:-:S03]  /*1720*/  UMOV UR51, UR10 ;  /* 0x0000000a00337c82 */ /* 0x000fc60008000000 */
[----:B------:R-:W-:-:S12]  /*1730*/  UIADD3 UR52, UR11, UR17, URZ ;  /* 0x000000110b347290 */ /* 0x000fd8000fffe03f */
.L_x_544:
[----:B------:R-:W-:Y:S05]  /*1740*/  @P1 BRA `(.L_x_545) ;  /* 0x0000000000301947 */ /* 0x000fea0003800000 */
        /* <DEDUP_REMOVED lines=12> */
.L_x_545:
        /* <DEDUP_REMOVED lines=11> */
.L_x_546:
[----:B------:R-:W-:-:S04]  /*18c0*/  UIMAD UR6, UR44, UR60, UR54 ;  /* 0x0000003c2c0672a4 */ /* 0x000fc8000f8e0236 */
[----:B------:R-:W-:-:S12]  /*18d0*/  UIMAD UR6, UR6, UR57, URZ ;  /* 0x00000039060672a4 */ /* 0x000fd8000f8e023f */
.L_x_547:
[----:B------:R-:W1:Y:S01]  /*18e0*/  S2R R38, SR_TID.X ;  /* 0x0000000000267919 */ /* 0x000e620000002100 */
[----:B------:R-:W2:Y:S01]  /*18f0*/  LDC.64 R12, c[0x0][0x420] ;  /* 0x00010800ff0c7b82 */ /* 0x000ea20000000a00 */
[----:B------:R-:W-:Y:S01]  /*1900*/  UIADD3 UR20, UR18, UR6, URZ ;  /* 0x0000000612147290 */ /* 0x000fe2000fffe03f */
[----:B------:R-:W-:Y:S01]  /*1910*/  BSSY B1, `(.L_x_543) ;  /* 0x000081d000017945 */ /* 0x000fe20003800000 */
[----:B------:R-:W-:Y:S02]  /*1920*/  UIMAD UR6, UR61, UR60, URZ ;  /* 0x0000003c3d0672a4 */ /* 0x000fe4000f8e023f */
[----:B------:R-:W-:Y:S02]  /*1930*/  UIADD3 UR11, -UR5, UR13, UR30 ;  /* 0x0000000d050b7290 */ /* 0x000fe4000fffe11e */
[----:B------:R-:W-:Y:S01]  /*1940*/  USHF.L.U32 UR7, UR6, 0x6, URZ ;  /* 0x0000000606077899 */ /* 0x000fe2000800063f */
[----:B------:R-:W-:Y:S01]  /*1950*/  ULDC UR36, c[0x0][0x398] ;  /* 0x0000e60000247ab9 */ /* 0x000fe20000000800 */
[----:B------:R-:W-:-:S02]  /*1960*/  USHF.R.S32.HI UR37, URZ, 0x1f, UR54 ;  /* 0x0000001f3f257899 */ /* 0x000fc40008011436 */
[----:B------:R-:W-:Y:S02]  /*1970*/  UIADD3 UR12, UP4, UP3, UR28, UR7, UR42 ;  /* 0x000000071c0c7290 */ /* 0x000fe4000fb9e02a */
[----:B------:R-:W-:Y:S02]  /*1980*/  USHF.R.S32.HI UR7, URZ, 0x1f, UR7 ;  /* 0x0000001f3f077899 */ /* 0x000fe40008011407 */
[----:B------:R-:W-:Y:S02]  /*1990*/  UIADD3 UR12, UP2, UP1, UR46, UR12, UR53 ;  /* 0x0000000c2e0c7290 */ /* 0x000fe4000f95e035 */
[----:B------:R-:W-:Y:S01]  /*19a0*/  UIADD3.X UR7, UR45, UR7, UR49, UP4, UP3 ;  /* 0x000000072d077290 */ /* 0x000fe2000a7e6431 */
[----:B------:R-:W-:Y:S01]  /*19b0*/  ULDC.64 UR28, c[0x0][0x400] ;  /* 0x00010000001c7ab9 */ /* 0x000fe20000000a00 */
[----:B------:R-:W-:Y:S02]  /*19c0*/  ULDC.64 UR26, c[0x0][0x258] ;  /* 0x00009600001a7ab9 */ /* 0x000fe40000000a00 */
[----:B------:R-:W-:Y:S01]  /*19d0*/  UIADD3.X UR7, UR47, UR7, UR22, UP2, UP1 ;  /* 0x000000072f077290 */ /* 0x000fe200097e2416 */
[----:B------:R-:W-:Y:S01]  /*19e0*/  ULDC.64 UR16, c[0x0][0x428] ;  /* 0x00010a0000107ab9 */ /* 0x000fe20000000a00 */
[----:B-1----:R-:W-:-:S04]  /*19f0*/  SHF.R.S32.HI R39, RZ, 0x1f, R38 ;  /* 0x0000001fff277819 */ /* 0x002fc80000011426 */
[CC--:B------:R-:W-:Y:S02]  /*1a00*/  LEA.HI R3, R39.reuse, R38.reuse, RZ, 0x5 ;  /* 0x0000002627037211 */ /* 0x0c0fe400078f28ff */
[----:B------:R-:W-:Y:S02]  /*1a10*/  LEA.HI R4, R39, R38, RZ, 0x3 ;  /* 0x0000002627047211 */ /* 0x000fe400078f18ff */
[----:B------:R-:W-:Y:S02]  /*1a20*/  LOP3.LUT R2, R3, 0xffffffe0, RZ, 0xc0, !PT ;  /* 0xffffffe003027812 */ /* 0x000fe400078ec0ff */
[----:B------:R-:W-:-:S03]  /*1a30*/  SHF.R.S32.HI R3, RZ, 0x5, R3 ;  /* 0x00000005ff037819 */ /* 0x000fc60000011403 */
[----:B------:R-:W-:-:S04]  /*1a40*/  IMAD.IADD R2, R38, 0x1, -R2 ;  /* 0x0000000126027824 */ /* 0x000fc800078e0a02 */
[----:B------:R-:W-:Y:S01]  /*1a50*/  IMAD R10, R3, UR6, R2 ;  /* 0x00000006030a7c24 */ /* 0x000fe2000f8e0202 */
[----:B------:R-:W-:Y:S01]  /*1a60*/  LOP3.LUT R3, R4, 0xfffffff8, RZ, 0xc0, !PT ;  /* 0xfffffff804037812 */ /* 0x000fe200078ec0ff */
[----:B------:R-:W-:Y:S01]  /*1a70*/  UIADD3 UR6, UR11, -UR36, URZ ;  /* 0x800000240b067290 */ /* 0x000fe2000fffe03f */
[----:B------:R-:W-:Y:S01]  /*1a80*/  SHF.R.S32.HI R2, RZ, 0x3, R4 ;  /* 0x00000003ff027819 */ /* 0x000fe20000011404 */
[----:B------:R-:W-:Y:S02]  /*1a90*/  UIMAD UR11, UR37, UR16, URZ ;  /* 0x00000010250b72a4 */ /* 0x000fe4000f8e023f */
[----:B------:R-:W-:Y:S01]  /*1aa0*/  IMAD.IADD R3, R38, 0x1, -R3 ;  /* 0x0000000126037824 */ /* 0x000fe200078e0a03 */
[----:B------:R-:W-:Y:S01]  /*1ab0*/  SHF.R.S32.HI R35, RZ, 0x1f, R2 ;  /* 0x0000001fff237819 */ /* 0x000fe20000011402 */
[----:B------:R-:W-:Y:S01]  /*1ac0*/  USHF.R.S32.HI UR22, URZ, 0x1f, UR6 ;  /* 0x0000001f3f167899 */ /* 0x000fe20008011406 */
[----:B------:R-:W-:Y:S01]  /*1ad0*/  IADD3 R8, P0, R2, UR18, RZ ;  /* 0x0000001202087c10 */ /* 0x000fe2000ff1e0ff */
[----:B------:R-:W-:Y:S01]  /*1ae0*/  IMAD.SHL.U32 R4, R3, 0x8, RZ ;  /* 0x0000000803047824 */ /* 0x000fe200078e00ff */
[----:B------:R-:W-:Y:S01]  /*1af0*/  UIMAD UR11, UR54, UR17, UR11 ;  /* 0x00000011360b72a4 */ /* 0x000fe2000f8e020b */
[----:B--2---:R-:W-:Y:S01]  /*1b00*/  IMAD R3, R12, UR19, RZ ;  /* 0x000000130c037c24 */ /* 0x004fe2000f8e02ff */
[----:B------:R-:W-:Y:S01]  /*1b10*/  IADD3.X R7, R35, UR19, RZ, P0, !PT ;  /* 0x0000001323077c10 */ /* 0x000fe200087fe4ff */
[----:B------:R-:W-:Y:S01]  /*1b20*/  ULEA.HI UR22, UR22, UR6, URZ, 0x6 ;  /* 0x0000000616167291 */ /* 0x000fe2000f8f303f */
[----:B------:R-:W-:Y:S01]  /*1b30*/  SHF.R.S32.HI R5, RZ, 0x1f, R4 ;  /* 0x0000001fff057819 */ /* 0x000fe20000011404 */
[----:B------:R-:W-:Y:S01]  /*1b40*/  IMAD R11, R13, UR18, R3 ;  /* 0x000000120d0b7c24 */ /* 0x000fe2000f8e0203 */
[----:B------:R-:W-:Y:S01]  /*1b50*/  IADD3 R6, P0, R4, UR10, RZ ;  /* 0x0000000a04067c10 */ /* 0x000fe2000ff1e0ff */
[----:B------:R-:W-:Y:S01]  /*1b60*/  IMAD R9, R7, UR40, RZ ;  /* 0x0000002807097c24 */ /* 0x000fe2000f8e02ff */
[----:B------:R-:W-:-:S02]  /*1b70*/  USHF.R.S32.HI UR22, URZ, 0x6, UR22 ;  /* 0x000000063f167899 */ /* 0x000fc40008011416 */
[----:B------:R-:W-:Y:S01]  /*1b80*/  IADD3.X R7, R5, UR50, RZ, P0, !PT ;  /* 0x0000003205077c10 */ /* 0x000fe200087fe4ff */
[----:B------:R-:W-:Y:S01]  /*1b90*/  IMAD R14, R8, UR41, R9 ;  /* 0x00000029080e7c24 */ /* 0x000fe2000f8e0209 */
[----:B------:R-:W-:Y:S01]  /*1ba0*/  IADD3 R3, P0, R10, UR12, RZ ;  /* 0x0000000c0a037c10 */ /* 0x000fe2000ff1e0ff */
[----:B------:R-:W-:Y:S01]  /*1bb0*/  IMAD.WIDE.U32 R8, R8, UR40, R4 ;  /* 0x0000002808087c25 */ /* 0x000fe2000f8e0004 */
[----:B------:R-:W-:Y:S02]  /*1bc0*/  UISETP.LT.AND UP1, UPT, URZ, UR22, UPT ;  /* 0x000000163f00728c */ /* 0x000fe4000bf21270 */
[----:B------:R-:W-:Y:S01]  /*1bd0*/  LEA.HI.X.SX32 R10, R10, UR7, 0x1, P0 ;  /* 0x000000070a0a7c11 */ /* 0x000fe200080f0eff */
[----:B------:R-:W-:Y:S01]  /*1be0*/  UIMAD UR7, UR37, UR26, URZ ;  /* 0x0000001a250772a4 */ /* 0x000fe2000f8e023f */
[C---:B------:R-:W-:Y:S01]  /*1bf0*/  LEA R201, P0, R3.reuse, UR28, 0x2 ;  /* 0x0000001c03c97c11 */ /* 0x040fe2000f8010ff */
[----:B------:R-:W-:Y:S01]  /*1c00*/  IMAD.WIDE.U32 R6, R12, UR18, R6 ;  /* 0x000000120c067c25 */ /* 0x000fe2000f8e0006 */
[----:B------:R-:W-:Y:S01]  /*1c10*/  IADD3 R8, P2, R8, UR55, RZ ;  /* 0x0000003708087c10 */ /* 0x000fe2000ff5e0ff */
[----:B------:R-:W-:Y:S01]  /*1c20*/  UIMAD UR27, UR54, UR27, UR7 ;  /* 0x0000001b361b72a4 */ /* 0x000fe2000f8e0207 */
[----:B------:R-:W-:Y:S01]  /*1c30*/  LEA.HI.X R200, R3, UR29, R10, 0x2, P0 ;  /* 0x0000001d03c87c11 */ /* 0x000fe200080f140a */
[----:B------:R-:W-:Y:S01]  /*1c40*/  IMAD.U32 R10, RZ, RZ, UR26 ;  /* 0x0000001aff0a7e24 */ /* 0x000fe2000f8e00ff */
[----:B------:R-:W-:Y:S01]  /*1c50*/  IADD3.X R9, R9, UR48, R14, P2, !PT ;  /* 0x0000003009097c10 */ /* 0x000fe200097fe40e */
[----:B------:R-:W-:Y:S01]  /*1c60*/  IMAD.IADD R7, R7, 0x1, R11 ;  /* 0x0000000107077824 */ /* 0x000fe200078e020b */
[----:B------:R-:W-:Y:S01]  /*1c70*/  USEL UR22, URZ, UR22, !UP1 ;  /* 0x000000163f167287 */ /* 0x000fe2000c800000 */
[----:B------:R-:W-:Y:S01]  /*1c80*/  IMAD.U32 R3, RZ, RZ, UR16 ;  /* 0x00000010ff037e24 */ /* 0x000fe2000f8e00ff */
[----:B------:R-:W-:Y:S01]  /*1c90*/  ULDC.64 UR6, c[0x0][0x210] ;  /* 0x0000840000067ab9 */ /* 0x000fe20000000a00 */
[----:B------:R-:W-:Y:S01]  /*1ca0*/  IMAD.WIDE.U32 R8, R10, UR54, R8 ;  /* 0x000000360a087c25 */ /* 0x000fe2000f8e0008 */
[----:B------:R-:W-:-:S02]  /*1cb0*/  UISETP.GT.AND UP1, UPT, UR34, UR22, UPT ;  /* 0x000000162200728c */ /* 0x000fc4000bf24270 */
[----:B------:R-:W-:Y:S01]  /*1cc0*/  UIADD3 UR10, UR18, UR43, URZ ;  /* 0x0000002b120a7290 */ /* 0x000fe2000fffe03f */
[----:B------:R-:W-:Y:S01]  /*1cd0*/  IMAD.WIDE.U32 R6, R3, UR54, R6 ;  /* 0x0000003603067c25 */ /* 0x000fe2000f8e0006 */
[C---:B------:R-:W-:Y:S01]  /*1ce0*/  LEA R224, P0, R8.reuse, UR6, 0x1 ;  /* 0x0000000608e07c11 */ /* 0x040fe2000f8008ff */
[----:B------:R-:W-:Y:S01]  /*1cf0*/  ULDC.64 UR28, c[0x0][0x2b0] ;  /* 0x0000ac00001c7ab9 */ /* 0x000fe20000000a00 */
[----:B------:R-:W-:Y:S01]  /*1d00*/  ULDC.64 UR18, c[0x0][0x478] ;  /* 0x00011e0000127ab9 */ /* 0x000fe20000000a00 */
[----:B------:R-:W-:Y:S01]  /*1d10*/  VIADD R9, R9, UR27 ;  /* 0x0000001b09097c36 */ /* 0x000fe20008000000 */
[----:B------:R-:W-:Y:S01]  /*1d20*/  ULDC.64 UR16, c[0x0][0x3e0] ;  /* 0x0000f80000107ab9 */ /* 0x000fe20000000a00 */
[----:B------:R-:W-:Y:S01]  /*1d30*/  VIADD R7, R7, UR11 ;  /* 0x0000000b07077c36 */ /* 0x000fe20008000000 */
[----:B------:R-:W-:Y:S01]  /*1d40*/  UIMAD.WIDE UR10, UR10, 0x4, UR28 ;  /* 0x000000040a0a78a5 */ /* 0x000fe2000f8e021c */
[-C--:B------:R-:W-:Y:S01]  /*1d50*/  IMAD R3, R35, R12.reuse, RZ ;  /* 0x0000000c23037224 */ /* 0x080fe200078e02ff */
[----:B------:R-:W-:Y:S01]  /*1d60*/  LEA.HI.X R225, R8, UR7, R9, 0x1, P0 ;  /* 0x0000000708e17c11 */ /* 0x000fe200080f0c09 */
[----:B------:R-:W-:Y:S01]  /*1d70*/  IMAD.WIDE.U32 R6, R2, R12, R6 ;  /* 0x0000000c02067225 */ /* 0x000fe200078e0006 */
[----:B------:R-:W-:Y:S01]  /*1d80*/  PLOP3.LUT P0, PT, PT, PT, UP1, 0x80, 0x0 ;  /* 0x000000000000781c */ /* 0x000fe20003f0f018 */
[----:B------:R-:W-:-:S02]  /*1d90*/  UIMAD.WIDE UR26, UR20, 0x4, UR18 ;  /* 0x00000004141a78a5 */ /* 0x000fc4000f8e0212 */
[----:B------:R-:W-:Y:S01]  /*1da0*/  IMAD R3, R2, R13, R3 ;  /* 0x0000000d02037224 */ /* 0x000fe200078e0203 */
[C---:B------:R-:W-:Y:S01]  /*1db0*/  LEA R222, P2, R6.reuse, UR16, 0x1 ;  /* 0x0000001006de7c11 */ /* 0x040fe2000f8408ff */
[----:B------:R-:W-:Y:S02]  /*1dc0*/  UIADD3 UR6, UR34, -0x1, URZ ;  /* 0xffffffff22067890 */ /* 0x000fe4000fffe03f */
[----:B------:R-:W-:Y:S01]  /*1dd0*/  IMAD.IADD R3, R7, 0x1, R3 ;  /* 0x0000000107037824 */ /* 0x000fe200078e0203 */
[----:B------:R-:W-:Y:S01]  /*1de0*/  UMOV UR16, UR11 ;  /* 0x0000000b00107c82 */ /* 0x000fe20008000000 */
[----:B------:R-:W-:Y:S01]  /*1df0*/  UMOV UR19, UR26 ;  /* 0x0000001a00137c82 */ /* 0x000fe20008000000 */
[----:B------:R-:W-:Y:S02]  /*1e00*/  UMOV UR18, UR27 ;  /* 0x0000001b00127c82 */ /* 0x000fe40008000000 */
[----:B------:R-:W-:Y:S01]  /*1e10*/  LEA.HI.X R223, R6, UR17, R3, 0x1, P2 ;  /* 0x0000001106df7c11 */ /* 0x000fe200090f0c03 */
[----:B------:R-:W-:Y:S01]  /*1e20*/  UMOV UR17, UR10 ;  /* 0x0000000a00117c82 */ /* 0x000fe20008000000 */
[----:B------:R-:W-:Y:S05]  /*1e30*/  @P0 BRA `(.L_x_548) ;  /* 0x0000000c00100947 */ /* 0x000fea0003800000 */
        /* <DEDUP_REMOVED lines=19> */
.L_x_549:
        /* <DEDUP_REMOVED lines=17> */
[----:B------:R-:W-:-:S03]  /*2080*/  UIADD3 UR16, UR13, UR15, URZ ;  /* 0x0000000f0d107290 */ /* 0x000fc6000fffe03f */
[----:B------:R-:W-:-:S09]  /*2090*/  UMOV UR15, UR12 ;  /* 0x0000000c000f7c82 */ /* 0x000fd20008000000 */
.L_x_550:
        /* <DEDUP_REMOVED lines=13> */
[C---:B------:R-:W-:Y:S01]  /*2170*/  ISETP.GE.AND P3, PT, R2.reuse, UR5, PT ;  /* 0x0000000502007c0c */ /* 0x040fe2000bf66270 */
[----:B------:R-:W-:Y:S01]  /*2180*/  UIMAD UR14, UR14, UR12, URZ ;  /* 0x0000000c0e0e72a4 */ /* 0x000fe2000f8e023f */
[----:B------:R-:W-:Y:S01]  /*2190*/  IADD3.X R7, R7, UR18, R0, P0, !PT ;  /* 0x0000001207077c10 */ /* 0x000fe200087fe400 */
[----:B------:R-:W-:Y:S01]  /*21a0*/  IMAD.U32 R0, RZ, RZ, UR12 ;  /* 0x0000000cff007e24 */ /* 0x000fe2000f8e00ff */
[----:B------:R-:W-:Y:S01]  /*21b0*/  ISETP.GE.AND P1, PT, R3, UR5, PT ;  /* 0x0000000503007c0c */ /* 0x000fe2000bf26270 */
[----:B------:R-:W-:Y:S01]  /*21c0*/  UIMAD UR13, UR54, UR13, UR14 ;  /* 0x0000000d360d72a4 */ /* 0x000fe2000f8e020e */
[----:B------:R-:W-:Y:S01]  /*21d0*/  IADD3 R3, R2, 0x60, RZ ;  /* 0x0000006002037810 */ /* 0x000fe20007ffe0ff */
        /* <DEDUP_REMOVED lines=15> */
.L_x_552:
[----:B------:R-:W-:Y:S05]  /*22d0*/  BSYNC B0 ;  /* 0x0000000000007941 */ /* 0x000fea0003800000 */
.L_x_551:
[----:B------:R-:W-:Y:S04]  /*22e0*/  BSSY B0, `(.L_x_553) ;  /* 0x000000f000007945 */ /* 0x000fe80003800000 */
[----:B------:R-:W-:Y:S05]  /*22f0*/  @P2 BRA `(.L_x_554) ;  /* 0x0000000000342947 */ /* 0x000fea0003800000 */
[----:B------:R-:W-:Y:S01]  /*2300*/  IADD3 R3, P4, R2, 0x20, RZ ;  /* 0x0000002002037810 */ /* 0x000fe20007f9e0ff */
[----:B------:R-:W-:Y:S01]  /*2310*/  ULDC.64 UR12, c[0x0][0x3f0] ;  /* 0x0000fc00000c7ab9 */ /* 0x000fe20000000a00 */
[----:B------:R-:W-:-:S03]  /*2320*/  MOV R9, R0 ;  /* 0x0000000000097202 */ /* 0x000fc60000000f00 */
[----:B------:R-:W-:-:S04]  /*2330*/  IMAD.X R8, RZ, RZ, R35, P4 ;  /* 0x000000ffff087224 */ /* 0x000fc800020e0623 */
[----:B-1----:R-:W-:Y:S02]  /*2340*/  IMAD R10, R8, UR6, RZ ;  /* 0x00000006080a7c24 */ /* 0x002fe4000f8e02ff */
        /* <DEDUP_REMOVED lines=8> */
.L_x_554:
[----:B------:R-:W-:Y:S05]  /*23d0*/  BSYNC B0 ;  /* 0x0000000000007941 */ /* 0x000fea0003800000 */
.L_x_553:
[----:B------:R-:W-:Y:S04]  /*23e0*/  BSSY B0, `(.L_x_555) ;  /* 0x000000f000007945 */ /* 0x000fe80003800000 */
[----:B------:R-:W-:Y:S05]  /*23f0*/  @P1 BRA `(.L_x_556) ;  /* 0x0000000000341947 */ /* 0x000fea0003800000 */
[----:B------:R-:W-:Y:S01]  /*2400*/  IADD3 R3, P4, R2, 0x40, RZ ;  /* 0x0000004002037810 */ /* 0x000fe20007f9e0ff */
[----:B------:R-:W-:Y:S01]  /*2410*/  ULDC.64 UR12, c[0x0][0x3f0] ;  /* 0x0000fc00000c7ab9 */ /* 0x000fe20000000a00 */
[----:B------:R-:W-:-:S03]  /*2420*/  MOV R9, R0 ;  /* 0x0000000000097202 */ /* 0x000fc60000000f00 */
[----:B------:R-:W-:-:S04]  /*2430*/  IMAD.X R8, RZ, RZ, R35, P4 ;  /* 0x000000ffff087224 */ /* 0x000fc800020e0623 */
[----:B-12---:R-:W-:Y:S02]  /*2440*/  IMAD R10, R8, UR6, RZ ;  /* 0x00000006080a7c24 */ /* 0x006fe4000f8e02ff */
        /* <DEDUP_REMOVED lines=8> */
.L_x_556:
[----:B------:R-:W-:Y:S05]  /*24d0*/  BSYNC B0 ;  /* 0x0000000000007941 */ /* 0x000fea0003800000 */
.L_x_555:
[----:B------:R-:W-:Y:S04]  /*24e0*/  BSSY B0, `(.L_x_557) ;  /* 0x000000f000007945 */ /* 0x000fe80003800000 */
        /* <DEDUP_REMOVED lines=14> */
.L_x_558:
[----:B------:R-:W-:Y:S05]  /*25d0*/  BSYNC B0 ;  /* 0x0000000000007941 */ /* 0x000fea0003800000 */
.L_x_557:
[----:B------:R-:W-:Y:S01]  /*25e0*/  UIMAD UR5, UR35, UR10, URZ ;  /* 0x0000000a230572a4 */ /* 0x000fe2000f8e023f */
[----:B------:R-:W-:Y:S01]  /*25f0*/  IMAD.U32 R0, RZ, RZ, UR10 ;  /* 0x0000000aff007e24 */ /* 0x000fe2000f8e00ff */
        /* <DEDUP_REMOVED lines=14> */
[----:B----4-:R-:W-:Y:S01]  /*26e0*/  MOV R6, R4 ;  /* 0x0000000400067202 */ /* 0x010fe20000000f00 */
        /* <DEDUP_REMOVED lines=10> */
.L_x_560:
[----:B------:R-:W-:Y:S05]  /*2790*/  BSYNC B0 ;  /* 0x0000000000007941 */ /* 0x000fea0003800000 */
.L_x_559:
[----:B------:R-:W-:Y:S04]  /*27a0*/  BSSY B0, `(.L_x_561) ;  /* 0x000000f000007945 */ /* 0x000fe80003800000 */
[----:B------:R-:W-:Y:S05]  /*27b0*/  @P2 BRA `(.L_x_562) ;  /* 0x0000000000342947 */ /* 0x000fea0003800000 */
[----:B------:R-:W-:Y:S01]  /*27c0*/  IADD3 R0, P2, R2, 0x20, RZ ;  /* 0x0000002002007810 */ /* 0x000fe20007f5e0ff */
[----:B------:R-:W-:Y:S01]  /*27d0*/  ULDC.64 UR6, c[0x0][0x3f8] ;  /* 0x0000fe0000067ab9 */ /* 0x000fe20000000a00 */
[----:B----4-:R-:W-:-:S03]  /*27e0*/  MOV R7, R3 ;  /* 0x0000000300077202 */ /* 0x010fc60000000f00 */
        /* <DEDUP_REMOVED lines=10> */
.L_x_562:
[----:B------:R-:W-:Y:S05]  /*2890*/  BSYNC B0 ;  /* 0x0000000000007941 */ /* 0x000fea0003800000 */
.L_x_561:
        /* <DEDUP_REMOVED lines=15> */
.L_x_564:
[----:B------:R-:W-:Y:S05]  /*2990*/  BSYNC B0 ;  /* 0x0000000000007941 */ /* 0x000fea0003800000 */
.L_x_563:
[----:B------:R-:W-:Y:S05]  /*29a0*/  @P0 BRA `(.L_x_565) ;  /* 0x00000070004c0947 */ /* 0x000fea0003800000 */
[----:B------:R-:W-:Y:S01]  /*29b0*/  IADD3 R2, P0, R2, 0x60, RZ ;  /* 0x0000006002027810 */ /* 0x000fe20007f1e0ff */
[----:B------:R-:W-:Y:S01]  /*29c0*/  ULDC.64 UR6, c[0x0][0x3f8] ;  /* 0x0000fe0000067ab9 */ /* 0x000fe20000000a00 */
[----:B------:R-:W-:Y:S02]  /*29d0*/  MOV R5, R3 ;  /* 0x0000000300057202 */ /* 0x000fe40000000f00 */
[----:B------:R-:W-:Y:S01]  /*29e0*/  IADD3.X R0, RZ, R35, RZ, P0, !PT ;  /* 0x00000023ff007210 */ /* 0x000fe200007fe4ff */
        /* <DEDUP_REMOVED lines=9> */
.L_x_548:
[----:B------:R-:W-:Y:S01]  /*2a80*/  UIMAD UR7, UR6, -0x40, UR13 ;  /* 0xffffffc0060778a4 */ /* 0x000fe2000f8e020d */
[C---:B------:R-:W-:Y:S01]  /*2a90*/  VIADD R3, R2.reuse, 0x20 ;  /* 0x0000002002037836 */ /* 0x040fe20000000000 */
[----:B------:R-:W-:Y:S01]  /*2aa0*/  UIMAD UR10, UR21, -0x80, UR5 ;  /* 0xffffff80150a78a4 */ /* 0x000fe2000f8e0205 */
[----:B------:R-:W-:Y:S01]  /*2ab0*/  VIADD R6, R2, 0x40 ;  /* 0x0000004002067836 */ /* 0x000fe20000000000 */
[----:B------:R-:W-:Y:S01]  /*2ac0*/  UIMAD UR12, UR35, UR24, URZ ;  /* 0x00000018230c72a4 */ /* 0x000fe2000f8e023f */
[----:B------:R-:W-:Y:S01]  /*2ad0*/  IMAD.WIDE.U32 R8, R12, 0x40, RZ ;  /* 0x000000400c087825 */ /* 0x000fe200078e00ff */
[----:B------:R-:W-:Y:S01]  /*2ae0*/  ISETP.GE.AND P6, PT, R3, UR7, PT ;  /* 0x0000000703007c0c */ /* 0x000fe2000bfc6270 */
[----:B------:R-:W-:Y:S01]  /*2af0*/  UIMAD UR11, UR35, UR14, URZ ;  /* 0x0000000e230b72a4 */ /* 0x000fe2000f8e023f */
[----:B------:R-:W-:Y:S01]  /*2b00*/  ISETP.GE.AND P3, PT, R6, UR10, PT ;  /* 0x0000000a06007c0c */ /* 0x000fe2000bf66270 */
[----:B------:R-:W-:Y:S01]  /*2b10*/  IMAD.U32 R6, RZ, RZ, UR24 ;  /* 0x00000018ff067e24 */ /* 0x000fe2000f8e00ff */
[----:B------:R-:W-:Y:S01]  /*2b20*/  UIMAD UR12, UR30, UR25, UR12 ;  /* 0x000000191e0c72a4 */ /* 0x000fe2000f8e020c */
[----:B------:R-:W-:Y:S01]  /*2b30*/  IMAD.SHL.U32 R13, R13, 0x40, RZ ;  /* 0x000000400d0d7824 */ /* 0x000fe200078e00ff */
[----:B------:R-:W-:Y:S01]  /*2b40*/  ISETP.GE.AND P4, PT, R3, UR10, PT ;  /* 0x0000000a03007c0c */ /* 0x000fe2000bf86270 */
[----:B------:R-:W-:Y:S01]  /*2b50*/  IMAD.WIDE.U32 R6, R6, UR30, R4 ;  /* 0x0000001e06067c25 */ /* 0x000fe2000f8e0004 */
[----:B------:R-:W-:Y:S01]  /*2b60*/  UIMAD UR11, UR30, UR15, UR11 ;  /* 0x0000000f1e0b72a4 */ /* 0x000fe2000f8e020b */
[----:B------:R-:W-:-:S02]  /*2b70*/  ULDC.64 UR26, c[0x0][0x268] ;  /* 0x00009a00001a7ab9 */ /* 0x000fc40000000a00 */
[----:B------:R-:W-:Y:S01]  /*2b80*/  IMAD.U32 R10, RZ, RZ, UR12 ;  /* 0x0000000cff0a7e24 */ /* 0x000fe2000f8e00ff */
[----:B------:R-:W-:Y:S01]  /*2b90*/  ULDC.64 UR28, c[0x0][0x260] ;  /* 0x00009800001c7ab9 */ /* 0x000fe20000000a00 */
[----:B------:R-:W-:Y:S01]  /*2ba0*/  @!P6 IADD3 R12, P5, R222, R8, RZ ;  /* 0x00000008de0ce210 */ /* 0x000fe20007fbe0ff */
[----:B------:R-:W-:Y:S01]  /*2bb0*/  IMAD.U32 R3, RZ, RZ, UR14 ;  /* 0x0000000eff037e24 */ /* 0x000fe2000f8e00ff */
[----:B------:R-:W-:Y:S01]  /*2bc0*/  IADD3 R8, P1, R6, UR51, RZ ;  /* 0x0000003306087c10 */ /* 0x000fe2000ff3e0ff */
[----:B------:R-:W-:Y:S01]  /*2bd0*/  VIADD R11, R2, 0x60 ;  /* 0x00000060020b7836 */ /* 0x000fe20000000000 */
[----:B------:R-:W-:Y:S01]  /*2be0*/  @!P6 IADD3.X R13, R223, R9, R13, P5, !PT ;  /* 0x00000009df0de210 */ /* 0x000fe20002ffe40d */
[----:B------:R-:W-:Y:S01]  /*2bf0*/  IMAD.WIDE.U32 R4, R3, UR30, R4 ;  /* 0x0000001e03047c25 */ /* 0x000fe2000f8e0004 */
[----:B------:R-:W-:Y:S01]  /*2c00*/  IADD3.X R9, R7, UR52, R10, P1, !PT ;  /* 0x0000003407097c10 */ /* 0x000fe20008ffe40a */
[----:B------:R-:W1:Y:S01]  /*2c10*/  @!P4 LDC.64 R20, c[0x0][0x218] ;  /* 0x00008600ff14cb82 */ /* 0x000e620000000a00 */
[----:B------:R-:W-:Y:S01]  /*2c20*/  PLOP3.LUT P1, PT, PT, PT, UP5, 0x80, 0x0 ;  /* 0x000000000000781c */ /* 0x000fe20003f2f058 */
[----:B------:R-:W-:Y:S01]  /*2c30*/  IMAD.U32 R3, RZ, RZ, UR11 ;  /* 0x0000000bff037e24 */ /* 0x000fe2000f8e00ff */
[----:B------:R-:W-:Y:S01]  /*2c40*/  ULEA.HI UR11, UR6, UR6, URZ, 0x1 ;  /* 0x00000006060b7291 */ /* 0x000fe2000f8f083f */
[----:B------:R-:W-:Y:S01]  /*2c50*/  IADD3 R6, P0, R4, UR32, RZ ;  /* 0x0000002004067c10 */ /* 0x000fe2000ff1e0ff */
[----:B------:R-:W-:Y:S01]  /*2c60*/  IMAD R10, R15, UR26, RZ ;  /* 0x0000001a0f0a7c24 */ /* 0x000fe2000f8e02ff */
[----:B------:R-:W-:Y:S01]  /*2c70*/  USHF.L.U32 UR12, UR41, 0x6, URZ ;  /* 0x00000006290c7899 */ /* 0x000fe2000800063f */
[----:B------:R-:W-:Y:S01]  /*2c80*/  ISETP.GE.AND P2, PT, R11, UR10, PT ;  /* 0x0000000a0b007c0c */ /* 0x000fe2000bf46270 */
[----:B------:R-:W-:Y:S01]  /*2c90*/  ULOP3.LUT UR11, UR11, 0xfffffffe, URZ, 0xc0, !UPT ;  /* 0xfffffffe0b0b7892 */ /* 0x000fe2000f8ec03f */
[----:B------:R-:W-:Y:S01]  /*2ca0*/  IADD3.X R7, R5, UR33, R3, P0, !PT ;  /* 0x0000002105077c10 */ /* 0x000fe200087fe403 */
[----:B------:R-:W-:Y:S01]  /*2cb0*/  IMAD.WIDE.U32 R4, R0, UR28, R8 ;  /* 0x0000001c00047c25 */ /* 0x000fe2000f8e0008 */
[C---:B------:R-:W-:Y:S01]  /*2cc0*/  ISETP.GE.AND P0, PT, R2.reuse, UR7, PT ;  /* 0x0000000702007c0c */ /* 0x040fe2000bf06270 */
[----:B------:R-:W-:Y:S01]  /*2cd0*/  UIADD3 UR11, UR6, -UR11, URZ ;  /* 0x8000000b060b7290 */ /* 0x000fe2000fffe03f */
[----:B------:R-:W2:Y:S08]  /*2ce0*/  @!P3 LDC.64 R30, c[0x0][0x218] ;  /* 0x00008600ff1ebb82 */ /* 0x000eb00000000a00 */
[----:B------:R-:W-:Y:S01]  /*2cf0*/  @P1 BAR.SYNC.DEFER_BLOCKING 0x0 ;  /* 0x0000000000001b1d */ /* 0x000fe20000010000 */
[----:B------:R-:W-:Y:S01]  /*2d00*/  IMAD R3, R15, UR28, RZ ;  /* 0x0000001c0f037c24 */ /* 0x000fe2000f8e02ff */
[----:B------:R-:W-:Y:S01]  /*2d10*/  @!P4 IADD3 R8, P1, R2, 0x20, RZ ;  /* 0x000000200208c810 */ /* 0x000fe20007f3e0ff */
[----:B------:R-:W-:Y:S01]  /*2d20*/  UISETP.NE.AND UP0, UPT, UR11, 0x1, UPT ;  /* 0x000000010b00788c */ /* 0x000fe2000bf05270 */
[----:B------:R-:W-:-:S02]  /*2d30*/  IMAD R16, R0, UR27, R10 ;  /* 0x0000001b00107c24 */ /* 0x000fc4000f8e020a */
[C---:B------:R-:W-:Y:S01]  /*2d40*/  IMAD.WIDE.U32 R6, R0.reuse, UR26, R6 ;  /* 0x0000001a00067c25 */ /* 0x040fe2000f8e0006 */
[----:B------:R-:W-:Y:S01]  /*2d50*/  UIMAD.WIDE.U32 UR26, UR40, 0x40, URZ ;  /* 0x00000040281a78a5 */ /* 0x000fe2000f8e003f */
[----:B------:R-:W3:Y:S02]  /*2d60*/  @!P2 LDC.64 R32, c[0x0][0x218] ;  /* 0x00008600ff20ab82 */ /* 0x000ee40000000a00 */
[----:B------:R-:W-:Y:S01]  /*2d70*/  IMAD R15, R0, UR29, R3 ;  /* 0x0000001d000f7c24 */ /* 0x000fe2000f8e0203 */
[C---:B------:R-:W-:Y:S01]  /*2d80*/  LEA R0, R245.reuse, UR4, 0x1 ;  /* 0x00000004f5007c11 */ /* 0x040fe2000f8e08ff */
[----:B------:R-:W-:Y:S01]  /*2d90*/  VIADD R3, R245, 0x2000 ;  /* 0x00002000f5037836 */ /* 0x000fe20000000000 */
[----:B------:R-:W-:Y:S01]  /*2da0*/  @!P6 IADD3 R10, P5, R224, UR26, RZ ;  /* 0x0000001ae00aec10 */ /* 0x000fe2000ffbe0ff */
[----:B------:R-:W-:Y:S01]  /*2db0*/  @!P4 IMAD.X R9, RZ, RZ, R35, P1 ;  /* 0x000000ffff09c224 */ /* 0x000fe200008e0623 */
[----:B------:R-:W-:Y:S01]  /*2dc0*/  PLOP3.LUT P1, PT, PT, PT, UP0, 0x80, 0x0 ;  /* 0x000000000000781c */ /* 0x000fe20003f2f008 */
[----:B------:R-:W-:-:S02]  /*2dd0*/  IMAD.U32 R11, RZ, RZ, UR12 ;  /* 0x0000000cff0b7e24 */ /* 0x000fc4000f8e00ff */
[----:B------:R-:W-:Y:S01]  /*2de0*/  IMAD.MOV.U32 R239, RZ, RZ, 0x7f800000 ;  /* 0x7f800000ffef7424 */ /* 0x000fe200078e00ff */
[----:B------:R-:W-:Y:S01]  /*2df0*/  SEL R14, R3, R245, !P1 ;  /* 0x000000f5030e7207 */ /* 0x000fe20004800000 */
[----:B------:R-:W-:Y:S01]  /*2e00*/  @!P4 IMAD R9, R9, UR24, RZ ;  /* 0x000000180909cc24 */ /* 0x000fe2000f8e02ff */
[----:B------:R-:W-:Y:S01]  /*2e10*/  @!P6 IADD3.X R11, R225, UR27, R11, P5, !PT ;  /* 0x0000001be10bec10 */ /* 0x000fe2000affe40b */
[----:B------:R-:W-:Y:S01]  /*2e20*/  IMAD.IADD R5, R5, 0x1, R15 ;  /* 0x0000000105057824 */ /* 0x000fe200078e020f */
[----:B------:R-:W-:Y:S01]  /*2e30*/  LEA R221, R14, UR4, 0x1 ;  /* 0x000000040edd7c11 */ /* 0x000fe2000f8e08ff */
[----:B------:R-:W-:Y:S01]  /*2e40*/  @P0 STS.128 [R0+0x8000], RZ ;  /* 0x008000ff00000388 */ /* 0x000fe20000000c00 */
[----:B------:R-:W-:Y:S01]  /*2e50*/  ISETP.GE.AND P5, PT, R2, UR10, PT ;  /* 0x0000000a02007c0c */ /* 0x000fe2000bfa6270 */
[C---:B------:R-:W-:Y:S02]  /*2e60*/  @!P4 IMAD R3, R8.reuse, UR25, R9 ;  /* 0x000000190803cc24 */ /* 0x040fe4000f8e0209 */
[----:B------:R-:W-:Y:S01]  /*2e70*/  IMAD.MOV.U32 R240, RZ, RZ, 0x7f800000 ;  /* 0x7f800000fff07424 */ /* 0x000fe200078e00ff */
[----:B------:R-:W-:Y:S01]  /*2e80*/  @P0 STS.128 [R0+0xa000], RZ ;  /* 0x00a000ff00000388 */ /* 0x000fe20000000c00 */
[----:B------:R-:W-:-:S04]  /*2e90*/  @!P4 IMAD.WIDE.U32 R8, R8, UR24, R4 ;  /* 0x000000180808cc25 */ /* 0x000fc8000f8e0004 */
[----:B------:R-:W-:Y:S01]  /*2ea0*/  IMAD.MOV.U32 R237, RZ, RZ, 0x7f800000 ;  /* 0x7f800000ffed7424 */ /* 0x000fe200078e00ff */
[----:B------:R-:W-:Y:S01]  /*2eb0*/  @!PT LDS RZ, [RZ] ;  /* 0x00000000fffff984 */ /* 0x000fe20000000800 */
[----:B------:R-:W-:Y:S01]  /*2ec0*/  @!PT LDS RZ, [RZ] ;  /* 0x00000000fffff984 */ /* 0x000fe20000000800 */
[----:B------:R-:W-:Y:S01]  /*2ed0*/  @!PT LDS RZ, [RZ] ;  /* 0x00000000fffff984 */ /* 0x000fe20000000800 */
[----:B------:R-:W-:Y:S01]  /*2ee0*/  @!P0 LDGSTS.E.BYPASS.LTC128B.128 [R0+0x8000], desc[UR8][R222.64] ;  /* 0x08000000de008fae */ /* 0x000fe2000b901d48 */
[----:B------:R-:W-:Y:S02]  /*2ef0*/  @!P4 IMAD.IADD R3, R9, 0x1, R3 ;  /* 0x000000010903c824 */ /* 0x000fe400078e0203 */
[----:B------:R-:W-:Y:S01]  /*2f00*/  IMAD.MOV.U32 R238, RZ, RZ, 0x7f800000 ;  /* 0x7f800000ffee7424 */ /* 0x000fe200078e00ff */
[----:B------:R-:W-:Y:S01]  /*2f10*/  @!P0 LDGSTS.E.BYPASS.LTC128B.128 [R0+0xa000], desc[UR8][R222.64+0x80] ;  /* 0x0a000080de008fae */ /* 0x000fe2000b901d48 */
[----:B------:R-:W4:Y:S01]  /*2f20*/  @!P5 LDC.64 R26, c[0x0][0x218] ;  /* 0x00008600ff1adb82 */ /* 0x000f220000000a00 */
[----:B------:R-:W-:Y:S02]  /*2f30*/  @!P5 IMAD.MOV.U32 R9, RZ, RZ, R5 ;  /* 0x000000ffff09d224 */ /* 0x000fe400078e0005 */
[----:B------:R-:W-:Y:S01]  /*2f40*/  VIADD R212, R218, 0x2000 ;  /* 0x00002000dad47836 */ /* 0x000fe20000000000 */
[----:B------:R-:W-:Y:S01]  /*2f50*/  @P6 STS.128 [R0+0x9000], RZ ;  /* 0x009000ff00006388 */ /* 0x000fe20000000c00 */
[----:B------:R-:W-:-:S02]  /*2f60*/  IMAD.IADD R7, R7, 0x1, R16 ;  /* 0x0000000107077824 */ /* 0x000fc400078e0210 */
[----:B------:R-:W-:Y:S01]  /*2f70*/  VIADD R211, R220, 0x2000 ;  /* 0x00002000dcd37836 */ /* 0x000fe20000000000 */
[----:B------:R-:W-:Y:S01]  /*2f80*/  @P6 STS.128 [R0+0xb000], RZ ;  /* 0x00b000ff00006388 */ /* 0x000fe20000000c00 */
[--C-:B------:R-:W-:Y:S02]  /*2f90*/  @!P4 IMAD.MOV.U32 R14, RZ, RZ, R6.reuse ;  /* 0x000000ffff0ec224 */ /* 0x100fe400078e0006 */
[----:B------:R-:W-:Y:S01]  /*2fa0*/  IMAD.MOV.U32 R219, RZ, RZ, 0x20 ;  /* 0x00000020ffdb7424 */ /* 0x000fe200078e00ff */
[----:B------:R-:W-:Y:S01]  /*2fb0*/  @!PT LDS RZ, [RZ] ;  /* 0x00000000fffff984 */ /* 0x000fe20000000800 */
[----:B------:R-:W-:Y:S01]  /*2fc0*/  @!PT LDS RZ, [RZ] ;  /* 0x00000000fffff984 */ /* 0x000fe20000000800 */
[----:B------:R-:W-:Y:S01]  /*2fd0*/  @!PT LDS RZ, [RZ] ;  /* 0x00000000fffff984 */ /* 0x000fe20000000800 */
[----:B------:R-:W-:Y:S01]  /*2fe0*/  @!P6 LDGSTS.E.BYPASS.LTC128B.128 [R0+0x9000], desc[UR8][R12.64] ;  /* 0x090000000c00efae */ /* 0x000fe2000b901d48 */
[--C-:B------:R-:W-:Y:S02]  /*2ff0*/  @!P4 IMAD.MOV.U32 R15, RZ, RZ, R7.reuse ;  /* 0x000000ffff0fc224 */ /* 0x100fe400078e0007 */
[----:B------:R-:W-:Y:S01]  /*3000*/  IMAD.MOV.U32 R217, RZ, RZ, 0x40 ;  /* 0x00000040ffd97424 */ /* 0x000fe200078e00ff */
[----:B------:R1:W-:Y:S01]  /*3010*/  @!P6 LDGSTS.E.BYPASS.LTC128B.128 [R0+0xb000], desc[UR8][R12.64+0x80] ;  /* 0x0b0000800c00efae */ /* 0x0003e2000b901d48 */
[--C-:B------:R-:W-:Y:S01]  /*3020*/  @!P3 IMAD.MOV.U32 R22, RZ, RZ, R6.reuse ;  /* 0x000000ffff16b224 */ /* 0x100fe200078e0006 */
[----:B------:R-:W-:Y:S01]  /*3030*/  CS2R R158, SRZ ;  /* 0x00000000009e7805 */ /* 0x000fe2000001ff00 */
[--C-:B------:R-:W-:Y:S01]  /*3040*/  @!P3 IMAD.MOV.U32 R23, RZ, RZ, R7.reuse ;  /* 0x000000ffff17b224 */ /* 0x100fe200078e0007 */
[----:B------:R-:W-:Y:S01]  /*3050*/  @P0 STS [R221], RZ ;  /* 0x000000ffdd000388 */ /* 0x000fe20000000800 */
[--C-:B------:R-:W-:Y:S01]  /*3060*/  @!P2 IMAD.MOV.U32 R36, RZ, RZ, R6.reuse ;  /* 0x000000ffff24a224 */ /* 0x100fe200078e0006 */
[----:B------:R-:W-:Y:S01]  /*3070*/  CS2R R156, SRZ ;  /* 0x00000000009c7805 */ /* 0x000fe2000001ff00 */
[--C-:B------:R-:W-:Y:S01]  /*3080*/  @!P2 IMAD.MOV.U32 R37, RZ, RZ, R7.reuse ;  /* 0x000000ffff25a224 */ /* 0x100fe200078e0007 */
[----:B------:R-:W-:Y:S01]  /*3090*/  @P0 STS [R221+0x4], RZ ;  /* 0x000004ffdd000388 */ /* 0x000fe20000000800 */
[----:B------:R-:W-:Y:S01]  /*30a0*/  @!P5 IMAD.WIDE.U32 R6, R2, UR14, R6 ;  /* 0x0000000e0206dc25 */ /* 0x000fe2000f8e0006 */
[----:B------:R-:W-:-:S02]  /*30b0*/  CS2R R162, SRZ ;  /* 0x0000000000a27805 */ /* 0x000fc4000001ff00 */
[----:B------:R-:W-:Y:S01]  /*30c0*/  CS2R R160, SRZ ;  /* 0x0000000000a07805 */ /* 0x000fe2000001ff00 */
[----:B------:R-:W-:Y:S01]  /*30d0*/  @P0 STS [R221+0x8], RZ ;  /* 0x000008ffdd000388 */ /* 0x000fe20000000800 */
[----:B------:R-:W-:Y:S01]  /*30e0*/  IMAD.SHL.U32 R244, R241, 0x4, RZ ;  /* 0x00000004f1f47824 */ /* 0x000fe200078e00ff */
        /* <DEDUP_REMOVED lines=13> */
[----:B-1----:R-:W-:Y:S01]  /*31c0*/  VIADD R12, R241, 0x8 ;  /* 0x00000008f10c7836 */ /* 0x002fe20000000000 */
[----:B------:R-:W-:Y:S01]  /*31d0*/  @P0 STS [R221+0x2008], RZ ;  /* 0x002008ffdd000388 */ /* 0x000fe20000000800 */
[----:B------:R-:W-:Y:S02]  /*31e0*/  CS2R R134, SRZ ;  /* 0x0000000000867805 */ /* 0x000fe4000001ff00 */
[----:B------:R-:W-:-:S02]  /*31f0*/  CS2R R132, SRZ ;  /* 0x0000000000847805 */ /* 0x000fc4000001ff00 */
        /* <DEDUP_REMOVED lines=8> */
[----:B------:R-:W-:Y:S01]  /*3280*/  @!P0 LDGSTS.E.BYPASS.LTC128B.128 [R221], desc[UR8][R224.64] ;  /* 0x00000000e0dd8fae */ /* 0x000fe2000b901d48 */
[----:B------:R-:W-:Y:S02]  /*3290*/  CS2R R122, SRZ ;  /* 0x00000000007a7805 */ /* 0x000fe4000001ff00 */
[----:B------:R-:W-:-:S02]  /*32a0*/  CS2R R120, SRZ ;  /* 0x0000000000787805 */ /* 0x000fc4000001ff00 */
[----:B------:R-:W-:Y:S01]  /*32b0*/  CS2R R118, SRZ ;  /* 0x0000000000767805 */ /* 0x000fe2000001ff00 */
[----:B------:R-:W-:Y:S01]  /*32c0*/  @!P0 LDGSTS.E.BYPASS.LTC128B.128 [R221+0x2000], desc[UR8][R224.64+0x80] ;  /* 0x02000080e0dd8fae */ /* 0x000fe2000b901d48 */
[C---:B------:R-:W-:Y:S02]  /*32d0*/  @!P4 LEA R20, P0, R8.reuse, R20, 0x1 ;  /* 0x000000140814c211 */ /* 0x040fe400078008ff */
[----:B------:R-:W-:Y:S02]  /*32e0*/  CS2R R116, SRZ ;  /* 0x0000000000747805 */ /* 0x000fe4000001ff00 */
[----:B------:R-:W-:Y:S01]  /*32f0*/  CS2R R110, SRZ ;  /* 0x00000000006e7805 */ /* 0x000fe2000001ff00 */
[----:B------:R-:W-:Y:S01]  /*3300*/  @P6 STS [R221+0x1000], RZ ;  /* 0x001000ffdd006388 */ /* 0x000fe20000000800 */
[----:B------:R-:W-:Y:S01]  /*3310*/  @!P4 LEA.HI.X R21, R8, R21, R3, 0x1, P0 ;  /* 0x000000150815c211 */ /* 0x000fe200000f0c03 */
[----:B------:R-:W-:Y:S01]  /*3320*/  @!P5 IMAD.MOV.U32 R8, RZ, RZ, R4 ;  /* 0x000000ffff08d224 */ /* 0x000fe200078e0004 */
[C---:B------:R-:W-:Y:S01]  /*3330*/  @!P3 IADD3 R3, P0, R2.reuse, 0x40, RZ ;  /* 0x000000400203b810 */ /* 0x040fe20007f1e0ff */
[----:B------:R-:W-:Y:S01]  /*3340*/  @P6 STS [R221+0x1004], RZ ;  /* 0x001004ffdd006388 */ /* 0x000fe20000000800 */
[----:B------:R-:W-:Y:S01]  /*3350*/  CS2R R108, SRZ ;  /* 0x00000000006c7805 */ /* 0x000fe2000001ff00 */
[----:B------:R-:W-:Y:S01]  /*3360*/  @!P5 IMAD.WIDE.U32 R8, R2, UR24, R8 ;  /* 0x000000180208dc25 */ /* 0x000fe2000f8e0008 */
[----:B------:R-:W-:Y:S01]  /*3370*/  CS2R R114, SRZ ;  /* 0x0000000000727805 */ /* 0x000fe2000001ff00 */
[----:B------:R-:W-:Y:S01]  /*3380*/  @P6 STS [R221+0x1008], RZ ;  /* 0x001008ffdd006388 */ /* 0x000fe20000000800 */
[----:B------:R-:W-:Y:S01]  /*3390*/  CS2R R112, SRZ ;  /* 0x0000000000707805 */ /* 0x000fe2000001ff00 */
[----:B------:R-:W-:Y:S01]  /*33a0*/  @!P3 IMAD.X R13, RZ, RZ, R35, P0 ;  /* 0x000000ffff0db224 */ /* 0x000fe200000e0623 */
[----:B------:R-:W-:Y:S01]  /*33b0*/  CS2R R106, SRZ ;  /* 0x00000000006a7805 */ /* 0x000fe2000001ff00 */
[----:B------:R-:W-:Y:S01]  /*33c0*/  @P6 STS [R221+0x100c], RZ ;  /* 0x00100cffdd006388 */ /* 0x000fe20000000800 */
[----:B------:R-:W-:Y:S01]  /*33d0*/  CS2R R104, SRZ ;  /* 0x0000000000687805 */ /* 0x000fe2000001ff00 */
[----:B------:R-:W-:Y:S01]  /*33e0*/  @!P3 IMAD R13, R13, UR24, RZ ;  /* 0x000000180d0dbc24 */ /* 0x000fe2000f8e02ff */
[----:B------:R-:W-:Y:S01]  /*33f0*/  CS2R R102, SRZ ;  /* 0x0000000000667805 */ /* 0x000fe2000001ff00 */
[----:B------:R-:W-:Y:S01]  /*3400*/  @P6 STS [R221+0x3000], RZ ;  /* 0x003000ffdd006388 */ /* 0x000fe20000000800 */
[----:B------:R-:W-:Y:S01]  /*3410*/  CS2R R100, SRZ ;  /* 0x0000000000647805 */ /* 0x000fe2000001ff00 */
[----:B------:R-:W-:Y:S01]  /*3420*/  @!P3 IMAD R29, R3, UR25, R13 ;  /* 0x00000019031dbc24 */ /* 0x000fe2000f8e020d */
        /* <DEDUP_REMOVED lines=13> */
[----:B------:R-:W-:Y:S01]  /*3500*/  @!PT LDS RZ, [RZ] ;  /* 0x00000000fffff984 */ /* 0x000fe20000000800 */
[----:B------:R-:W-:Y:S01]  /*3510*/  @!PT LDS RZ, [RZ] ;  /* 0x00000000fffff984 */ /* 0x000fe20000000800 */
[----:B------:R-:W-:Y:S01]  /*3520*/  @!PT LDS RZ, [RZ] ;  /* 0x00000000fffff984 */ /* 0x000fe20000000800 */
[----:B------:R-:W-:Y:S01]  /*3530*/  @!P6 LDGSTS.E.BYPASS.LTC128B.128 [R221+0x1000], desc[UR8][R10.64] ;  /* 0x010000000addefae */ /* 0x000fe2000b901d48 */
[----:B------:R-:W-:Y:S02]  /*3540*/  CS2R R82, SRZ ;  /* 0x0000000000527805 */ /* 0x000fe4000001ff00 */
[----:B------:R-:W-:Y:S02]  /*3550*/  CS2R R80, SRZ ;  /* 0x0000000000507805 */ /* 0x000fe4000001ff00 */
[----:B------:R-:W-:Y:S01]  /*3560*/  CS2R R74, SRZ ;  /* 0x00000000004a7805 */ /* 0x000fe2000001ff00 */
[----:B------:R1:W-:Y:S01]  /*3570*/  @!P6 LDGSTS.E.BYPASS.LTC128B.128 [R221+0x3000], desc[UR8][R10.64+0x80] ;  /* 0x030000800addefae */ /* 0x0003e2000b901d48 */
[----:B------:R-:W-:-:S02]  /*3580*/  ISETP.GE.AND P6, PT, R12, UR7, PT ;  /* 0x000000070c007c0c */ /* 0x000fc4000bfc6270 */
[----:B------:R-:W-:Y:S02]  /*3590*/  CS2R R72, SRZ ;  /* 0x0000000000487805 */ /* 0x000fe4000001ff00 */
[C---:B------:R-:W-:Y:S01]  /*35a0*/  @!P2 IADD3 R12, P0, R2.reuse, 0x60, RZ ;  /* 0x00000060020ca810 */ /* 0x040fe20007f1e0ff */
[----:B------:R-:W-:Y:S01]  /*35b0*/  @P5 STS.128 [R0+0xc000], RZ ;  /* 0x00c000ff00005388 */ /* 0x000fe20000000c00 */
[----:B------:R-:W-:Y:S02]  /*35c0*/  CS2R R70, SRZ ;  /* 0x0000000000467805 */ /* 0x000fe4000001ff00 */
[----:B------:R-:W-:Y:S02]  /*35d0*/  CS2R R68, SRZ ;  /* 0x0000000000447805 */ /* 0x000fe4000001ff00 */
[----:B------:R-:W-:Y:S01]  /*35e0*/  CS2R R62, SRZ ;  /* 0x00000000003e7805 */ /* 0x000fe2000001ff00 */
[--C-:B------:R-:W-:Y:S01]  /*35f0*/  @!P2 IMAD.X R17, RZ, RZ, R35.reuse, P0 ;  /* 0x000000ffff11a224 */ /* 0x100fe200000e0623 */
[C---:B------:R-:W-:Y:S01]  /*3600*/  @!P4 IADD3 R18, P0, R2.reuse, 0x20, RZ ;  /* 0x000000200212c810 */ /* 0x040fe20007f1e0ff */
[----:B------:R-:W-:Y:S01]  /*3610*/  @P5 STS.128 [R0+0x10000], RZ ;  /* 0x010000ff00005388 */ /* 0x000fe20000000c00 */
[----:B------:R-:W-:Y:S01]  /*3620*/  CS2R R60, SRZ ;  /* 0x00000000003c7805 */ /* 0x000fe2000001ff00 */
[----:B------:R-:W-:Y:S01]  /*3630*/  @!P2 IMAD R13, R17, UR24, RZ ;  /* 0x00000018110dac24 */ /* 0x000fe2000f8e02ff */
[----:B------:R-:W-:Y:S01]  /*3640*/  CS2R R66, SRZ ;  /* 0x0000000000427805 */ /* 0x000fe2000001ff00 */
[----:B------:R-:W-:Y:S01]  /*3650*/  @!P4 IMAD.X R24, RZ, RZ, R35, P0 ;  /* 0x000000ffff18c224 */ /* 0x000fe200000e0623 */
[----:B------:R-:W-:Y:S01]  /*3660*/  @!P3 IADD3 R16, P0, R2, 0x40, RZ ;  /* 0x000000400210b810 */ /* 0x000fe20007f1e0ff */
[----:B------:R-:W-:Y:S01]  /*3670*/  @!P2 IMAD R28, R12, UR25, R13 ;  /* 0x000000190c1cac24 */ /* 0x000fe2000f8e020d */
[----:B------:R-:W-:-:S02]  /*3680*/  CS2R R64, SRZ ;  /* 0x0000000000407805 */ /* 0x000fc4000001ff00 */
[----:B------:R-:W-:Y:S02]  /*3690*/  CS2R R58, SRZ ;  /* 0x00000000003a7805 */ /* 0x000fe4000001ff00 */
[----:B------:R-:W-:Y:S01]  /*36a0*/  CS2R R56, SRZ ;  /* 0x0000000000387805 */ /* 0x000fe2000001ff00 */
[----:B------:R-:W-:Y:S01]  /*36b0*/  @!P3 IMAD.X R19, RZ, RZ, R35, P0 ;  /* 0x000000ffff13b224 */ /* 0x000fe200000e0623 */
[----:B------:R-:W-:Y:S02]  /*36c0*/  CS2R R54, SRZ ;  /* 0x0000000000367805 */ /* 0x000fe4000001ff00 */
[----:B------:R-:W-:Y:S02]  /*36d0*/  CS2R R52, SRZ ;  /* 0x0000000000347805 */ /* 0x000fe4000001ff00 */
[----:B------:R-:W-:Y:S02]  /*36e0*/  CS2R R46, SRZ ;  /* 0x00000000002e7805 */ /* 0x000fe4000001ff00 */
[----:B------:R-:W-:-:S02]  /*36f0*/  CS2R R44, SRZ ;  /* 0x00000000002c7805 */ /* 0x000fc4000001ff00 */
[----:B------:R-:W-:Y:S02]  /*3700*/  CS2R R50, SRZ ;  /* 0x0000000000327805 */ /* 0x000fe4000001ff00 */
[----:B------:R-:W-:Y:S01]  /*3710*/  CS2R R48, SRZ ;  /* 0x0000000000307805 */ /* 0x000fe2000001ff00 */
[--C-:B-1----:R-:W-:Y:S01]  /*3720*/  @!P2 IMAD.MOV.U32 R10, RZ, RZ, R4.reuse ;  /* 0x000000ffff0aa224 */ /* 0x102fe200078e0004 */
[----:B------:R-:W-:Y:S01]  /*3730*/  CS2R R42, SRZ ;  /* 0x00000000002a7805 */ /* 0x000fe2000001ff00 */
[--C-:B------:R-:W-:Y:S01]  /*3740*/  @!P2 IMAD.MOV.U32 R11, RZ, RZ, R5.reuse ;  /* 0x000000ffff0ba224 */ /* 0x100fe200078e0005 */
[----:B------:R-:W-:Y:S01]  /*3750*/  CS2R R40, SRZ ;  /* 0x0000000000287805 */ /* 0x000fe2000001ff00 */
[----:B------:R-:W-:Y:S01]  /*3760*/  @!P3 IMAD.WIDE.U32 R4, R3, UR24, R4 ;  /* 0x000000180304bc25 */ /* 0x000fe2000f8e0004 */
[----:B------:R-:W-:Y:S01]  /*3770*/  ULDC UR20, c[0x0][0x394] ;  /* 0x0000e50000147ab9 */ /* 0x000fe20000000800 */
[----:B------:R-:W-:Y:S02]  /*3780*/  ULDC UR26, c[0x0][0x398] ;  /* 0x0000e600001a7ab9 */ /* 0x000fe40000000800 */
[----:B------:R-:W-:-:S02]  /*3790*/  @!P5 IMAD R3, R35, UR24, RZ ;  /* 0x000000182303dc24 */ /* 0x000fc4000f8e02ff */
[----:B------:R-:W-:Y:S01]  /*37a0*/  @!P2 IMAD.WIDE.U32 R12, R12, UR24, R10 ;  /* 0x000000180c0cac25 */ /* 0x000fe2000f8e000a */
[----:B----4-:R-:W-:-:S03]  /*37b0*/  @!P5 LEA R10, P0, R8, R26, 0x1 ;  /* 0x0000001a080ad211 */ /* 0x010fc600078008ff */
[----:B------:R-:W-:Y:S01]  /*37c0*/  @!P5 IMAD R17, R2, UR25, R3 ;  /* 0x000000190211dc24 */ /* 0x000fe2000f8e0203 */
[----:B------:R-:W-:Y:S01]  /*37d0*/  SEL R212, R212, R218, !P1 ;  /* 0x000000dad4d47207 */ /* 0x000fe20004800000 */
[----:B------:R-:W-:Y:S01]  /*37e0*/  @!P4 IMAD R3, R24, UR14, RZ ;  /* 0x0000000e1803cc24 */ /* 0x000fe2000f8e02ff */
[----:B------:R-:W-:Y:S01]  /*37f0*/  SEL R211, R211, R220, !P1 ;  /* 0x000000dcd3d37207 */ /* 0x000fe20004800000 */
[----:B------:R-:W-:Y:S01]  /*3800*/  @!P5 IMAD.IADD R11, R9, 0x1, R17 ;  /* 0x00000001090bd824 */ /* 0x000fe200078e0211 */
[----:B------:R-:W1:Y:S01]  /*3810*/  @!P5 LDC.64 R24, c[0x0][0x220] ;  /* 0x00008800ff18db82 */ /* 0x000e620000000a00 */
[----:B------:R-:W-:Y:S01]  /*3820*/  @!P3 IMAD R9, R19, UR14, RZ ;  /* 0x0000000e1309bc24 */ /* 0x000fe2000f8e02ff */
[----:B------:R-:W-:Y:S01]  /*3830*/  ULDC UR25, c[0x0][0x2dc] ;  /* 0x0000b70000197ab9 */ /* 0x000fe20000000800 */
[----:B------:R-:W-:Y:S01]  /*3840*/  @!P4 IMAD R34, R18, UR15, R3 ;  /* 0x0000000f1222cc24 */ /* 0x000fe2000f8e0203 */
[----:B------:R-:W-:Y:S01]  /*3850*/  @!P5 LEA.HI.X R11, R8, R27, R11, 0x1, P0 ;  /* 0x0000001b080bd211 */ /* 0x000fe200000f0c0b */
[----:B------:R-:W-:Y:S01]  /*3860*/  @!P4 IMAD.WIDE.U32 R18, R18, UR14, R14 ;  /* 0x0000000e1212cc25 */ /* 0x000fe2000f8e000e */
[----:B--2---:R-:W-:-:S03]  /*3870*/  @!P3 LEA R14, P0, R4, R30, 0x1 ;  /* 0x0000001e040eb211 */ /* 0x004fc600078008ff */
        /* <DEDUP_REMOVED lines=9> */
[----:B---3--:R-:W-:Y:S01]  /*3910*/  @!P2 LEA R8, P0, R12, R32, 0x1 ;  /* 0x000000200c08a211 */ /* 0x008fe200078008ff */
        /* <DEDUP_REMOVED lines=53> */
[C---:B------:R-:W-:Y:S01]  /*3c70*/  VIADD R5, R241.reuse, 0x20 ;  /* 0x00000020f1057836 */ /* 0x040fe20000000000 */
        /* <DEDUP_REMOVED lines=36> */
[----:B------:R-:W-:Y:S01]  /*3ec0*/  LEA.HI R0, R39, R38, RZ, 0x4 ;  /* 0x0000002627007211 */ /* 0x000fe200078f20ff */
[----:B------:R-:W-:Y:S02]  /*3ed0*/  UIADD3 UR7, UR30, UR13, URZ ;  /* 0x0000000d1e077290 */ /* 0x000fe4000fffe03f */
[----:B------:R2:W5:Y:S01]  /*3ee0*/  @!P0 LDG.E R238, desc[UR8][R4.64] ;  /* 0x0000000804ee8981 */ /* 0x000562000c1e1900 */
[----:B------:R-:W-:-:S05]  /*3ef0*/  LOP3.LUT R0, R0, 0xfffffff0, RZ, 0xc0, !PT ;  /* 0xfffffff000007812 */ /* 0x000fca00078ec0ff */
[----:B------:R-:W-:-:S05]  /*3f00*/  IMAD.IADD R0, R38, 0x1, -R0 ;  /* 0x0000000126007824 */ /* 0x000fca00078e0a00 */
[----:B-1----:R-:W-:-:S04]  /*3f10*/  SHF.R.S32.HI R2, RZ, 0x1f, R0 ;  /* 0x0000001fff027819 */ /* 0x002fc80000011400 */
[----:B------:R-:W-:-:S04]  /*3f20*/  LEA.HI R2, R2, R0, RZ, 0x3 ;  /* 0x0000000002027211 */ /* 0x000fc800078f18ff */
[----:B------:R-:W-:-:S05]  /*3f30*/  LOP3.LUT R2, R2, 0xfffffff8, RZ, 0xc0, !PT ;  /* 0xfffffff802027812 */ /* 0x000fca00078ec0ff */
[----:B------:R-:W-:Y:S01]  /*3f40*/  IMAD.IADD R0, R0, 0x1, -R2 ;  /* 0x0000000100007824 */ /* 0x000fe200078e0a02 */
[----:B------:R-:W-:-:S04]  /*3f50*/  UIADD3 UR7, -UR5, 0x80, UR7 ;  /* 0x0000008005077890 */ /* 0x000fc8000fffe107 */
[C---:B------:R-:W-:Y:S02]  /*3f60*/  LOP3.LUT P0, RZ, R0.reuse, 0x2, RZ, 0xc0, !PT ;  /* 0x0000000200ff7812 */ /* 0x040fe4000780c0ff */
[----:B------:R-:W-:Y:S01]  /*3f70*/  LOP3.LUT P2, RZ, R0, 0x4, RZ, 0xc0, !PT ;  /* 0x0000000400ff7812 */ /* 0x000fe2000784c0ff */
[C---:B------:R-:W-:Y:S01]  /*3f80*/  VIADD R0, R241.reuse, 0xffffffc0 ;  /* 0xffffffc0f1007836 */ /* 0x040fe20000000000 */
[----:B------:R-:W-:Y:S02]  /*3f90*/  CS2R R38, SRZ ;  /* 0x0000000000267805 */ /* 0x000fe4000001ff00 */
[----:B------:R-:W-:Y:S02]  /*3fa0*/  CS2R R36, SRZ ;  /* 0x0000000000247805 */ /* 0x000fe4000001ff00 */
[----:B------:R-:W-:Y:S01]  /*3fb0*/  SHF.L.U64.HI R243, R241, 0x2, R6 ;  /* 0x00000002f1f37819 */ /* 0x000fe20000010206 */
[----:B------:R-:W-:Y:S01]  /*3fc0*/  IMAD.SHL.U32 R242, R0, 0x4, RZ ;  /* 0x0000000400f27824 */ /* 0x000fe200078e00ff */
[----:B------:R-:W-:-:S02]  /*3fd0*/  LEA R212, R212, UR4, 0x1 ;  /* 0x00000004d4d47c11 */ /* 0x000fc4000f8e08ff */
[----:B------:R-:W-:Y:S02]  /*3fe0*/  LEA R211, R211, UR4, 0x1 ;  /* 0x00000004d3d37c11 */ /* 0x000fe4000f8e08ff */
[----:B------:R-:W-:Y:S02]  /*3ff0*/  SEL R219, R219, 0xffffffe0, !P0 ;  /* 0xffffffe0dbdb7807 */ /* 0x000fe40004000000 */
[----:B------:R-:W-:Y:S01]  /*4000*/  SEL R217, R217, 0xffffffc0, !P2 ;  /* 0xffffffc0d9d97807 */ /* 0x000fe20005000000 */
[----:B------:R-:W-:Y:S01]  /*4010*/  UIADD3 UR24, UR7, -UR36, URZ ;  /* 0x8000002407187290 */ /* 0x000fe2000fffe03f */
[----:B------:R-:W-:Y:S02]  /*4020*/  UMOV UR15, UR20 ;  /* 0x00000014000f7c82 */ /* 0x000fe40008000000 */
[----:B--2---:R-:W-:-:S09]  /*4030*/  ULDC UR7, c[0x0][0x2ec] ;  /* 0x0000bb0000077ab9 */ /* 0x004fd20000000800 */
.L_x_570:
[----:B------:R-:W0:Y:S01]  /*4040*/  LDGDEPBAR ;  /* 0x00000000000079af */ /* 0x000e220000000000 */
[----:B------:R-:W-:Y:S01]  /*4050*/  IMAD.IADD R0, R212, 0x1, R219 ;  /* 0x00000001d4007824 */ /* 0x000fe200078e02db */
[----:B------:R-:W-:Y:S01]  /*4060*/  IADD3 R2, P0, R244, UR19, RZ ;  /* 0x00000013f4027c10 */ /* 0x000fe2000ff1e0ff */
[----:B------:R-:W-:Y:S01]  /*4070*/  IMAD.MOV.U32 R230, RZ, RZ, R201 ;  /* 0x000000ffffe67224 */ /* 0x000fe200078e00c9 */
[----:B------:R-:W-:Y:S01]  /*4080*/  USHF.L.U32 UR10, UR6, 0x6, URZ ;  /* 0x00000006060a7899 */ /* 0x000fe2000800063f */
[----:B------:R-:W-:Y:S01]  /*4090*/  MOV R231, R200 ;  /* 0x000000c800e77202 */ /* 0x000fe20000000f00 */
[----:B------:R-:W-:Y:S01]  /*40a0*/  UMOV UR12, UR58 ;  /* 0x0000003a000c7c82 */ /* 0x000fe20008000000 */
        /* <DEDUP_REMOVED lines=25> */
[----:B-1----:R-:W-:Y:S04]  /*4240*/  IMAD.IADD R3, R212, 0x1, R217 ;  /* 0x00000001d4037824 */ /* 0x002fe800078e02d9 */
[-C--:B------:R-:W-:Y:S01]  /*4250*/  HMMA.16816.F32.BF16 R28, R28, R166.reuse, RZ ;  /* 0x000000a61c1c723c */ /* 0x080fe200000418ff */
[----:B------:R-:W-:Y:S01]  /*4260*/  IADD3 R2, R0, R217, RZ ;  /* 0x000000d900027210 */ /* 0x000fe20007ffe0ff */
        /* <DEDUP_REMOVED lines=86> */
[----:B------:R-:W-:Y:S03]  /*47d0*/  UIADD3 UR11, UR15, UR12, -UR5 ;  /* 0x0000000c0f0b7290 */ /* 0x000fe6000fffe805 */
[----:B------:R-:W-:Y:S01]  /*47e0*/  UMOV UR12, UR15 ;  /* 0x0000000f000c7c82 */ /* 0x000fe20008000000 */
[----:B------:R-:W-:Y:S01]  /*47f0*/  UISETP.GE.AND UP0, UPT, UR20, UR11, UPT ;  /* 0x0000000b1400728c */ /* 0x000fe2000bf06270 */
[----:B------:R-:W-:Y:S05]  /*4800*/  IMAD.U32 R0, RZ, RZ, UR14 ;  /* 0x0000000eff007e24 */ /* 0x000fea000f8e00ff */
[----:B------:R-:W-:Y:S02]  /*4810*/  ISETP.LT.AND P0, PT, R0, UR5, PT ;  /* 0x0000000500007c0c */ /* 0x000fe4000bf01270 */
[----:B------:R-:W-:Y:S11]  /*4820*/  PLOP3.LUT P1, PT, PT, PT, UP0, 0x80, 0x0 ;  /* 0x000000000000781c */ /* 0x000ff60003f2f008 */
[----:B------:R-:W-:Y:S02]  /*4830*/  @!UPT UIADD3 URZ, URZ, URZ, URZ ;  /* 0x0000003f3f3ff290 */ /* 0x000fe4000fffe03f */
[----:B------:R-:W-:Y:S05]  /*4840*/  @!P1 BRA P0, `(.L_x_567) ;  /* 0x0000000800009947 */ /* 0x000fea0000000000 */
.L_x_566:
        /* <DEDUP_REMOVED lines=128> */
.L_x_567:
[C---:B------:R-:W-:Y:S01]  /*5050*/  FMUL.FTZ R164, R239.reuse, 1.4426950216293334961 ;  /* 0x3fb8aa3befa47820 */ /* 0x040fe20000410000 */
[----:B------:R-:W-:Y:S01]  /*5060*/  FSETP.NEU.FTZ.AND P0, PT, R239, -INF , PT ;  /* 0xff800000ef00780b */ /* 0x000fe20003f1d000 */
[----:B------:R-:W-:Y:S01]  /*5070*/  FMUL.FTZ R3, R240, 1.4426950216293334961 ;  /* 0x3fb8aa3bf0037820 */ /* 0x000fe20000410000 */
[----:B------:R-:W-:Y:S01]  /*5080*/  FMUL.FTZ R2, R237, 1.4426950216293334961 ;  /* 0x3fb8aa3bed027820 */ /* 0x000fe20000410000 */
[----:B------:R-:W-:Y:S01]  /*5090*/  FMUL.FTZ R0, R238, 1.4426950216293334961 ;  /* 0x3fb8aa3bee007820 */ /* 0x000fe20000410000 */
[----:B------:R-:W-:Y:S01]  /*50a0*/  FSEL R164, R164, RZ, P0 ;  /* 0x000000ffa4a47208 */ /* 0x000fe20000000000 */
[----:B------:R-:W-:Y:S01]  /*50b0*/  UISETP.GT.AND UP3, UPT, UR6, UR22, UPT ;  /* 0x000000160600728c */ /* 0x000fe2000bf64270 */
[----:B------:R-:W-:Y:S02]  /*50c0*/  FSETP.NEU.FTZ.AND P0, PT, R240, -INF , PT ;  /* 0xff800000f000780b */ /* 0x000fe40003f1d000 */
[----:B------:R-:W-:Y:S01]  /*50d0*/  MOV R217, 0x40 ;  /* 0x0000004000d97802 */ /* 0x000fe20000000f00 */
[--C-:B------:R-:W-:Y:S01]  /*50e0*/  FFMA.FTZ R4, R4, UR7, -R164.reuse ;  /* 0x0000000704047c23 */ /* 0x100fe200080108a4 */
[----:B------:R-:W-:Y:S01]  /*50f0*/  FSEL R3, R3, RZ, P0 ;  /* 0x000000ff03037208 */ /* 0x000fe20000000000 */
[--C-:B------:R-:W-:Y:S01]  /*5100*/  FFMA.FTZ R5, R5, UR7, -R164.reuse ;  /* 0x0000000705057c23 */ /* 0x100fe200080108a4 */
[----:B------:R-:W-:Y:S01]  /*5110*/  FSETP.NEU.FTZ.AND P0, PT, R237, -INF , PT ;  /* 0xff800000ed00780b */ /* 0x000fe20003f1d000 */
[--C-:B------:R-:W-:Y:S01]  /*5120*/  FFMA.FTZ R16, R16, UR7, -R164.reuse ;  /* 0x0000000710107c23 */ /* 0x100fe200080108a4 */
[----:B------:R-:W-:Y:S01]  /*5130*/  FFMA.FTZ R17, R17, UR7, -R164 ;  /* 0x0000000711117c23 */ /* 0x000fe200080108a4 */
[--C-:B------:R-:W-:Y:S01]  /*5140*/  FFMA.FTZ R18, R18, UR7, -R3.reuse ;  /* 0x0000000712127c23 */ /* 0x100fe20008010803 */
[----:B------:R-:W-:Y:S01]  /*5150*/  FSEL R2, R2, RZ, P0 ;  /* 0x000000ff02027208 */ /* 0x000fe20000000000 */
[--C-:B------:R-:W-:Y:S01]  /*5160*/  FFMA.FTZ R19, R19, UR7, -R3.reuse ;  /* 0x0000000713137c23 */ /* 0x100fe20008010803 */
[--C-:B------:R-:W-:Y:S01]  /*5170*/  FFMA.FTZ R34, R34, UR7, -R3.reuse ;  /* 0x0000000722227c23 */ /* 0x100fe20008010803 */
[--C-:B------:R-:W-:Y:S01]  /*5180*/  FFMA.FTZ R6, R6, UR7, -R3.reuse ;  /* 0x0000000706067c23 */ /* 0x100fe20008010803 */
[--C-:B------:R-:W-:Y:S01]  /*5190*/  FFMA.FTZ R7, R7, UR7, -R3.reuse ;  /* 0x0000000707077c23 */ /* 0x100fe20008010803 */
[--C-:B------:R-:W-:Y:S01]  /*51a0*/  FFMA.FTZ R22, R22, UR7, -R3.reuse ;  /* 0x0000000716167c23 */ /* 0x100fe20008010803 */
[--C-:B------:R-:W-:Y:S01]  /*51b0*/  FFMA.FTZ R23, R23, UR7, -R3.reuse ;  /* 0x0000000717177c23 */ /* 0x100fe20008010803 */
[----:B------:R-:W-:Y:S01]  /*51c0*/  FFMA.FTZ R3, R35, UR7, -R3 ;  /* 0x0000000723037c23 */ /* 0x000fe20008010803 */
        /* <DEDUP_REMOVED lines=8> */
[----:B------:R-:W-:Y:S01]  /*5250*/  MUFU.EX2 R180, R4 ;  /* 0x0000000400b47308 */ /* 0x000fe20000000800 */
[----:B------:R-:W-:Y:S01]  /*5260*/  FSETP.NEU.FTZ.AND P0, PT, R238, -INF , PT ;  /* 0xff800000ee00780b */ /* 0x000fe20003f1d000 */
[--C-:B------:R-:W-:Y:S01]  /*5270*/  FFMA.FTZ R20, R20, UR7, -R164.reuse ;  /* 0x0000000714147c23 */ /* 0x100fe200080108a4 */
[--C-:B------:R-:W-:Y:S01]  /*5280*/  FFMA.FTZ R21, R21, UR7, -R164.reuse ;  /* 0x0000000715157c23 */ /* 0x100fe200080108a4 */
[--C-:B------:R-:W-:Y:S01]  /*5290*/  FFMA.FTZ R32, R32, UR7, -R164.reuse ;  /* 0x0000000720207c23 */ /* 0x100fe200080108a4 */
[----:B------:R-:W-:Y:S01]  /*52a0*/  FSEL R0, R0, RZ, P0 ;  /* 0x000000ff00007208 */ /* 0x000fe20000000000 */
[----:B------:R-:W-:Y:S01]  /*52b0*/  FFMA.FTZ R164, R33, UR7, -R164 ;  /* 0x0000000721a47c23 */ /* 0x000fe200080108a4 */
[----:B------:R-:W-:Y:S03]  /*52c0*/  SEL R217, R217, 0xffffffc0, !P2 ;  /* 0xffffffc0d9d97807 */ /* 0x000fe60005000000 */
[----:B------:R-:W1:Y:S01]  /*52d0*/  MUFU.EX2 R179, R5 ;  /* 0x0000000500b37308 */ /* 0x000e620000000800 */
[----:B------:R-:W-:Y:S01]  /*52e0*/  PLOP3.LUT P0, PT, PT, PT, UP3, 0x80, 0x0 ;  /* 0x000000000000781c */ /* 0x000fe20003f0f038 */
[--C-:B------:R-:W-:Y:S01]  /*52f0*/  FFMA.FTZ R10, R10, UR7, -R0.reuse ;  /* 0x000000070a0a7c23 */ /* 0x100fe20008010800 */
[--C-:B------:R-:W-:Y:S01]  /*5300*/  FFMA.FTZ R11, R11, UR7, -R0.reuse ;  /* 0x000000070b0b7c23 */ /* 0x100fe20008010800 */
[--C-:B------:R-:W-:Y:S01]  /*5310*/  FFMA.FTZ R14, R14, UR7, -R0.reuse ;  /* 0x000000070e0e7c23 */ /* 0x100fe20008010800 */
[--C-:B------:R-:W-:Y:S01]  /*5320*/  FFMA.FTZ R15, R15, UR7, -R0.reuse ;  /* 0x000000070f0f7c23 */ /* 0x100fe20008010800 */
[--C-:B------:R-:W-:Y:S01]  /*5330*/  FFMA.FTZ R30, R30, UR7, -R0.reuse ;  /* 0x000000071e1e7c23 */ /* 0x100fe20008010800 */
[--C-:B------:R-:W-:Y:S03]  /*5340*/  FFMA.FTZ R26, R26, UR7, -R0.reuse ;  /* 0x000000071a1a7c23 */ /* 0x100fe60008010800 */
[----:B------:R-:W-:Y:S01]  /*5350*/  MUFU.EX2 R178, R6 ;  /* 0x0000000600b27308 */ /* 0x000fe20000000800 */
[--C-:B------:R-:W-:Y:S01]  /*5360*/  FFMA.FTZ R27, R27, UR7, -R0.reuse ;  /* 0x000000071b1b7c23 */ /* 0x100fe20008010800 */
[----:B------:R-:W-:Y:S08]  /*5370*/  FFMA.FTZ R0, R31, UR7, -R0 ;  /* 0x000000071f007c23 */ /* 0x000ff00008010800 */
[----:B------:R-:W2:Y:S10]  /*5380*/  MUFU.EX2 R177, R7 ;  /* 0x0000000700b17308 */ /* 0x000eb40000000800 */
[----:B------:R2:W-:Y:S10]  /*5390*/  MUFU.EX2 R233, R3 ;  /* 0x0000000300e97308 */ /* 0x0005f40000000800 */
        /* <DEDUP_REMOVED lines=58> */
[C---:B----4-:R-:W-:Y:S03]  /*5740*/  LEA R0, R218.reuse, UR4, 0x1 ;  /* 0x00000004da007c11 */ /* 0x050fe6000f8e08ff */
[----:B------:R1:W-:Y:S04]  /*5750*/  STS [R227+0x21400], R2 ;  /* 0x02140002e3007388 */ /* 0x0003e80000000800 */
[----:B------:R-:W-:Y:S08]  /*5760*/  LDSM.16.M88.4 R32, [R0+0x8000] ;  /* 0x008000000020783b */ /* 0x000ff00000000200 */
[----:B------:R-:W2:Y:S08]  /*5770*/  LDSM.16.M88.4 R16, [R214+UR4+0x14000] ;  /* 0x01400004d610783b */ /* 0x000eb00008000200 */
[----:B------:R-:W3:Y:S01]  /*5780*/  LDSM.16.M88.4 R28, [R0+0x9000] ;  /* 0x00900000001c783b */ /* 0x000ee20000000200 */
[----:B-1----:R-:W-:Y:S07]  /*5790*/  LEA R2, R218, UR4, 0x1 ;  /* 0x00000004da027c11 */ /* 0x002fee000f8e08ff */
[----:B------:R-:W1:Y:S01]  /*57a0*/  LDSM.16.M88.4 R164, [R214+UR4+0x14800] ;  /* 0x01480004d6a4783b */ /* 0x000e620008000200 */
[-C--:B------:R-:W-:Y:S02]  /*57b0*/  IADD3 R3, R219, R2.reuse, RZ ;  /* 0x00000002db037210 */ /* 0x080fe40007ffe0ff */
[C---:B------:R-:W-:Y:S02]  /*57c0*/  IADD3 R208, R217.reuse, R2, RZ ;  /* 0x00000002d9d07210 */ /* 0x040fe40007ffe0ff */
[----:B------:R-:W-:Y:S03]  /*57d0*/  IADD3 R2, R217, R3, RZ ;  /* 0x00000003d9027210 */ /* 0x000fe60007ffe0ff */
        /* <DEDUP_REMOVED lines=46> */
[----:B------:R-:W2:Y:S01]  /*5ac0*/  LDSM.16.M88.4 R168, [R214+UR4+0x18000] ;  /* 0x01800004d6a8783b */ /* 0x000ea20008000200 */
[----:B-1----:R-:W-:Y:S01]  /*5ad0*/  SHF.L.U32 R0, R220, 0x1, RZ ;  /* 0x00000001dc007819 */ /* 0x002fe200000006ff */
        /* <DEDUP_REMOVED lines=38> */
[-C--:B------:R-:W-:Y:S01]  /*5d40*/  HMMA.16816.F32.BF16 R12, R168, R166.reuse, R12 ;  /* 0x000000a6a80c723c */ /* 0x080fe2000004180c */
[----:B------:R-:W-:Y:S04]  /*5d50*/  MOV R164, UR4 ;  /* 0x0000000400a47c02 */ /* 0x000fe80008000f00 */
[----:B------:R-:W-:Y:S01]  /*5d60*/  IADD3 R164, R0, 0x8000, R164 ;  /* 0x0000800000a47810 */ /* 0x000fe20007ffe0a4 */
[C---:B------:R-:W-:Y:S06]  /*5d70*/  HMMA.16816.F32.BF16 R16, R172.reuse, R166, R16 ;  /* 0x000000a6ac10723c */ /* 0x040fec0000041810 */
        /* <DEDUP_REMOVED lines=9> */
[----:B------:R-:W1:Y:S01]  /*5e10*/  LDSM.16.M88.4 R4, [R215+0xc800] ;  /* 0x00c80000d704783b */ /* 0x000e620000000200 */
[C---:B------:R-:W-:Y:S01]  /*5e20*/  FADD.FTZ R9, -R197.reuse, R9 ;  /* 0x00000009c5097221 */ /* 0x040fe20000010100 */
[C---:B------:R-:W-:Y:S01]  /*5e30*/  FADD.FTZ R10, -R196.reuse, R10 ;  /* 0x0000000ac40a7221 */ /* 0x040fe20000010100 */
[C---:B------:R-:W-:Y:S01]  /*5e40*/  FADD.FTZ R11, -R196.reuse, R11 ;  /* 0x0000000bc40b7221 */ /* 0x040fe20000010100 */
        /* <DEDUP_REMOVED lines=15> */
[C---:B------:R-:W-:Y:S02]  /*5f40*/  IADD3 R176, R164.reuse, 0x40, RZ ;  /* 0x00000040a4b07810 */ /* 0x040fe40007ffe0ff */
[----:B------:R-:W-:Y:S01]  /*5f50*/  @P2 IADD3 R176, R164, -0x40, RZ ;  /* 0xffffffc0a4b02810 */ /* 0x000fe20007ffe0ff */
[----:B------:R-:W-:Y:S01]  /*5f60*/  FMUL.FTZ R18, R206, R18 ;  /* 0x00000012ce127220 */ /* 0x000fe20000410000 */
[----:B------:R-:W-:Y:S01]  /*5f70*/  F2FP.BF16.F32.PACK_AB R165, R9, R165 ;  /* 0x000000a509a5723e */ /* 0x000fe200000010ff */
[----:B------:R-:W-:Y:S01]  /*5f80*/  FMUL.FTZ R14, R205, R19 ;  /* 0x00000013cd0e7220 */ /* 0x000fe20000410000 */
[----:B------:R-:W-:Y:S02]  /*5f90*/  F2FP.BF16.F32.PACK_AB R164, R11, R10 ;  /* 0x0000000a0ba4723e */ /* 0x000fe400000010ff */
[----:B------:R-:W-:Y:S02]  /*5fa0*/  F2FP.BF16.F32.PACK_AB R167, R179, R180 ;  /* 0x000000b4b3a7723e */ /* 0x000fe400000010ff */
[----:B------:R-:W-:Y:S02]  /*5fb0*/  F2FP.BF16.F32.PACK_AB R166, R177, R178 ;  /* 0x000000b2b1a6723e */ /* 0x000fe400000010ff */
[----:B------:R-:W-:Y:S01]  /*5fc0*/  F2FP.BF16.F32.PACK_AB R14, R14, R18 ;  /* 0x000000120e0e723e */ /* 0x000fe200000010ff */
[-C--:B-1----:R-:W-:Y:S06]  /*5fd0*/  HMMA.16816.F32.BF16 R20, R172, R4.reuse, R20 ;  /* 0x00000004ac14723c */ /* 0x082fec0000041814 */
[C---:B------:R-:W-:Y:S06]  /*5fe0*/  HMMA.16816.F32.BF16 R24, R168.reuse, R4, R24 ;  /* 0x00000004a818723c */ /* 0x040fec0000041818 */
[-C--:B------:R-:W-:Y:S05]  /*5ff0*/  HMMA.16816.F32.BF16 R28, R168, R6.reuse, R28 ;  /* 0x00000006a81c723c */ /* 0x080fea000004181c */
[----:B------:R-:W-:Y:S01]  /*6000*/  FMUL.FTZ R4, R186, R15 ;  /* 0x0000000fba047220 */ /* 0x000fe20000410000 */
[----:B------:R-:W-:Y:S05]  /*6010*/  HMMA.16816.F32.BF16 R32, R172, R6, R32 ;  /* 0x00000006ac20723c */ /* 0x000fea0000041820 */
[----:B------:R-:W-:Y:S01]  /*6020*/  FMUL.FTZ R5, R232, R16 ;  /* 0x00000010e8057220 */ /* 0x000fe20000410000 */
[C---:B------:R-:W-:Y:S01]  /*6030*/  FADD.FTZ R20, -R198.reuse, R20 ;  /* 0x00000014c6147221 */ /* 0x040fe20000010100 */
[----:B------:R-:W-:Y:S01]  /*6040*/  FADD.FTZ R21, -R198, R21 ;  /* 0x00000015c6157221 */ /* 0x000fe20000010100 */
[C---:B------:R-:W-:Y:S03]  /*6050*/  FADD.FTZ R22, -R199.reuse, R22 ;  /* 0x00000016c7167221 */ /* 0x040fe60000010100 */
[----:B------:R-:W-:Y:S01]  /*6060*/  FADD.FTZ R23, -R199, R23 ;  /* 0x00000017c7177221 */ /* 0x000fe20000010100 */
[C---:B------:R-:W-:Y:S01]  /*6070*/  FADD.FTZ R24, -R197.reuse, R24 ;  /* 0x00000018c5187221 */ /* 0x040fe20000010100 */
[----:B------:R-:W-:Y:S01]  /*6080*/  FADD.FTZ R25, -R197, R25 ;  /* 0x00000019c5197221 */ /* 0x000fe20000010100 */
[C---:B------:R-:W-:Y:S01]  /*6090*/  FADD.FTZ R26, -R196.reuse, R26 ;  /* 0x0000001ac41a7221 */ /* 0x040fe20000010100 */
[C---:B------:R-:W-:Y:S01]  /*60a0*/  FADD.FTZ R27, -R196.reuse, R27 ;  /* 0x0000001bc41b7221 */ /* 0x040fe20000010100 */
        /* <DEDUP_REMOVED lines=44> */
[----:B-1----:R-:W-:Y:S05]  /*6370*/  IMAD.U32 R4, R18, -0x40, RZ ;  /* 0xffffffc012047824 */ /* 0x002fea00078e00ff */
        /* <DEDUP_REMOVED lines=14> */
.L_x_568:
        /* <DEDUP_REMOVED lines=73> */
[----:B------:R-:W3:Y:S01]  /*68f0*/  LDSM.16.MT88.4 R28, [R210+0x23800] ;  /* 0x02380000d21c783b */ /* 0x000ee20000004200 */
[----:B------:R-:W-:Y:S04]  /*6900*/  BAR.SYNC.DEFER_BLOCKING 0x0 ;  /* 0x0000000000007b1d */ /* 0x000fe80000010000 */
[C---:B-----5:R-:W-:Y:S06]  /*6910*/  HMMA.16816.F32.BF16 R40, R24.reuse, R12, R40 ;  /* 0x0000000c1828723c */ /* 0x060fec0000041828 */
        /* <DEDUP_REMOVED lines=51> */
.L_x_569:
[----:B-1----:R-:W-:Y:S01]  /*6c50*/  LEA R0, R218, UR4, 0x1 ;  /* 0x00000004da007c11 */ /* 0x002fe2000f8e08ff */
[----:B------:R-:W-:Y:S01]  /*6c60*/  LDSM.16.MT88.4 R16, [R209] ;  /* 0x00000000d110783b */ /* 0x000fe20000004200 */
[----:B------:R-:W-:Y:S02]  /*6c70*/  ULOP3.LUT UR10, UR6, 0x1, URZ, 0xc0, !UPT ;  /* 0x00000001060a7892 */ /* 0x000fe4000f8ec03f */
[----:B------:R-:W-:Y:S01]  /*6c80*/  UISETP.GT.AND UP2, UPT, UR6, UR22, UPT ;  /* 0x000000160600728c */ /* 0x000fe2000bf44270 */
        /* <DEDUP_REMOVED lines=91> */
[C---:B------:R-:W-:Y:S01]  /*7240*/  IMAD.SHL.U32 R172, R173.reuse, 0x10, RZ ;  /* 0x00000010adac7824 */ /* 0x040fe200078e00ff */
        /* <DEDUP_REMOVED lines=134> */
[----:B------:R-:W-:Y:S01]  /*7ab0*/  PLOP3.LUT P0, PT, PT, PT, UP2, 0x80, 0x0 ;  /* 0x000000000000781c */ /* 0x000fe20003f0f028 */
[----:B------:R-:W-:Y:S02]  /*7ac0*/  @UP3 UIADD3 UR19, UP0, UR19, -0x100, URZ ;  /* 0xffffff0013133890 */ /* 0x000fe4000ff1e03f */
[----:B------:R-:W-:Y:S02]  /*7ad0*/  REDG.E.ADD.F32.FTZ.RN.STRONG.GPU desc[UR8][R8.64], R30 ;  /* 0x0000001e080079a6 */ /* 0x000fe4000c10f388 */
        /* <DEDUP_REMOVED lines=309> */
.L_x_571:
        /* <DEDUP_REMOVED lines=24> */
.L_x_572:
        /* <DEDUP_REMOVED lines=51> */
.L_x_574:
[----:B------:R-:W-:Y:S05]  /*92e0*/  BSYNC B0 ;  /* 0x0000000000007941 */ /* 0x000fea0003800000 */
.L_x_573:
        /* <DEDUP_REMOVED lines=15> */
.L_x_576:
[----:B------:R-:W-:Y:S05]  /*93e0*/  BSYNC B0 ;  /* 0x0000000000007941 */ /* 0x000fea0003800000 */
.L_x_575:
        /* <DEDUP_REMOVED lines=17> */
.L_x_578:
[----:B------:R-:W-:Y:S05]  /*9500*/  BSYNC B0 ;  /* 0x0000000000007941 */ /* 0x000fea0003800000 */
.L_x_577:
        /* <DEDUP_REMOVED lines=17> */
.L_x_580:
[----:B------:R-:W-:Y:S05]  /*9620*/  BSYNC B0 ;  /* 0x0000000000007941 */ /* 0x000fea0003800000 */
.L_x_579:
        /* <DEDUP_REMOVED lines=29> */
.L_x_582:
[----:B------:R-:W-:Y:S05]  /*9800*/  BSYNC B0 ;  /* 0x0000000000007941 */ /* 0x000fea0003800000 */
.L_x_581:
        /* <DEDUP_REMOVED lines=15> */
.L_x_584:
[----:B------:R-:W-:Y:S05]  /*9900*/  BSYNC B0 ;  /* 0x0000000000007941 */ /* 0x000fea0003800000 */
.L_x_583:
        /* <DEDUP_REMOVED lines=15> */
.L_x_586:
[----:B------:R-:W-:Y:S05]  /*9a00*/  BSYNC B0 ;  /* 0x0000000000007941 */ /* 0x000fea0003800000 */
.L_x_585:
        /* <DEDUP_REMOVED lines=12> */
[----:B------:R1:W-:Y:S02]  /*9ad0*/  STG.E.128 desc[UR8][R2.64+0x80], R48 ;  /* 0x0000803002007986 */ /* 0x0003e4000c101d08 */
.L_x_565:
[----:B------:R-:W-:Y:S05]  /*9ae0*/  BSYNC B1 ;  /* 0x0000000000017941 */ /* 0x000fea0003800000 */
.L_x_543:
[----:B-1----:R-:W3:Y:S01]  /*9af0*/  LDL R2, [R1+0x4] ;  /* 0x0000040001027983 */ /* 0x002ee20000100800 */
[----:B------:R-:W-:Y:S02]  /*9b00*/  ULDC UR5, c[0x0][0xc] ;  /* 0x0000030000057ab9 */ /* 0x000fe40000000800 */
[----:B------:R-:W-:Y:S01]  /*9b10*/  UIADD3 UR21, UR5, UR21, URZ ;  /* 0x0000001505157290 */ /* 0x000fe2000fffe03f */
[----:B---3--:R-:W-:-:S13]  /*9b20*/  R2UR UR6, R2 ;  /* 0x00000000020672ca */ /* 0x008fda00000e0000 */
[----:B------:R-:W-:-:S06]  /*9b30*/  UISETP.GE.AND UP0, UPT, UR21, UR6, UPT ;  /* 0x000000061500728c */ /* 0x000fcc000bf06270 */
[----:B------:R-:W-:-:S13]  /*9b40*/  PLOP3.LUT P0, PT, PT, PT, UP0, 0x80, 0x0 ;  /* 0x000000000000781c */ /* 0x000fda0003f0f008 */
[----:B------:R-:W-:Y:S05]  /*9b50*/  @P0 BRA `(.L_x_587) ;  /* 0x0000000000040947 */ /* 0x000fea0003800000 */
[----:B------:R-:W-:Y:S05]  /*9b60*/  BRA `(.L_x_588) ;  /* 0xffffff6c00b87947 */ /* 0x000fea000383ffff */
.L_x_587:
[----:B------:R-:W-:Y:S05]  /*9b70*/  EXIT ;  /* 0x000000000000794d */ /* 0x000fea0003800000 */
.L_x_589:
        /* <DEDUP_REMOVED lines=16> */
.L_x_2062:


//--------------------- .text._ZN5flash44flash_bwd_dq_dk_dv_loop_seqk_parallel_kernelI23Flash_bwd_kernel_traitsILi128ELi64ELi128ELi8ELi2ELi4ELi2ELb0ELb0EN7cutlass10bfloat16_tE19Flash_kernel_traitsILi128ELi64ELi128ELi8ES3_EELb0ELb0ELb1ELb1ELb0ELb0ELb0EEEvNS_16Flash_bwd_paramsE --------------------------
	.section	.text._ZN5flash44flash_bwd_dq_dk_dv_loop_seqk_parallel_kernelI23Flash_bwd_kernel_traitsILi128ELi64ELi128ELi8ELi2ELi4ELi2ELb0ELb0EN7cutlass10bfloat16_tE19Flash_kernel_traitsILi128ELi64ELi128ELi8ES3_EELb0ELb0ELb1ELb1ELb0ELb0ELb0EEEvNS_16Flash_bwd_paramsE,"ax",@progbits
	.align	128
        .global         _ZN5flash44flash_bwd_dq_dk_dv_loop_seqk_parallel_kernelI23Flash_bwd_kernel_traitsILi128ELi64ELi128ELi8ELi2ELi4ELi2ELb0ELb0EN7cutlass10bfloat16_tE19Flash_kernel_traitsILi128ELi64ELi128ELi8ES3_EELb0ELb0ELb1ELb1ELb0ELb0ELb0EEEvNS_16Flash_bwd_paramsE
        .type           _ZN5flash44flash_bwd_dq_dk_dv_loop_seqk_parallel_kernelI23Flash_bwd_kernel_traitsILi128ELi64ELi128ELi8ELi2ELi4ELi2ELb0ELb0EN7cutlass10bfloat16_tE19Flash_kernel_traitsILi128ELi64ELi128ELi8ES3_EELb0ELb0ELb1ELb1ELb0ELb0ELb0EEEvNS_16Flash_bwd_paramsE,@function
        .size           _ZN5flash44flash_bwd_dq_dk_dv_loop_seqk_parallel_kernelI23Flash_bwd_kernel_traitsILi128ELi64ELi128ELi8ELi2ELi4ELi2ELb0ELb0EN7cutlass10bfloat16_tE19Flash_kernel_traitsILi128ELi64ELi128ELi8ES3_EELb0ELb0ELb1ELb1ELb0ELb0ELb0EEEvNS_16Flash_bwd_paramsE,(.L_x_2063 - _ZN5flash44flash_bwd_dq_dk_dv_loop_seqk_parallel_kernelI23Flash_bwd_kernel_traitsILi128ELi64ELi128ELi8ELi2ELi4ELi2ELb0ELb0EN7cutlass10bfloat16_tE19Flash_kernel_traitsILi128ELi64ELi128ELi8ES3_EELb0ELb0ELb1ELb1ELb0ELb0ELb0EEEvNS_16Flash_bwd_paramsE)
        .other          _ZN5flash44flash_bwd_dq_dk_dv_loop_seqk_parallel_kernelI23Flash_bwd_kernel_traitsILi128ELi64ELi128ELi8ELi2ELi4ELi2ELb0ELb0EN7cutlass10bfloat16_tE19Flash_kernel_traitsILi128ELi64ELi128ELi8ES3_EELb0ELb0ELb1ELb1ELb0ELb0ELb0EEEvNS_16Flash_bwd_paramsE,@"STO_CUDA_ENTRY STV_DEFAULT"
_ZN5flash44flash_bwd_dq_dk_dv_loop_seqk_parallel_kernelI23Flash_bwd_kernel_traitsILi128ELi64ELi128ELi8ELi2ELi4ELi2ELb0ELb0EN7cutlass10bfloat16_tE19Flash_kernel_traitsILi128ELi64ELi128ELi8ES3_EELb0ELb0ELb1ELb1ELb0ELb0ELb0EEEvNS_16Flash_bwd_paramsE:
.text._ZN5flash44flash_bwd_dq_dk_dv_loop_seqk_parallel_kernelI23Flash_bwd_kernel_traitsILi128ELi64ELi128ELi8ELi2ELi4ELi2ELb0ELb0EN7cutlass10bfloat16_tE19Flash_kernel_traitsILi128ELi64ELi128ELi8ES3_EELb0ELb0ELb1ELb1ELb0ELb0ELb0EEEvNS_16Flash_bwd_paramsE:
        /* <DEDUP_REMOVED lines=16> */
[----:B------:R-:W-:Y:S01]  /*0100*/  ULDC UR59, c[0x0][0x394] ;  /* 0x0000e500003b7ab9 */ /* 0x000fe20000000800 */
[----:B------:R-:W-:-:S03]  /*0110*/  UMOV UR60, 0xffffc000 ;  /* 0xffffc000003c7882 */ /* 0x000fc60000000000 */
[----:B------:R-:W3:Y:S08]  /*0120*/  S2UR UR56, SR_CTAID.Z ;  /* 0x00000000003879c3 */ /* 0x000ef00000002700 */
[----:B------:R-:W4:Y:S01]  /*0130*/  S2UR UR47, SR_CTAID.Y ;  /* 0x00000000002f79c3 */ /* 0x000f220000002600 */
[----:B--2---:R-:W-:-:S06]  /*0140*/  ULEA UR4, UR4, UR5, 0x18 ;  /* 0x0000000504047291 */ /* 0x004fcc000f8ec03f */
[----:B------:R-:W-:Y:S01]  /*0150*/  IMAD.U32 R216, RZ, RZ, UR4 ;  /* 0x00000004ffd87e24 */ /* 0x000fe2000f8e00ff */
[----:B-1----:R-:W-:Y:S01]  /*0160*/  SHF.R.S32.HI R11, RZ, 0x1f, R15 ;  /* 0x0000001fff0b7819 */ /* 0x002fe2000001140f */
[----:B---3--:R-:W-:-:S03]  /*0170*/  USHF.R.S32.HI UR5, URZ, 0x1f, UR56 ;  /* 0x0000001f3f057899 */ /* 0x008fc60008011438 */
[CC--:B------:R-:W-:Y:S02]  /*0180*/  LEA.HI R5, R11.reuse, R15.reuse, RZ, 0x5 ;  /* 0x0000000f0b057211 */ /* 0x0c0fe400078f28ff */
[CC--:B------:R-:W-:Y:S02]  /*0190*/  LEA.HI R17, R11.reuse, R15.reuse, RZ, 0x2 ;  /* 0x0000000f0b117211 */ /* 0x0c0fe400078f10ff */
[----:B------:R-:W-:Y:S01]  /*01a0*/  LEA.HI R9, R11, R15, RZ, 0x4 ;  /* 0x0000000f0b097211 */ /* 0x000fe200078f20ff */
[----:B----4-:R-:W-:Y:S01]  /*01b0*/  USHF.L.U32 UR6, UR47, 0x7, URZ ;  /* 0x000000072f067899 */ /* 0x010fe2000800063f */
[--C-:B------:R-:W-:Y:S02]  /*01c0*/  SHF.R.S32.HI R6, RZ, 0x5, R5.reuse ;  /* 0x00000005ff067819 */ /* 0x100fe40000011405 */
[----:B------:R-:W-:Y:S02]  /*01d0*/  SHF.R.S32.HI R0, RZ, 0x1f, R5 ;  /* 0x0000001fff007819 */ /* 0x000fe40000011405 */
[----:B------:R-:W-:-:S02]  /*01e0*/  SHF.R.S32.HI R8, RZ, 0x2, R17 ;  /* 0x00000002ff087819 */ /* 0x000fc40000011411 */
[----:B------:R-:W-:Y:S02]  /*01f0*/  SHF.R.S32.HI R2, RZ, 0x1f, R17 ;  /* 0x0000001fff027819 */ /* 0x000fe40000011411 */
[----:B------:R-:W-:Y:S02]  /*0200*/  SHF.R.S32.HI R7, RZ, 0x4, R9 ;  /* 0x00000004ff077819 */ /* 0x000fe40000011409 */
[-C--:B------:R-:W-:Y:S02]  /*0210*/  LEA.HI R4, R5, R6.reuse, RZ, 0x1 ;  /* 0x0000000605047211 */ /* 0x080fe400078f08ff */
[----:B------:R-:W-:Y:S02]  /*0220*/  LEA.HI R0, R0, R6, RZ, 0x2 ;  /* 0x0000000600007211 */ /* 0x000fe400078f10ff */
[----:B------:R-:W-:Y:S02]  /*0230*/  LEA.HI R2, R2, R8, RZ, 0x3 ;  /* 0x0000000802027211 */ /* 0x000fe400078f18ff */
[----:B------:R-:W-:-:S02]  /*0240*/  LEA.HI R3, R9, R7, RZ, 0x1 ;  /* 0x0000000709037211 */ /* 0x000fc400078f08ff */
[----:B------:R-:W-:Y:S02]  /*0250*/  LOP3.LUT R4, R4, 0xfffffffe, RZ, 0xc0, !PT ;  /* 0xfffffffe04047812 */ /* 0x000fe400078ec0ff */
[----:B------:R-:W-:Y:S02]  /*0260*/  LOP3.LUT R0, R0, 0xfffffffc, RZ, 0xc0, !PT ;  /* 0xfffffffc00007812 */ /* 0x000fe400078ec0ff */
[-C--:B------:R-:W-:Y:S01]  /*0270*/  LEA.HI R16, R11, R15.reuse, RZ, 0x3 ;  /* 0x0000000f0b107211 */ /* 0x080fe200078f18ff */
[----:B------:R-:W-:Y:S01]  /*0280*/  IMAD.IADD R13, R6, 0x1, -R4 ;  /* 0x00000001060d7824 */ /* 0x000fe200078e0a04 */
[----:B------:R-:W-:Y:S01]  /*0290*/  LOP3.LUT R2, R2, 0xfffffff8, RZ, 0xc0, !PT ;  /* 0xfffffff802027812 */ /* 0x000fe200078ec0ff */
[----:B------:R-:W-:Y:S01]  /*02a0*/  IMAD.IADD R12, R6, 0x1, -R0 ;  /* 0x00000001060c7824 */ /* 0x000fe200078e0a00 */
[----:B------:R-:W-:Y:S02]  /*02b0*/  LOP3.LUT R3, R3, 0xfffffffe, RZ, 0xc0, !PT ;  /* 0xfffffffe03037812 */ /* 0x000fe400078ec0ff */
[----:B------:R-:W-:Y:S01]  /*02c0*/  LOP3.LUT R0, R16, 0xfffffff8, RZ, 0xc0, !PT ;  /* 0xfffffff810007812 */ /* 0x000fe200078ec0ff */
[----:B------:R-:W-:Y:S01]  /*02d0*/  IMAD.IADD R8, R8, 0x1, -R2 ;  /* 0x0000000108087824 */ /* 0x000fe200078e0a02 */
[----:B------:R-:W-:Y:S01]  /*02e0*/  SHF.R.S32.HI R4, RZ, 0x3, R16 ;  /* 0x00000003ff047819 */ /* 0x000fe20000011410 */
[----:B------:R-:W-:Y:S01]  /*02f0*/  IMAD.IADD R10, R7, 0x1, -R3 ;  /* 0x00000001070a7824 */ /* 0x000fe200078e0a03 */
[----:B------:R-:W-:Y:S01]  /*0300*/  LOP3.LUT R2, R9, 0xfffffff0, RZ, 0xc0, !PT ;  /* 0xfffffff009027812 */ /* 0x000fe200078ec0ff */
[----:B------:R-:W-:Y:S01]  /*0310*/  IMAD.IADD R0, R15, 0x1, -R0 ;  /* 0x000000010f007824 */ /* 0x000fe200078e0a00 */
[----:B------:R-:W-:Y:S01]  /*0320*/  LOP3.LUT R3, R5, 0xffffffe0, RZ, 0xc0, !PT ;  /* 0xffffffe005037812 */ /* 0x000fe200078ec0ff */
[----:B------:R-:W-:Y:S01]  /*0330*/  IMAD.SHL.U32 R5, R4, 0x40, RZ ;  /* 0x0000004004057824 */ /* 0x000fe200078e00ff */
[----:B------:R-:W-:Y:S01]  /*0340*/  LEA.HI R14, R11, R15, RZ, 0x7 ;  /* 0x0000000f0b0e7211 */ /* 0x000fe200078f38ff */
[C---:B------:R-:W-:Y:S01]  /*0350*/  IMAD.IADD R2, R15.reuse, 0x1, -R2 ;  /* 0x000000010f027824 */ /* 0x040fe200078e0a02 */
[C---:B------:R-:W-:Y:S01]  /*0360*/  LOP3.LUT P4, RZ, R0.reuse, 0x2, RZ, 0xc0, !PT ;  /* 0x0000000200ff7812 */ /* 0x040fe2000788c0ff */
[----:B------:R-:W-:Y:S01]  /*0370*/  IMAD.IADD R4, R15, 0x1, -R3 ;  /* 0x000000010f047824 */ /* 0x000fe200078e0a03 */
[----:B------:R-:W-:Y:S01]  /*0380*/  LOP3.LUT R3, R5, 0x1c0, RZ, 0xc0, !PT ;  /* 0x000001c005037812 */ /* 0x000fe200078ec0ff */
[----:B------:R-:W-:Y:S01]  /*0390*/  IMAD.SHL.U32 R232, R0, 0x8, RZ ;  /* 0x0000000800e87824 */ /* 0x000fe200078e00ff */
[----:B------:R-:W-:-:S02]  /*03a0*/  SHF.R.S32.HI R6, RZ, 0x1f, R2 ;  /* 0x0000001fff067819 */ /* 0x000fc40000011402 */
[C---:B------:R-:W-:Y:S01]  /*03b0*/  LOP3.LUT P3, RZ, R0.reuse, 0x4, RZ, 0xc0, !PT ;  /* 0x0000000400ff7812 */ /* 0x040fe2000786c0ff */
[----:B------:R-:W-:Y:S01]  /*03c0*/  IMAD.SHL.U32 R0, R0, 0x40, RZ ;  /* 0x0000004000007824 */ /* 0x000fe200078e00ff */
[----:B------:R-:W-:Y:S01]  /*03d0*/  LOP3.LUT R5, R3, 0x38, R232, 0xf8, !PT ;  /* 0x0000003803057812 */ /* 0x000fe200078ef8e8 */
[----:B------:R-:W-:Y:S01]  /*03e0*/  VIADD R241, R232, 0x40 ;  /* 0x00000040e8f17836 */ /* 0x000fe20000000000 */
[----:B------:R-:W-:Y:S02]  /*03f0*/  SHF.R.U32.HI R3, RZ, 0x3, R3 ;  /* 0x00000003ff037819 */ /* 0x000fe40000011603 */
[----:B------:R-:W-:Y:S01]  /*0400*/  LEA.HI R205, R6, R2, RZ, 0x3 ;  /* 0x0000000206cd7211 */ /* 0x000fe200078f18ff */
[----:B------:R-:W-:Y:S01]  /*0410*/  IMAD.SHL.U32 R6, R10, 0x20, RZ ;  /* 0x000000200a067824 */ /* 0x000fe200078e00ff */
[----:B------:R-:W-:Y:S01]  /*0420*/  LOP3.LUT R247, R5, R3, RZ, 0x3c, !PT ;  /* 0x0000000305f77212 */ /* 0x000fe200078e3cff */
[----:B------:R-:W-:Y:S01]  /*0430*/  IMAD.SHL.U32 R3, R12, 0x10, RZ ;  /* 0x000000100c037824 */ /* 0x000fe200078e00ff */
[C---:B------:R-:W-:Y:S01]  /*0440*/  LOP3.LUT R5, R205.reuse, 0xfffffff8, RZ, 0xc0, !PT ;  /* 0xfffffff8cd057812 */ /* 0x040fe200078ec0ff */
[----:B------:R-:W-:Y:S01]  /*0450*/  IMAD.SHL.U32 R205, R205, 0x40, RZ ;  /* 0x00000040cdcd7824 */ /* 0x000fe200078e00ff */
[----:B------:R-:W-:-:S02]  /*0460*/  LOP3.LUT R0, R0, 0x1c0, RZ, 0xc0, !PT ;  /* 0x000001c000007812 */ /* 0x000fc400078ec0ff */
[----:B------:R-:W-:Y:S01]  /*0470*/  SHF.R.S32.HI R7, RZ, 0x1f, R4 ;  /* 0x0000001fff077819 */ /* 0x000fe20000011404 */
[----:B------:R-:W-:Y:S01]  /*0480*/  IMAD.IADD R19, R2, 0x1, -R5 ;  /* 0x0000000102137824 */ /* 0x000fe200078e0a05 */
[----:B------:R-:W-:Y:S02]  /*0490*/  LOP3.LUT R3, R0, 0x30, R3, 0xf8, !PT ;  /* 0x0000003000037812 */ /* 0x000fe400078ef803 */
[----:B------:R-:W-:Y:S02]  /*04a0*/  LEA.HI R2, R11, R15, RZ, 0x6 ;  /* 0x0000000f0b027211 */ /* 0x000fe400078f30ff */
[----:B------:R-:W-:Y:S01]  /*04b0*/  LOP3.LUT R11, R3, 0x8, R16, 0xf8, !PT ;  /* 0x00000008030b7812 */ /* 0x000fe200078ef810 */
[----:B------:R-:W-:Y:S01]  /*04c0*/  STL [R1+0x14], R19 ;  /* 0x0000141301007387 */ /* 0x000fe20000100800 */
[----:B------:R-:W-:Y:S01]  /*04d0*/  LEA.HI R18, R7, R4, RZ, 0x2 ;  /* 0x0000000407127211 */ /* 0x000fe200078f10ff */
[----:B------:R-:W-:Y:S01]  /*04e0*/  IMAD.SHL.U32 R7, R10, 0x200, RZ ;  /* 0x000002000a077824 */ /* 0x000fe200078e00ff */
[----:B------:R-:W-:-:S02]  /*04f0*/  SHF.R.S32.HI R2, RZ, 0x6, R2 ;  /* 0x00000006ff027819 */ /* 0x000fc40000011402 */
[----:B------:R-:W-:Y:S02]  /*0500*/  LOP3.LUT R3, R0, 0x8, R16, 0xf8, !PT ;  /* 0x0000000800037812 */ /* 0x000fe400078ef810 */
[----:B------:R-:W-:Y:S01]  /*0510*/  SHF.R.U32.HI R206, RZ, 0x3, R0 ;  /* 0x00000003ffce7819 */ /* 0x000fe20000011600 */
[----:B------:R-:W-:Y:S01]  /*0520*/  IMAD R5, R2, 0x800, R7 ;  /* 0x0000080002057824 */ /* 0x000fe200078e0207 */
[----:B------:R-:W-:Y:S01]  /*0530*/  LOP3.LUT R4, R8, 0x1, RZ, 0xc0, !PT ;  /* 0x0000000108047812 */ /* 0x000fe200078ec0ff */
[C---:B------:R-:W-:Y:S01]  /*0540*/  IMAD.SHL.U32 R9, R2.reuse, 0x8, RZ ;  /* 0x0000000802097824 */ /* 0x040fe200078e00ff */
[----:B------:R-:W-:Y:S01]  /*0550*/  LOP3.LUT R0, R17, 0x7ffffffc, RZ, 0xc0, !PT ;  /* 0x7ffffffc11007812 */ /* 0x000fe200078ec0ff */
[----:B------:R-:W-:Y:S01]  /*0560*/  IMAD R247, R2, 0x200, R247 ;  /* 0x0000020002f77824 */ /* 0x000fe200078e02f7 */
[----:B------:R-:W-:Y:S02]  /*0570*/  LOP3.LUT R3, R3, R206, RZ, 0x3c, !PT ;  /* 0x000000ce03037212 */ /* 0x000fe400078e3cff */
[----:B------:R-:W-:Y:S01]  /*0580*/  ISETP.NE.U32.AND P0, PT, R4, 0x1, PT ;  /* 0x000000010400780c */ /* 0x000fe20003f05070 */
[----:B------:R-:W-:Y:S01]  /*0590*/  IMAD.IADD R4, R15, 0x1, -R0 ;  /* 0x000000010f047824 */ /* 0x000fe200078e0a00 */
[----:B------:R-:W-:Y:S01]  /*05a0*/  LOP3.LUT R6, R6, 0x20, RZ, 0xc0, !PT ;  /* 0x0000002006067812 */ /* 0x000fe200078ec0ff */
[----:B------:R-:W-:Y:S01]  /*05b0*/  IMAD.IADD R0, R5, 0x1, R3 ;  /* 0x0000000105007824 */ /* 0x000fe200078e0203 */
[----:B------:R-:W-:Y:S01]  /*05c0*/  SHF.R.S32.HI R3, RZ, 0x7, R14 ;  /* 0x00000007ff037819 */ /* 0x000fe2000001140e */
[----:B------:R-:W-:Y:S01]  /*05d0*/  IMAD.SHL.U32 R4, R4, 0x2, RZ ;  /* 0x0000000204047824 */ /* 0x000fe200078e00ff */
[----:B------:R-:W-:Y:S01]  /*05e0*/  LOP3.LUT R14, R6, 0x18, R9, 0xf8, !PT ;  /* 0x00000018060e7812 */ /* 0x000fe200078ef809 */
[----:B------:R-:W-:Y:S01]  /*05f0*/  IMAD.SHL.U32 R15, R15, 0x2, RZ ;  /* 0x000000020f0f7824 */ /* 0x000fe200078e00ff */
[----:B------:R-:W-:Y:S01]  /*0600*/  LOP3.LUT R206, R7, R11, R206, 0xf6, !PT ;  /* 0x0000000b07ce7212 */ /* 0x000fe200078ef6ce */
[--C-:B------:R-:W-:Y:S01]  /*0610*/  IMAD R12, R12, 0x400, R4.reuse ;  /* 0x000004000c0c7824 */ /* 0x100fe200078e0204 */
[----:B------:R-:W-:Y:S01]  /*0620*/  LOP3.LUT R205, R205, 0xfffffe00, RZ, 0xc0, !PT ;  /* 0xfffffe00cdcd7812 */ /* 0x000fe200078ec0ff */
[----:B------:R-:W-:Y:S01]  /*0630*/  IMAD R9, R3, 0x1000, R4 ;  /* 0x0000100003097824 */ /* 0x000fe200078e0204 */
[C---:B------:R-:W-:Y:S01]  /*0640*/  R2P PR, R8.reuse, 0x6 ;  /* 0x0000000608007804 */ /* 0x040fe20000000000 */
[----:B------:R-:W-:Y:S01]  /*0650*/  IMAD.SHL.U32 R4, R8, 0x40, RZ ;  /* 0x0000004008047824 */ /* 0x000fe200078e00ff */
[----:B------:R-:W-:Y:S01]  /*0660*/  SEL R223, R223, 0x10, !P0 ;  /* 0x00000010dfdf7807 */ /* 0x000fe20004000000 */
[----:B------:R-:W-:Y:S01]  /*0670*/  IMAD.SHL.U32 R3, R3, 0x8, RZ ;  /* 0x0000000803037824 */ /* 0x000fe200078e00ff */
[----:B------:R-:W-:Y:S01]  /*0680*/  LEA R206, R206, UR4, 0x1 ;  /* 0x00000004cece7c11 */ /* 0x000fe2000f8e08ff */
        /* <DEDUP_REMOVED lines=8> */
[----:B------:R-:W-:Y:S01]  /*0710*/  LOP3.LUT R217, R3, 0x10, R6, 0xf8, !PT ;  /* 0x0000001003d97812 */ /* 0x000fe200078ef806 */
[----:B------:R-:W-:Y:S01]  /*0720*/  STL [R1+0x4], R7 ;  /* 0x0000040701007387 */ /* 0x000fe20000100800 */
[----:B------:R-:W-:Y:S01]  /*0730*/  LOP3.LUT R6, R4, R2, R3, 0x1e, !PT ;  /* 0x0000000204067212 */ /* 0x000fe200078e1e03 */
[----:B------:R-:W-:Y:S01]  /*0740*/  IMAD.SHL.U32 R2, R19, 0x40, RZ ;  /* 0x0000004013027824 */ /* 0x000fe200078e00ff */
[----:B------:R-:W-:Y:S01]  /*0750*/  LOP3.LUT R4, R5, R4, RZ, 0x3c, !PT ;  /* 0x0000000405047212 */ /* 0x000fe200078e3cff */
[----:B------:R-:W-:Y:S02]  /*0760*/  IMAD R3, R13, 0x400, R9 ;  /* 0x000004000d037824 */ /* 0x000fe400078e0209 */
[----:B------:R-:W-:Y:S01]  /*0770*/  IMAD.IADD R12, R12, 0x1, R6 ;  /* 0x000000010c0c7824 */ /* 0x000fe200078e0206 */
[----:B------:R-:W-:Y:S01]  /*0780*/  LOP3.LUT R2, R2, 0x1c0, RZ, 0xc0, !PT ;  /* 0x000001c002027812 */ /* 0x000fe200078ec0ff */
[----:B------:R-:W-:-:S02]  /*0790*/  IMAD.IADD R224, R4, 0x1, R3 ;  /* 0x0000000104e07824 */ /* 0x000fc400078e0203 */
[----:B------:R-:W-:Y:S01]  /*07a0*/  IMAD.SHL.U32 R4, R10, 0x8, RZ ;  /* 0x000000080a047824 */ /* 0x000fe200078e00ff */
[----:B------:R-:W-:Y:S02]  /*07b0*/  SHF.R.U32.HI R3, RZ, 0x3, R2 ;  /* 0x00000003ff037819 */ /* 0x000fe40000011602 */
[----:B------:R-:W-:Y:S02]  /*07c0*/  LEA R224, R224, UR4, 0x1 ;  /* 0x00000004e0e07c11 */ /* 0x000fe4000f8e08ff */
[----:B------:R-:W-:Y:S02]  /*07d0*/  LOP3.LUT R5, R2, 0x8, R4, 0xf8, !PT ;  /* 0x0000000802057812 */ /* 0x000fe400078ef804 */
[C-C-:B------:R-:W-:Y:S01]  /*07e0*/  LOP3.LUT R217, R3.reuse, R217, R2.reuse, 0x1e, !PT ;  /* 0x000000d903d97212 */ /* 0x140fe200078e1e02 */
[----:B------:R-:W-:Y:S01]  /*07f0*/  IMAD.IADD R225, R224, 0x1, R223 ;  /* 0x00000001e0e17824 */ /* 0x000fe200078e02df */
[----:B------:R-:W-:Y:S02]  /*0800*/  LOP3.LUT R6, R3, R14, R2, 0x1e, !PT ;  /* 0x0000000e03067212 */ /* 0x000fe400078e1e02 */
[----:B------:R-:W-:Y:S01]  /*0810*/  LOP3.LUT R2, R5, R3, RZ, 0x3c, !PT ;  /* 0x0000000305027212 */ /* 0x000fe200078e3cff */
[----:B------:R-:W-:Y:S01]  /*0820*/  IMAD R3, R13, 0x400, R205 ;  /* 0x000004000d037824 */ /* 0x000fe200078e02cd */
[----:B------:R-:W-:-:S02]  /*0830*/  SHF.R.S32.HI R4, RZ, 0x2, R18 ;  /* 0x00000002ff047819 */ /* 0x000fc40000011412 */
[-C--:B------:R-:W-:Y:S01]  /*0840*/  LOP3.LUT R217, R217, R205.reuse, RZ, 0xfc, !PT ;  /* 0x000000cdd9d97212 */ /* 0x080fe200078efcff */
[----:B------:R-:W-:Y:S01]  /*0850*/  IMAD.IADD R215, R3, 0x1, R2 ;  /* 0x0000000103d77824 */ /* 0x000fe200078e0202 */
[----:B------:R-:W-:Y:S01]  /*0860*/  LOP3.LUT R205, R6, R205, RZ, 0xfc, !PT ;  /* 0x000000cd06cd7212 */ /* 0x000fe200078efcff */
[----:B------:R-:W-:Y:S01]  /*0870*/  IMAD.U32 R3, RZ, RZ, UR5 ;  /* 0x00000005ff037e24 */ /* 0x000fe2000f8e00ff */
[----:B------:R-:W-:Y:S01]  /*0880*/  USHF.R.S32.HI UR5, URZ, 0x1f, UR47 ;  /* 0x0000001f3f057899 */ /* 0x000fe2000801142f */
[----:B------:R-:W-:Y:S02]  /*0890*/  IMAD R246, R13, 0x10, R4 ;  /* 0x000000100df67824 */ /* 0x000fe400078e0204 */
[----:B------:R-:W-:Y:S01]  /*08a0*/  IMAD.U32 R4, RZ, RZ, UR6 ;  /* 0x00000006ff047e24 */ /* 0x000fe2000f8e00ff */
[----:B------:R-:W-:Y:S01]  /*08b0*/  USHF.R.S32.HI UR6, URZ, 0x1f, UR56 ;  /* 0x0000001f3f067899 */ /* 0x000fe20008011438 */
[----:B------:R-:W-:Y:S02]  /*08c0*/  IMAD.MOV.U32 R2, RZ, RZ, 0x20 ;  /* 0x00000020ff027424 */ /* 0x000fe400078e00ff */
[----:B------:R-:W-:Y:S01]  /*08d0*/  IMAD.U32 R4, RZ, RZ, UR5 ;  /* 0x00000005ff047e24 */ /* 0x000fe2000f8e00ff */
[----:B------:R-:W-:Y:S01]  /*08e0*/  UIADD3 UR5, UR4, 0xc000, URZ ;  /* 0x0000c00004057890 */ /* 0x000fe2000fffe03f */
[----:B------:R-:W-:Y:S01]  /*08f0*/  IMAD.MOV.U32 R3, RZ, RZ, 0x40 ;  /* 0x00000040ff037424 */ /* 0x000fe200078e00ff */
[C---:B------:R-:W-:Y:S01]  /*0900*/  SEL R210, R2.reuse, 0xffffffe0, !P4 ;  /* 0xffffffe002d27807 */ /* 0x040fe20006000000 */
[----:B------:R-:W-:Y:S01]  /*0910*/  IMAD.U32 R4, RZ, RZ, UR6 ;  /* 0x00000006ff047e24 */ /* 0x000fe2000f8e00ff */
[----:B------:R-:W-:Y:S01]  /*0920*/  SEL R2, R2, 0xffffffe0, !P1 ;  /* 0xffffffe002027807 */ /* 0x000fe20004800000 */
[----:B------:R-:W-:Y:S01]  /*0930*/  IMAD.SHL.U32 R209, R217, 0x2, RZ ;  /* 0x00000002d9d17824 */ /* 0x000fe200078e00ff */
[----:B------:R-:W-:Y:S01]  /*0940*/  LEA R252, R12, UR5, 0x1 ;  /* 0x000000050cfc7c11 */ /* 0x000fe2000f8e08ff */
[----:B------:R-:W-:Y:S01]  /*0950*/  VIADD R213, R211, UR5 ;  /* 0x00000005d3d57c36 */ /* 0x000fe20008000000 */
[C---:B------:R-:W-:Y:S01]  /*0960*/  SEL R0, R3.reuse, 0xffffffc0, !P2 ;  /* 0xffffffc003007807 */ /* 0x040fe20005000000 */
[----:B------:R-:W-:Y:S01]  /*0970*/  IMAD.IADD R222, R224, 0x1, R2 ;  /* 0x00000001e0de7824 */ /* 0x000fe200078e0202 */
[----:B------:R-:W-:Y:S01]  /*0980*/  SEL R212, R3, 0xffffffc0, !P3 ;  /* 0xffffffc003d47807 */ /* 0x000fe20005800000 */
[----:B------:R-:W-:Y:S01]  /*0990*/  IMAD.IADD R5, R2, 0x1, R252 ;  /* 0x0000000102057824 */ /* 0x000fe200078e02fc */
[----:B------:R-:W-:Y:S01]  /*09a0*/  LEA R205, R205, UR5, 0x1 ;  /* 0x00000005cdcd7c11 */ /* 0x000fe2000f8e08ff */
[C---:B------:R-:W-:Y:S01]  /*09b0*/  IMAD.IADD R2, R252.reuse, 0x1, R0 ;  /* 0x00000001fc027824 */ /* 0x040fe200078e0200 */
[----:B------:R-:W-:Y:S01]  /*09c0*/  IADD3 R216, R209, 0x8000, R216 ;  /* 0x00008000d1d87810 */ /* 0x000fe20007ffe0d8 */
[C---:B------:R-:W-:Y:S01]  /*09d0*/  VIADD R4, R252.reuse, 0x420 ;  /* 0x00000420fc047836 */ /* 0x040fe20000000000 */
[----:B------:R-:W-:Y:S01]  /*09e0*/  STL [R1+0x8], R5 ;  /* 0x0000080501007387 */ /* 0x000fe20000100800 */
[----:B------:R-:W-:-:S02]  /*09f0*/  @P1 VIADD R4, R252, 0x3e0 ;  /* 0x000003e0fc041836 */ /* 0x000fc40000000000 */
[C---:B------:R-:W-:Y:S01]  /*0a00*/  IMAD.IADD R210, R213.reuse, 0x1, R210 ;  /* 0x00000001d5d27824 */ /* 0x040fe200078e02d2 */
[----:B------:R1:W-:Y:S01]  /*0a10*/  STL [R1], R2 ;  /* 0x0000000201007387 */ /* 0x0003e20000100800 */
[--C-:B------:R-:W-:Y:S02]  /*0a20*/  IMAD.IADD R213, R213, 0x1, R212.reuse ;  /* 0x00000001d5d57824 */ /* 0x100fe400078e02d4 */
[----:B------:R-:W-:Y:S01]  /*0a30*/  IMAD.IADD R212, R210, 0x1, R212 ;  /* 0x00000001d2d47824 */ /* 0x000fe200078e02d4 */
[----:B------:R2:W-:Y:S01]  /*0a40*/  STL [R1+0x18], R4 ;  /* 0x0000180401007387 */ /* 0x0005e20000100800 */
[----:B------:R-:W-:Y:S02]  /*0a50*/  IMAD.IADD R223, R223, 0x1, R222 ;  /* 0x00000001dfdf7824 */ /* 0x000fe400078e02de */
[----:B-1----:R-:W-:Y:S02]  /*0a60*/  IMAD.IADD R2, R5, 0x1, R0 ;  /* 0x0000000105027824 */ /* 0x002fe400078e0200 */
[----:B------:R-:W-:-:S03]  /*0a70*/  IMAD.IADD R0, R0, 0x1, R4 ;  /* 0x0000000100007824 */ /* 0x000fc600078e0204 */
[----:B------:R2:W-:Y:S04]  /*0a80*/  STL [R1+0xc], R2 ;  /* 0x00000c0201007387 */ /* 0x0005e80000100800 */
[----:B------:R2:W-:Y:S02]  /*0a90*/  STL [R1+0x10], R0 ;  /* 0x0000100001007387 */ /* 0x0005e40000100800 */
.L_x_662:
        /* <DEDUP_REMOVED lines=67> */
.L_x_590:
        /* <DEDUP_REMOVED lines=16> */
[----:B------:R-:W-:-:S02]  /*0fd0*/  ULDC.64 UR24, c[0x0][0x240] ;  /* 0x0000900000187ab9 */ /* 0x000fc40000000a00 */
[----:B------:R-:W-:Y:S01]  /*0fe0*/  @!UP2 ULDC.64 UR6, c[0x0][0x418] ;  /* 0x000106000006aab9 */ /* 0x000fe20000000a00 */
[----:B------:R-:W-:Y:S02]  /*0ff0*/  USHF.R.S32.HI UR39, URZ, 0x1f, UR58 ;  /* 0x0000001f3f277899 */ /* 0x000fe4000801143a */
[----:B------:R-:W-:Y:S01]  /*1000*/  @!UP2 UIMAD.WIDE.U32 UR32, UR47, UR6, URZ ;  /* 0x000000062f20a2a5 */ /* 0x000fe2000f8e003f */
        /* <DEDUP_REMOVED lines=9> */
[----:B------:R-:W-:-:S02]  /*10a0*/  UIADD3 UR50, UR21, UR28, URZ ;  /* 0x0000001c15327290 */ /* 0x000fc4000fffe03f */
[----:B------:R-:W-:Y:S02]  /*10b0*/  USEL UR37, UR13, URZ, UP0 ;  /* 0x0000003f0d257287 */ /* 0x000fe40008000000 */
[----:B--2---:R-:W-:Y:S02]  /*10c0*/  UIMAD.WIDE.U32 UR30, UR11, UR8, URZ ;  /* 0x000000080b1e72a5 */ /* 0x004fe4000f8e003f */
[----:B------:R-:W-:Y:S02]  /*10d0*/  USEL UR55, UR20, UR18, !UP2 ;  /* 0x0000001214377287 */ /* 0x000fe4000d000000 */
[----:B------:R-:W-:Y:S02]  /*10e0*/  UIMAD UR41, UR11, UR9, UR31 ;  /* 0x000000090b2972a4 */ /* 0x000fe4000f8e021f */
[----:B------:R-:W-:Y:S01]  /*10f0*/  USHF.L.U32 UR11, UR47, 0x7, URZ ;  /* 0x000000072f0b7899 */ /* 0x000fe2000800063f */
[----:B------:R-:W-:Y:S01]  /*1100*/  @UP2 ULDC.64 UR8, c[0x0][0x420] ;  /* 0x0001080000082ab9 */ /* 0x000fe20000000a00 */
[----:B------:R-:W-:Y:S01]  /*1110*/  ULDC.U8 UR31, c[0x0][0x3d8] ;  /* 0x0000f600001f7ab9 */ /* 0x000fe20000000000 */
        /* <DEDUP_REMOVED lines=10> */
[----:B------:R-:W-:Y:S02]  /*11c0*/  UISETP.NE.AND UP3, UPT, UR31, URZ, UPT ;  /* 0x0000003f1f00728c */ /* 0x000fe4000bf65270 */
[----:B------:R-:W-:Y:S01]  /*11d0*/  UIADD3 UR22, UR6, UR22, -UR12 ;  /* 0x0000001606167290 */ /* 0x000fe2000fffe80c */
[----:B------:R-:W1:Y:S01]  /*11e0*/  F2I.FTZ.U32.TRUNC.NTZ R3, R2 ;  /* 0x0000000200037305 */ /* 0x000e62000021f000 */
[----:B------:R-:W-:Y:S02]  /*11f0*/  UIMAD.WIDE UR10, UR46, UR61, URZ ;  /* 0x0000003d2e0a72a5 */ /* 0x000fe4000f8e023f */
[----:B------:R-:W-:Y:S02]  /*1200*/  UIMAD.WIDE.U32 UR8, UR47, UR58, URZ ;  /* 0x0000003a2f0872a5 */ /* 0x000fe4000f8e003f */
[----:B------:R-:W-:-:S02]  /*1210*/  ULEA.HI UR31, UR17, UR7, URZ, 0x6 ;  /* 0x00000007111f7291 */ /* 0x000fc4000f8f303f */
[----:B------:R-:W-:Y:S02]  /*1220*/  UIMAD UR17, UR39, UR47, URZ ;  /* 0x0000002f271172a4 */ /* 0x000fe4000f8e023f */
[----:B------:R-:W-:Y:S02]  /*1230*/  @UP2 UIADD3 UR50, UR19, UR23, URZ ;  /* 0x0000001713322290 */ /* 0x000fe4000fffe03f */
[----:B------:R-:W-:Y:S02]  /*1240*/  UIADD3 UR13, UR22, 0x3f, URZ ;  /* 0x0000003f160d7890 */ /* 0x000fe4000fffe03f */
[----:B------:R-:W-:Y:S01]  /*1250*/  UIMAD.WIDE.U32 UR20, UR10, UR8, URZ ;  /* 0x000000080a1472a5 */ /* 0x000fe2000f8e003f */
[----:B-1----:R-:W-:Y:S01]  /*1260*/  IMAD.MOV R0, RZ, RZ, -R3 ;  /* 0x000000ffff007224 */ /* 0x002fe200078e0a03 */
[----:B------:R-:W-:Y:S01]  /*1270*/  UIMAD UR23, UR11, UR8, URZ ;  /* 0x000000080b1772a4 */ /* 0x000fe2000f8e023f */
[----:B------:R-:W-:Y:S01]  /*1280*/  IMAD.MOV.U32 R2, RZ, RZ, RZ ;  /* 0x000000ffff027224 */ /* 0x000fe200078e00ff */
[----:B------:R-:W-:Y:S01]  /*1290*/  UIMAD UR8, UR57, UR58, UR17 ;  /* 0x0000003a390872a4 */ /* 0x000fe2000f8e0211 */
[----:B------:R-:W-:Y:S01]  /*12a0*/  IMAD R0, R0, R5, RZ ;  /* 0x0000000500007224 */ /* 0x000fe200078e02ff */
[----:B------:R-:W-:-:S02]  /*12b0*/  USHF.R.S32.HI UR17, URZ, 0x1f, UR13 ;  /* 0x0000001f3f117899 */ /* 0x000fc4000801140d */
[----:B------:R-:W-:Y:S01]  /*12c0*/  UIADD3 UR8, UR9, UR8, URZ ;  /* 0x0000000809087290 */ /* 0x000fe2000fffe03f */
[----:B------:R-:W-:Y:S01]  /*12d0*/  IMAD.HI.U32 R0, R3, R0, R2 ;  /* 0x0000000003007227 */ /* 0x000fe200078e0002 */
[----:B------:R-:W-:Y:S01]  /*12e0*/  MOV R2, R4 ;  /* 0x0000000400027202 */ /* 0x000fe20000000f00 */
[----:B------:R-:W-:Y:S02]  /*12f0*/  ULEA.HI UR22, UR17, UR13, URZ, 0x6 ;  /* 0x0000000d11167291 */ /* 0x000fe4000f8f303f */
[----:B------:R-:W-:Y:S02]  /*1300*/  UIMAD UR13, UR10, UR8, UR23 ;  /* 0x000000080a0d72a4 */ /* 0x000fe4000f8e0217 */
[----:B------:R-:W-:Y:S01]  /*1310*/  IMAD.HI.U32 R0, R0, R2, RZ ;  /* 0x0000000200007227 */ /* 0x000fe200078e00ff */
[----:B------:R-:W-:Y:S02]  /*1320*/  UIMAD UR48, UR56, UR46, URZ ;  /* 0x0000002e383072a4 */ /* 0x000fe4000f8e023f */
[----:B------:R-:W-:Y:S01]  /*1330*/  UIADD3 UR46, UR21, UR13, URZ ;  /* 0x0000000d152e7290 */ /* 0x000fe2000fffe03f */
[----:B------:R-:W-:Y:S01]  /*1340*/  IMAD.MOV R3, RZ, RZ, -R0 ;  /* 0x000000ffff037224 */ /* 0x000fe200078e0a00 */
[----:B------:R-:W-:-:S02]  /*1350*/  USHF.R.S32.HI UR17, URZ, 0x6, UR31 ;  /* 0x000000063f117899 */ /* 0x000fc4000801141f */
[----:B------:R-:W-:Y:S01]  /*1360*/  USHF.R.S32.HI UR13, URZ, 0x6, UR22 ;  /* 0x000000063f0d7899 */ /* 0x000fe20008011416 */
[C---:B------:R-:W-:Y:S01]  /*1370*/  IMAD R2, R5.reuse, R3, R2 ;  /* 0x0000000305027224 */ /* 0x040fe200078e0202 */
[----:B------:R-:W-:Y:S02]  /*1380*/  UIMAD.WIDE.U32 UR18, UR10, UR5, URZ ;  /* 0x000000050a1272a5 */ /* 0x000fe4000f8e003f */
[----:B------:R-:W-:Y:S02]  /*1390*/  UISETP.LT.AND UP0, UPT, UR17, UR13, UPT ;  /* 0x0000000d1100728c */ /* 0x000fe4000bf01270 */
[----:B------:R-:W-:Y:S01]  /*13a0*/  ISETP.GT.U32.AND P1, PT, R5, R2, PT ;  /* 0x000000020500720c */ /* 0x000fe20003f24070 */
[----:B------:R-:W-:Y:S01]  /*13b0*/  ULDC.U8 UR43, c[0x0][0x480] ;  /* 0x00012000002b7ab9 */ /* 0x000fe20000000000 */
[----:B------:R-:W-:Y:S01]  /*13c0*/  ULDC UR51, c[0x0][0x2c4] ;  /* 0x0000b10000337ab9 */ /* 0x000fe20000000800 */
[----:B------:R-:W-:Y:S02]  /*13d0*/  USEL UR54, UR20, UR18, !UP2 ;  /* 0x0000001214367287 */ /* 0x000fe4000d000000 */
[----:B------:R-:W-:-:S02]  /*13e0*/  UISETP.NE.AND UP4, UPT, UR43, URZ, UPT ;  /* 0x0000003f2b00728c */ /* 0x000fc4000bf85270 */
[----:B------:R-:W-:Y:S02]  /*13f0*/  @UP3 UIMAD UR20, UR47, UR51, URZ ;  /* 0x000000332f1432a4 */ /* 0x000fe4000f8e023f */
[----:B------:R-:W-:Y:S02]  /*1400*/  USEL UR43, UR17, UR13, UP0 ;  /* 0x0000000d112b7287 */ /* 0x000fe40008000000 */
[----:B------:R-:W-:Y:S02]  /*1410*/  UISETP.NE.AND UP1, UPT, UR40, -0x1, UPT ;  /* 0xffffffff2800788c */ /* 0x000fe4000bf25270 */
[----:B------:R-:W-:Y:S01]  /*1420*/  @!P1 IMAD.IADD R2, R2, 0x1, -R5 ;  /* 0x0000000102029824 */ /* 0x000fe200078e0a05 */
[----:B------:R-:W-:Y:S01]  /*1430*/  @UP3 USEL UR20, UR20, UR5, !UP2 ;  /* 0x0000000514143287 */ /* 0x000fe2000d000000 */
[----:B------:R-:W-:Y:S01]  /*1440*/  @!P1 IADD3 R0, R0, 0x1, RZ ;  /* 0x0000000100009810 */ /* 0x000fe20007ffe0ff */
[----:B------:R-:W-:Y:S01]  /*1450*/  ULEA UR17, UR43, 0xffffffc0, 0x6 ;  /* 0xffffffc02b117891 */ /* 0x000fe2000f8e303f */
[----:B------:R-:W-:Y:S01]  /*1460*/  PLOP3.LUT P1, PT, PT, PT, UP1, 0x80, 0x0 ;  /* 0x000000000000781c */ /* 0x000fe20003f2f018 */
[----:B------:R-:W-:Y:S01]  /*1470*/  @UP3 ULDC UR13, c[0x0][0x2e4] ;  /* 0x0000b900000d3ab9 */ /* 0x000fe20000000800 */
[----:B------:R-:W-:Y:S01]  /*1480*/  ISETP.GE.U32.AND P0, PT, R2, R5, PT ;  /* 0x000000050200720c */ /* 0x000fe20003f06070 */
[----:B------:R-:W-:Y:S01]  /*1490*/  @UP3 UIMAD UR23, UR56, UR13, UR20 ;  /* 0x0000000d381732a4 */ /* 0x000fe2000f8e0214 */
[----:B------:R-:W-:Y:S01]  /*14a0*/  LOP3.LUT R2, R6, UR56, RZ, 0x3c, !PT ;  /* 0x0000003806027c12 */ /* 0x000fe2000f8e3cff */
[----:B------:R-:W-:-:S02]  /*14b0*/  USHF.R.S32.HI UR22, URZ, 0x1f, UR17 ;  /* 0x0000001f3f167899 */ /* 0x000fc40008011411 */
[----:B------:R-:W-:Y:S01]  /*14c0*/  UIADD3 UR13, UP0, UR17, UR38, URZ ;  /* 0x00000026110d7290 */ /* 0x000fe2000ff1e03f */
[----:B------:R-:W-:Y:S01]  /*14d0*/  ISETP.GE.AND P2, PT, R2, RZ, PT ;  /* 0x000000ff0200720c */ /* 0x000fe20003f46270 */
[----:B------:R-:W-:Y:S02]  /*14e0*/  UIMAD UR18, UR11, UR5, URZ ;  /* 0x000000050b1272a4 */ /* 0x000fe4000f8e023f */
[----:B------:R-:W-:Y:S02]  /*14f0*/  UIADD3.X UR20, UR22, UR37, URZ, UP0, !UPT ;  /* 0x0000002516147290 */ /* 0x000fe400087fe43f */
[----:B------:R-:W-:Y:S02]  /*1500*/  UIMAD UR11, UR11, UR13, URZ ;  /* 0x0000000d0b0b72a4 */ /* 0x000fe4000f8e023f */
[----:B------:R-:W-:Y:S01]  /*1510*/  @UP1 UIADD3 UR29, UR27, UR40, URZ ;  /* 0x000000281b1d1290 */ /* 0x000fe2000fffe03f */
[----:B------:R-:W-:Y:S01]  /*1520*/  @P0 VIADD R0, R0, 0x1 ;  /* 0x0000000100000836 */ /* 0x000fe20000000000 */
[----:B------:R-:W-:Y:S01]  /*1530*/  @!UP2 UIADD3 UR49, UR33, UR36, URZ ;  /* 0x000000242131a290 */ /* 0x000fe2000fffe03f */
[----:B------:R-:W-:Y:S01]  /*1540*/  PLOP3.LUT P0, PT, PT, PT, UP3, 0x80, 0x0 ;  /* 0x000000000000781c */ /* 0x000fe20003f0f038 */
[----:B------:R-:W-:Y:S01]  /*1550*/  @UP1 UIADD3 UR34, UR27, UR40, URZ ;  /* 0x000000281b221290 */ /* 0x000fe2000fffe03f */
[----:B------:R-:W-:Y:S01]  /*1560*/  IMAD.MOV.U32 R14, RZ, RZ, R0 ;  /* 0x000000ffff0e7224 */ /* 0x000fe200078e0000 */
[----:B------:R-:W-:Y:S01]  /*1570*/  @UP1 ULDC.64 UR8, c[0x0][0x250] ;  /* 0x0000940000081ab9 */ /* 0x000fe20000000a00 */
[----:B------:R-:W-:-:S02]  /*1580*/  UIMAD.WIDE.U32 UR36, UR10, UR13, URZ ;  /* 0x0000000d0a2472a5 */ /* 0x000fc4000f8e003f */
[----:B------:R-:W-:Y:S01]  /*1590*/  UIMAD UR13, UR10, UR20, UR11 ;  /* 0x000000140a0d72a4 */ /* 0x000fe2000f8e020b */
[----:B------:R-:W-:Y:S01]  /*15a0*/  @!P2 IADD3 R14, -R14, RZ, RZ ;  /* 0x000000ff0e0ea210 */ /* 0x000fe20007ffe1ff */
[----:B------:R-:W-:Y:S01]  /*15b0*/  @UP1 ULDC.64 UR6, c[0x0][0x248] ;  /* 0x0000920000061ab9 */ /* 0x000fe20000000a00 */
[----:B------:R-:W-:Y:S01]  /*15c0*/  @UP1 UIMAD.WIDE.U32 UR10, UR29, UR8, URZ ;  /* 0x000000081d0a12a5 */ /* 0x000fe2000f8e003f */
[----:B------:R-:W-:Y:S01]  /*15d0*/  @!P3 LOP3.LUT R14, RZ, R6, RZ, 0x33, !PT ;  /* 0x00000006ff0eb212 */ /* 0x000fe200078e33ff */
[----:B------:R-:W-:Y:S02]  /*15e0*/  @UP2 UIADD3 UR46, UR19, UR18, URZ ;  /* 0x00000012132e2290 */ /* 0x000fe4000fffe03f */
[----:B------:R-:W-:Y:S02]  /*15f0*/  @UP1 UIMAD.WIDE.U32 UR18, UR34, UR6, URZ ;  /* 0x00000006221212a5 */ /* 0x000fe4000f8e003f */
[----:B------:R-:W-:Y:S02]  /*1600*/  @!UP3 UIMAD UR21, UR47, UR61, UR56 ;  /* 0x0000003d2f15b2a4 */ /* 0x000fe4000f8e0238 */
[----:B------:R-:W-:-:S02]  /*1610*/  @UP1 UIMAD UR34, UR34, UR7, URZ ;  /* 0x00000007222212a4 */ /* 0x000fc4000f8e023f */
[----:B------:R-:W-:Y:S02]  /*1620*/  @UP1 UIMAD UR20, UR29, UR9, URZ ;  /* 0x000000091d1412a4 */ /* 0x000fe4000f8e023f */
[----:B------:R-:W-:Y:S02]  /*1630*/  @!UP3 UIMAD UR23, UR21, UR51, URZ ;  /* 0x000000331517b2a4 */ /* 0x000fe4000f8e023f */
[----:B------:R-:W-:Y:S02]  /*1640*/  USHF.R.S32.HI UR42, URZ, 0x1f, UR35 ;  /* 0x0000001f3f2a7899 */ /* 0x000fe40008011423 */
[----:B------:R-:W-:Y:S02]  /*1650*/  USHF.R.S32.HI UR51, URZ, 0x1f, UR48 ;  /* 0x0000001f3f337899 */ /* 0x000fe40008011430 */
[----:B------:R-:W-:Y:S02]  /*1660*/  USEL UR53, UR30, URZ, UP4 ;  /* 0x0000003f1e357287 */ /* 0x000fe4000a000000 */
[----:B------:R-:W-:-:S02]  /*1670*/  @UP1 UIADD3 UR39, UR11, UR20, URZ ;  /* 0x000000140b271290 */ /* 0x000fc4000fffe03f */
[----:B------:R-:W-:Y:S02]  /*1680*/  USEL UR52, UR41, URZ, UP4 ;  /* 0x0000003f29347287 */ /* 0x000fe4000a000000 */
[----:B------:R-:W-:Y:S02]  /*1690*/  UIADD3 UR31, UR37, UR13, URZ ;  /* 0x0000000d251f7290 */ /* 0x000fe4000fffe03f */
        /* <DEDUP_REMOVED lines=15> */
.L_x_592:
        /* <DEDUP_REMOVED lines=13> */
.L_x_593:
        /* <DEDUP_REMOVED lines=11> */
.L_x_594:
[----:B------:R-:W-:-:S04]  /*1910*/  UIMAD UR5, UR47, UR61, UR56 ;  /* 0x0000003d2f0572a4 */ /* 0x000fc8000f8e0238 */
[----:B------:R-:W-:-:S12]  /*1920*/  UIMAD UR5, UR5, UR58, URZ ;  /* 0x0000003a050572a4 */ /* 0x000fd8000f8e023f */
.L_x_595:
[----:B------:R-:W1:Y:S01]  /*1930*/  S2R R6, SR_TID.X ;  /* 0x0000000000067919 */ /* 0x000e620000002100 */
[----:B------:R-:W2:Y:S01]  /*1940*/  LDC.64 R4, c[0x0][0x420] ;  /* 0x00010800ff047b82 */ /* 0x000ea20000000a00 */
[----:B------:R-:W-:Y:S01]  /*1950*/  ULDC UR13, c[0x0][0x2dc] ;  /* 0x0000b700000d7ab9 */ /* 0x000fe20000000800 */
[----:B------:R-:W-:Y:S01]  /*1960*/  UIADD3 UR30, UR17, UR5, URZ ;  /* 0x00000005111e7290 */ /* 0x000fe2000fffe03f */
[----:B------:R-:W-:Y:S01]  /*1970*/  SHF.R.S32.HI R233, RZ, 0x1f, R232 ;  /* 0x0000001fffe97819 */ /* 0x000fe200000114e8 */
[----:B------:R-:W-:Y:S01]  /*1980*/  UIMAD UR5, UR13, UR61, URZ ;  /* 0x0000003d0d0572a4 */ /* 0x000fe2000f8e023f */
[----:B------:R-:W-:Y:S01]  /*1990*/  BSSY B1, `(.L_x_591) ;  /* 0x00009ed000017945 */ /* 0x000fe20003800000 */
[----:B------:R-:W-:Y:S02]  /*19a0*/  UIADD3 UR11, UR17, UR23, URZ ;  /* 0x00000017110b7290 */ /* 0x000fe4000fffe03f */
[----:B------:R-:W-:Y:S01]  /*19b0*/  UIADD3 UR23, -UR12, UR16, UR35 ;  /* 0x000000100c177290 */ /* 0x000fe2000fffe123 */
[----:B------:R-:W-:Y:S01]  /*19c0*/  ULDC UR44, c[0x0][0x398] ;  /* 0x0000e600002c7ab9 */ /* 0x000fe20000000800 */
[----:B------:R-:W-:Y:S01]  /*19d0*/  USHF.R.S32.HI UR45, URZ, 0x1f, UR56 ;  /* 0x0000001f3f2d7899 */ /* 0x000fe20008011438 */
[----:B------:R-:W-:Y:S01]  /*19e0*/  ULDC.64 UR32, c[0x0][0x2b0] ;  /* 0x0000ac0000207ab9 */ /* 0x000fe20000000a00 */
[----:B------:R-:W-:Y:S01]  /*19f0*/  ULDC.64 UR20, c[0x0][0x428] ;  /* 0x00010a0000147ab9 */ /* 0x000fe20000000a00 */
[----:B------:R-:W-:Y:S01]  /*1a00*/  UIMAD.WIDE UR32, UR11, 0x4, UR32 ;  /* 0x000000040b2078a5 */ /* 0x000fe2000f8e0220 */
[----:B------:R-:W-:Y:S01]  /*1a10*/  IMAD.U32 R11, RZ, RZ, UR20 ;  /* 0x00000014ff0b7e24 */ /* 0x000fe2000f8e00ff */
[----:B------:R-:W-:Y:S01]  /*1a20*/  UIMAD UR11, UR45, UR20, URZ ;  /* 0x000000142d0b72a4 */ /* 0x000fe2000f8e023f */
[----:B------:R-:W-:Y:S01]  /*1a30*/  ULDC.64 UR28, c[0x0][0x3e0] ;  /* 0x0000f800001c7ab9 */ /* 0x000fe20000000a00 */
[----:B------:R-:W-:-:S02]  /*1a40*/  UIADD3 UR13, UR43, -0x1, URZ ;  /* 0xffffffff2b0d7890 */ /* 0x000fc4000fffe03f */
[----:B------:R-:W-:-:S03]  /*1a50*/  UIMAD UR41, UR56, UR21, UR11 ;  /* 0x00000015382972a4 */ /* 0x000fc6000f8e020b */
[----:B------:R-:W-:Y:S01]  /*1a60*/  ULDC.64 UR20, c[0x0][0x258] ;  /* 0x0000960000147ab9 */ /* 0x000fe20000000a00 */
[----:B-1----:R-:W-:-:S04]  /*1a70*/  SHF.R.S32.HI R3, RZ, 0x1f, R6 ;  /* 0x0000001fff037819 */ /* 0x002fc80000011406 */
[CC--:B------:R-:W-:Y:S02]  /*1a80*/  LEA.HI R2, R3.reuse, R6.reuse, RZ, 0x5 ;  /* 0x0000000603027211 */ /* 0x0c0fe400078f28ff */
[----:B------:R-:W-:Y:S02]  /*1a90*/  LEA.HI R3, R3, R6, RZ, 0x3 ;  /* 0x0000000603037211 */ /* 0x000fe400078f18ff */
[----:B------:R-:W-:Y:S02]  /*1aa0*/  LOP3.LUT R0, R2, 0xffffffe0, RZ, 0xc0, !PT ;  /* 0xffffffe002007812 */ /* 0x000fe400078ec0ff */
[----:B------:R-:W-:-:S03]  /*1ab0*/  SHF.R.S32.HI R2, RZ, 0x5, R2 ;  /* 0x00000005ff027819 */ /* 0x000fc60000011402 */
[----:B------:R-:W-:Y:S01]  /*1ac0*/  IMAD.IADD R0, R6, 0x1, -R0 ;  /* 0x0000000106007824 */ /* 0x000fe200078e0a00 */
[----:B------:R-:W-:Y:S01]  /*1ad0*/  IADD3 R6, P0, R232, UR10, RZ ;  /* 0x0000000ae8067c10 */ /* 0x000fe2000ff1e0ff */
[----:B------:R-:W-:Y:S02]  /*1ae0*/  ULDC.64 UR10, c[0x0][0x210] ;  /* 0x00008400000a7ab9 */ /* 0x000fe40000000a00 */
[----:B------:R-:W-:Y:S01]  /*1af0*/  IMAD R10, R2, UR5, R0 ;  /* 0x00000005020a7c24 */ /* 0x000fe2000f8e0200 */
[----:B------:R-:W-:Y:S01]  /*1b00*/  USHF.L.U32 UR5, UR5, 0x6, URZ ;  /* 0x0000000605057899 */ /* 0x000fe2000800063f */
[----:B------:R-:W-:Y:S01]  /*1b10*/  IADD3.X R7, R233, UR49, RZ, P0, !PT ;  /* 0x00000031e9077c10 */ /* 0x000fe200087fe4ff */
[----:B--2---:R-:W-:Y:S01]  /*1b20*/  IMAD R0, R4, UR22, RZ ;  /* 0x0000001604007c24 */ /* 0x004fe2000f8e02ff */
[----:B------:R-:W-:Y:S01]  /*1b30*/  SHF.R.S32.HI R2, RZ, 0x3, R3 ;  /* 0x00000003ff027819 */ /* 0x000fe20000011403 */
[----:B------:R-:W-:Y:S02]  /*1b40*/  UIADD3 UR19, UP2, UP0, UR36, UR5, UR48 ;  /* 0x0000000524137290 */ /* 0x000fe4000f85e030 */
[----:B------:R-:W-:Y:S01]  /*1b50*/  USHF.R.S32.HI UR5, URZ, 0x1f, UR5 ;  /* 0x0000001f3f057899 */ /* 0x000fe20008011405 */
[----:B------:R-:W-:Y:S01]  /*1b60*/  IMAD R0, R5, UR17, R0 ;  /* 0x0000001105007c24 */ /* 0x000fe2000f8e0200 */
[----:B------:R-:W-:Y:S01]  /*1b70*/  IADD3 R8, P0, R2, UR17, RZ ;  /* 0x0000001102087c10 */ /* 0x000fe2000ff1e0ff */
[----:B------:R-:W-:Y:S01]  /*1b80*/  IMAD.WIDE.U32 R6, R4, UR17, R6 ;  /* 0x0000001104067c25 */ /* 0x000fe2000f8e0006 */
[----:B------:R-:W-:Y:S01]  /*1b90*/  UIADD3.X UR17, UR31, UR5, UR51, UP2, UP0 ;  /* 0x000000051f117290 */ /* 0x000fe200097e0433 */
[----:B------:R-:W-:Y:S01]  /*1ba0*/  SHF.R.S32.HI R20, RZ, 0x1f, R2 ;  /* 0x0000001fff147819 */ /* 0x000fe20000011402 */
[----:B------:R-:W-:Y:S01]  /*1bb0*/  UIADD3 UR5, UR23, -UR44, URZ ;  /* 0x8000002c17057290 */ /* 0x000fe2000fffe03f */
[----:B------:R-:W-:Y:S01]  /*1bc0*/  IMAD.IADD R7, R7, 0x1, R0 ;  /* 0x0000000107077824 */ /* 0x000fe200078e0200 */
[----:B------:R-:W-:Y:S01]  /*1bd0*/  UIADD3 UR19, UP2, UP0, UR53, UR19, UR54 ;  /* 0x0000001335137290 */ /* 0x000fe2000f85e036 */
[----:B------:R-:W-:Y:S01]  /*1be0*/  IADD3.X R0, R20, UR22, RZ, P0, !PT ;  /* 0x0000001614007c10 */ /* 0x000fe200087fe4ff */
[----:B------:R-:W-:Y:S01]  /*1bf0*/  USHF.R.S32.HI UR23, URZ, 0x1f, UR5 ;  /* 0x0000001f3f177899 */ /* 0x000fe20008011405 */
[----:B------:R-:W-:Y:S01]  /*1c00*/  IMAD.WIDE.U32 R6, R11, UR56, R6 ;  /* 0x000000380b067c25 */ /* 0x000fe2000f8e0006 */
[----:B------:R-:W-:-:S02]  /*1c10*/  UIADD3.X UR17, UR52, UR17, UR46, UP2, UP0 ;  /* 0x0000001134117290 */ /* 0x000fc400097e042e */
[----:B------:R-:W-:Y:S01]  /*1c20*/  ULEA.HI UR23, UR23, UR5, URZ, 0x6 ;  /* 0x0000000517177291 */ /* 0x000fe2000f8f303f */
[----:B------:R-:W-:Y:S01]  /*1c30*/  IMAD R0, R0, UR24, RZ ;  /* 0x0000001800007c24 */ /* 0x000fe2000f8e02ff */
[----:B------:R-:W-:Y:S01]  /*1c40*/  ULDC.64 UR36, c[0x0][0x400] ;  /* 0x0001000000247ab9 */ /* 0x000fe20000000a00 */
[----:B------:R-:W-:Y:S01]  /*1c50*/  UIMAD UR5, UR45, UR20, URZ ;  /* 0x000000142d0572a4 */ /* 0x000fe2000f8e023f */
[----:B------:R-:W-:Y:S01]  /*1c60*/  VIADD R7, R7, UR41 ;  /* 0x0000002907077c36 */ /* 0x000fe20008000000 */
[----:B------:R-:W-:Y:S01]  /*1c70*/  USHF.R.S32.HI UR23, URZ, 0x6, UR23 ;  /* 0x000000063f177899 */ /* 0x000fe20008011417 */
[----:B------:R-:W-:Y:S01]  /*1c80*/  IMAD R3, R8, UR25, R0 ;  /* 0x0000001908037c24 */ /* 0x000fe2000f8e0200 */
[----:B------:R-:W-:Y:S01]  /*1c90*/  IADD3 R0, P0, R10, UR19, RZ ;  /* 0x000000130a007c10 */ /* 0x000fe2000ff1e0ff */
[----:B------:R-:W-:Y:S01]  /*1ca0*/  IMAD.WIDE.U32 R8, R8, UR24, R232 ;  /* 0x0000001808087c25 */ /* 0x000fe2000f8e00e8 */
[----:B------:R-:W-:Y:S02]  /*1cb0*/  UISETP.LT.AND UP0, UPT, URZ, UR23, UPT ;  /* 0x000000173f00728c */ /* 0x000fe4000bf01270 */
[----:B------:R-:W-:Y:S01]  /*1cc0*/  LEA.HI.X.SX32 R10, R10, UR17, 0x1, P0 ;  /* 0x000000110a0a7c11 */ /* 0x000fe200080f0eff */
[----:B------:R-:W-:Y:S01]  /*1cd0*/  ULDC.64 UR48, c[0x0][0x478] ;  /* 0x00011e0000307ab9 */ /* 0x000fe20000000a00 */
[----:B------:R-:W-:Y:S01]  /*1ce0*/  USEL UR23, URZ, UR23, !UP0 ;  /* 0x000000173f177287 */ /* 0x000fe2000c000000 */
[----:B------:R-:W-:Y:S01]  /*1cf0*/  LEA R218, P0, R0, UR36, 0x2 ;  /* 0x0000002400da7c11 */ /* 0x000fe2000f8010ff */
[----:B------:R-:W-:Y:S01]  /*1d00*/  UIMAD UR5, UR56, UR21, UR5 ;  /* 0x00000015380572a4 */ /* 0x000fe2000f8e0205 */
[----:B------:R-:W-:Y:S01]  /*1d10*/  IADD3 R8, P2, R8, UR55, RZ ;  /* 0x0000003708087c10 */ /* 0x000fe2000ff5e0ff */
[----:B------:R-:W-:Y:S01]  /*1d20*/  UISETP.GT.AND UP0, UPT, UR43, UR23, UPT ;  /* 0x000000172b00728c */ /* 0x000fe2000bf04270 */
[----:B------:R-:W-:Y:S01]  /*1d30*/  LEA.HI.X R219, R0, UR37, R10, 0x2, P0 ;  /* 0x0000002500db7c11 */ /* 0x000fe200080f140a */
[-C--:B------:R-:W-:Y:S01]  /*1d40*/  IMAD R0, R20, R4.reuse, RZ ;  /* 0x0000000414007224 */ /* 0x080fe200078e02ff */
[----:B------:R-:W-:Y:S01]  /*1d50*/  IADD3.X R9, R9, UR50, R3, P2, !PT ;  /* 0x0000003209097c10 */ /* 0x000fe200097fe403 */
[----:B------:R-:W-:Y:S01]  /*1d60*/  IMAD.U32 R3, RZ, RZ, UR20 ;  /* 0x00000014ff037e24 */ /* 0x000fe2000f8e00ff */
[----:B------:R-:W-:Y:S01]  /*1d70*/  UIMAD.WIDE UR30, UR30, 0x4, UR48 ;  /* 0x000000041e1e78a5 */ /* 0x000fe2000f8e0230 */
[----:B------:R-:W-:Y:S01]  /*1d80*/  PLOP3.LUT P0, PT, PT, PT, UP0, 0x80, 0x0 ;  /* 0x000000000000781c */ /* 0x000fe20003f0f008 */
[C---:B------:R-:W-:Y:S01]  /*1d90*/  IMAD R0, R2.reuse, R5, R0 ;  /* 0x0000000502007224 */ /* 0x040fe200078e0200 */
[----:B------:R-:W-:Y:S01]  /*1da0*/  UMOV UR20, UR32 ;  /* 0x0000002000147c82 */ /* 0x000fe20008000000 */
[----:B------:R-:W-:Y:S01]  /*1db0*/  IMAD.WIDE.U32 R6, R2, R4, R6 ;  /* 0x0000000402067225 */ /* 0x000fe200078e0006 */
[----:B------:R-:W-:-:S02]  /*1dc0*/  UMOV UR19, UR33 ;  /* 0x0000002100137c82 */ /* 0x000fc40008000000 */
[----:B------:R-:W-:Y:S01]  /*1dd0*/  UMOV UR22, UR30 ;  /* 0x0000001e00167c82 */ /* 0x000fe20008000000 */
[----:B------:R-:W-:Y:S01]  /*1de0*/  IMAD.WIDE.U32 R8, R3, UR56, R8 ;  /* 0x0000003803087c25 */ /* 0x000fe2000f8e0008 */
[----:B------:R-:W-:Y:S01]  /*1df0*/  LEA R228, P2, R6, UR28, 0x1 ;  /* 0x0000001c06e47c11 */ /* 0x000fe2000f8408ff */
[----:B------:R-:W-:Y:S02]  /*1e00*/  UMOV UR21, UR31 ;  /* 0x0000001f00157c82 */ /* 0x000fe40008000000 */
[----:B------:R-:W-:Y:S01]  /*1e10*/  IMAD.IADD R3, R7, 0x1, R0 ;  /* 0x0000000107037824 */ /* 0x000fe200078e0200 */
[----:B------:R-:W-:Y:S01]  /*1e20*/  LEA R230, P3, R8, UR10, 0x1 ;  /* 0x0000000a08e67c11 */ /* 0x000fe2000f8608ff */
[----:B------:R-:W-:-:S03]  /*1e30*/  VIADD R12, R9, UR5 ;  /* 0x00000005090c7c36 */ /* 0x000fc60008000000 */
        /* <DEDUP_REMOVED lines=22> */
.L_x_597:
        /* <DEDUP_REMOVED lines=19> */
.L_x_598:
        /* <DEDUP_REMOVED lines=38> */
.L_x_600:
[----:B------:R-:W-:Y:S05]  /*2330*/  BSYNC B0 ;  /* 0x0000000000007941 */ /* 0x000fea0003800000 */
.L_x_599:
        /* <DEDUP_REMOVED lines=18> */
.L_x_602:
[----:B------:R-:W-:Y:S05]  /*2460*/  BSYNC B0 ;  /* 0x0000000000007941 */ /* 0x000fea0003800000 */
.L_x_601:
        /* <DEDUP_REMOVED lines=18> */
.L_x_604:
[----:B------:R-:W-:Y:S05]  /*2590*/  BSYNC B0 ;  /* 0x0000000000007941 */ /* 0x000fea0003800000 */
.L_x_603:
        /* <DEDUP_REMOVED lines=18> */
.L_x_606:
[----:B------:R-:W-:Y:S05]  /*26c0*/  BSYNC B0 ;  /* 0x0000000000007941 */ /* 0x000fea0003800000 */
.L_x_605:
        /* <DEDUP_REMOVED lines=30> */
.L_x_608:
[----:B------:R-:W-:Y:S05]  /*28b0*/  BSYNC B0 ;  /* 0x0000000000007941 */ /* 0x000fea0003800000 */
.L_x_607:
        /* <DEDUP_REMOVED lines=18> */
.L_x_610:
[----:B------:R-:W-:Y:S05]  /*29e0*/  BSYNC B0 ;  /* 0x0000000000007941 */ /* 0x000fea0003800000 */
.L_x_609:
        /* <DEDUP_REMOVED lines=18> */
.L_x_612:
[----:B------:R-:W-:Y:S05]  /*2b10*/  BSYNC B0 ;  /* 0x0000000000007941 */ /* 0x000fea0003800000 */
.L_x_611:
        /* <DEDUP_REMOVED lines=18> */
.L_x_596:
        /* <DEDUP_REMOVED lines=29> */
.L_x_615:
[----:B------:R-:W-:Y:S05]  /*2e10*/  BSYNC B0 ;  /* 0x0000000000007941 */ /* 0x000fea0003800000 */
.L_x_614:
        /* <DEDUP_REMOVED lines=27> */
.L_x_617:
[----:B------:R-:W-:Y:S05]  /*2fd0*/  BSYNC B0 ;  /* 0x0000000000007941 */ /* 0x000fea0003800000 */
.L_x_616:
        /* <DEDUP_REMOVED lines=12> */
.L_x_619:
        /* <DEDUP_REMOVED lines=20> */
.L_x_620:
[----:B------:R-:W-:Y:S05]  /*31e0*/  BSYNC B0 ;  /* 0x0000000000007941 */ /* 0x000fea0003800000 */
.L_x_618:
        /* <DEDUP_REMOVED lines=13> */
.L_x_622:
        /* <DEDUP_REMOVED lines=29> */
.L_x_623:
[----:B------:R-:W-:Y:S05]  /*3490*/  BSYNC B0 ;  /* 0x0000000000007941 */ /* 0x000fea0003800000 */
.L_x_621:
        /* <DEDUP_REMOVED lines=55> */
.L_x_625:
[----:B------:R-:W-:Y:S05]  /*3810*/  BSYNC B0 ;  /* 0x0000000000007941 */ /* 0x000fea0003800000 */
.L_x_624:
        /* <DEDUP_REMOVED lines=33> */
.L_x_627:
[----:B------:R-:W-:Y:S05]  /*3a30*/  BSYNC B0 ;  /* 0x0000000000007941 */ /* 0x000fea0003800000 */
.L_x_626:
        /* <DEDUP_REMOVED lines=34> */
.L_x_629:
[----:B------:R-:W-:Y:S05]  /*3c60*/  BSYNC B0 ;  /* 0x0000000000007941 */ /* 0x000fea0003800000 */
.L_x_628:
        /* <DEDUP_REMOVED lines=33> */
.L_x_631:
[----:B------:R-:W-:Y:S05]  /*3e80*/  BSYNC B0 ;  /* 0x0000000000007941 */ /* 0x000fea0003800000 */
.L_x_630:
        /* <DEDUP_REMOVED lines=42> */
.L_x_633:
[----:B------:R-:W-:Y:S05]  /*4130*/  BSYNC B0 ;  /* 0x0000000000007941 */ /* 0x000fea0003800000 */
.L_x_632:
        /* <DEDUP_REMOVED lines=32> */
.L_x_635:
[----:B------:R-:W-:Y:S05]  /*4340*/  BSYNC B0 ;  /* 0x0000000000007941 */ /* 0x000fea0003800000 */
.L_x_634:
        /* <DEDUP_REMOVED lines=32> */
.L_x_637:
[----:B------:R-:W-:Y:S05]  /*4550*/  BSYNC B0 ;  /* 0x0000000000007941 */ /* 0x000fea0003800000 */
.L_x_636:
        /* <DEDUP_REMOVED lines=32> */
.L_x_639:
[----:B------:R-:W-:Y:S05]  /*4760*/  BSYNC B0 ;  /* 0x0000000000007941 */ /* 0x000fea0003800000 */
.L_x_638:
[----:B------:R-:W-:Y:S01]  /*4770*/  ULDC.64 UR8, c[0x0][0x3c8] ;  /* 0x0000f20000087ab9 */ /* 0x000fe20000000a00 */
[----:B------:R-:W-:Y:S01]  /*4780*/  USHF.R.S32.HI UR6, URZ, 0x1f, UR56 ;  /* 0x0000001f3f067899 */ /* 0x000fe20008011438 */
[----:B-1----:R-:W2:Y:S01]  /*4790*/  LDL R8, [R1+0x14] ;  /* 0x0000140001087983 */ /* 0x002ea20000100800 */
[----:B------:R-:W-:Y:S01]  /*47a0*/  UISETP.NE.U32.AND UP1, UPT, UR8, URZ, UPT ;  /* 0x0000003f0800728c */ /* 0x000fe2000bf25070 */
[----:B------:R-:W-:Y:S02]  /*47b0*/  SHF.R.S32.HI R7, RZ, 0x1f, R246 ;  /* 0x0000001fff077819 */ /* 0x000fe400000114f6 */
[----:B------:R-:W-:Y:S01]  /*47c0*/  ISETP.NE.AND P3, PT, R16, RZ, PT ;  /* 0x000000ff1000720c */ /* 0x000fe20003f65270 */
[----:B------:R-:W-:Y:S01]  /*47d0*/  UISETP.NE.AND.EX UP1, UPT, UR9, URZ, UPT, UP1 ;  /* 0x0000003f0900728c */ /* 0x000fe2000bf25310 */
[----:B------:R-:W-:Y:S01]  /*47e0*/  ISETP.NE.AND P6, PT, R17, RZ, PT ;  /* 0x000000ff1100720c */ /* 0x000fe20003fc5270 */
[----:B------:R-:W0:Y:S01]  /*47f0*/  LDGDEPBAR ;  /* 0x00000000000079af */ /* 0x000e220000000000 */
[----:B------:R-:W-:-:S02]  /*4800*/  ISETP.NE.AND P5, PT, R19, RZ, PT ;  /* 0x000000ff1300720c */ /* 0x000fc40003fa5270 */
[----:B------:R-:W-:Y:S01]  /*4810*/  ISETP.NE.AND P4, PT, R18, RZ, PT ;  /* 0x000000ff1200720c */ /* 0x000fe20003f85270 */
[----:B------:R-:W-:Y:S01]  /*4820*/  IMAD.MOV.U32 R244, RZ, RZ, 0x7f800000 ;  /* 0x7f800000fff47424 */ /* 0x000fe200078e00ff */
[----:B------:R-:W-:Y:S01]  /*4830*/  PLOP3.LUT P0, PT, PT, PT, UP1, 0x80, 0x0 ;  /* 0x000000000000781c */ /* 0x000fe20003f0f018 */
[----:B------:R-:W-:Y:S01]  /*4840*/  IMAD.MOV.U32 R245, RZ, RZ, 0x7f800000 ;  /* 0x7f800000fff57424 */ /* 0x000fe200078e00ff */
[----:B------:R-:W-:Y:S01]  /*4850*/  SHF.R.S32.HI R5, RZ, 0x1f, R11 ;  /* 0x0000001fff057819 */ /* 0x000fe2000001140b */
[----:B------:R-:W-:Y:S01]  /*4860*/  IMAD.MOV.U32 R242, RZ, RZ, 0x7f800000 ;  /* 0x7f800000fff27424 */ /* 0x000fe200078e00ff */
[----:B------:R-:W-:Y:S01]  /*4870*/  @UP1 ULDC.64 UR10, c[0x0][0x3d0] ;  /* 0x0000f400000a1ab9 */ /* 0x000fe20000000a00 */
[----:B------:R-:W-:Y:S01]  /*4880*/  @UP1 UMOV UR7, UR6 ;  /* 0x0000000600071c82 */ /* 0x000fe20008000000 */
[----:B------:R-:W-:Y:S01]  /*4890*/  @UP1 UIMAD UR5, UR57, UR10, URZ ;  /* 0x0000000a390512a4 */ /* 0x000fe2000f8e023f */
[----:B------:R-:W-:Y:S01]  /*48a0*/  @UP1 UMOV UR6, UR56 ;  /* 0x0000003800061c82 */ /* 0x000fe20008000000 */
[----:B------:R-:W-:Y:S01]  /*48b0*/  IMAD.MOV.U32 R243, RZ, RZ, 0x7f800000 ;  /* 0x7f800000fff37424 */ /* 0x000fe200078e00ff */
[----:B------:R-:W-:-:S02]  /*48c0*/  @UP1 UIMAD.WIDE.U32 UR6, UR47, UR10, UR6 ;  /* 0x0000000a2f0612a5 */ /* 0x000fc4000f8e0006 */
[----:B------:R-:W-:Y:S02]  /*48d0*/  @UP1 UIMAD UR5, UR47, UR11, UR5 ;  /* 0x0000000b2f0512a4 */ /* 0x000fe4000f8e0205 */
[----:B------:R-:W-:Y:S02]  /*48e0*/  @UP1 ULEA UR8, UP0, UR6, UR8, 0x2 ;  /* 0x0000000806081291 */ /* 0x000fe4000f80103f */
[----:B------:R-:W-:Y:S01]  /*48f0*/  @UP1 UIADD3 UR5, UR7, UR5, URZ ;  /* 0x0000000507051290 */ /* 0x000fe2000fffe03f */
[----:B------:R-:W-:Y:S01]  /*4900*/  IMAD.MOV.U32 R214, RZ, RZ, 0x20 ;  /* 0x00000020ffd67424 */ /* 0x000fe200078e00ff */
[----:B------:R-:W-:Y:S01]  /*4910*/  ULDC UR25, c[0x0][0x2d0] ;  /* 0x0000b40000197ab9 */ /* 0x000fe20000000800 */
[----:B------:R-:W-:Y:S01]  /*4920*/  IMAD.MOV.U32 R200, RZ, RZ, 0x40 ;  /* 0x00000040ffc87424 */ /* 0x000fe200078e00ff */
[----:B------:R-:W-:Y:S01]  /*4930*/  @UP1 ULEA.HI.X UR9, UR6, UR9, UR5, 0x2, UP0 ;  /* 0x0000000906091291 */ /* 0x000fe200080f1405 */
[----:B------:R-:W-:Y:S01]  /*4940*/  IMAD.U32 R2, RZ, RZ, UR8 ;  /* 0x00000008ff027e24 */ /* 0x000fe2000f8e00ff */
[C---:B--234-:R-:W-:Y:S01]  /*4950*/  SHF.L.U64.HI R0, R246.reuse, 0x2, R7 ;  /* 0x00000002f6007819 */ /* 0x05cfe20000010207 */
[----:B------:R-:W-:Y:S01]  /*4960*/  @UP1 ULDC UR5, c[0x0][0x2e8] ;  /* 0x0000ba0000051ab9 */ /* 0x000fe20000000800 */
[----:B------:R-:W-:Y:S01]  /*4970*/  IMAD.MOV.U32 R226, RZ, RZ, R220 ;  /* 0x000000ffffe27224 */ /* 0x000fe200078e00dc */
[----:B------:R-:W-:Y:S01]  /*4980*/  CS2R R158, SRZ ;  /* 0x00000000009e7805 */ /* 0x000fe2000001ff00 */
[----:B------:R-:W-:Y:S01]  /*4990*/  IMAD.U32 R3, RZ, RZ, UR9 ;  /* 0x00000009ff037e24 */ /* 0x000fe2000f8e00ff */
[----:B------:R-:W-:Y:S01]  /*49a0*/  CS2R R156, SRZ ;  /* 0x00000000009c7805 */ /* 0x000fe2000001ff00 */
[----:B------:R-:W-:Y:S01]  /*49b0*/  IMAD.SHL.U32 R251, R246, 0x4, RZ ;  /* 0x00000004f6fb7824 */ /* 0x000fe200078e00ff */
[----:B------:R-:W-:-:S02]  /*49c0*/  CS2R R162, SRZ ;  /* 0x0000000000a27805 */ /* 0x000fc4000001ff00 */
[----:B------:R-:W-:Y:S01]  /*49d0*/  CS2R R160, SRZ ;  /* 0x0000000000a07805 */ /* 0x000fe2000001ff00 */
[----:B------:R1:W2:Y:S01]  /*49e0*/  @P0 LDG.E R6, desc[UR14][R2.64] ;  /* 0x0000000e02060981 */ /* 0x0002a2000c1e1900 */
        /* <DEDUP_REMOVED lines=24> */
[----:B-1----:R-:W-:Y:S01]  /*4b70*/  IMAD.SHL.U32 R2, R246, 0x4, RZ ;  /* 0x00000004f6027824 */ /* 0x002fe200078e00ff */
[----:B------:R-:W-:Y:S02]  /*4b80*/  CS2R R106, SRZ ;  /* 0x00000000006a7805 */ /* 0x000fe4000001ff00 */
[----:B------:R-:W-:Y:S02]  /*4b90*/  CS2R R104, SRZ ;  /* 0x0000000000687805 */ /* 0x000fe4000001ff00 */
[----:B------:R-:W-:Y:S02]  /*4ba0*/  CS2R R102, SRZ ;  /* 0x0000000000667805 */ /* 0x000fe4000001ff00 */
[----:B------:R-:W-:Y:S02]  /*4bb0*/  CS2R R100, SRZ ;  /* 0x0000000000647805 */ /* 0x000fe4000001ff00 */
[----:B------:R-:W-:-:S02]  /*4bc0*/  IADD3 R2, P2, R2, UR20, RZ ;  /* 0x0000001402027c10 */ /* 0x000fc4000ff5e0ff */
[----:B------:R-:W-:Y:S02]  /*4bd0*/  CS2R R94, SRZ ;  /* 0x00000000005e7805 */ /* 0x000fe4000001ff00 */
[----:B------:R-:W-:Y:S02]  /*4be0*/  CS2R R92, SRZ ;  /* 0x00000000005c7805 */ /* 0x000fe4000001ff00 */
[----:B------:R-:W-:Y:S02]  /*4bf0*/  CS2R R98, SRZ ;  /* 0x0000000000627805 */ /* 0x000fe4000001ff00 */
[----:B------:R-:W-:Y:S02]  /*4c00*/  IADD3.X R3, R0, UR19, RZ, P2, !PT ;  /* 0x0000001300037c10 */ /* 0x000fe400097fe4ff */
[----:B------:R-:W-:Y:S01]  /*4c10*/  CS2R R96, SRZ ;  /* 0x0000000000607805 */ /* 0x000fe2000001ff00 */
[----:B------:R-:W2:Y:S01]  /*4c20*/  @P0 MUFU.RCP R0, UR5 ;  /* 0x0000000500000d08 */ /* 0x000ea20008001000 */
[----:B------:R-:W-:-:S02]  /*4c30*/  @!P3 LEA R4, P2, R11, UR20, 0x2 ;  /* 0x000000140b04bc11 */ /* 0x000fc4000f8410ff */
[----:B------:R-:W-:Y:S01]  /*4c40*/  CS2R R90, SRZ ;  /* 0x00000000005a7805 */ /* 0x000fe2000001ff00 */
[----:B------:R-:W5:Y:S01]  /*4c50*/  @!P6 LDG.E R244, desc[UR14][R2.64] ;  /* 0x0000000e02f4e981 */ /* 0x000f62000c1e1900 */
[----:B------:R-:W-:Y:S02]  /*4c60*/  CS2R R88, SRZ ;  /* 0x0000000000587805 */ /* 0x000fe4000001ff00 */
[----:B------:R-:W-:Y:S02]  /*4c70*/  @!P3 LEA.HI.X R5, R11, UR19, R5, 0x2, P2 ;  /* 0x000000130b05bc11 */ /* 0x000fe400090f1405 */
[----:B------:R-:W-:Y:S01]  /*4c80*/  CS2R R86, SRZ ;  /* 0x0000000000567805 */ /* 0x000fe2000001ff00 */
[----:B------:R-:W5:Y:S01]  /*4c90*/  @!P5 LDG.E R245, desc[UR14][R2.64+0x20] ;  /* 0x0000200e02f5d981 */ /* 0x000f62000c1e1900 */
[----:B------:R-:W-:Y:S02]  /*4ca0*/  CS2R R84, SRZ ;  /* 0x0000000000547805 */ /* 0x000fe4000001ff00 */
[----:B------:R-:W-:-:S02]  /*4cb0*/  CS2R R78, SRZ ;  /* 0x00000000004e7805 */ /* 0x000fc4000001ff00 */
[----:B------:R-:W-:Y:S01]  /*4cc0*/  CS2R R76, SRZ ;  /* 0x00000000004c7805 */ /* 0x000fe2000001ff00 */
[----:B------:R1:W5:Y:S01]  /*4cd0*/  @!P4 LDG.E R242, desc[UR14][R2.64+0x80] ;  /* 0x0000800e02f2c981 */ /* 0x000362000c1e1900 */
[----:B------:R-:W-:Y:S01]  /*4ce0*/  UIADD3 UR5, UR35, UR16, URZ ;  /* 0x0000001023057290 */ /* 0x000fe2000fffe03f */
[----:B------:R-:W-:Y:S02]  /*4cf0*/  CS2R R82, SRZ ;  /* 0x0000000000527805 */ /* 0x000fe4000001ff00 */
[----:B------:R-:W-:Y:S01]  /*4d00*/  CS2R R80, SRZ ;  /* 0x0000000000507805 */ /* 0x000fe2000001ff00 */
[----:B------:R3:W5:Y:S01]  /*4d10*/  @!P3 LDG.E R243, desc[UR14][R4.64] ;  /* 0x0000000e04f3b981 */ /* 0x000762000c1e1900 */
[----:B------:R-:W-:Y:S01]  /*4d20*/  UIADD3 UR24, -UR12, 0x80, UR5 ;  /* 0x000000800c187890 */ /* 0x000fe2000fffe105 */
        /* <DEDUP_REMOVED lines=18> */
[----:B------:R-:W-:Y:S01]  /*4e50*/  CS2R R38, SRZ ;  /* 0x0000000000267805 */ /* 0x000fe2000001ff00 */
[----:B-1----:R-:W-:Y:S01]  /*4e60*/  VIADD R2, R217, 0x2000 ;  /* 0x00002000d9027836 */ /* 0x002fe20000000000 */
[----:B------:R-:W-:Y:S01]  /*4e70*/  CS2R R36, SRZ ;  /* 0x0000000000247805 */ /* 0x000fe2000001ff00 */
[----:B------:R-:W-:Y:S01]  /*4e80*/  VIADD R3, R215, 0x2000 ;  /* 0x00002000d7037836 */ /* 0x000fe20000000000 */
[----:B------:R-:W-:Y:S01]  /*4e90*/  ULDC UR17, c[0x0][0x394] ;  /* 0x0000e50000117ab9 */ /* 0x000fe20000000800 */
[----:B------:R-:W-:Y:S01]  /*4ea0*/  ULDC UR30, c[0x0][0x398] ;  /* 0x0000e600001e7ab9 */ /* 0x000fe20000000800 */
[----:B------:R-:W-:Y:S01]  /*4eb0*/  SEL R207, R2, R217, !P1 ;  /* 0x000000d902cf7207 */ /* 0x000fe20004800000 */
[----:B------:R-:W-:Y:S01]  /*4ec0*/  ULDC UR29, c[0x0][0x2dc] ;  /* 0x0000b700001d7ab9 */ /* 0x000fe20000000800 */
[----:B------:R-:W-:Y:S01]  /*4ed0*/  SEL R3, R3, R215, !P1 ;  /* 0x000000d703037207 */ /* 0x000fe20004800000 */
[----:B------:R-:W-:Y:S01]  /*4ee0*/  ULDC UR28, c[0x0][0x270] ;  /* 0x00009c00001c7ab9 */ /* 0x000fe20000000800 */
[----:B------:R-:W-:-:S02]  /*4ef0*/  SHF.L.U64.HI R250, R246, 0x2, R7 ;  /* 0x00000002f6fa7819 */ /* 0x000fc40000010207 */
[----:B------:R-:W-:Y:S02]  /*4f00*/  LEA R207, R207, UR4, 0x1 ;  /* 0x00000004cfcf7c11 */ /* 0x000fe4000f8e08ff */
[----:B------:R-:W-:Y:S01]  /*4f10*/  LEA R208, R3, UR4, 0x1 ;  /* 0x0000000403d07c11 */ /* 0x000fe2000f8e08ff */
[----:B------:R-:W-:Y:S01]  /*4f20*/  UMOV UR5, URZ ;  /* 0x0000003f00057c82 */ /* 0x000fe20008000000 */
[----:B------:R-:W-:Y:S01]  /*4f30*/  UMOV UR18, UR17 ;  /* 0x0000001100127c82 */ /* 0x000fe20008000000 */
[----:B------:R-:W-:Y:S01]  /*4f40*/  UIADD3 UR24, UR24, -UR44, URZ ;  /* 0x8000002c18187290 */ /* 0x000fe2000fffe03f */
[----:B------:R-:W-:Y:S01]  /*4f50*/  ULDC UR17, c[0x0][0x2ec] ;  /* 0x0000bb0000117ab9 */ /* 0x000fe20000000800 */
[C---:B------:R-:W-:Y:S02]  /*4f60*/  LOP3.LUT P3, RZ, R8.reuse, 0x4, RZ, 0xc0, !PT ;  /* 0x0000000408ff7812 */ /* 0x040fe4000786c0ff */
[----:B------:R-:W-:Y:S02]  /*4f70*/  LOP3.LUT P2, RZ, R8, 0x4, RZ, 0xc0, !PT ;  /* 0x0000000408ff7812 */ /* 0x000fe4000784c0ff */
[----:B------:R-:W-:Y:S01]  /*4f80*/  SEL R200, R200, 0xffffffc0, !P3 ;  /* 0xffffffc0c8c87807 */ /* 0x000fe20005800000 */
[----:B--2---:R-:W-:-:S05]  /*4f90*/  @P0 FMUL.FTZ R0, R6, R0 ;  /* 0x0000000006000220 */ /* 0x004fca0000410000 */
[----:B------:R-:W-:Y:S01]  /*4fa0*/  @P0 R2UR UR6, R0 ;  /* 0x00000000000602ca */ /* 0x000fe200000e0000 */
[----:B------:R-:W-:Y:S01]  /*4fb0*/  VIADD R0, R246, 0xffffffc0 ;  /* 0xffffffc0f6007836 */ /* 0x000fe20000000000 */
[----:B------:R-:W-:-:S04]  /*4fc0*/  LOP3.LUT P0, RZ, R8, 0x2, RZ, 0xc0, !PT ;  /* 0x0000000208ff7812 */ /* 0x000fc8000780c0ff */
[----:B------:R-:W-:Y:S01]  /*4fd0*/  SHF.R.S32.HI R2, RZ, 0x1f, R0 ;  /* 0x0000001fff027819 */ /* 0x000fe20000011400 */
[----:B------:R-:W-:Y:S01]  /*4fe0*/  IMAD.SHL.U32 R248, R0, 0x4, RZ ;  /* 0x0000000400f87824 */ /* 0x000fe200078e00ff */
[----:B------:R-:W-:Y:S02]  /*4ff0*/  SEL R214, R214, 0xffffffe0, !P0 ;  /* 0xffffffe0d6d67807 */ /* 0x000fe40004000000 */
[----:B------:R-:W-:-:S03]  /*5000*/  SHF.L.U64.HI R249, R0, 0x2, R2 ;  /* 0x0000000200f97819 */ /* 0x000fc60000010202 */
[----:B---3--:R-:W-:-:S05]  /*5010*/  @UP1 UMOV UR5, UR6 ;  /* 0x0000000600051c82 */ /* 0x008fca0008000000 */
.L_x_644:
[----:B------:R-:W0:Y:S01]  /*5020*/  LDGDEPBAR ;  /* 0x00000000000079af */ /* 0x000e220000000000 */
[----:B------:R-:W-:Y:S01]  /*5030*/  IMAD.IADD R0, R208, 0x1, R214 ;  /* 0x00000001d0007824 */ /* 0x000fe200078e02d6 */
[----:B------:R-:W-:Y:S01]  /*5040*/  IADD3 R2, P0, R251, UR22, RZ ;  /* 0x00000016fb027c10 */ /* 0x000fe2000ff1e0ff */
[----:B------:R-:W-:Y:S03]  /*5050*/  USHF.L.U32 UR6, UR13, 0x6, URZ ;  /* 0x000000060d067899 */ /* 0x000fe6000800063f */
[----:B------:R-:W2:Y:S01]  /*5060*/  LDL R204, [R1+0x4] ;  /* 0x0000040001cc7983 */ /* 0x000ea20000100800 */
[----:B------:R-:W-:Y:S01]  /*5070*/  UMOV UR8, UR59 ;  /* 0x0000003b00087c82 */ /* 0x000fe20008000000 */
[----:B------:R-:W-:Y:S01]  /*5080*/  IADD3.X R3, R250, UR21, RZ, P0, !PT ;  /* 0x00000015fa037c10 */ /* 0x000fe200087fe4ff */
[----:B------:R-:W-:Y:S01]  /*5090*/  UISETP.GE.AND UP0, UPT, UR6, UR24, UPT ;  /* 0x000000180600728c */ /* 0x000fe2000bf06270 */
[----:B------:R-:W-:Y:S04]  /*50a0*/  DEPBAR.LE SB0, 0x0 ;  /* 0x000080000000791a */ /* 0x000fe80000000000 */
[----:B------:R-:W-:Y:S06]  /*50b0*/  BAR.SYNC.DEFER_BLOCKING 0x0 ;  /* 0x0000000000007b1d */ /* 0x000fec0000010000 */
[----:B------:R-:W-:Y:S06]  /*50c0*/  LDSM.16.M88.4 R32, [R208] ;  /* 0x00000000d020783b */ /* 0x000fec0000000200 */
[----:B------:R-:W1:Y:S06]  /*50d0*/  LDSM.16.M88.4 R16, [R211+UR4+0xc000] ;  /* 0x00c00004d310783b */ /* 0x000e6c0008000200 */
[----:B------:R-:W3:Y:S06]  /*50e0*/  LDSM.16.M88.4 R28, [R208+0x1000] ;  /* 0x00100000d01c783b */ /* 0x000eec0000000200 */
[----:B------:R-:W4:Y:S06]  /*50f0*/  LDSM.16.M88.4 R164, [R211+UR4+0xc800] ;  /* 0x00c80004d3a4783b */ /* 0x000f2c0008000200 */
[----:B------:R-:W-:Y:S06]  /*5100*/  LDSM.16.M88.4 R168, [R0] ;  /* 0x0000000000a8783b */ /* 0x000fec0000000200 */
[----:B------:R-:W4:Y:S06]  /*5110*/  LDSM.16.M88.4 R172, [R210] ;  /* 0x00000000d2ac783b */ /* 0x000f2c0000000200 */
[----:B------:R-:W4:Y:S06]  /*5120*/  LDSM.16.M88.4 R176, [R0+0x1000] ;  /* 0x0010000000b0783b */ /* 0x000f2c0000000200 */
[----:B------:R-:W4:Y:S01]  /*5130*/  LDSM.16.M88.4 R180, [R210+0x800] ;  /* 0x00080000d2b4783b */ /* 0x000f220000000200 */
[-C--:B-1----:R-:W-:Y:S05]  /*5140*/  HMMA.16816.F32.BF16 R4, R32, R16.reuse, RZ ;  /* 0x000000102004723c */ /* 0x082fea00000418ff */
[----:B------:R-:W-:Y:S01]  /*5150*/  LDSM.16.M88.4 R188, [R213] ;  /* 0x00000000d5bc783b */ /* 0x000fe20000000200 */
[C---:B---3--:R-:W-:Y:S05]  /*5160*/  HMMA.16816.F32.BF16 R8, R28.reuse, R16, RZ ;  /* 0x000000101c08723c */ /* 0x048fea00000418ff */
[----:B-----5:R-:W5:Y:S01]  /*5170*/  LDG.E R203, desc[UR14][R2.64] ;  /* 0x0000000e02cb7981 */ /* 0x020f62000c1e1900 */
[-C--:B------:R-:W-:Y:S05]  /*5180*/  HMMA.16816.F32.BF16 R12, R28, R18.reuse, RZ ;  /* 0x000000121c0c723c */ /* 0x080fea00000418ff */
[----:B------:R-:W5:Y:S06]  /*5190*/  LDG.E R221, desc[UR14][R2.64+0x20] ;  /* 0x0000200e02dd7981 */ /* 0x000f6c000c1e1900 */
[----:B------:R-:W5:Y:S01]  /*51a0*/  LDG.E R202, desc[UR14][R2.64+0x80] ;  /* 0x0000800e02ca7981 */ /* 0x000f62000c1e1900 */
[C---:B------:R-:W-:Y:S05]  /*51b0*/  HMMA.16816.F32.BF16 R16, R32.reuse, R18, RZ ;  /* 0x000000122010723c */ /* 0x040fea00000418ff */
[----:B------:R1:W5:Y:S01]  /*51c0*/  LDG.E R201, desc[UR14][R2.64+0xa0] ;  /* 0x0000a00e02c97981 */ /* 0x000362000c1e1900 */
[-C--:B----4-:R-:W-:Y:S06]  /*51d0*/  HMMA.16816.F32.BF16 R20, R32, R164.reuse, RZ ;  /* 0x000000a42014723c */ /* 0x090fec00000418ff */
[C---:B------:R-:W-:Y:S06]  /*51e0*/  HMMA.16816.F32.BF16 R24, R28.reuse, R164, RZ ;  /* 0x000000a41c18723c */ /* 0x040fec00000418ff */
[-C--:B------:R-:W-:Y:S06]  /*51f0*/  HMMA.16816.F32.BF16 R28, R28, R166.reuse, RZ ;  /* 0x000000a61c1c723c */ /* 0x080fec00000418ff */
[----:B------:R-:W-:Y:S01]  /*5200*/  HMMA.16816.F32.BF16 R32, R32, R166, RZ ;  /* 0x000000a62020723c */ /* 0x000fe200000418ff */
[----:B------:R-:W-:Y:S01]  /*5210*/  LDSM.16.M88.4 R164, [R213+0x800] ;  /* 0x00080000d5a4783b */ /* 0x000fe20000000200 */
[--C-:B-1----:R-:W-:Y:S04]  /*5220*/  IMAD.IADD R3, R208, 0x1, R200.reuse ;  /* 0x00000001d0037824 */ /* 0x102fe800078e02c8 */
[-C--:B------:R-:W-:Y:S01]  /*5230*/  HMMA.16816.F32.BF16 R4, R168, R172.reuse, R4 ;  /* 0x000000aca804723c */ /* 0x080fe20000041804 */
[----:B------:R-:W1:Y:S04]  /*5240*/  LDSM.16.M88.4 R184, [R3] ;  /* 0x0000000003b8783b */ /* 0x000e680000000200 */
[----:B------:R-:W-:Y:S01]  /*5250*/  IMAD.IADD R2, R0, 0x1, R200 ;  /* 0x0000000100027824 */ /* 0x000fe200078e02c8 */
[C---:B------:R-:W-:Y:S01]  /*5260*/  HMMA.16816.F32.BF16 R8, R176.reuse, R172, R8 ;  /* 0x000000acb008723c */ /* 0x040fe20000041808 */
[----:B------:R-:W3:Y:S05]  /*5270*/  LDSM.16.M88.4 R192, [R3+0x1000] ;  /* 0x0010000003c0783b */ /* 0x000eea0000000200 */
[-C--:B------:R-:W-:Y:S01]  /*5280*/  HMMA.16816.F32.BF16 R12, R176, R174.reuse, R12 ;  /* 0x000000aeb00c723c */ /* 0x080fe2000004180c */
[----:B------:R-:W-:Y:S05]  /*5290*/  LDSM.16.M88.4 R196, [R2+0x1000] ;  /* 0x0010000002c4783b */ /* 0x000fea0000000200 */
        /* <DEDUP_REMOVED lines=9> */
[----:B------:R-:W-:Y:S05]  /*5330*/  LDSM.16.M88.4 R180, [R208+0x2000] ;  /* 0x00200000d0b4783b */ /* 0x000fea0000000200 */
[C---:B---3--:R-:W-:Y:S06]  /*5340*/  HMMA.16816.F32.BF16 R8, R192.reuse, R188, R8 ;  /* 0x000000bcc008723c */ /* 0x048fec0000041808 */
[-C--:B------:R-:W-:Y:S06]  /*5350*/  HMMA.16816.F32.BF16 R12, R192, R190.reuse, R12 ;  /* 0x000000bec00c723c */ /* 0x080fec000004180c */
[C---:B------:R-:W-:Y:S01]  /*5360*/  HMMA.16816.F32.BF16 R16, R184.reuse, R190, R16 ;  /* 0x000000beb810723c */ /* 0x040fe20000041810 */
[----:B------:R-:W1:Y:S05]  /*5370*/  LDSM.16.M88.4 R188, [R211+UR4+0x10000] ;  /* 0x01000004d3bc783b */ /* 0x000e6a0008000200 */
[-C--:B------:R-:W-:Y:S06]  /*5380*/  HMMA.16816.F32.BF16 R20, R184, R164.reuse, R20 ;  /* 0x000000a4b814723c */ /* 0x080fec0000041814 */
[C---:B------:R-:W-:Y:S06]  /*5390*/  HMMA.16816.F32.BF16 R24, R192.reuse, R164, R24 ;  /* 0x000000a4c018723c */ /* 0x040fec0000041818 */
[-C--:B------:R-:W-:Y:S01]  /*53a0*/  HMMA.16816.F32.BF16 R28, R192, R166.reuse, R28 ;  /* 0x000000a6c01c723c */ /* 0x080fe2000004181c */
[----:B------:R-:W3:Y:S05]  /*53b0*/  LDSM.16.M88.4 R192, [R208+0x3000] ;  /* 0x00300000d0c0783b */ /* 0x000eea0000000200 */
[----:B------:R-:W-:Y:S01]  /*53c0*/  HMMA.16816.F32.BF16 R32, R184, R166, R32 ;  /* 0x000000a6b820723c */ /* 0x000fe20000041820 */
[----:B------:R-:W3:Y:S05]  /*53d0*/  LDSM.16.M88.4 R164, [R211+UR4+0x10800] ;  /* 0x01080004d3a4783b */ /* 0x000eea0008000200 */
[-C--:B----4-:R-:W-:Y:S01]  /*53e0*/  HMMA.16816.F32.BF16 R4, R172, R176.reuse, R4 ;  /* 0x000000b0ac04723c */ /* 0x090fe20000041804 */
[----:B------:R-:W-:Y:S05]  /*53f0*/  LDSM.16.M88.4 R184, [R210+0x4000] ;  /* 0x00400000d2b8783b */ /* 0x000fea0000000200 */
[C---:B------:R-:W-:Y:S06]  /*5400*/  HMMA.16816.F32.BF16 R8, R196.reuse, R176, R8 ;  /* 0x000000b0c408723c */ /* 0x040fec0000041808 */
[-C--:B------:R-:W-:Y:S06]  /*5410*/  HMMA.16816.F32.BF16 R12, R196, R178.reuse, R12 ;  /* 0x000000b2c40c723c */ /* 0x080fec000004180c */
[C---:B------:R-:W-:Y:S01]  /*5420*/  HMMA.16816.F32.BF16 R16, R172.reuse, R178, R16 ;  /* 0x000000b2ac10723c */ /* 0x040fe20000041810 */
[----:B------:R-:W4:Y:S05]  /*5430*/  LDSM.16.M88.4 R176, [R0+0x2000] ;  /* 0x0020000000b0783b */ /* 0x000f2a0000000200 */
[-C--:B------:R-:W-:Y:S06]  /*5440*/  HMMA.16816.F32.BF16 R20, R172, R168.reuse, R20 ;  /* 0x000000a8ac14723c */ /* 0x080fec0000041814 */
[C---:B------:R-:W-:Y:S06]  /*5450*/  HMMA.16816.F32.BF16 R24, R196.reuse, R168, R24 ;  /* 0x000000a8c418723c */ /* 0x040fec0000041818 */
[-C--:B------:R-:W-:Y:S01]  /*5460*/  HMMA.16816.F32.BF16 R28, R196, R170.reuse, R28 ;  /* 0x000000aac41c723c */ /* 0x080fe2000004181c */
[----:B------:R-:W4:Y:S05]  /*5470*/  LDSM.16.M88.4 R196, [R0+0x3000] ;  /* 0x0030000000c4783b */ /* 0x000f2a0000000200 */
[----:B------:R-:W-:Y:S01]  /*5480*/  HMMA.16816.F32.BF16 R32, R172, R170, R32 ;  /* 0x000000aaac20723c */ /* 0x000fe20000041820 */
[----:B------:R-:W2:Y:S05]  /*5490*/  LDSM.16.M88.4 R168, [R210+0x4800] ;  /* 0x00480000d2a8783b */ /* 0x000eaa0000000200 */
[-C--:B-1----:R-:W-:Y:S01]  /*54a0*/  HMMA.16816.F32.BF16 R4, R180, R188.reuse, R4 ;  /* 0x000000bcb404723c */ /* 0x082fe20000041804 */
[----:B------:R-:W-:Y:S05]  /*54b0*/  LDSM.16.M88.4 R172, [R3+0x2000] ;  /* 0x0020000003ac783b */ /* 0x000fea0000000200 */
[C---:B---3--:R-:W-:Y:S06]  /*54c0*/  HMMA.16816.F32.BF16 R8, R192.reuse, R188, R8 ;  /* 0x000000bcc008723c */ /* 0x048fec0000041808 */
[-C--:B------:R-:W-:Y:S06]  /*54d0*/  HMMA.16816.F32.BF16 R12, R192, R190.reuse, R12 ;  /* 0x000000bec00c723c */ /* 0x080fec000004180c */
[C---:B------:R-:W-:Y:S01]  /*54e0*/  HMMA.16816.F32.BF16 R16, R180.reuse, R190, R16 ;  /* 0x000000beb410723c */ /* 0x040fe20000041810 */
[----:B------:R-:W1:Y:S05]  /*54f0*/  LDSM.16.M88.4 R188, [R213+0x4000] ;  /* 0x00400000d5bc783b */ /* 0x000e6a0000000200 */
[-C--:B------:R-:W-:Y:S06]  /*5500*/  HMMA.16816.F32.BF16 R20, R180, R164.reuse, R20 ;  /* 0x000000a4b414723c */ /* 0x080fec0000041814 */
[C---:B------:R-:W-:Y:S06]  /*5510*/  HMMA.16816.F32.BF16 R24, R192.reuse, R164, R24 ;  /* 0x000000a4c018723c */ /* 0x040fec0000041818 */
[-C--:B------:R-:W-:Y:S01]  /*5520*/  HMMA.16816.F32.BF16 R28, R192, R166.reuse, R28 ;  /* 0x000000a6c01c723c */ /* 0x080fe2000004181c */
[----:B------:R3:W1:Y:S05]  /*5530*/  LDSM.16.M88.4 R192, [R3+0x3000] ;  /* 0x0030000003c0783b */ /* 0x00066a0000000200 */
[----:B------:R-:W-:Y:S01]  /*5540*/  HMMA.16816.F32.BF16 R32, R180, R166, R32 ;  /* 0x000000a6b420723c */ /* 0x000fe20000041820 */
[----:B------:R-:W1:Y:S05]  /*5550*/  LDSM.16.M88.4 R164, [R213+0x4800] ;  /* 0x00480000d5a4783b */ /* 0x000e6a0000000200 */
[-C--:B----4-:R-:W-:Y:S06]  /*5560*/  HMMA.16816.F32.BF16 R4, R176, R184.reuse, R4 ;  /* 0x000000b8b004723c */ /* 0x090fec0000041804 */
[C---:B------:R-:W-:Y:S06]  /*5570*/  HMMA.16816.F32.BF16 R8, R196.reuse, R184, R8 ;  /* 0x000000b8c408723c */ /* 0x040fec0000041808 */
[-C--:B------:R-:W-:Y:S01]  /*5580*/  HMMA.16816.F32.BF16 R12, R196, R186.reuse, R12 ;  /* 0x000000bac40c723c */ /* 0x080fe2000004180c */
[----:B---3--:R-:W-:Y:S04]  /*5590*/  IMAD.U32 R3, RZ, RZ, UR26 ;  /* 0x0000001aff037e24 */ /* 0x008fe8000f8e00ff */
[----:B--2---:R-:W-:Y:S01]  /*55a0*/  IMAD R3, R3, 0x80, R204 ;  /* 0x0000008003037824 */ /* 0x004fe200078e02cc */
[C---:B------:R-:W-:Y:S05]  /*55b0*/  HMMA.16816.F32.BF16 R16, R176.reuse, R186, R16 ;  /* 0x000000bab010723c */ /* 0x040fea0000041810 */
[----:B------:R-:W-:Y:S01]  /*55c0*/  IADD3 R0, R246, -UR16, -R3 ;  /* 0x80000010f6007c10 */ /* 0x000fe2000fffe803 */
[-C--:B------:R-:W-:Y:S05]  /*55d0*/  HMMA.16816.F32.BF16 R20, R176, R168.reuse, R20 ;  /* 0x000000a8b014723c */ /* 0x080fea0000041814 */
[----:B------:R-:W-:Y:S01]  /*55e0*/  VIADD R0, R0, UR12 ;  /* 0x0000000c00007c36 */ /* 0x000fe20008000000 */
[C---:B------:R-:W-:Y:S05]  /*55f0*/  HMMA.16816.F32.BF16 R24, R196.reuse, R168, R24 ;  /* 0x000000a8c418723c */ /* 0x040fea0000041818 */
[----:B------:R-:W-:Y:S01]  /*5600*/  VIADD R0, R0, UR6 ;  /* 0x0000000600007c36 */ /* 0x000fe20008000000 */
[-C--:B------:R-:W-:Y:S05]  /*5610*/  HMMA.16816.F32.BF16 R28, R196, R170.reuse, R28 ;  /* 0x000000aac41c723c */ /* 0x080fea000004181c */
[C---:B------:R-:W-:Y:S01]  /*5620*/  VIADD R183, R0.reuse, 0x27 ;  /* 0x0000002700b77836 */ /* 0x040fe20000000000 */
[----:B------:R-:W-:Y:S01]  /*5630*/  HMMA.16816.F32.BF16 R32, R176, R170, R32 ;  /* 0x000000aab020723c */ /* 0x000fe20000041820 */
[----:B------:R-:W-:Y:S03]  /*5640*/  LDSM.16.M88.4 R168, [R212+0x4000] ;  /* 0x00400000d4a8783b */ /* 0x000fe60000000200 */
[----:B------:R-:W-:Y:S01]  /*5650*/  ISETP.GE.AND P0, PT, R183, RZ, PT ;  /* 0x000000ffb700720c */ /* 0x000fe20003f06270 */
[----:B------:R-:W-:Y:S01]  /*5660*/  VIADD R182, R0, 0xffffffff ;  /* 0xffffffff00b67836 */ /* 0x000fe20000000000 */
[-C--:B-1----:R-:W-:Y:S01]  /*5670*/  HMMA.16816.F32.BF16 R4, R172, R188.reuse, R4 ;  /* 0x000000bcac04723c */ /* 0x082fe20000041804 */
[----:B------:R-:W-:Y:S04]  /*5680*/  LDSM.16.M88.4 R176, [R212+0x4800] ;  /* 0x00480000d4b0783b */ /* 0x000fe80000000200 */
[----:B------:R-:W-:Y:S01]  /*5690*/  ISETP.GE.AND P5, PT, R182, RZ, PT ;  /* 0x000000ffb600720c */ /* 0x000fe20003fa6270 */
[C---:B------:R-:W-:Y:S05]  /*56a0*/  HMMA.16816.F32.BF16 R8, R192.reuse, R188, R8 ;  /* 0x000000bcc008723c */ /* 0x040fea0000041808 */
[C---:B------:R-:W-:Y:S01]  /*56b0*/  @!P0 IADD3 R183, -R0.reuse, -0x27, RZ ;  /* 0xffffffd900b78810 */ /* 0x040fe20007ffe1ff */
[-C--:B------:R-:W-:Y:S05]  /*56c0*/  HMMA.16816.F32.BF16 R12, R192, R190.reuse, R12 ;  /* 0x000000bec00c723c */ /* 0x080fea000004180c */
[----:B------:R-:W-:Y:S01]  /*56d0*/  I2FP.F32.S32 R183, R183 ;  /* 0x000000b700b77245 */ /* 0x000fe20000201400 */
[C---:B------:R-:W-:Y:S05]  /*56e0*/  HMMA.16816.F32.BF16 R16, R172.reuse, R190, R16 ;  /* 0x000000beac10723c */ /* 0x040fea0000041810 */
[C---:B------:R-:W-:Y:S01]  /*56f0*/  @!P5 IADD3 R182, -R0.reuse, 0x1, RZ ;  /* 0x0000000100b6d810 */ /* 0x040fe20007ffe1ff */
[-C--:B------:R-:W-:Y:S05]  /*5700*/  HMMA.16816.F32.BF16 R20, R172, R164.reuse, R20 ;  /* 0x000000a4ac14723c */ /* 0x080fea0000041814 */
[----:B------:R-:W-:Y:S01]  /*5710*/  I2FP.F32.S32 R182, R182 ;  /* 0x000000b600b67245 */ /* 0x000fe20000201400 */
[C---:B------:R-:W-:Y:S05]  /*5720*/  HMMA.16816.F32.BF16 R24, R192.reuse, R164, R24 ;  /* 0x000000a4c018723c */ /* 0x040fea0000041818 */
[C---:B------:R-:W-:Y:S01]  /*5730*/  VIADD R181, R0.reuse, 0x8 ;  /* 0x0000000800b57836 */ /* 0x040fe20000000000 */
[-C--:B------:R-:W-:Y:S04]  /*5740*/  HMMA.16816.F32.BF16 R28, R192, R166.reuse, R28 ;  /* 0x000000a6c01c723c */ /* 0x080fe8000004181c */
[----:B------:R-:W-:Y:S01]  /*5750*/  ISETP.GE.AND P4, PT, R181, RZ, PT ;  /* 0x000000ffb500720c */ /* 0x000fe20003f86270 */
[----:B------:R-:W-:Y:S01]  /*5760*/  VIADD R180, R0, 0x7 ;  /* 0x0000000700b47836 */ /* 0x000fe20000000000 */
[----:B------:R-:W-:Y:S01]  /*5770*/  HMMA.16816.F32.BF16 R32, R172, R166, R32 ;  /* 0x000000a6ac20723c */ /* 0x000fe20000041820 */
[----:B------:R-:W1:Y:S03]  /*5780*/  LDSM.16.M88.4 R164, [R2+0x2000] ;  /* 0x0020000002a4783b */ /* 0x000e660000000200 */
[----:B------:R-:W-:Y:S01]  /*5790*/  ISETP.GE.AND P3, PT, R180, RZ, PT ;  /* 0x000000ffb400720c */ /* 0x000fe20003f66270 */
[C---:B------:R-:W-:Y:S02]  /*57a0*/  VIADD R189, R0.reuse, 0xfffffff7 ;  /* 0xfffffff700bd7836 */ /* 0x040fe40000000000 */
[----:B------:R2:W3:Y:S01]  /*57b0*/  LDSM.16.M88.4 R172, [R2+0x3000] ;  /* 0x0030000002ac783b */ /* 0x0004e20000000200 */
[C---:B------:R-:W-:Y:S02]  /*57c0*/  VIADD R185, R0.reuse, 0x20 ;  /* 0x0000002000b97836 */ /* 0x040fe40000000000 */
[----:B------:R-:W-:Y:S01]  /*57d0*/  ISETP.GE.AND P0, PT, R189, RZ, PT ;  /* 0x000000ffbd00720c */ /* 0x000fe20003f06270 */
[C---:B------:R-:W-:Y:S01]  /*57e0*/  VIADD R184, R0.reuse, 0x1f ;  /* 0x0000001f00b87836 */ /* 0x040fe20000000000 */
[C---:B------:R-:W-:Y:S01]  /*57f0*/  @!P4 IADD3 R181, -R0.reuse, -0x8, RZ ;  /* 0xfffffff800b5c810 */ /* 0x040fe20007ffe1ff */
[C---:B------:R-:W-:Y:S01]  /*5800*/  VIADD R187, R0.reuse, 0x18 ;  /* 0x0000001800bb7836 */ /* 0x040fe20000000000 */
[----:B------:R-:W-:Y:S01]  /*5810*/  ISETP.GE.AND P6, PT, R185, RZ, PT ;  /* 0x000000ffb900720c */ /* 0x000fe20003fc6270 */
[----:B------:R-:W-:Y:S01]  /*5820*/  VIADD R186, R0, 0x17 ;  /* 0x0000001700ba7836 */ /* 0x000fe20000000000 */
        /* <DEDUP_REMOVED lines=8> */
[C---:B------:R-:W-:Y:S01]  /*58b0*/  @!P0 IADD3 R189, -R0.reuse, 0x9, RZ ;  /* 0x0000000900bd8810 */ /* 0x040fe20007ffe1ff */
[----:B------:R-:W-:Y:S01]  /*58c0*/  VIADD R192, R0, 0x10 ;  /* 0x0000001000c07836 */ /* 0x000fe20000000000 */
[----:B------:R-:W-:Y:S01]  /*58d0*/  ISETP.GE.AND P0, PT, R194, RZ, PT ;  /* 0x000000ffc200720c */ /* 0x000fe20003f06270 */
[C---:B------:R-:W-:Y:S01]  /*58e0*/  VIADD R193, R0.reuse, 0xf ;  /* 0x0000000f00c17836 */ /* 0x040fe20000000000 */
[C---:B------:R-:W-:Y:S01]  /*58f0*/  @!P6 IADD3 R185, -R0.reuse, -0x20, RZ ;  /* 0xffffffe000b9e810 */ /* 0x040fe20007ffe1ff */
[C---:B------:R-:W-:Y:S01]  /*5900*/  VIADD R195, R0.reuse, 0xffffffe8 ;  /* 0xffffffe800c37836 */ /* 0x040fe20000000000 */
[C---:B------:R-:W-:Y:S01]  /*5910*/  @!P5 IADD3 R184, -R0.reuse, -0x1f, RZ ;  /* 0xffffffe100b8d810 */ /* 0x040fe20007ffe1ff */
[C---:B--2---:R-:W-:Y:S01]  /*5920*/  VIADD R2, R0.reuse, 0x28 ;  /* 0x0000002800027836 */ /* 0x044fe20000000000 */
[----:B------:R-:W-:Y:S02]  /*5930*/  ISETP.GE.AND P6, PT, R191, RZ, PT ;  /* 0x000000ffbf00720c */ /* 0x000fe40003fc6270 */
[----:B------:R-:W-:Y:S02]  /*5940*/  @!P4 IADD3 R187, -R0, -0x18, RZ ;  /* 0xffffffe800bbc810 */ /* 0x000fe40007ffe1ff */
[----:B------:R-:W-:Y:S02]  /*5950*/  ISETP.GE.AND P1, PT, R2, RZ, PT ;  /* 0x000000ff0200720c */ /* 0x000fe40003f26270 */
[----:B------:R-:W-:Y:S02]  /*5960*/  @!P3 IADD3 R186, -R0, -0x17, RZ ;  /* 0xffffffe900bab810 */ /* 0x000fe40007ffe1ff */
[----:B------:R-:W-:Y:S01]  /*5970*/  ISETP.GE.AND P5, PT, R190, RZ, PT ;  /* 0x000000ffbe00720c */ /* 0x000fe20003fa6270 */
[-C--:B-1----:R-:W-:Y:S05]  /*5980*/  HMMA.16816.F32.BF16 R4, R164, R168.reuse, R4 ;  /* 0x000000a8a404723c */ /* 0x082fea0000041804 */
[----:B------:R-:W-:Y:S01]  /*5990*/  ISETP.GE.AND P4, PT, R192, RZ, PT ;  /* 0x000000ffc000720c */ /* 0x000fe20003f86270 */
[C---:B---3--:R-:W-:Y:S04]  /*59a0*/  HMMA.16816.F32.BF16 R8, R172.reuse, R168, R8 ;  /* 0x000000a8ac08723c */ /* 0x048fe80000041808 */
[----:B------:R-:W-:Y:S02]  /*59b0*/  ISETP.GE.AND P3, PT, R193, RZ, PT ;  /* 0x000000ffc100720c */ /* 0x000fe40003f66270 */
[----:B------:R-:W-:Y:S01]  /*59c0*/  @!P1 IADD3 R2, -R0, -0x28, RZ ;  /* 0xffffffd800029810 */ /* 0x000fe20007ffe1ff */
[-C--:B------:R-:W-:Y:S03]  /*59d0*/  HMMA.16816.F32.BF16 R12, R172, R170.reuse, R12 ;  /* 0x000000aaac0c723c */ /* 0x080fe6000004180c */
[----:B------:R-:W-:Y:S02]  /*59e0*/  ISETP.GE.AND P1, PT, R188, RZ, PT ;  /* 0x000000ffbc00720c */ /* 0x000fe40003f26270 */
[----:B------:R-:W-:Y:S01]  /*59f0*/  I2FP.F32.S32 R2, R2 ;  /* 0x0000000200027245 */ /* 0x000fe20000201400 */
[C---:B------:R-:W-:Y:S05]  /*5a00*/  HMMA.16816.F32.BF16 R16, R164.reuse, R170, R16 ;  /* 0x000000aaa410723c */ /* 0x040fea0000041810 */
[C---:B------:R-:W-:Y:S01]  /*5a10*/  @!P0 IADD3 R194, -R0.reuse, 0x19, RZ ;  /* 0x0000001900c28810 */ /* 0x040fe20007ffe1ff */
[-C--:B------:R-:W-:Y:S01]  /*5a20*/  HMMA.16816.F32.BF16 R20, R164, R176.reuse, R20 ;  /* 0x000000b0a414723c */ /* 0x080fe20000041814 */
[----:B------:R-:W-:Y:S04]  /*5a30*/  PLOP3.LUT P0, PT, PT, PT, UP0, 0x80, 0x0 ;  /* 0x000000000000781c */ /* 0x000fe80003f0f008 */
[----:B------:R-:W-:Y:S01]  /*5a40*/  @!P1 IADD3 R188, -R0, 0x8, RZ ;  /* 0x0000000800bc9810 */ /* 0x000fe20007ffe1ff */
[C---:B------:R-:W-:Y:S04]  /*5a50*/  HMMA.16816.F32.BF16 R24, R172.reuse, R176, R24 ;  /* 0x000000b0ac18723c */ /* 0x040fe80000041818 */
[----:B------:R-:W-:Y:S01]  /*5a60*/  ISETP.GE.AND P1, PT, R195, RZ, PT ;  /* 0x000000ffc300720c */ /* 0x000fe20003f26270 */
[----:B------:R-:W-:Y:S01]  /*5a70*/  FFMA.FTZ R10, R2, -UR5, R10 ;  /* 0x80000005020a7c23 */ /* 0x000fe2000801000a */
[----:B------:R-:W-:Y:S01]  /*5a80*/  IABS R168, R0 ;  /* 0x0000000000a87213 */ /* 0x000fe20000000000 */
[-C--:B------:R-:W-:Y:S04]  /*5a90*/  HMMA.16816.F32.BF16 R28, R172, R178.reuse, R28 ;  /* 0x000000b2ac1c723c */ /* 0x080fe8000004181c */
[----:B------:R-:W-:Y:S01]  /*5aa0*/  @!P6 IADD3 R191, -R0, 0x10, RZ ;  /* 0x0000001000bfe810 */ /* 0x000fe20007ffe1ff */
[----:B------:R-:W-:Y:S01]  /*5ab0*/  FFMA.FTZ R5, R182, -UR5, R5 ;  /* 0x80000005b6057c23 */ /* 0x000fe20008010005 */
[C---:B------:R-:W-:Y:S01]  /*5ac0*/  @!P5 IADD3 R190, -R0.reuse, 0x11, RZ ;  /* 0x0000001100bed810 */ /* 0x040fe20007ffe1ff */
[----:B------:R-:W-:Y:S04]  /*5ad0*/  HMMA.16816.F32.BF16 R32, R164, R178, R32 ;  /* 0x000000b2a420723c */ /* 0x000fe80000041820 */
[C---:B------:R-:W-:Y:S01]  /*5ae0*/  @!P4 IADD3 R192, -R0.reuse, -0x10, RZ ;  /* 0xfffffff000c0c810 */ /* 0x040fe20007ffe1ff */
[----:B------:R-:W-:Y:S01]  /*5af0*/  FFMA.FTZ R11, R183, -UR5, R11 ;  /* 0x80000005b70b7c23 */ /* 0x000fe2000801000b */
[----:B------:R-:W-:Y:S01]  /*5b00*/  @!P3 IADD3 R193, -R0, -0xf, RZ ;  /* 0xfffffff100c1b810 */ /* 0x000fe20007ffe1ff */
[----:B------:R-:W-:Y:S01]  /*5b10*/  FFMA.FTZ R19, R182, -UR5, R19 ;  /* 0x80000005b6137c23 */ /* 0x000fe20008010013 */
[----:B------:R-:W-:Y:S03]  /*5b20*/  @!P1 IADD3 R195, -R0, 0x18, RZ ;  /* 0x0000001800c39810 */ /* 0x000fe60007ffe1ff */
[----:B------:R-:W-:Y:S02]  /*5b30*/  I2FP.F32.S32 R0, R188 ;  /* 0x000000bc00007245 */ /* 0x000fe40000201400 */
[----:B------:R-:W-:Y:S02]  /*5b40*/  I2FP.F32.S32 R2, R189 ;  /* 0x000000bd00027245 */ /* 0x000fe40000201400 */
[----:B------:R-:W-:Y:S01]  /*5b50*/  I2FP.F32.S32 R181, R181 ;  /* 0x000000b500b57245 */ /* 0x000fe20000201400 */
[C---:B------:R-:W-:Y:S01]  /*5b60*/  FFMA.FTZ R16, R0.reuse, -UR5, R16 ;  /* 0x8000000500107c23 */ /* 0x040fe20008010010 */
[----:B------:R-:W-:Y:S01]  /*5b70*/  FFMA.FTZ R22, R0, -UR5, R22 ;  /* 0x8000000500167c23 */ /* 0x000fe20008010016 */
[C---:B------:R-:W-:Y:S01]  /*5b80*/  FFMA.FTZ R17, R2.reuse, -UR5, R17 ;  /* 0x8000000502117c23 */ /* 0x040fe20008010011 */
[----:B------:R-:W-:Y:S01]  /*5b90*/  FFMA.FTZ R23, R2, -UR5, R23 ;  /* 0x8000000502177c23 */ /* 0x000fe20008010017 */
[----:B------:R-:W-:Y:S01]  /*5ba0*/  I2FP.F32.S32 R180, R180 ;  /* 0x000000b400b47245 */ /* 0x000fe20000201400 */
[C---:B------:R-:W-:Y:S01]  /*5bb0*/  FFMA.FTZ R6, R181.reuse, -UR5, R6 ;  /* 0x80000005b5067c23 */ /* 0x040fe20008010006 */
[----:B------:R-:W-:Y:S01]  /*5bc0*/  I2FP.F32.S32 R168, R168 ;  /* 0x000000a800a87245 */ /* 0x000fe20000201400 */
[----:B------:R-:W-:Y:S01]  /*5bd0*/  FFMA.FTZ R28, R181, -UR5, R28 ;  /* 0x80000005b51c7c23 */ /* 0x000fe2000801001c */
[----:B------:R-:W-:Y:S01]  /*5be0*/  I2FP.F32.S32 R185, R185 ;  /* 0x000000b900b97245 */ /* 0x000fe20000201400 */
[----:B------:R-:W-:Y:S01]  /*5bf0*/  FFMA.FTZ R7, R180, -UR5, R7 ;  /* 0x80000005b4077c23 */ /* 0x000fe20008010007 */
[----:B------:R-:W-:Y:S01]  /*5c00*/  I2FP.F32.S32 R184, R184 ;  /* 0x000000b800b87245 */ /* 0x000fe20000201400 */
[----:B------:R-:W-:Y:S01]  /*5c10*/  FFMA.FTZ R4, R168, -UR5, R4 ;  /* 0x80000005a8047c23 */ /* 0x000fe20008010004 */
[----:B------:R-:W-:Y:S01]  /*5c20*/  I2FP.F32.S32 R187, R187 ;  /* 0x000000bb00bb7245 */ /* 0x000fe20000201400 */
[C---:B------:R-:W-:Y:S01]  /*5c30*/  FFMA.FTZ R8, R185.reuse, -UR5, R8 ;  /* 0x80000005b9087c23 */ /* 0x040fe20008010008 */
        /* <DEDUP_REMOVED lines=26> */
[----:B------:R-:W-:Y:S06]  /*5de0*/  @!P0 BRA `(.L_x_640) ;  /* 0x0000000000308947 */ /* 0x000fec0003800000 */
        /* <DEDUP_REMOVED lines=12> */
.L_x_640:
[----:B------:R-:W-:Y:S01]  /*5eb0*/  UIADD3 UR9, UR12, 0x1, -UR16 ;  /* 0x000000010c097890 */ /* 0x000fe2000fffe810 */
[----:B------:R-:W-:Y:S01]  /*5ec0*/  VIADD R164, R246, UR6 ;  /* 0x00000006f6a47c36 */ /* 0x000fe20008000000 */
[----:B------:R-:W-:Y:S01]  /*5ed0*/  UIADD3 UR7, -UR8, UR12, -UR16 ;  /* 0x0000000c08077290 */ /* 0x000fe2000fffe910 */
[C---:B------:R-:W-:Y:S01]  /*5ee0*/  VIADD R172, R3.reuse, 0x1 ;  /* 0x0000000103ac7836 */ /* 0x040fe20000000000 */
[----:B------:R-:W-:Y:S01]  /*5ef0*/  UIADD3 UR6, UR9, UR30, URZ ;  /* 0x0000001e09067290 */ /* 0x000fe2000fffe03f */
[C---:B------:R-:W-:Y:S01]  /*5f00*/  VIADD R171, R3.reuse, 0x8 ;  /* 0x0000000803ab7836 */ /* 0x040fe20000000000 */
[----:B------:R-:W-:Y:S01]  /*5f10*/  UMOV UR18, UR8 ;  /* 0x0000000800127c82 */ /* 0x000fe20008000000 */
[C---:B------:R-:W-:Y:S01]  /*5f20*/  VIADD R170, R3.reuse, 0x9 ;  /* 0x0000000903aa7836 */ /* 0x040fe20000000000 */
[----:B------:R-:W-:Y:S01]  /*5f30*/  VIADDMNMX R2, R164, UR7, RZ, !PT ;  /* 0x00000007a4027c46 */ /* 0x000fe2000f8001ff */
[C---:B------:R-:W-:Y:S02]  /*5f40*/  VIADD R169, R3.reuse, 0x10 ;  /* 0x0000001003a97836 */ /* 0x040fe40000000000 */
[----:B------:R-:W-:Y:S01]  /*5f50*/  IMAD.U32 R0, RZ, RZ, UR6 ;  /* 0x00000006ff007e24 */ /* 0x000fe2000f8e00ff */
[CC--:B------:R-:W-:Y:S01]  /*5f60*/  ISETP.GE.AND P1, PT, R3.reuse, R2.reuse, PT ;  /* 0x000000020300720c */ /* 0x0c0fe20003f26270 */
[C---:B------:R-:W-:Y:S01]  /*5f70*/  VIADD R168, R3.reuse, 0x11 ;  /* 0x0000001103a87836 */ /* 0x040fe20000000000 */
[----:B------:R-:W-:Y:S01]  /*5f80*/  ISETP.GE.AND P0, PT, R172, R2, PT ;  /* 0x00000002ac00720c */ /* 0x000fe20003f06270 */
[C---:B------:R-:W-:Y:S01]  /*5f90*/  VIADD R167, R3.reuse, 0x18 ;  /* 0x0000001803a77836 */ /* 0x040fe20000000000 */
[C---:B------:R-:W-:Y:S01]  /*5fa0*/  VIADDMNMX R0, R164.reuse, R0, UR12, PT ;  /* 0x0000000ca4007e46 */ /* 0x040fe2000b800100 */
[----:B------:R-:W-:Y:S01]  /*5fb0*/  VIADD R166, R3, 0x19 ;  /* 0x0000001903a67836 */ /* 0x000fe20000000000 */
[----:B------:R-:W-:Y:S01]  /*5fc0*/  ISETP.GE.AND P6, PT, R171, R2, PT ;  /* 0x00000002ab00720c */ /* 0x000fe20003fc6270 */
[----:B------:R-:W-:Y:S01]  /*5fd0*/  IMAD.U32 R174, RZ, RZ, UR6 ;  /* 0x00000006ffae7e24 */ /* 0x000fe2000f8e00ff */
[-C--:B------:R-:W-:Y:S01]  /*5fe0*/  ISETP.GE.OR P1, PT, R3, R0.reuse, !P1 ;  /* 0x000000000300720c */ /* 0x080fe20004f26670 */
[----:B------:R-:W-:Y:S01]  /*5ff0*/  VIADD R165, R164, 0x20 ;  /* 0x00000020a4a57836 */ /* 0x000fe20000000000 */
[----:B------:R-:W-:Y:S01]  /*6000*/  ISETP.GE.OR P0, PT, R172, R0, !P0 ;  /* 0x00000000ac00720c */ /* 0x000fe20004706670 */
[----:B------:R-:W-:Y:S01]  /*6010*/  IMAD.U32 R173, RZ, RZ, UR6 ;  /* 0x00000006ffad7e24 */ /* 0x000fe2000f8e00ff */
[----:B------:R-:W-:Y:S02]  /*6020*/  FSEL R4, R4, -INF , !P1 ;  /* 0xff80000004047808 */ /* 0x000fe40004800000 */
[----:B------:R-:W-:Y:S02]  /*6030*/  FSEL R5, R5, -INF , !P0 ;  /* 0xff80000005057808 */ /* 0x000fe40004000000 */
        /* <DEDUP_REMOVED lines=56> */
[----:B------:R-:W-:Y:S02]  /*63c0*/  ISETP.GE.OR P0, PT, R170, R164, !P0 ;  /* 0x000000a4aa00720c */ /* 0x000fe40004706670 */
        /* <DEDUP_REMOVED lines=12> */
[----:B------:R-:W-:Y:S02]  /*6490*/  ISETP.GE.AND P0, PT, R172, R2, PT ;  /* 0x00000002ac00720c */ /* 0x000fe40003f06270 */
[----:B------:R-:W-:Y:S02]  /*64a0*/  VIMNMX R0, R173, UR12, PT ;  /* 0x0000000cad007c48 */ /* 0x000fe4000bfe0100 */
[-C--:B------:R-:W-:Y:S02]  /*64b0*/  ISETP.GE.OR P6, PT, R169, R164.reuse, !P6 ;  /* 0x000000a4a900720c */ /* 0x080fe400077c6670 */
[-C--:B------:R-:W-:Y:S02]  /*64c0*/  ISETP.GE.OR P5, PT, R168, R164.reuse, !P5 ;  /* 0x000000a4a800720c */ /* 0x080fe40006fa6670 */
[-C--:B------:R-:W-:Y:S02]  /*64d0*/  ISETP.GE.OR P4, PT, R167, R164.reuse, !P4 ;  /* 0x000000a4a700720c */ /* 0x080fe40006786670 */
[----:B------:R-:W-:Y:S02]  /*64e0*/  ISETP.GE.OR P3, PT, R166, R164, !P3 ;  /* 0x000000a4a600720c */ /* 0x000fe40005f66670 */
        /* <DEDUP_REMOVED lines=26> */
.L_x_641:
        /* <DEDUP_REMOVED lines=38> */
[----:B------:R-:W-:Y:S03]  /*68f0*/  PLOP3.LUT P1, PT, PT, PT, UP3, 0x80, 0x0 ;  /* 0x000000000000781c */ /* 0x000fe60003f2f038 */
[----:B------:R-:W1:Y:S01]  /*6900*/  MUFU.EX2 R177, R5 ;  /* 0x0000000500b17308 */ /* 0x000e620000000800 */
[--C-:B------:R-:W-:Y:S01]  /*6910*/  FFMA.FTZ R10, R10, UR17, -R0.reuse ;  /* 0x000000110a0a7c23 */ /* 0x100fe20008010800 */
[--C-:B------:R-:W-:Y:S01]  /*6920*/  FFMA.FTZ R11, R11, UR17, -R0.reuse ;  /* 0x000000110b0b7c23 */ /* 0x100fe20008010800 */
[--C-:B------:R-:W-:Y:S01]  /*6930*/  FFMA.FTZ R14, R14, UR17, -R0.reuse ;  /* 0x000000110e0e7c23 */ /* 0x100fe20008010800 */
[--C-:B------:R-:W-:Y:S01]  /*6940*/  FFMA.FTZ R15, R15, UR17, -R0.reuse ;  /* 0x000000110f0f7c23 */ /* 0x100fe20008010800 */
[--C-:B------:R-:W-:Y:S01]  /*6950*/  FFMA.FTZ R30, R30, UR17, -R0.reuse ;  /* 0x000000111e1e7c23 */ /* 0x100fe20008010800 */
[--C-:B------:R-:W-:Y:S04]  /*6960*/  FFMA.FTZ R26, R26, UR17, -R0.reuse ;  /* 0x000000111a1a7c23 */ /* 0x100fe80008010800 */
        /* <DEDUP_REMOVED lines=65> */
[-C--:B------:R-:W-:Y:S03]  /*6d80*/  IADD3 R204, R200, R0.reuse, RZ ;  /* 0x00000000c8cc7210 */ /* 0x080fe60007ffe0ff */
[----:B------:R-:W-:Y:S08]  /*6d90*/  LDSM.16.M88.4 R32, [R0+0x8000] ;  /* 0x008000000020783b */ /* 0x000ff00000000200 */
[----:B------:R-:W2:Y:S08]  /*6da0*/  LDSM.16.M88.4 R16, [R211+UR4+0x14000] ;  /* 0x01400004d310783b */ /* 0x000eb00008000200 */
[----:B------:R-:W3:Y:S01]  /*6db0*/  LDSM.16.M88.4 R28, [R0+0x9000] ;  /* 0x00900000001c783b */ /* 0x000ee20000000200 */
[----:B-1----:R-:W-:Y:S07]  /*6dc0*/  IADD3 R2, R214, R0, RZ ;  /* 0x00000000d6027210 */ /* 0x002fee0007ffe0ff */
[----:B------:R-:W1:Y:S01]  /*6dd0*/  LDSM.16.M88.4 R164, [R211+UR4+0x14800] ;  /* 0x01480004d3a4783b */ /* 0x000e620008000200 */
[----:B------:R-:W-:Y:S07]  /*6de0*/  IADD3 R3, R200, R2, RZ ;  /* 0x00000002c8037210 */ /* 0x000fee0007ffe0ff */
        /* <DEDUP_REMOVED lines=112> */
[C---:B------:R-:W-:Y:S01]  /*74f0*/  FADD.FTZ R8, -R202.reuse, R8 ;  /* 0x00000008ca087221 */ /* 0x040fe20000010100 */
[----:B------:R-:W-:Y:S01]  /*7500*/  FADD.FTZ R9, -R202, R9 ;  /* 0x00000009ca097221 */ /* 0x000fe20000010100 */
[----:B------:R-:W-:Y:S01]  /*7510*/  FADD.FTZ R19, -R221, R19 ;  /* 0x00000013dd137221 */ /* 0x000fe20000010100 */
[----:B------:R-:W-:Y:S01]  /*7520*/  F2FP.BF16.F32.PACK_AB R179, R5, R4 ;  /* 0x0000000405b3723e */ /* 0x000fe200000010ff */
[----:B------:R-:W-:Y:S01]  /*7530*/  FMUL.FTZ R6, R236, R16 ;  /* 0x00000010ec067220 */ /* 0x000fe20000410000 */
[----:B------:R-:W-:Y:S01]  /*7540*/  F2FP.BF16.F32.PACK_AB R176, R11, R10 ;  /* 0x0000000a0bb0723e */ /* 0x000fe200000010ff */
[----:B------:R-:W-:Y:S01]  /*7550*/  FMUL.FTZ R5, R235, R17 ;  /* 0x00000011eb057220 */ /* 0x000fe20000410000 */
[----:B------:R-:W-:Y:S01]  /*7560*/  FMUL.FTZ R4, R234, R18 ;  /* 0x00000012ea047220 */ /* 0x000fe20000410000 */
[----:B------:R-:W-:Y:S01]  /*7570*/  FMUL.FTZ R8, R182, R8 ;  /* 0x00000008b6087220 */ /* 0x000fe20000410000 */
[-C--:B-1----:R-:W-:Y:S03]  /*7580*/  HMMA.16816.F32.BF16 R20, R164, R168.reuse, R20 ;  /* 0x000000a8a414723c */ /* 0x082fe60000041814 */
[----:B------:R-:W-:Y:S01]  /*7590*/  FMUL.FTZ R9, R181, R9 ;  /* 0x00000009b5097220 */ /* 0x000fe20000410000 */
[----:B------:R-:W-:Y:S01]  /*75a0*/  FMUL.FTZ R18, R227, R19 ;  /* 0x00000013e3127220 */ /* 0x000fe20000410000 */
[----:B------:R-:W-:Y:S01]  /*75b0*/  F2FP.BF16.F32.PACK_AB R19, R5, R6 ;  /* 0x000000060513723e */ /* 0x000fe200000010ff */
[C---:B------:R-:W-:Y:S05]  /*75c0*/  HMMA.16816.F32.BF16 R24, R172.reuse, R168, R24 ;  /* 0x000000a8ac18723c */ /* 0x040fea0000041818 */
[----:B------:R-:W-:Y:S01]  /*75d0*/  F2FP.BF16.F32.PACK_AB R177, R9, R8 ;  /* 0x0000000809b1723e */ /* 0x000fe200000010ff */
        /* <DEDUP_REMOVED lines=17> */
[----:B------:R-:W-:Y:S01]  /*76f0*/  FADD.FTZ R31, -R201, R31 ;  /* 0x0000001fc91f7221 */ /* 0x000fe20000010100 */
[----:B------:R-:W-:Y:S01]  /*7700*/  FMUL.FTZ R22, R197, R22 ;  /* 0x00000016c5167220 */ /* 0x000fe20000410000 */
        /* <DEDUP_REMOVED lines=28> */
[----:B------:R-:W-:Y:S01]  /*78d0*/  ISETP.GE.AND P4, PT, R232, UR25, PT ;  /* 0x00000019e8007c0c */ /* 0x000fe2000bf86270 */
[----:B------:R-:W-:Y:S01]  /*78e0*/  ULOP3.LUT UR6, UR13, 0x1, URZ, 0xc0, !UPT ;  /* 0x000000010d067892 */ /* 0x000fe2000f8ec03f */
[----:B------:R-:W-:Y:S03]  /*78f0*/  ISETP.GE.AND P3, PT, R241, UR25, PT ;  /* 0x00000019f1007c0c */ /* 0x000fe6000bf66270 */
[----:B------:R-:W-:Y:S02]  /*7900*/  UISETP.NE.U32.AND UP0, UPT, UR6, 0x1, UPT ;  /* 0x000000010600788c */ /* 0x000fe4000bf05070 */
[----:B------:R-:W2:Y:S02]  /*7910*/  LDC R20, c[0x0][0x244] ;  /* 0x00009100ff147b82 */ /* 0x000ea40000000800 */
[----:B------:R-:W-:Y:S06]  /*7920*/  USEL UR6, UR60, 0x4000, !UP0 ;  /* 0x000040003c067887 */ /* 0x000fec000c000000 */
[----:B------:R-:W-:Y:S02]  /*7930*/  VIADD R220, R220, UR6 ;  /* 0x00000006dcdc7c36 */ /* 0x000fe40008000000 */
[----:B------:R-:W-:Y:S02]  /*7940*/  VIADD R226, R226, UR6 ;  /* 0x00000006e2e27c36 */ /* 0x000fe40008000000 */
[----:B------:R-:W-:Y:S01]  /*7950*/  VIADD R208, R208, UR6 ;  /* 0x00000006d0d07c36 */ /* 0x000fe20008000000 */
[----:B------:R3:W-:Y:S04]  /*7960*/  @P4 STS [R220], RZ ;  /* 0x000000ffdc004388 */ /* 0x0007e80000000800 */
[----:B------:R3:W-:Y:S04]  /*7970*/  @P4 STS [R220+0x4], RZ ;  /* 0x000004ffdc004388 */ /* 0x0007e80000000800 */
[----:B------:R3:W-:Y:S04]  /*7980*/  @P4 STS [R220+0x8], RZ ;  /* 0x000008ffdc004388 */ /* 0x0007e80000000800 */
[----:B------:R3:W-:Y:S01]  /*7990*/  @P4 STS [R220+0xc], RZ ;  /* 0x00000cffdc004388 */ /* 0x0007e20000000800 */
[----:B-1----:R-:W-:Y:S05]  /*79a0*/  IMAD.U32 R5, R9, -0x40, RZ ;  /* 0xffffffc009057824 */ /* 0x002fea00078e00ff */
        /* <DEDUP_REMOVED lines=40> */
.L_x_642:
[----:B------:R-:W-:Y:S01]  /*7c30*/  STS [R224+0x1c000], R179 ;  /* 0x01c000b3e0007388 */ /* 0x000fe20000000800 */
[----:B------:R-:W-:Y:S03]  /*7c40*/  UIMAD UR7, UR29, UR28, URZ ;  /* 0x0000001c1d0772a4 */ /* 0x000fe6000f8e023f */
[----:B------:R-:W-:Y:S01]  /*7c50*/  STS [R224+0x1c400], R178 ;  /* 0x01c400b2e0007388 */ /* 0x000fe20000000800 */
[----:B------:R-:W-:Y:S03]  /*7c60*/  ULEA UR6, -UR7, URZ, 0x6 ;  /* 0x0000003f07067291 */ /* 0x000fe6000f8e313f */
[----:B------:R-:W-:Y:S04]  /*7c70*/  STS [R225+0x1c000], R19 ;  /* 0x01c00013e1007388 */ /* 0x000fe80000000800 */
[----:B------:R-:W-:Y:S04]  /*7c80*/  STS [R225+0x1c400], R18 ;  /* 0x01c40012e1007388 */ /* 0x000fe80000000800 */
[----:B------:R-:W-:Y:S04]  /*7c90*/  STS [R224+0x1d000], R177 ;  /* 0x01d000b1e0007388 */ /* 0x000fe80000000800 */
[----:B------:R1:W-:Y:S04]  /*7ca0*/  STS [R224+0x1d400], R176 ;  /* 0x01d400b0e0007388 */ /* 0x0003e80000000800 */
[----:B------:R-:W-:Y:S04]  /*7cb0*/  STS [R225+0x1d000], R169 ;  /* 0x01d000a9e1007388 */ /* 0x000fe80000000800 */
[----:B------:R-:W-:Y:S04]  /*7cc0*/  STS [R225+0x1d400], R168 ;  /* 0x01d400a8e1007388 */ /* 0x000fe80000000800 */
[----:B------:R-:W-:Y:S04]  /*7cd0*/  STS [R222+0x1c000], R17 ;  /* 0x01c00011de007388 */ /* 0x000fe80000000800 */
[----:B------:R-:W-:Y:S04]  /*7ce0*/  STS [R222+0x1c400], R16 ;  /* 0x01c40010de007388 */ /* 0x000fe80000000800 */
[----:B------:R-:W-:Y:S04]  /*7cf0*/  STS [R223+0x1c000], R11 ;  /* 0x01c0000bdf007388 */ /* 0x000fe80000000800 */
[----:B------:R-:W-:Y:S01]  /*7d00*/  STS [R223+0x1c400], R10 ;  /* 0x01c4000adf007388 */ /* 0x000fe20000000800 */
[----:B-1----:R-:W-:Y:S03]  /*7d10*/  IMAD.IADD R176, R216, 0x1, R200 ;  /* 0x00000001d8b07824 */ /* 0x002fe600078e02c8 */
        /* <DEDUP_REMOVED lines=78> */
[-C--:B--2---:R-:W-:Y:S01]  /*8200*/  HMMA.16816.F32.BF16 R36, R16, R20.reuse, R36 ;  /* 0x000000141024723c */ /* 0x084fe20000041824 */
[----:B------:R-:W-:Y:S01]  /*8210*/  IMAD.U32 R4, RZ, RZ, UR6 ;  /* 0x00000006ff047e24 */ /* 0x000fe2000f8e00ff */
[----:B------:R-:W-:Y:S04]  /*8220*/  MOV R5, UR6 ;  /* 0x0000000600057c02 */ /* 0x000fe80008000f00 */
[C---:B---3--:R-:W-:Y:S05]  /*8230*/  HMMA.16816.F32.BF16 R40, R28.reuse, R20, R40 ;  /* 0x000000141c28723c */ /* 0x048fea0000041828 */
        /* <DEDUP_REMOVED lines=19> */
[----:B------:R-:W-:Y:S01]  /*8370*/  ISETP.GE.AND P3, PT, R241, UR25, PT ;  /* 0x00000019f1007c0c */ /* 0x000fe2000bf66270 */
[----:B------:R-:W1:Y:S01]  /*8380*/  LDC R12, c[0x0][0x420] ;  /* 0x00010800ff0c7b82 */ /* 0x000e620000000800 */
[----:B------:R-:W-:Y:S11]  /*8390*/  ISETP.GE.AND P4, PT, R232, UR25, PT ;  /* 0x00000019e8007c0c */ /* 0x000ff6000bf86270 */
[----:B------:R-:W2:Y:S08]  /*83a0*/  @!P3 LDC R9, c[0x0][0x424] ;  /* 0x00010900ff09bb82 */ /* 0x000eb00000000800 */
[----:B------:R-:W3:Y:S01]  /*83b0*/  @!P4 LDC R11, c[0x0][0x424] ;  /* 0x00010900ff0bcb82 */ /* 0x000ee20000000800 */
[C---:B-1----:R-:W-:Y:S05]  /*83c0*/  IMAD.U32 R5, R12.reuse, -0x40, RZ ;  /* 0xffffffc00c057824 */ /* 0x042fea00078e00ff */
[----:B------:R-:W-:Y:S02]  /*83d0*/  SHF.R.S32.HI R6, RZ, 0x1f, R5 ;  /* 0x0000001fff067819 */ /* 0x000fe40000011405 */
[C---:B------:R-:W-:Y:S02]  /*83e0*/  @!P3 LEA R7, P5, R12.reuse, R5, 0x5 ;  /* 0x000000050c07b211 */ /* 0x040fe400078a28ff */
[----:B------:R-:W-:Y:S02]  /*83f0*/  LEA R4, P0, R5, R228, 0x1 ;  /* 0x000000e405047211 */ /* 0x000fe400078008ff */
[C---:B--2---:R-:W-:Y:S02]  /*8400*/  @!P3 LEA.HI.X R9, R12.reuse, R6, R9, 0x5, P5 ;  /* 0x000000060c09b211 */ /* 0x044fe400028f2c09 */
[----:B------:R-:W-:Y:S02]  /*8410*/  LEA R6, R247, UR4, 0x1 ;  /* 0x00000004f7067c11 */ /* 0x000fe4000f8e08ff */
[----:B------:R-:W-:Y:S02]  /*8420*/  LEA.HI.X.SX32 R5, R5, R229, 0x1, P0 ;  /* 0x000000e505057211 */ /* 0x000fe400000f0eff */
[C---:B------:R-:W-:Y:S01]  /*8430*/  @!P4 LEA R10, P5, R12.reuse, R4, 0x6 ;  /* 0x000000040c0ac211 */ /* 0x040fe200078a30ff */
[----:B------:R1:W-:Y:S01]  /*8440*/  @P4 STS.128 [R6+0x8000], RZ ;  /* 0x008000ff06004388 */ /* 0x0003e20000000c00 */
[C---:B------:R-:W-:Y:S01]  /*8450*/  @!P3 LEA R8, P0, R7.reuse, R228, 0x1 ;  /* 0x000000e40708b211 */ /* 0x040fe200078008ff */
[----:B------:R-:W-:Y:S01]  /*8460*/  IMAD.MOV.U32 R228, RZ, RZ, R4 ;  /* 0x000000ffffe47224 */ /* 0x000fe200078e0004 */
[----:B---3--:R-:W-:Y:S01]  /*8470*/  @!P4 LEA.HI.X R11, R12, R5, R11, 0x6, P5 ;  /* 0x000000050c0bc211 */ /* 0x008fe200028f340b */
[----:B------:R-:W-:Y:S01]  /*8480*/  @!PT LDS RZ, [RZ] ;  /* 0x00000000fffff984 */ /* 0x000fe20000000800 */
[----:B------:R-:W-:Y:S01]  /*8490*/  @!PT LDS RZ, [RZ] ;  /* 0x00000000fffff984 */ /* 0x000fe20000000800 */
[----:B------:R-:W-:Y:S01]  /*84a0*/  @!PT LDS RZ, [RZ] ;  /* 0x00000000fffff984 */ /* 0x000fe20000000800 */
[----:B------:R1:W-:Y:S01]  /*84b0*/  @!P4 LDGSTS.E.BYPASS.LTC128B.128 [R6+0x8000], desc[UR14][R4.64] ;  /* 0x080000000406cfae */ /* 0x0003e2000b901d4e */
[----:B------:R-:W-:Y:S01]  /*84c0*/  @!P3 LEA.HI.X R9, R7, R229, R9, 0x1, P0 ;  /* 0x000000e50709b211 */ /* 0x000fe200000f0c09 */
[----:B------:R-:W-:Y:S02]  /*84d0*/  IMAD.MOV.U32 R229, RZ, RZ, R5 ;  /* 0x000000ffffe57224 */ /* 0x000fe400078e0005 */
        /* <DEDUP_REMOVED lines=16> */
.L_x_643:
[----:B------:R-:W-:Y:S01]  /*85e0*/  LDSM.16.M88.4 R32, [R0+0x1c000] ;  /* 0x01c000000020783b */ /* 0x000fe20000000200 */
[----:B------:R-:W-:Y:S01]  /*85f0*/  USHF.L.U32 UR6, UR7, 0x3, URZ ;  /* 0x0000000307067899 */ /* 0x000fe2000800063f */
[----:B------:R-:W-:Y:S01]  /*8600*/  IMAD.MOV.U32 R221, RZ, RZ, 0x40 ;  /* 0x00000040ffdd7424 */ /* 0x000fe200078e00ff */
[----:B------:R-:W-:Y:S01]  /*8610*/  USHF.L.U32 UR11, UR7, 0x4, URZ ;  /* 0x00000004070b7899 */ /* 0x000fe2000800063f */
[----:B------:R-:W1:Y:S01]  /*8620*/  LDSM.16.MT88.4 R16, [R205] ;  /* 0x00000000cd10783b */ /* 0x000e620000004200 */
[----:B------:R-:W-:Y:S02]  /*8630*/  UIMAD UR8, UR7, 0x18, URZ ;  /* 0x00000018070878a4 */ /* 0x000fe4000f8e023f */
[----:B------:R-:W-:Y:S01]  /*8640*/  USHF.L.U32 UR10, UR7, 0x5, URZ ;  /* 0x00000005070a7899 */ /* 0x000fe2000800063f */
[----:B------:R-:W2:Y:S01]  /*8650*/  LDSM.16.M88.4 R28, [R0+0x1d000] ;  /* 0x01d00000001c783b */ /* 0x000ea20000000200 */
[----:B------:R-:W-:Y:S02]  /*8660*/  UIMAD UR9, UR7, 0x28, URZ ;  /* 0x00000028070978a4 */ /* 0x000fe4000f8e023f */
[----:B------:R-:W-:Y:S01]  /*8670*/  UISETP.GT.AND UP2, UPT, UR13, UR23, UPT ;  /* 0x000000170d00728c */ /* 0x000fe2000bf44270 */
        /* <DEDUP_REMOVED lines=11> */
[C---:B--2---:R-:W-:Y:S06]  /*8730*/  HMMA.16816.F32.BF16 R8, R28.reuse, R16, RZ ;  /* 0x000000101c08723c */ /* 0x044fec00000418ff */
        /* <DEDUP_REMOVED lines=24> */
[-C--:B-1----:R-:W-:Y:S06]  /*88c0*/  HMMA.16816.F32.BF16 R20, R184, R196.reuse, R20 ;  /* 0x000000c4b814723c */ /* 0x082fec0000041814 */
[C---:B------:R-:W-:Y:S06]  /*88d0*/  HMMA.16816.F32.BF16 R24, R192.reuse, R196, R24 ;  /* 0x000000c4c018723c */ /* 0x040fec0000041818 */
[-C--:B------:R-:W-:Y:S01]  /*88e0*/  HMMA.16816.F32.BF16 R28, R192, R198.reuse, R28 ;  /* 0x000000c6c01c723c */ /* 0x080fe2000004181c */
[----:B------:R-:W1:Y:S05]  /*88f0*/  LDSM.16.MT88.4 R192, [R205+0x6000] ;  /* 0x00600000cdc0783b */ /* 0x000e6a0000004200 */
[----:B------:R-:W-:Y:S01]  /*8900*/  HMMA.16816.F32.BF16 R32, R184, R198, R32 ;  /* 0x000000c6b820723c */ /* 0x000fe20000041820 */
[----:B------:R-:W-:Y:S01]  /*8910*/  LDSM.16.MT88.4 R184, [R205+0x2800] ;  /* 0x00280000cdb8783b */ /* 0x000fe20000004200 */
[----:B--2---:R-:W-:Y:S03]  /*8920*/  IMAD.U32 R0, RZ, RZ, UR6 ;  /* 0x00000006ff007e24 */ /* 0x004fe6000f8e00ff */
[----:B------:R-:W-:Y:S01]  /*8930*/  LDSM.16.M88.4 R196, [R2+0x1f000] ;  /* 0x01f0000002c4783b */ /* 0x000fe20000000200 */
[-C--:B------:R-:W-:Y:S06]  /*8940*/  HMMA.16816.F32.BF16 R4, R164, R172.reuse, R4 ;  /* 0x000000aca404723c */ /* 0x080fec0000041804 */
[C---:B------:R-:W-:Y:S06]  /*8950*/  HMMA.16816.F32.BF16 R8, R200.reuse, R172, R8 ;  /* 0x000000acc808723c */ /* 0x040fec0000041808 */
[-C--:B------:R-:W-:Y:S06]  /*8960*/  HMMA.16816.F32.BF16 R12, R200, R174.reuse, R12 ;  /* 0x000000aec80c723c */ /* 0x080fec000004180c */
[C---:B------:R-:W-:Y:S01]  /*8970*/  HMMA.16816.F32.BF16 R16, R164.reuse, R174, R16 ;  /* 0x000000aea410723c */ /* 0x040fe20000041810 */
[----:B------:R2:W1:Y:S05]  /*8980*/  LDSM.16.M88.4 R172, [R2+0x1e000] ;  /* 0x01e0000002ac783b */ /* 0x00046a0000000200 */
[-C--:B---3--:R-:W-:Y:S06]  /*8990*/  HMMA.16816.F32.BF16 R20, R164, R176.reuse, R20 ;  /* 0x000000b0a414723c */ /* 0x088fec0000041814 */
[C---:B------:R-:W-:Y:S06]  /*89a0*/  HMMA.16816.F32.BF16 R24, R200.reuse, R176, R24 ;  /* 0x000000b0c818723c */ /* 0x040fec0000041818 */
[-C--:B------:R-:W-:Y:S01]  /*89b0*/  HMMA.16816.F32.BF16 R28, R200, R178.reuse, R28 ;  /* 0x000000b2c81c723c */ /* 0x080fe2000004181c */
[----:B------:R-:W3:Y:S05]  /*89c0*/  LDSM.16.MT88.4 R200, [R205+0x6800] ;  /* 0x00680000cdc8783b */ /* 0x000eea0000004200 */
[----:B------:R-:W-:Y:S01]  /*89d0*/  HMMA.16816.F32.BF16 R32, R164, R178, R32 ;  /* 0x000000b2a420723c */ /* 0x000fe20000041820 */
[----:B------:R-:W-:Y:S04]  /*89e0*/  LDSM.16.M88.4 R164, [R204+0x1e000] ;  /* 0x01e00000cca4783b */ /* 0x000fe80000000200 */
[----:B------:R-:W3:Y:S01]  /*89f0*/  LDSM.16.MT88.4 R176, [R205+0x3000] ;  /* 0x00300000cdb0783b */ /* 0x000ee20000004200 */
[-C--:B----4-:R-:W-:Y:S05]  /*8a00*/  HMMA.16816.F32.BF16 R4, R168, R180.reuse, R4 ;  /* 0x000000b4a804723c */ /* 0x090fea0000041804 */
[----:B--2---:R-:W-:Y:S01]  /*8a10*/  @P1 IADD3 R2, P0, R248, UR20, RZ ;  /* 0x00000014f8021c10 */ /* 0x004fe2000ff1e0ff */
[C---:B------:R-:W-:Y:S01]  /*8a20*/  HMMA.16816.F32.BF16 R8, R188.reuse, R180, R8 ;  /* 0x000000b4bc08723c */ /* 0x040fe20000041808 */
[----:B------:R-:W-:Y:S05]  /*8a30*/  @UP3 UIADD3 UR20, UP1, UR20, -0x100, URZ ;  /* 0xffffff0014143890 */ /* 0x000fea000ff3e03f */
[-C--:B------:R-:W-:Y:S06]  /*8a40*/  HMMA.16816.F32.BF16 R12, R188, R182.reuse, R12 ;  /* 0x000000b6bc0c723c */ /* 0x080fec000004180c */
[C---:B------:R-:W-:Y:S01]  /*8a50*/  HMMA.16816.F32.BF16 R16, R168.reuse, R182, R16 ;  /* 0x000000b6a810723c */ /* 0x040fe20000041810 */
[----:B------:R-:W2:Y:S05]  /*8a60*/  LDSM.16.M88.4 R180, [R204+0x1f000] ;  /* 0x01f00000ccb4783b */ /* 0x000eaa0000000200 */
[-C--:B-1----:R-:W-:Y:S06]  /*8a70*/  HMMA.16816.F32.BF16 R20, R168, R192.reuse, R20 ;  /* 0x000000c0a814723c */ /* 0x082fec0000041814 */
[C---:B------:R-:W-:Y:S06]  /*8a80*/  HMMA.16816.F32.BF16 R24, R188.reuse, R192, R24 ;  /* 0x000000c0bc18723c */ /* 0x040fec0000041818 */
[-C--:B------:R-:W-:Y:S01]  /*8a90*/  HMMA.16816.F32.BF16 R28, R188, R194.reuse, R28 ;  /* 0x000000c2bc1c723c */ /* 0x080fe2000004181c */
[----:B------:R-:W1:Y:S05]  /*8aa0*/  LDSM.16.MT88.4 R188, [R205+0x7000] ;  /* 0x00700000cdbc783b */ /* 0x000e6a0000004200 */
[----:B------:R-:W-:Y:S01]  /*8ab0*/  HMMA.16816.F32.BF16 R32, R168, R194, R32 ;  /* 0x000000c2a820723c */ /* 0x000fe20000041820 */
[----:B------:R-:W-:Y:S04]  /*8ac0*/  LDSM.16.M88.4 R168, [R3+0x1e000] ;  /* 0x01e0000003a8783b */ /* 0x000fe80000000200 */
[----:B------:R4:W-:Y:S01]  /*8ad0*/  LDSM.16.M88.4 R192, [R3+0x1f000] ;  /* 0x01f0000003c0783b */ /* 0x0009e20000000200 */
[-C--:B------:R-:W-:Y:S06]  /*8ae0*/  HMMA.16816.F32.BF16 R4, R172, R184.reuse, R4 ;  /* 0x000000b8ac04723c */ /* 0x080fec0000041804 */
[C---:B------:R-:W-:Y:S06]  /*8af0*/  HMMA.16816.F32.BF16 R8, R196.reuse, R184, R8 ;  /* 0x000000b8c408723c */ /* 0x040fec0000041808 */
[-C--:B------:R-:W-:Y:S06]  /*8b00*/  HMMA.16816.F32.BF16 R12, R196, R186.reuse, R12 ;  /* 0x000000bac40c723c */ /* 0x080fec000004180c */
[C---:B------:R-:W-:Y:S01]  /*8b10*/  HMMA.16816.F32.BF16 R16, R172.reuse, R186, R16 ;  /* 0x000000baac10723c */ /* 0x040fe20000041810 */
[----:B------:R-:W1:Y:S04]  /*8b20*/  LDSM.16.MT88.4 R184, [R205+0x3800] ;  /* 0x00380000cdb8783b */ /* 0x000e680000004200 */
[----:B----4-:R-:W-:Y:S01]  /*8b30*/  @P1 IADD3.X R3, R249, UR19, RZ, P0, !PT ;  /* 0x00000013f9031c10 */ /* 0x010fe200087fe4ff */
[-C--:B---3--:R-:W-:Y:S01]  /*8b40*/  HMMA.16816.F32.BF16 R20, R172, R200.reuse, R20 ;  /* 0x000000c8ac14723c */ /* 0x088fe20000041814 */
[----:B------:R-:W-:Y:S03]  /*8b50*/  @UP3 UIADD3.X UR19, UR19, -0x1, URZ, UP1, !UPT ;  /* 0xffffffff13133890 */ /* 0x000fe60008ffe43f */
[----:B------:R-:W5:Y:S02]  /*8b60*/  @P1 LDG.E R244, desc[UR14][R2.64] ;  /* 0x0000000e02f41981 */ /* 0x000f64000c1e1900 */
[C---:B------:R-:W-:Y:S02]  /*8b70*/  HMMA.16816.F32.BF16 R24, R196.reuse, R200, R24 ;  /* 0x000000c8c418723c */ /* 0x040fe40000041818 */
[----:B------:R-:W5:Y:S04]  /*8b80*/  @P1 LDG.E R245, desc[UR14][R2.64+0x20] ;  /* 0x0000200e02f51981 */ /* 0x000f68000c1e1900 */
[-C--:B------:R-:W-:Y:S01]  /*8b90*/  HMMA.16816.F32.BF16 R28, R196, R202.reuse, R28 ;  /* 0x000000cac41c723c */ /* 0x080fe2000004181c */
[----:B------:R-:W3:Y:S04]  /*8ba0*/  LDSM.16.MT88.4 R196, [R205+0x7800] ;  /* 0x00780000cdc4783b */ /* 0x000ee80000004200 */
[----:B------:R-:W5:Y:S01]  /*8bb0*/  @P1 LDG.E R242, desc[UR14][R2.64+0x80] ;  /* 0x0000800e02f21981 */ /* 0x000f62000c1e1900 */
[----:B------:R-:W-:Y:S03]  /*8bc0*/  HMMA.16816.F32.BF16 R32, R172, R202, R32 ;  /* 0x000000caac20723c */ /* 0x000fe60000041820 */
[----:B------:R-:W-:Y:S02]  /*8bd0*/  LDSM.16.MT88.4 R172, [R207+0x3800] ;  /* 0x00380000cfac783b */ /* 0x000fe40000004200 */
[----:B------:R-:W-:Y:S01]  /*8be0*/  SEL R200, R221, 0xffffffc0, !P2 ;  /* 0xffffffc0ddc87807 */ /* 0x000fe20005000000 */
[-C--:B------:R-:W-:Y:S01]  /*8bf0*/  HMMA.16816.F32.BF16 R4, R164, R176.reuse, R4 ;  /* 0x000000b0a404723c */ /* 0x080fe20000041804 */
[----:B------:R4:W5:Y:S05]  /*8c00*/  @P1 LDG.E R243, desc[UR14][R2.64+0xa0] ;  /* 0x0000a00e02f31981 */ /* 0x00096a000c1e1900 */
[C---:B--2---:R-:W-:Y:S06]  /*8c10*/  HMMA.16816.F32.BF16 R8, R180.reuse, R176, R8 ;  /* 0x000000b0b408723c */ /* 0x044fec0000041808 */
[-C--:B------:R-:W-:Y:S05]  /*8c20*/  HMMA.16816.F32.BF16 R12, R180, R178.reuse, R12 ;  /* 0x000000b2b40c723c */ /* 0x080fea000004180c */
[----:B------:R-:W-:Y:S01]  /*8c30*/  IMAD.IADD R176, R200, 0x1, R207 ;  /* 0x00000001c8b07824 */ /* 0x000fe200078e02cf */
[C---:B------:R-:W-:Y:S06]  /*8c40*/  HMMA.16816.F32.BF16 R16, R164.reuse, R178, R16 ;  /* 0x000000b2a410723c */ /* 0x040fec0000041810 */
[-C--:B-1----:R-:W-:Y:S01]  /*8c50*/  HMMA.16816.F32.BF16 R20, R164, R188.reuse, R20 ;  /* 0x000000bca414723c */ /* 0x082fe20000041814 */
[----:B----4-:R-:W-:Y:S05]  /*8c60*/  IMAD.U32 R2, RZ, RZ, UR6 ;  /* 0x00000006ff027e24 */ /* 0x010fea000f8e00ff */
[C---:B------:R-:W-:Y:S05]  /*8c70*/  HMMA.16816.F32.BF16 R24, R180.reuse, R188, R24 ;  /* 0x000000bcb418723c */ /* 0x040fea0000041818 */
[-C--:B------:R-:W-:Y:S01]  /*8c80*/  LEA R2, P0, R2, R218.reuse, 0x2 ;  /* 0x000000da02027211 */ /* 0x080fe200078010ff */
[-C--:B------:R-:W-:Y:S05]  /*8c90*/  HMMA.16816.F32.BF16 R28, R180, R190.reuse, R28 ;  /* 0x000000beb41c723c */ /* 0x080fea000004181c */
[-C--:B------:R-:W-:Y:S01]  /*8ca0*/  LEA.HI.X.SX32 R3, R0, R219.reuse, 0x2, P0 ;  /* 0x000000db00037211 */ /* 0x080fe200000f16ff */
[----:B------:R-:W-:Y:S01]  /*8cb0*/  HMMA.16816.F32.BF16 R32, R164, R190, R32 ;  /* 0x000000bea420723c */ /* 0x000fe20000041820 */
[----:B------:R-:W-:Y:S05]  /*8cc0*/  IMAD.U32 R0, RZ, RZ, UR8 ;  /* 0x00000008ff007e24 */ /* 0x000fea000f8e00ff */
[-C--:B------:R-:W-:Y:S01]  /*8cd0*/  HMMA.16816.F32.BF16 R4, R168, R184.reuse, R4 ;  /* 0x000000b8a804723c */ /* 0x080fe20000041804 */
        /* <DEDUP_REMOVED lines=13> */
[-C--:B------:R-:W-:Y:S06]  /*8db0*/  HMMA.16816.F32.BF16 R28, R192, R198.reuse, R28 ;  /* 0x000000c6c01c723c */ /* 0x080fec000004181c */
[----:B------:R-:W-:Y:S01]  /*8dc0*/  HMMA.16816.F32.BF16 R32, R168, R198, R32 ;  /* 0x000000c6a820723c */ /* 0x000fe20000041820 */
[----:B------:R-:W-:Y:S01]  /*8dd0*/  LDSM.16.MT88.4 R168, [R176+0x3000] ;  /* 0x00300000b0a8783b */ /* 0x000fe20000004200 */
[----:B-1----:R-:W-:Y:S01]  /*8de0*/  IMAD.U32 R4, RZ, RZ, UR8 ;  /* 0x00000008ff047e24 */ /* 0x002fe2000f8e00ff */
[----:B------:R-:W-:Y:S02]  /*8df0*/  UIMAD UR8, UR7, 0x30, URZ ;  /* 0x00000030070878a4 */ /* 0x000fe4000f8e023f */
[----:B------:R-:W-:Y:S02]  /*8e00*/  UIMAD UR7, UR7, 0x38, URZ ;  /* 0x00000038070778a4 */ /* 0x000fe4000f8e023f */
        /* <DEDUP_REMOVED lines=63> */
[----:B------:R-:W-:Y:S01]  /*9200*/  IMAD.U32 R0, RZ, RZ, UR7 ;  /* 0x00000007ff007e24 */ /* 0x000fe2000f8e00ff */
[----:B------:R-:W-:Y:S03]  /*9210*/  UIADD3 UR8, UR6, UR9, URZ ;  /* 0x0000000906087290 */ /* 0x000fe6000fffe03f */
[----:B------:R2:W-:Y:S03]  /*9220*/  REDG.E.ADD.F32.FTZ.RN.STRONG.GPU desc[UR14][R4.64], R15 ;  /* 0x0000000f040079a6 */ /* 0x0005e6000c10f38e */
[----:B------:R-:W-:Y:S01]  /*9230*/  IMAD.U32 R10, RZ, RZ, UR8 ;  /* 0x00000008ff0a7e24 */ /* 0x000fe2000f8e00ff */
        /* <DEDUP_REMOVED lines=9> */
[----:B------:R-:W-:Y:S01]  /*92d0*/  IMAD.U32 R0, RZ, RZ, UR9 ;  /* 0x00000009ff007e24 */ /* 0x000fe2000f8e00ff */
[-C--:B------:R-:W-:Y:S02]  /*92e0*/  LEA R4, P0, R4, R218.reuse, 0x2 ;  /* 0x000000da04047211 */ /* 0x080fe400078010ff */
[-C--:B------:R-:W-:Y:S01]  /*92f0*/  LEA R8, P1, R8, R218.reuse, 0x2 ;  /* 0x000000da08087211 */ /* 0x080fe200078210ff */
[----:B------:R1:W-:Y:S01]  /*9300*/  REDG.E.ADD.F32.FTZ.RN.STRONG.GPU desc[UR14][R6.64], R22 ;  /* 0x00000016060079a6 */ /* 0x0003e2000c10f38e */
[-C--:B------:R-:W-:Y:S01]  /*9310*/  LEA.HI.X.SX32 R5, R0, R219.reuse, 0x2, P0 ;  /* 0x000000db00057211 */ /* 0x080fe200000f16ff */
[----:B------:R-:W-:Y:S01]  /*9320*/  IMAD.U32 R0, RZ, RZ, UR8 ;  /* 0x00000008ff007e24 */ /* 0x000fe2000f8e00ff */
[----:B------:R-:W-:Y:S01]  /*9330*/  UIADD3 UR8, UR6, UR7, URZ ;  /* 0x0000000706087290 */ /* 0x000fe2000fffe03f */
[-C--:B------:R-:W-:Y:S02]  /*9340*/  LEA R10, P0, R10, R218.reuse, 0x2 ;  /* 0x000000da0a0a7211 */ /* 0x080fe400078010ff */
[----:B------:R2:W-:Y:S01]  /*9350*/  REDG.E.ADD.F32.FTZ.RN.STRONG.GPU desc[UR14][R4.64], R23 ;  /* 0x00000017040079a6 */ /* 0x0005e2000c10f38e */
[----:B------:R-:W-:Y:S01]  /*9360*/  UIADD3 UR9, UR6, UR8, URZ ;  /* 0x0000000806097290 */ /* 0x000fe2000fffe03f */
[-C--:B------:R-:W-:Y:S01]  /*9370*/  LEA.HI.X.SX32 R11, R0, R219.reuse, 0x2, P0 ;  /* 0x000000db000b7211 */ /* 0x080fe200000f16ff */
[----:B------:R-:W-:Y:S01]  /*9380*/  IMAD.U32 R0, RZ, RZ, UR8 ;  /* 0x00000008ff007e24 */ /* 0x000fe2000f8e00ff */
[----:B------:R-:W-:Y:S01]  /*9390*/  UIADD3 UR8, UR11, 0x60, URZ ;  /* 0x000000600b087890 */ /* 0x000fe2000fffe03f */
[----:B------:R-:W-:Y:S04]  /*93a0*/  LDSM.16.MT88.4 R20, [R207+0x2000] ;  /* 0x00200000cf14783b */ /* 0x000fe80000004200 */
[----:B------:R-:W-:Y:S01]  /*93b0*/  REDG.E.ADD.F32.FTZ.RN.STRONG.GPU desc[UR14][R10.64], R24 ;  /* 0x000000180a0079a6 */ /* 0x000fe2000c10f38e */
[CC--:B-1----:R-:W-:Y:S04]  /*93c0*/  LEA R6, P0, R0.reuse, R218.reuse, 0x2 ;  /* 0x000000da00067211 */ /* 0x0c2fe800078010ff */
[-C--:B------:R-:W-:Y:S01]  /*93d0*/  LEA.HI.X.SX32 R7, R0, R219.reuse, 0x2, P0 ;  /* 0x000000db00077211 */ /* 0x080fe200000f16ff */
[----:B------:R-:W-:Y:S02]  /*93e0*/  IMAD.U32 R0, RZ, RZ, UR8 ;  /* 0x00000008ff007e24 */ /* 0x000fe4000f8e00ff */
[----:B--2---:R-:W-:Y:S01]  /*93f0*/  IMAD.U32 R4, RZ, RZ, UR7 ;  /* 0x00000007ff047e24 */ /* 0x004fe2000f8e00ff */
[----:B------:R-:W-:Y:S01]  /*9400*/  UIADD3 UR7, UR6, UR8, URZ ;  /* 0x0000000806077290 */ /* 0x000fe2000fffe03f */
[----:B------:R-:W-:Y:S03]  /*9410*/  IMAD.U32 R5, RZ, RZ, UR9 ;  /* 0x00000009ff057e24 */ /* 0x000fe6000f8e00ff */
[-C--:B------:R-:W-:Y:S01]  /*9420*/  LEA.HI.X.SX32 R9, R4, R219.reuse, 0x2, P1 ;  /* 0x000000db04097211 */ /* 0x080fe200008f16ff */
[----:B------:R-:W-:Y:S01]  /*9430*/  UIADD3 UR9, UR6, UR7, URZ ;  /* 0x0000000706097290 */ /* 0x000fe2000fffe03f */
[CC--:B------:R-:W-:Y:S03]  /*9440*/  LEA R4, P0, R5.reuse, R218.reuse, 0x2 ;  /* 0x000000da05047211 */ /* 0x0c0fe600078010ff */
[----:B------:R-:W-:Y:S01]  /*9450*/  REDG.E.ADD.F32.FTZ.RN.STRONG.GPU desc[UR14][R8.64], R25 ;  /* 0x00000019080079a6 */ /* 0x000fe2000c10f38e */
[-C--:B------:R-:W-:Y:S01]  /*9460*/  LEA.HI.X.SX32 R5, R5, R219.reuse, 0x2, P0 ;  /* 0x000000db05057211 */ /* 0x080fe200000f16ff */
[----:B------:R-:W-:Y:S02]  /*9470*/  UIADD3 UR8, UR6, UR9, URZ ;  /* 0x0000000906087290 */ /* 0x000fe4000fffe03f */
[----:B------:R1:W-:Y:S04]  /*9480*/  REDG.E.ADD.F32.FTZ.RN.STRONG.GPU desc[UR14][R6.64], R26 ;  /* 0x0000001a060079a6 */ /* 0x0003e8000c10f38e */
[----:B------:R2:W-:Y:S04]  /*9490*/  REDG.E.ADD.F32.FTZ.RN.STRONG.GPU desc[UR14][R4.64], R27 ;  /* 0x0000001b040079a6 */ /* 0x0005e8000c10f38e */
[----:B------:R-:W-:Y:S04]  /*94a0*/  REDG.E.ADD.F32.FTZ.RN.STRONG.GPU desc[UR14][R218.64+0x180], R32 ;  /* 0x00018020da0079a6 */ /* 0x000fe8000c10f38e */
[----:B------:R3:W-:Y:S04]  /*94b0*/  REDG.E.ADD.F32.FTZ.RN.STRONG.GPU desc[UR14][R2.64+0x180], R33 ;  /* 0x00018021020079a6 */ /* 0x0007e8000c10f38e */
[----:B------:R-:W-:Y:S01]  /*94c0*/  LDSM.16.MT88.4 R24, [R176+0x2000] ;  /* 0x00200000b018783b */ /* 0x000fe20000004200 */
[----:B-1----:R-:W-:Y:S01]  /*94d0*/  IMAD.U32 R6, RZ, RZ, UR7 ;  /* 0x00000007ff067e24 */ /* 0x002fe2000f8e00ff */
[----:B------:R-:W-:Y:S01]  /*94e0*/  UIADD3 UR7, UR6, UR8, URZ ;  /* 0x0000000806077290 */ /* 0x000fe2000fffe03f */
[----:B------:R-:W-:Y:S01]  /*94f0*/  IMAD.U32 R7, RZ, RZ, UR8 ;  /* 0x00000008ff077e24 */ /* 0x000fe2000f8e00ff */
[CC--:B--2---:R-:W-:Y:S02]  /*9500*/  LEA R4, P0, R0.reuse, R218.reuse, 0x2 ;  /* 0x000000da00047211 */ /* 0x0c4fe400078010ff */
[----:B------:R-:W-:Y:S02]  /*9510*/  UIADD3 UR6, UR6, UR7, URZ ;  /* 0x0000000706067290 */ /* 0x000fe4000fffe03f */
[-C--:B------:R-:W-:Y:S01]  /*9520*/  LEA.HI.X.SX32 R5, R0, R219.reuse, 0x2, P0 ;  /* 0x000000db00057211 */ /* 0x080fe200000f16ff */
[----:B------:R-:W-:Y:S01]  /*9530*/  IMAD.U32 R0, RZ, RZ, UR9 ;  /* 0x00000009ff007e24 */ /* 0x000fe2000f8e00ff */
[CC--:B------:R-:W-:Y:S02]  /*9540*/  LEA R10, P0, R6.reuse, R218.reuse, 0x2 ;  /* 0x000000da060a7211 */ /* 0x0c0fe400078010ff */
[----:B---3--:R-:W-:Y:S01]  /*9550*/  IMAD.U32 R3, RZ, RZ, UR6 ;  /* 0x00000006ff037e24 */ /* 0x008fe2000f8e00ff */
[----:B------:R1:W-:Y:S01]  /*9560*/  REDG.E.ADD.F32.FTZ.RN.STRONG.GPU desc[UR14][R4.64], R34 ;  /* 0x00000022040079a6 */ /* 0x0003e2000c10f38e */
[-C--:B------:R-:W-:Y:S01]  /*9570*/  LEA.HI.X.SX32 R11, R6, R219.reuse, 0x2, P0 ;  /* 0x000000db060b7211 */ /* 0x080fe200000f16ff */
[----:B------:R-:W-:Y:S01]  /*9580*/  ULOP3.LUT UR6, UR13, 0x1, URZ, 0xc0, !UPT ;  /* 0x000000010d067892 */ /* 0x000fe2000f8ec03f */
[CC--:B------:R-:W-:Y:S02]  /*9590*/  LEA R8, P0, R0.reuse, R218.reuse, 0x2 ;  /* 0x000000da00087211 */ /* 0x0c0fe400078010ff */
[-C--:B------:R-:W-:Y:S01]  /*95a0*/  LEA R6, P3, R7, R218.reuse, 0x2 ;  /* 0x000000da07067211 */ /* 0x080fe200078610ff */
[----:B------:R-:W-:Y:S01]  /*95b0*/  REDG.E.ADD.F32.FTZ.RN.STRONG.GPU desc[UR14][R10.64], R35 ;  /* 0x000000230a0079a6 */ /* 0x000fe2000c10f38e */
[-C--:B------:R-:W-:Y:S01]  /*95c0*/  LEA.HI.X.SX32 R9, R0, R219.reuse, 0x2, P0 ;  /* 0x000000db00097211 */ /* 0x080fe200000f16ff */
[----:B------:R-:W-:Y:S01]  /*95d0*/  VIADD R0, R207, 0xffffc000 ;  /* 0xffffc000cf007836 */ /* 0x000fe20000000000 */
        /* <DEDUP_REMOVED lines=106> */
[----:B------:R-:W4:Y:S04]  /*9c80*/  LDL R181, [R1] ;  /* 0x0000000001b57983 */ /* 0x000f280000100800 */
        /* <DEDUP_REMOVED lines=43> */
[----:B------:R-:W-:-:S03]  /*9f40*/  F2FP.BF16.F32.PACK_AB R23, R23, R118 ;  /* 0x000000761717723e */ /* 0x000fc600000010ff */
[----:B------:R-:W-:Y:S01]  /*9f50*/  STS [R252+0x400], R31 ;  /* 0x0004001ffc007388 */ /* 0x000fe20000000800 */
        /* <DEDUP_REMOVED lines=85> */
[----:B------:R-:W-:Y:S01]  /*a4b0*/  F2FP.BF16.F32.PACK_AB R90, R91, R90 ;  /* 0x0000005a5b5a723e */ /* 0x000fe200000010ff */
[----:B------:R-:W-:Y:S01]  /*a4c0*/  UISETP.NE.AND UP0, UPT, UR40, -0x1, UPT ;  /* 0xffffffff2800788c */ /* 0x000fe2000bf05270 */
[----:B------:R-:W-:-:S02]  /*a4d0*/  F2FP.BF16.F32.PACK_AB R92, R93, R92 ;  /* 0x0000005c5d5c723e */ /* 0x000fc400000010ff */
        /* <DEDUP_REMOVED lines=14> */
[----:B----4-:R-:W-:Y:S04]  /*a5c0*/  STS [R181], R24 ;  /* 0x00000018b5007388 */ /* 0x010fe80000000800 */
        /* <DEDUP_REMOVED lines=70> */
.L_x_645:
        /* <DEDUP_REMOVED lines=23> */
.L_x_646:
        /* <DEDUP_REMOVED lines=13> */
[----:B------:R-:W-:Y:S01]  /*ac70*/  ULDC.64 UR16, c[0x0][0x468] ;  /* 0x00011a0000107ab9 */ /* 0x000fe20000000a00 */
[----:B------:R-:W-:Y:S01]  /*ac80*/  ISETP.GE.AND P5, PT, R0, UR12, PT ;  /* 0x0000000c00007c0c */ /* 0x000fe2000bfa6270 */
[----:B------:R-:W-:Y:S01]  /*ac90*/  IMAD.U32 R3, RZ, RZ, UR11 ;  /* 0x0000000bff037e24 */ /* 0x000fe2000f8e00ff */
[----:B------:R-:W-:Y:S01]  /*aca0*/  IADD3 R4, P0, R4, UR20, RZ ;  /* 0x0000001404047c10 */ /* 0x000fe2000ff1e0ff */
[----:B------:R-:W-:Y:S01]  /*acb0*/  UIMAD UR11, UR13, UR16, URZ ;  /* 0x000000100d0b72a4 */ /* 0x000fe2000f8e023f */
[C---:B------:R-:W-:Y:S01]  /*acc0*/  VIADD R6, R0.reuse, 0x20 ;  /* 0x0000002000067836 */ /* 0x040fe20000000000 */
[----:B------:R-:W-:Y:S01]  /*acd0*/  SHF.R.S32.HI R22, RZ, 0x1f, R0 ;  /* 0x0000001fff167819 */ /* 0x000fe20000011400 */
[----:B------:R-:W-:Y:S01]  /*ace0*/  VIADD R7, R0, 0x40 ;  /* 0x0000004000077836 */ /* 0x000fe20000000000 */
[----:B------:R-:W-:Y:S01]  /*acf0*/  IADD3.X R5, R5, UR21, R3, P0, !PT ;  /* 0x0000001505057c10 */ /* 0x000fe200087fe403 */
[----:B------:R-:W-:Y:S01]  /*ad00*/  IMAD.U32 R3, RZ, RZ, UR16 ;  /* 0x00000010ff037e24 */ /* 0x000fe2000f8e00ff */
[----:B------:R-:W-:Y:S01]  /*ad10*/  UIMAD UR17, UR56, UR17, UR11 ;  /* 0x00000011381172a4 */ /* 0x000fe2000f8e020b */
[----:B------:R1:W2:Y:S01]  /*ad20*/  LDS.128 R28, [R2+0xd000] ;  /* 0x00d00000021c7984 */ /* 0x0002a20000000c00 */
[----:B------:R-:W-:Y:S01]  /*ad30*/  ISETP.GE.AND P4, PT, R6, UR12, PT ;  /* 0x0000000c06007c0c */ /* 0x000fe2000bf86270 */
[----:B------:R-:W-:Y:S01]  /*ad40*/  IMAD.WIDE.U32 R4, R3, UR56, R4 ;  /* 0x0000003803047c25 */ /* 0x000fe2000f8e0004 */
[----:B------:R-:W-:Y:S01]  /*ad50*/  ISETP.GE.AND P3, PT, R7, UR12, PT ;  /* 0x0000000c07007c0c */ /* 0x000fe2000bf66270 */
[----:B------:R1:W3:Y:S02]  /*ad60*/  LDS.128 R24, [R2+0x11000] ;  /* 0x0110000002187984 */ /* 0x0002e40000000c00 */
[----:B------:R-:W-:-:S02]  /*ad70*/  VIADD R6, R0, 0x60 ;  /* 0x0000006000067836 */ /* 0x000fc40000000000 */
[----:B------:R1:W4:Y:S01]  /*ad80*/  LDS.128 R36, [R2+0x15000] ;  /* 0x0150000002247984 */ /* 0x0003220000000c00 */
[----:B------:R-:W-:Y:S02]  /*ad90*/  VIADD R20, R5, UR17 ;  /* 0x0000001105147c36 */ /* 0x000fe40008000000 */
[----:B------:R-:W-:Y:S01]  /*ada0*/  ISETP.GE.AND P2, PT, R6, UR12, PT ;  /* 0x0000000c06007c0c */ /* 0x000fe2000bf46270 */
        /* <DEDUP_REMOVED lines=22> */
.L_x_648:
[----:B------:R-:W-:Y:S05]  /*af10*/  BSYNC B0 ;  /* 0x0000000000007941 */ /* 0x000fea0003800000 */
.L_x_647:
        /* <DEDUP_REMOVED lines=18> */
.L_x_650:
[----:B------:R-:W-:Y:S05]  /*b040*/  BSYNC B0 ;  /* 0x0000000000007941 */ /* 0x000fea0003800000 */
.L_x_649:
        /* <DEDUP_REMOVED lines=20> */
.L_x_652:
[----:B------:R-:W-:Y:S05]  /*b190*/  BSYNC B0 ;  /* 0x0000000000007941 */ /* 0x000fea0003800000 */
.L_x_651:
        /* <DEDUP_REMOVED lines=20> */
.L_x_654:
[----:B------:R-:W-:Y:S05]  /*b2e0*/  BSYNC B0 ;  /* 0x0000000000007941 */ /* 0x000fea0003800000 */
.L_x_653:
        /* <DEDUP_REMOVED lines=23> */
[C---:B------:R-:W-:Y:S01]  /*b460*/  IMAD.WIDE.U32 R6, R0.reuse, UR8, R4 ;  /* 0x0000000800067c25 */ /* 0x040fe2000f8e0004 */
        /* <DEDUP_REMOVED lines=8> */
.L_x_656:
[----:B------:R-:W-:Y:S05]  /*b4f0*/  BSYNC B0 ;  /* 0x0000000000007941 */ /* 0x000fea0003800000 */
.L_x_655:
        /* <DEDUP_REMOVED lines=18> */
.L_x_658:
[----:B------:R-:W-:Y:S05]  /*b620*/  BSYNC B0 ;  /* 0x0000000000007941 */ /* 0x000fea0003800000 */
.L_x_657:
        /* <DEDUP_REMOVED lines=18> */
.L_x_660:
[----:B------:R-:W-:Y:S05]  /*b750*/  BSYNC B0 ;  /* 0x0000000000007941 */ /* 0x000fea0003800000 */
.L_x_659:
        /* <DEDUP_REMOVED lines=16> */
.L_x_613:
[----:B------:R-:W-:Y:S05]  /*b860*/  BSYNC B1 ;  /* 0x0000000000017941 */ /* 0x000fea0003800000 */
.L_x_591:
        /* <DEDUP_REMOVED lines=11> */
.L_x_661:
[----:B------:R-:W-:Y:S05]  /*b920*/  EXIT ;  /* 0x000000000000794d */ /* 0x000fea0003800000 */
.L_x_663:
        /* <DEDUP_REMOVED lines=13> */
.L_x_2063:


//--------------------- .text._ZN5flash27flash_bwd_convert_dq_kernelI23Flash_bwd_kernel_traitsILi128ELi64ELi64ELi8ELi4ELi2ELi2ELb1ELb0EN7cutlass10bfloat16_tE19Flash_kernel_traitsILi128ELi64ELi64ELi8ES3_EEEEvNS_16Flash_bwd_paramsEi --------------------------
	.section	.text._ZN5flash27flash_bwd_convert_dq_kernelI23Flash_bwd_kernel_traitsILi128ELi64ELi64ELi8ELi4ELi2ELi2ELb1ELb0EN7cutlass10bfloat16_tE19Flash_kernel_traitsILi128ELi64ELi64ELi8ES3_EEEEvNS_16Flash_bwd_paramsEi,"ax",@progbits
	.align	128
        .global         _ZN5flash27flash_bwd_convert_dq_kernelI23Flash_bwd_kernel_traitsILi128ELi64ELi64ELi8ELi4ELi2ELi2ELb1ELb0EN7cutlass10bfloat16_tE19Flash_kernel_traitsILi128ELi64ELi64ELi8ES3_EEEEvNS_16Flash_bwd_paramsEi
        .type           _ZN5flash27flash_bwd_convert_dq_kernelI23Flash_bwd_kernel_traitsILi128ELi64ELi64ELi8ELi4ELi2ELi2ELb1ELb0EN7cutlass10bfloat16_tE19Flash_kernel_traitsILi128ELi64ELi64ELi8ES3_EEEEvNS_16Flash_bwd_paramsEi,@function
        .size           _ZN5flash27flash_bwd_convert_dq_kernelI23Flash_bwd_kernel_traitsILi128ELi64ELi64ELi8ELi4ELi2ELi2ELb1ELb0EN7cutlass10bfloat16_tE19Flash_kernel_traitsILi128ELi64ELi64ELi8ES3_EEEEvNS_16Flash_bwd_paramsEi,(.L_x_2064 - _ZN5flash27flash_bwd_convert_dq_kernelI23Flash_bwd_kernel_traitsILi128ELi64ELi64ELi8ELi4ELi2ELi2ELb1ELb0EN7cutlass10bfloat16_tE19Flash_kernel_traitsILi128ELi64ELi64ELi8ES3_EEEEvNS_16Flash_bwd_paramsEi)
        .other          _ZN5flash27flash_bwd_convert_dq_kernelI23Flash_bwd_kernel_traitsILi128ELi64ELi64ELi8ELi4ELi2ELi2ELb1ELb0EN7cutlass10bfloat16_tE19Flash_kernel_traitsILi128ELi64ELi64ELi8ES3_EEEEvNS_16Flash_bwd_paramsEi,@"STO_CUDA_ENTRY STV_DEFAULT"
_ZN5flash27flash_bwd_convert_dq_kernelI23Flash_bwd_kernel_traitsILi128ELi64ELi64ELi8ELi4ELi2ELi2ELb1ELb0EN7cutlass10bfloat16_tE19Flash_kernel_traitsILi128ELi64ELi64ELi8ES3_EEEEvNS_16Flash_bwd_paramsEi:
.text._ZN5flash27flash_bwd_convert_dq_kernelI23Flash_bwd_kernel_traitsILi128ELi64ELi64ELi8ELi4ELi2ELi2ELb1ELb0EN7cutlass10bfloat16_tE19Flash_kernel_traitsILi128ELi64ELi64ELi8ES3_EEEEvNS_16Flash_bwd_paramsEi:
[----:B------:R-:W-:Y:S01]  /*0000*/  LDC R1, c[0x0][0x28] ;  /* 0x00000a00ff017b82 */ /* 0x000fe20000000800 */
[----:B------:R-:W0:Y:S07]  /*0010*/  S2R R32, SR_CTAID.Y ;  /* 0x0000000000207919 */ /* 0x000e2e0000002600 */
[----:B------:R-:W0:Y:S01]  /*0020*/  LDC.64 R4, c[0x0][0x2f0] ;  /* 0x0000bc00ff047b82 */ /* 0x000e220000000a00 */
[----:B------:R-:W-:Y:S01]  /*0030*/  ULDC.64 UR4, c[0x0][0x2f0] ;  /* 0x0000bc0000047ab9 */ /* 0x000fe20000000a00 */
[----:B------:R-:W-:Y:S01]  /*0040*/  MOV R35, 0xffffffff ;  /* 0xffffffff00237802 */ /* 0x000fe20000000f00 */
[----:B------:R-:W-:Y:S01]  /*0050*/  ULDC.64 UR6, c[0x0][0x208] ;  /* 0x0000820000067ab9 */ /* 0x000fe20000000a00 */
[----:B------:R-:W-:-:S04]  /*0060*/  ISETP.NE.U32.AND P0, PT, RZ, UR4, PT ;  /* 0x00000004ff007c0c */ /* 0x000fc8000bf05070 */
[----:B------:R-:W-:Y:S01]  /*0070*/  ISETP.NE.AND.EX P0, PT, RZ, UR5, PT, P0 ;  /* 0x00000005ff007c0c */ /* 0x000fe2000bf05300 */
[----:B0-----:R-:W-:-:S12]  /*0080*/  IMAD.WIDE R4, R32, 0x4, R4 ;  /* 0x0000000420047825 */ /* 0x001fd800078e0204 */
[----:B------:R-:W2:Y:S04]  /*0090*/  @P0 LDG.E R35, desc[UR6][R4.64] ;  /* 0x0000000604230981 */ /* 0x000ea8000c1e1900 */
[----:B------:R-:W2:Y:S01]  /*00a0*/  @P0 LDG.E R0, desc[UR6][R4.64+0x4] ;  /* 0x0000040604000981 */ /* 0x000ea2000c1e1900 */
[----:B------:R-:W0:Y:S02]  /*00b0*/  S2R R3, SR_CTAID.X ;  /* 0x0000000000037919 */ /* 0x000e240000002500 */
[----:B0-----:R-:W-:Y:S01]  /*00c0*/  SHF.L.U32 R3, R3, 0x6, RZ ;  /* 0x0000000603037819 */ /* 0x001fe200000006ff */
[----:B--2---:R-:W-:-:S06]  /*00d0*/  @P0 IMAD.IADD R0, R0, 0x1, -R35 ;  /* 0x0000000100000824 */ /* 0x004fcc00078e0a23 */
[----:B------:R-:W0:Y:S02]  /*00e0*/  @!P0 LDC R0, c[0x0][0x2c4] ;  /* 0x0000b100ff008b82 */ /* 0x000e240000000800 */
[----:B0-----:R-:W-:-:S13]  /*00f0*/  ISETP.GT.AND P1, PT, R0, R3, PT ;  /* 0x000000030000720c */ /* 0x001fda0003f24270 */
[----:B------:R-:W-:Y:S05]  /*0100*/  @!P1 EXIT ;  /* 0x000000000000994d */ /* 0x000fea0003800000 */
[----:B------:R-:W-:Y:S01]  /*0110*/  ISETP.NE.AND P2, PT, R35, -0x1, PT ;  /* 0xffffffff2300780c */ /* 0x000fe20003f45270 */
[----:B------:R-:W0:Y:S01]  /*0120*/  S2R R37, SR_TID.X ;  /* 0x0000000000257919 */ /* 0x000e220000002100 */
[----:B------:R-:W1:Y:S01]  /*0130*/  LDC R2, c[0x0][0x490] ;  /* 0x00012400ff027b82 */ /* 0x000e620000000800 */
[----:B------:R-:W-:Y:S01]  /*0140*/  IMAD.MOV.U32 R29, RZ, RZ, RZ ;  /* 0x000000ffff1d7224 */ /* 0x000fe200078e00ff */
[----:B------:R-:W-:Y:S01]  /*0150*/  SHF.R.S32.HI R41, RZ, 0x1f, R3 ;  /* 0x0000001fff297819 */ /* 0x000fe20000011403 */
[----:B------:R-:W2:Y:S01]  /*0160*/  S2R R4, SR_CTAID.Z ;  /* 0x0000000000047919 */ /* 0x000ea20000002700 */
[----:B------:R-:W-:Y:S02]  /*0170*/  CS2R R12, SRZ ;  /* 0x00000000000c7805 */ /* 0x000fe4000001ff00 */
[----:B------:R-:W-:Y:S02]  /*0180*/  CS2R R58, SRZ ;  /* 0x00000000003a7805 */ /* 0x000fe4000001ff00 */
[----:B------:R-:W-:-:S02]  /*0190*/  CS2R R54, SRZ ;  /* 0x0000000000367805 */ /* 0x000fc4000001ff00 */
[----:B------:R-:W-:Y:S02]  /*01a0*/  CS2R R14, SRZ ;  /* 0x00000000000e7805 */ /* 0x000fe4000001ff00 */
[----:B------:R-:W-:Y:S02]  /*01b0*/  CS2R R18, SRZ ;  /* 0x0000000000127805 */ /* 0x000fe4000001ff00 */
[----:B------:R-:W-:Y:S02]  /*01c0*/  CS2R R20, SRZ ;  /* 0x0000000000147805 */ /* 0x000fe4000001ff00 */
[----:B------:R-:W-:Y:S01]  /*01d0*/  CS2R R22, SRZ ;  /* 0x0000000000167805 */ /* 0x000fe2000001ff00 */
[----:B------:R-:W3:Y:S01]  /*01e0*/  @P2 LDC.64 R60, c[0x0][0x448] ;  /* 0x00011200ff3c2b82 */ /* 0x000ee20000000a00 */
[----:B------:R-:W-:Y:S02]  /*01f0*/  CS2R R24, SRZ ;  /* 0x0000000000187805 */ /* 0x000fe4000001ff00 */
[----:B------:R-:W-:Y:S01]  /*0200*/  CS2R R50, SRZ ;  /* 0x0000000000327805 */ /* 0x000fe2000001ff00 */
[----:B------:R-:W-:Y:S01]  /*0210*/  IMAD.MOV.U32 R5, RZ, RZ, RZ ;  /* 0x000000ffff057224 */ /* 0x000fe200078e00ff */
[----:B------:R-:W-:-:S02]  /*0220*/  CS2R R6, SRZ ;  /* 0x0000000000067805 */ /* 0x000fc4000001ff00 */
[----:B------:R-:W-:Y:S02]  /*0230*/  CS2R R8, SRZ ;  /* 0x0000000000087805 */ /* 0x000fe4000001ff00 */
[----:B------:R-:W-:Y:S02]  /*0240*/  CS2R R10, SRZ ;  /* 0x00000000000a7805 */ /* 0x000fe4000001ff00 */
[----:B------:R-:W-:Y:S02]  /*0250*/  CS2R R56, SRZ ;  /* 0x0000000000387805 */ /* 0x000fe4000001ff00 */
[----:B------:R-:W-:Y:S02]  /*0260*/  CS2R R16, SRZ ;  /* 0x0000000000107805 */ /* 0x000fe4000001ff00 */
[----:B------:R-:W-:Y:S02]  /*0270*/  CS2R R52, SRZ ;  /* 0x0000000000347805 */ /* 0x000fe4000001ff00 */
[----:B-1----:R-:W-:-:S02]  /*0280*/  ISETP.GE.AND P1, PT, R2, 0x1, PT ;  /* 0x000000010200780c */ /* 0x002fc40003f26270 */
[----:B0-----:R-:W-:Y:S01]  /*0290*/  SHF.R.S32.HI R28, RZ, 0x1f, R37 ;  /* 0x0000001fff1c7819 */ /* 0x001fe20000011425 */
[----:B---3--:R-:W-:-:S03]  /*02a0*/  @P2 IMAD.WIDE.U32 R62, R35, R60, RZ ;  /* 0x0000003c233e2225 */ /* 0x008fc600078e00ff */
[----:B------:R-:W-:Y:S01]  /*02b0*/  LEA.HI R28, R28, R37, RZ, 0x5 ;  /* 0x000000251c1c7211 */ /* 0x000fe200078f28ff */
[----:B------:R-:W-:Y:S01]  /*02c0*/  HFMA2.MMA R60, -RZ, RZ, 0, 0 ;  /* 0x00000000ff3c7435 */ /* 0x000fe200000001ff */
[----:B------:R-:W-:Y:S02]  /*02d0*/  @P2 IMAD R61, R35, R61, R63 ;  /* 0x0000003d233d2224 */ /* 0x000fe400078e023f */
[----:B------:R-:W-:Y:S01]  /*02e0*/  SHF.R.S32.HI R36, RZ, 0x5, R28 ;  /* 0x00000005ff247819 */ /* 0x000fe2000001141c */
[----:B--2---:R-:W-:Y:S07]  /*02f0*/  @P2 BRA `(.L_x_664) ;  /* 0x00000000001c2947 */ /* 0x004fee0003800000 */
[----:B------:R-:W0:Y:S01]  /*0300*/  LDC.64 R26, c[0x0][0x430] ;  /* 0x00010c00ff1a7b82 */ /* 0x000e220000000a00 */
[----:B------:R-:W-:Y:S02]  /*0310*/  SHF.R.S32.HI R31, RZ, 0x1f, R32 ;  /* 0x0000001fff1f7819 */ /* 0x000fe40000011420 */
[----:B------:R-:W-:-:S03]  /*0320*/  MOV R35, 0xffffffff ;  /* 0xffffffff00237802 */ /* 0x000fc60000000f00 */
[-C--:B0-----:R-:W-:Y:S02]  /*0330*/  IMAD R31, R31, R26.reuse, RZ ;  /* 0x0000001a1f1f7224 */ /* 0x081fe400078e02ff */
[----:B------:R-:W-:-:S04]  /*0340*/  IMAD.WIDE.U32 R62, R32, R26, RZ ;  /* 0x0000001a203e7225 */ /* 0x000fc800078e00ff */
[----:B------:R-:W-:-:S04]  /*0350*/  IMAD R27, R32, R27, R31 ;  /* 0x0000001b201b7224 */ /* 0x000fc800078e021f */
[----:B------:R-:W-:-:S07]  /*0360*/  IMAD.IADD R61, R63, 0x1, R27 ;  /* 0x000000013f3d7824 */ /* 0x000fce00078e021b */
.L_x_664:
[----:B------:R-:W-:Y:S05]  /*0370*/  @!P1 BRA `(.L_x_665) ;  /* 0x0000000800b49947 */ /* 0x000fea0003800000 */
[----:B------:R-:W0:Y:S01]  /*0380*/  LDC R33, c[0x0][0x2d4] ;  /* 0x0000b500ff217b82 */ /* 0x000e220000000800 */
[----:B------:R-:W-:Y:S01]  /*0390*/  IMAD.WIDE R26, R32, 0x80, RZ ;  /* 0x00000080201a7825 */ /* 0x000fe200078e02ff */
[----:B------:R-:W-:Y:S01]  /*03a0*/  LOP3.LUT R38, R28, 0xffffffe0, RZ, 0xc0, !PT ;  /* 0xffffffe01c267812 */ /* 0x000fe200078ec0ff */
[----:B------:R-:W-:Y:S01]  /*03b0*/  ULDC.64 UR10, c[0x0][0x488] ;  /* 0x00012200000a7ab9 */ /* 0x000fe20000000a00 */
[----:B------:R-:W-:Y:S01]  /*03c0*/  UMOV UR4, URZ ;  /* 0x0000003f00047c82 */ /* 0x000fe20008000000 */
[----:B------:R-:W-:Y:S01]  /*03d0*/  USHF.L.U64.HI UR5, UR10, 0x2, UR11 ;  /* 0x000000020a057899 */ /* 0x000fe2000801020b */
[----:B------:R-:W-:Y:S01]  /*03e0*/  SEL R26, R26, RZ, P0 ;  /* 0x000000ff1a1a7207 */ /* 0x000fe20000000000 */
[----:B------:R-:W-:Y:S01]  /*03f0*/  IMAD.IADD R37, R37, 0x1, -R38 ;  /* 0x0000000125257824 */ /* 0x000fe200078e0a26 */
[----:B------:R-:W1:Y:S01]  /*0400*/  LDC R12, c[0x0][0x270] ;  /* 0x00009c00ff0c7b82 */ /* 0x000e620000000800 */
[----:B------:R-:W-:Y:S01]  /*0410*/  SEL R34, R27, RZ, P0 ;  /* 0x000000ff1b227207 */ /* 0x000fe20000000000 */
[----:B------:R-:W-:Y:S01]  /*0420*/  ULDC.64 UR8, c[0x0][0x400] ;  /* 0x0001000000087ab9 */ /* 0x000fe20000000a00 */
[----:B------:R-:W-:-:S04]  /*0430*/  IADD3 R39, P0, R3, R26, RZ ;  /* 0x0000001a03277210 */ /* 0x000fc80007f1e0ff */
[----:B------:R-:W-:Y:S01]  /*0440*/  IADD3.X R41, R41, R34, RZ, P0, !PT ;  /* 0x0000002229297210 */ /* 0x000fe200007fe4ff */
[----:B------:R-:W2:Y:S01]  /*0450*/  LDC R43, c[0x0][0x2dc] ;  /* 0x0000b700ff2b7b82 */ /* 0x000ea20000000800 */
[----:B0-----:R-:W-:Y:S01]  /*0460*/  IMAD.WIDE R32, R32, R33, RZ ;  /* 0x0000002120207225 */ /* 0x001fe200078e02ff */
[----:B-1----:R-:W-:-:S03]  /*0470*/  SHF.R.S32.HI R26, RZ, 0x1f, R12 ;  /* 0x0000001fff1a7819 */ /* 0x002fc6000001140c */
[-C--:B------:R-:W-:Y:S02]  /*0480*/  IMAD R33, R33, R12.reuse, RZ ;  /* 0x0000000c21217224 */ /* 0x080fe400078e02ff */
[----:B------:R-:W-:Y:S02]  /*0490*/  IMAD R34, R41, R12, RZ ;  /* 0x0000000c29227224 */ /* 0x000fe400078e02ff */
[C---:B------:R-:W-:Y:S02]  /*04a0*/  IMAD R47, R32.reuse, R26, R33 ;  /* 0x0000001a202f7224 */ /* 0x040fe400078e0221 */
[----:B------:R-:W-:-:S04]  /*04b0*/  IMAD.WIDE.U32 R32, R32, R12, RZ ;  /* 0x0000000c20207225 */ /* 0x000fc800078e00ff */
[----:B--2---:R-:W-:-:S04]  /*04c0*/  IMAD.WIDE R30, R12, R43, RZ ;  /* 0x0000002b0c1e7225 */ /* 0x004fc800078e02ff */
[----:B------:R-:W-:Y:S02]  /*04d0*/  IMAD R27, R31, R35, RZ ;  /* 0x000000231f1b7224 */ /* 0x000fe400078e02ff */
[----:B------:R-:W-:Y:S02]  /*04e0*/  IMAD R49, R26, R39, R34 ;  /* 0x000000271a317224 */ /* 0x000fe400078e0222 */
[----:B------:R-:W-:Y:S02]  /*04f0*/  IMAD R45, R30, R29, R27 ;  /* 0x0000001d1e2d7224 */ /* 0x000fe400078e021b */
[----:B------:R-:W-:Y:S01]  /*0500*/  IMAD.IADD R40, R33, 0x1, R47 ;  /* 0x0000000121287824 */ /* 0x000fe200078e022f */
[----:B------:R-:W-:Y:S01]  /*0510*/  SHF.R.S32.HI R47, RZ, 0x1f, R43 ;  /* 0x0000001fff2f7819 */ /* 0x000fe2000001142b */
[----:B------:R-:W-:-:S04]  /*0520*/  IMAD.WIDE.U32 R26, R39, R12, RZ ;  /* 0x0000000c271a7225 */ /* 0x000fc800078e00ff */
[----:B------:R-:W-:Y:S01]  /*0530*/  IMAD R33, R40, R43, RZ ;  /* 0x0000002b28217224 */ /* 0x000fe200078e02ff */
[----:B------:R-:W-:Y:S01]  /*0540*/  IADD3 R40, R27, R49, RZ ;  /* 0x000000311b287210 */ /* 0x000fe20007ffe0ff */
[----:B------:R-:W-:-:S04]  /*0550*/  IMAD.WIDE.U32 R34, R30, R35, RZ ;  /* 0x000000231e227225 */ /* 0x000fc800078e00ff */
[----:B------:R-:W-:Y:S01]  /*0560*/  IMAD.WIDE.U32 R28, R32, R43, RZ ;  /* 0x0000002b201c7225 */ /* 0x000fe200078e00ff */
[----:B------:R-:W-:-:S03]  /*0570*/  IADD3 R38, R35, R45, RZ ;  /* 0x0000002d23267210 */ /* 0x000fc60007ffe0ff */
[-C--:B------:R-:W-:Y:S01]  /*0580*/  IMAD R40, R40, R43.reuse, RZ ;  /* 0x0000002b28287224 */ /* 0x080fe200078e02ff */
[----:B------:R-:W-:Y:S01]  /*0590*/  SEL R35, R28, R34, !P2 ;  /* 0x000000221c237207 */ /* 0x000fe20005000000 */
[----:B------:R-:W-:Y:S02]  /*05a0*/  IMAD R27, R47, R32, R33 ;  /* 0x000000202f1b7224 */ /* 0x000fe400078e0221 */
[-C--:B------:R-:W-:Y:S02]  /*05b0*/  IMAD R45, R4, R43.reuse, RZ ;  /* 0x0000002b042d7224 */ /* 0x080fe400078e02ff */
[-C--:B------:R-:W-:Y:S02]  /*05c0*/  IMAD R63, R12, R43.reuse, RZ ;  /* 0x0000002b0c3f7224 */ /* 0x080fe400078e02ff */
[----:B------:R-:W-:-:S03]  /*05d0*/  IMAD.WIDE.U32 R32, R26, R43, RZ ;  /* 0x0000002b1a207225 */ /* 0x000fc600078e00ff */
[----:B------:R-:W-:Y:S01]  /*05e0*/  SHF.L.U32 R43, R63, 0x3, RZ ;  /* 0x000000033f2b7819 */ /* 0x000fe200000006ff */
[----:B------:R-:W-:Y:S01]  /*05f0*/  IMAD R47, R47, R26, R40 ;  /* 0x0000001a2f2f7224 */ /* 0x000fe200078e0228 */
[----:B------:R-:W-:Y:S01]  /*0600*/  IADD3 R26, P0, R45, R35, RZ ;  /* 0x000000232d1a7210 */ /* 0x000fe20007f1e0ff */
[----:B------:R-:W-:Y:S01]  /*0610*/  @!P2 IMAD.IADD R38, R29, 0x1, R27 ;  /* 0x000000011d26a824 */ /* 0x000fe200078e021b */
[----:B------:R-:W-:Y:S01]  /*0620*/  IADD3 R12, R43, 0x20, R43 ;  /* 0x000000202b0c7810 */ /* 0x000fe20007ffe02b */
[----:B------:R-:W-:Y:S01]  /*0630*/  IMAD.IADD R29, R33, 0x1, R47 ;  /* 0x00000001211d7824 */ /* 0x000fe200078e022f */
[----:B------:R-:W-:Y:S01]  /*0640*/  SHF.L.U32 R28, R32, 0x2, RZ ;  /* 0x00000002201c7819 */ /* 0x000fe200000006ff */
[----:B------:R-:W-:Y:S01]  /*0650*/  IMAD R41, R41, R30, RZ ;  /* 0x0000001e29297224 */ /* 0x000fe200078e02ff */
[----:B------:R-:W-:Y:S01]  /*0660*/  LEA.HI.X.SX32 R27, R45, R38, 0x1, P0 ;  /* 0x000000262d1b7211 */ /* 0x000fe200000f0eff */
[----:B------:R-:W-:Y:S01]  /*0670*/  IMAD R37, R36, R63, R37 ;  /* 0x0000003f24257224 */ /* 0x000fe200078e0225 */
[----:B------:R-:W-:Y:S01]  /*0680*/  SHF.L.U64.HI R29, R32, 0x2, R29 ;  /* 0x00000002201d7819 */ /* 0x000fe2000001021d */
[-C--:B------:R-:W-:Y:S01]  /*0690*/  IMAD R32, R31, R39.reuse, R41 ;  /* 0x000000271f207224 */ /* 0x080fe200078e0229 */
[----:B------:R-:W-:Y:S01]  /*06a0*/  SHF.L.U64.HI R67, R35, 0x2, R38 ;  /* 0x0000000223437819 */ /* 0x000fe20000010226 */
[----:B------:R-:W-:Y:S01]  /*06b0*/  IMAD.WIDE.U32 R26, R30, R39, R26 ;  /* 0x000000271e1a7225 */ /* 0x000fe200078e001a */
[----:B------:R-:W-:-:S02]  /*06c0*/  SHF.R.S32.HI R31, RZ, 0x1f, R37 ;  /* 0x0000001fff1f7819 */ /* 0x000fc40000011425 */
[----:B------:R-:W-:Y:S01]  /*06d0*/  SHF.L.U32 R35, R35, 0x2, RZ ;  /* 0x0000000223237819 */ /* 0x000fe200000006ff */
[----:B------:R-:W-:Y:S01]  /*06e0*/  IMAD.IADD R36, R43, 0x1, R12 ;  /* 0x000000012b247824 */ /* 0x000fe200078e020c */
[----:B------:R-:W-:Y:S01]  /*06f0*/  IADD3 R30, P0, R37, R26, RZ ;  /* 0x0000001a251e7210 */ /* 0x000fe20007f1e0ff */
[----:B------:R-:W-:-:S03]  /*0700*/  IMAD.WIDE R40, R43, 0x4, R28 ;  /* 0x000000042b287825 */ /* 0x000fc600078e021c */
[----:B------:R-:W-:Y:S01]  /*0710*/  IADD3 R34, R43, R36, RZ ;  /* 0x000000242b227210 */ /* 0x000fe20007ffe0ff */
[----:B------:R-:W-:Y:S01]  /*0720*/  IMAD.WIDE R28, R45, 0x4, R28 ;  /* 0x000000042d1c7825 */ /* 0x000fe200078e021c */
[----:B------:R-:W-:Y:S02]  /*0730*/  IADD3.X R39, R31, R27, R32, P0, !PT ;  /* 0x0000001b1f277210 */ /* 0x000fe400007fe420 */
[C---:B------:R-:W-:Y:S01]  /*0740*/  SHF.L.U32 R38, R30.reuse, 0x2, RZ ;  /* 0x000000021e267819 */ /* 0x040fe200000006ff */
[----:B------:R-:W-:Y:S01]  /*0750*/  IMAD.WIDE R40, R45, 0x4, R40 ;  /* 0x000000042d287825 */ /* 0x000fe200078e0228 */
[----:B------:R-:W-:-:S03]  /*0760*/  SHF.L.U64.HI R39, R30, 0x2, R39 ;  /* 0x000000021e277819 */ /* 0x000fc60000010227 */
[----:B------:R-:W-:-:S04]  /*0770*/  IMAD.WIDE R26, R37, 0x4, R28 ;  /* 0x00000004251a7825 */ /* 0x000fc800078e021c */
[----:B------:R-:W-:Y:S01]  /*0780*/  IMAD.IADD R32, R43, 0x1, R34 ;  /* 0x000000012b207824 */ /* 0x000fe200078e0222 */
[----:B------:R-:W-:Y:S01]  /*0790*/  IADD3 R64, P0, R26, R35, RZ ;  /* 0x000000231a407210 */ /* 0x000fe20007f1e0ff */
[----:B------:R-:W-:-:S03]  /*07a0*/  IMAD.WIDE R40, R37, 0x4, R40 ;  /* 0x0000000425287825 */ /* 0x000fc600078e0228 */
[----:B------:R-:W-:Y:S01]  /*07b0*/  IADD3.X R65, R27, R67, RZ, P0, !PT ;  /* 0x000000431b417210 */ /* 0x000fe200007fe4ff */
[----:B------:R-:W-:Y:S01]  /*07c0*/  IMAD.IADD R31, R43, 0x1, R32 ;  /* 0x000000012b1f7824 */ /* 0x000fe200078e0220 */
[----:B------:R-:W-:Y:S01]  /*07d0*/  IADD3 R66, P0, R40, R35, RZ ;  /* 0x0000002328427210 */ /* 0x000fe20007f1e0ff */
[----:B------:R-:W-:-:S04]  /*07e0*/  IMAD.WIDE R26, R63, 0x20, R38 ;  /* 0x000000203f1a7825 */ /* 0x000fc800078e0226 */
[----:B------:R-:W-:Y:S02]  /*07f0*/  IMAD.IADD R29, R43, 0x1, R31 ;  /* 0x000000012b1d7824 */ /* 0x000fe400078e021f */
[----:B------:R-:W-:-:S04]  /*0800*/  IMAD.WIDE R30, R31, 0x4, R38 ;  /* 0x000000041f1e7825 */ /* 0x000fc800078e0226 */
[----:B------:R-:W-:-:S04]  /*0810*/  IMAD.WIDE R28, R29, 0x4, R38 ;  /* 0x000000041d1c7825 */ /* 0x000fc800078e0226 */
[----:B------:R-:W-:-:S04]  /*0820*/  IMAD.WIDE R32, R32, 0x4, R38 ;  /* 0x0000000420207825 */ /* 0x000fc800078e0226 */
[----:B------:R-:W-:-:S04]  /*0830*/  IMAD.WIDE R34, R34, 0x4, R38 ;  /* 0x0000000422227825 */ /* 0x000fc800078e0226 */
[----:B------:R-:W-:-:S04]  /*0840*/  IMAD.WIDE R36, R36, 0x4, R38 ;  /* 0x0000000424247825 */ /* 0x000fc800078e0226 */
[----:B------:R-:W-:Y:S01]  /*0850*/  IMAD.WIDE R38, R12, 0x4, R38 ;  /* 0x000000040c267825 */ /* 0x000fe200078e0226 */
[----:B------:R-:W-:-:S03]  /*0860*/  MOV R12, RZ ;  /* 0x000000ff000c7202 */ /* 0x000fc60000000f00 */
[----:B------:R-:W-:Y:S02]  /*0870*/  IMAD.X R67, R41, 0x1, R67, P0 ;  /* 0x0000000129437824 */ /* 0x000fe400000e0643 */
[----:B------:R-:W-:-:S07]  /*0880*/  IMAD.WIDE R26, R43, 0x4, R26 ;  /* 0x000000042b1a7825 */ /* 0x000fce00078e021a */
.L_x_666:
[----:B------:R-:W-:-:S04]  /*0890*/  IADD3 R46, P0, R26, UR8, RZ ;  /* 0x000000081a2e7c10 */ /* 0x000fc8000ff1e0ff */
[----:B------:R-:W-:-:S05]  /*08a0*/  IADD3.X R47, R27, UR9, RZ, P0, !PT ;  /* 0x000000091b2f7c10 */ /* 0x000fca00087fe4ff */
[----:B------:R0:W2:Y:S02]  /*08b0*/  LDG.E R69, desc[UR6][R46.64] ;  /* 0x000000062e457981 */ /* 0x0000a4000c1e1900 */
[----:B0-----:R-:W-:-:S04]  /*08c0*/  IMAD.WIDE R46, R63, 0x20, R46 ;  /* 0x000000203f2e7825 */ /* 0x001fc800078e022e */
[C---:B------:R-:W-:Y:S01]  /*08d0*/  IMAD.WIDE R42, R63.reuse, 0x20, R46 ;  /* 0x000000203f2a7825 */ /* 0x040fe200078e022e */
[----:B------:R-:W-:Y:S01]  /*08e0*/  IADD3 R68, P0, R64, UR8, RZ ;  /* 0x0000000840447c10 */ /* 0x000fe2000ff1e0ff */
[----:B------:R-:W3:Y:S02]  /*08f0*/  LDG.E R46, desc[UR6][R46.64] ;  /* 0x000000062e2e7981 */ /* 0x000ee4000c1e1900 */
[C---:B------:R-:W-:Y:S02]  /*0900*/  IMAD.WIDE R40, R63.reuse, 0x20, R42 ;  /* 0x000000203f287825 */ /* 0x040fe400078e022a */
[----:B------:R-:W4:Y:S02]  /*0910*/  LDG.E R42, desc[UR6][R42.64] ;  /* 0x000000062a2a7981 */ /* 0x000f24000c1e1900 */
[C---:B------:R-:W-:Y:S02]  /*0920*/  IMAD.WIDE R44, R63.reuse, 0x20, R40 ;  /* 0x000000203f2c7825 */ /* 0x040fe400078e0228 */
[----:B------:R-:W5:Y:S02]  /*0930*/  LDG.E R40, desc[UR6][R40.64] ;  /* 0x0000000628287981 */ /* 0x000f64000c1e1900 */
[----:B------:R-:W-:-:S02]  /*0940*/  IMAD.WIDE R48, R63, 0x20, R44 ;  /* 0x000000203f307825 */ /* 0x000fc400078e022c */
[----:B------:R-:W5:Y:S04]  /*0950*/  LDG.E R44, desc[UR6][R44.64] ;  /* 0x000000062c2c7981 */ /* 0x000f68000c1e1900 */
[----:B------:R-:W5:Y:S01]  /*0960*/  LDG.E R49, desc[UR6][R48.64] ;  /* 0x0000000630317981 */ /* 0x000f62000c1e1900 */
[----:B--2---:R-:W-:Y:S01]  /*0970*/  FADD.FTZ R56, R69, R56 ;  /* 0x0000003845387221 */ /* 0x004fe20000010000 */
[----:B------:R-:W-:-:S05]  /*0980*/  IADD3.X R69, R65, UR9, RZ, P0, !PT ;  /* 0x0000000941457c10 */ /* 0x000fca00087fe4ff */
[----:B------:R-:W2:Y:S04]  /*0990*/  LDG.E R48, desc[UR6][R68.64] ;  /* 0x0000000644307981 */ /* 0x000ea8000c1e1900 */
[----:B------:R-:W2:Y:S04]  /*09a0*/  LDG.E R43, desc[UR6][R68.64+0x100] ;  /* 0x00010006442b7981 */ /* 0x000ea8000c1e1900 */
[----:B------:R-:W2:Y:S01]  /*09b0*/  LDG.E R47, desc[UR6][R68.64+0x80] ;  /* 0x00008006442f7981 */ /* 0x000ea2000c1e1900 */
[----:B---3--:R-:W-:Y:S01]  /*09c0*/  FADD.FTZ R17, R46, R17 ;  /* 0x000000112e117221 */ /* 0x008fe20000010000 */
[----:B----4-:R-:W-:-:S02]  /*09d0*/  FADD.FTZ R55, R42, R55 ;  /* 0x000000372a377221 */ /* 0x010fc40000010000 */
[----:B------:R-:W3:Y:S01]  /*09e0*/  LDG.E R42, desc[UR6][R68.64+0x180] ;  /* 0x00018006442a7981 */ /* 0x000ee2000c1e1900 */
[----:B-----5:R-:W-:Y:S01]  /*09f0*/  FADD.FTZ R11, R40, R11 ;  /* 0x0000000b280b7221 */ /* 0x020fe20000010000 */
[----:B------:R-:W-:-:S04]  /*0a00*/  IADD3 R40, P0, R66, UR8, RZ ;  /* 0x0000000842287c10 */ /* 0x000fc8000ff1e0ff */
[----:B------:R-:W-:Y:S01]  /*0a10*/  IADD3.X R41, R67, UR9, RZ, P0, !PT ;  /* 0x0000000943297c10 */ /* 0x000fe200087fe4ff */
[----:B------:R-:W-:-:S04]  /*0a20*/  FADD.FTZ R53, R44, R53 ;  /* 0x000000352c357221 */ /* 0x000fc80000010000 */
[----:B------:R-:W4:Y:S04]  /*0a30*/  LDG.E R44, desc[UR6][R40.64] ;  /* 0x00000006282c7981 */ /* 0x000f28000c1e1900 */
[----:B------:R-:W5:Y:S04]  /*0a40*/  LDG.E R46, desc[UR6][R40.64+0x80] ;  /* 0x00008006282e7981 */ /* 0x000f68000c1e1900 */
[----:B------:R-:W5:Y:S01]  /*0a50*/  LDG.E R45, desc[UR6][R40.64+0x180] ;  /* 0x00018006282d7981 */ /* 0x000f62000c1e1900 */
[----:B--2---:R-:W-:-:S03]  /*0a60*/  FADD.FTZ R51, R48, R51 ;  /* 0x0000003330337221 */ /* 0x004fc60000010000 */
[----:B------:R0:W2:Y:S01]  /*0a70*/  LDG.E R48, desc[UR6][R40.64+0x100] ;  /* 0x0001000628307981 */ /* 0x0000a2000c1e1900 */
[----:B------:R-:W-:Y:S01]  /*0a80*/  FADD.FTZ R50, R43, R50 ;  /* 0x000000322b327221 */ /* 0x000fe20000010000 */
[----:B------:R-:W-:Y:S01]  /*0a90*/  FADD.FTZ R52, R49, R52 ;  /* 0x0000003431347221 */ /* 0x000fe20000010000 */
[----:B---3--:R-:W-:Y:S01]  /*0aa0*/  FADD.FTZ R18, R42, R18 ;  /* 0x000000122a127221 */ /* 0x008fe20000010000 */
[----:B------:R-:W-:-:S04]  /*0ab0*/  IADD3 R42, P0, R38, UR8, RZ ;  /* 0x00000008262a7c10 */ /* 0x000fc8000ff1e0ff */
[----:B------:R-:W-:Y:S02]  /*0ac0*/  IADD3.X R43, R39, UR9, RZ, P0, !PT ;  /* 0x00000009272b7c10 */ /* 0x000fe400087fe4ff */
[----:B0-----:R-:W-:Y:S01]  /*0ad0*/  IADD3 R40, P0, R36, UR8, RZ ;  /* 0x0000000824287c10 */ /* 0x001fe2000ff1e0ff */
[----:B------:R-:W-:Y:S02]  /*0ae0*/  FADD.FTZ R16, R47, R16 ;  /* 0x000000102f107221 */ /* 0x000fe40000010000 */
[----:B------:R-:W3:Y:S01]  /*0af0*/  LDG.E R47, desc[UR6][R42.64] ;  /* 0x000000062a2f7981 */ /* 0x000ee2000c1e1900 */
[----:B------:R-:W-:-:S03]  /*0b00*/  IADD3.X R41, R37, UR9, RZ, P0, !PT ;  /* 0x0000000925297c10 */ /* 0x000fc600087fe4ff */
[----:B------:R-:W3:Y:S04]  /*0b10*/  LDG.E R49, desc[UR6][R42.64+0x80] ;  /* 0x000080062a317981 */ /* 0x000ee8000c1e1900 */
[----:B------:R0:W3:Y:S01]  /*0b20*/  LDG.E R69, desc[UR6][R42.64+0x100] ;  /* 0x000100062a457981 */ /* 0x0000e2000c1e1900 */
[----:B--2---:R-:W-:-:S03]  /*0b30*/  FADD.FTZ R25, R48, R25 ;  /* 0x0000001930197221 */ /* 0x004fc60000010000 */
[----:B------:R-:W2:Y:S01]  /*0b40*/  LDG.E R48, desc[UR6][R40.64] ;  /* 0x0000000628307981 */ /* 0x000ea2000c1e1900 */
[----:B0-----:R-:W-:Y:S01]  /*0b50*/  IADD3 R42, P0, R34, UR8, RZ ;  /* 0x00000008222a7c10 */ /* 0x001fe2000ff1e0ff */
[----:B----4-:R-:W-:Y:S01]  /*0b60*/  FADD.FTZ R15, R44, R15 ;  /* 0x0000000f2c0f7221 */ /* 0x010fe20000010000 */
[----:B-----5:R-:W-:Y:S01]  /*0b70*/  FADD.FTZ R57, R46, R57 ;  /* 0x000000392e397221 */ /* 0x020fe20000010000 */
[----:B------:R-:W4:Y:S01]  /*0b80*/  LDG.E R44, desc[UR6][R40.64+0x100] ;  /* 0x00010006282c7981 */ /* 0x000f22000c1e1900 */
[----:B------:R-:W-:-:S03]  /*0b90*/  IADD3.X R43, R35, UR9, RZ, P0, !PT ;  /* 0x00000009232b7c10 */ /* 0x000fc600087fe4ff */
[----:B------:R0:W5:Y:S01]  /*0ba0*/  LDG.E R46, desc[UR6][R40.64+0x80] ;  /* 0x00008006282e7981 */ /* 0x000162000c1e1900 */
[----:B------:R-:W-:-:S03]  /*0bb0*/  FADD.FTZ R14, R45, R14 ;  /* 0x0000000e2d0e7221 */ /* 0x000fc60000010000 */
[----:B------:R-:W4:Y:S01]  /*0bc0*/  LDG.E R45, desc[UR6][R42.64+0x100] ;  /* 0x000100062a2d7981 */ /* 0x000f22000c1e1900 */
[----:B0-----:R-:W-:-:S04]  /*0bd0*/  IADD3 R40, P0, R32, UR8, RZ ;  /* 0x0000000820287c10 */ /* 0x001fc8000ff1e0ff */
[----:B------:R-:W-:Y:S01]  /*0be0*/  IADD3.X R41, R33, UR9, RZ, P0, !PT ;  /* 0x0000000921297c10 */ /* 0x000fe200087fe4ff */
[----:B---3--:R-:W-:-:S04]  /*0bf0*/  FADD.FTZ R10, R47, R10 ;  /* 0x0000000a2f0a7221 */ /* 0x008fc80000010000 */
[----:B------:R-:W3:Y:S01]  /*0c00*/  LDG.E R68, desc[UR6][R40.64] ;  /* 0x0000000628447981 */ /* 0x000ee2000c1e1900 */
[----:B------:R-:W-:-:S03]  /*0c10*/  FADD.FTZ R24, R49, R24 ;  /* 0x0000001831187221 */ /* 0x000fc60000010000 */
[----:B------:R-:W3:Y:S04]  /*0c20*/  LDG.E R47, desc[UR6][R42.64+0x80] ;  /* 0x000080062a2f7981 */ /* 0x000ee8000c1e1900 */
[----:B------:R0:W3:Y:S01]  /*0c30*/  LDG.E R49, desc[UR6][R42.64] ;  /* 0x000000062a317981 */ /* 0x0000e2000c1e1900 */
[----:B--2---:R-:W-:-:S03]  /*0c40*/  FADD.FTZ R9, R48, R9 ;  /* 0x0000000930097221 */ /* 0x004fc60000010000 */
[----:B------:R-:W2:Y:S01]  /*0c50*/  LDG.E R48, desc[UR6][R40.64+0x80] ;  /* 0x0000800628307981 */ /* 0x000ea2000c1e1900 */
[----:B0-----:R-:W-:-:S04]  /*0c60*/  IADD3 R42, P0, R30, UR8, RZ ;  /* 0x000000081e2a7c10 */ /* 0x001fc8000ff1e0ff */
[----:B------:R-:W-:Y:S01]  /*0c70*/  IADD3.X R43, R31, UR9, RZ, P0, !PT ;  /* 0x000000091f2b7c10 */ /* 0x000fe200087fe4ff */
[----:B-----5:R-:W-:Y:S02]  /*0c80*/  FADD.FTZ R23, R46, R23 ;  /* 0x000000172e177221 */ /* 0x020fe40000010000 */
[----:B------:R0:W5:Y:S01]  /*0c90*/  LDG.E R46, desc[UR6][R40.64+0x100] ;  /* 0x00010006282e7981 */ /* 0x000162000c1e1900 */
[----:B------:R-:W-:Y:S01]  /*0ca0*/  FADD.FTZ R60, R69, R60 ;  /* 0x0000003c453c7221 */ /* 0x000fe20000010000 */
[----:B----4-:R-:W-:Y:S01]  /*0cb0*/  FADD.FTZ R54, R44, R54 ;  /* 0x000000362c367221 */ /* 0x010fe20000010000 */
[----:B------:R-:W-:Y:S01]  /*0cc0*/  FADD.FTZ R58, R45, R58 ;  /* 0x0000003a2d3a7221 */ /* 0x000fe20000010000 */
[----:B------:R-:W4:Y:S01]  /*0cd0*/  LDG.E R69, desc[UR6][R42.64+0x100] ;  /* 0x000100062a457981 */ /* 0x000f22000c1e1900 */
[----:B0-----:R-:W-:-:S04]  /*0ce0*/  IADD3 R40, P0, R28, UR8, RZ ;  /* 0x000000081c287c10 */ /* 0x001fc8000ff1e0ff */
[----:B------:R-:W-:-:S05]  /*0cf0*/  IADD3.X R41, R29, UR9, RZ, P0, !PT ;  /* 0x000000091d297c10 */ /* 0x000fca00087fe4ff */
[----:B------:R-:W4:Y:S01]  /*0d00*/  LDG.E R44, desc[UR6][R40.64] ;  /* 0x00000006282c7981 */ /* 0x000f22000c1e1900 */
[----:B---3--:R-:W-:-:S03]  /*0d10*/  FADD.FTZ R22, R47, R22 ;  /* 0x000000162f167221 */ /* 0x008fc60000010000 */
[----:B------:R-:W3:Y:S01]  /*0d20*/  LDG.E R47, desc[UR6][R42.64+0x80] ;  /* 0x000080062a2f7981 */ /* 0x000ee2000c1e1900 */
[----:B------:R-:W-:-:S03]  /*0d30*/  FADD.FTZ R8, R49, R8 ;  /* 0x0000000831087221 */ /* 0x000fc60000010000 */
[----:B------:R-:W3:Y:S04]  /*0d40*/  LDG.E R49, desc[UR6][R42.64] ;  /* 0x000000062a317981 */ /* 0x000ee8000c1e1900 */
[----:B------:R-:W3:Y:S01]  /*0d50*/  LDG.E R45, desc[UR6][R40.64+0x100] ;  /* 0x00010006282d7981 */ /* 0x000ee2000c1e1900 */
[----:B--2---:R-:W-:-:S03]  /*0d60*/  FADD.FTZ R21, R48, R21 ;  /* 0x0000001530157221 */ /* 0x004fc60000010000 */
[----:B------:R-:W2:Y:S01]  /*0d70*/  LDG.E R48, desc[UR6][R40.64+0x80] ;  /* 0x0000800628307981 */ /* 0x000ea2000c1e1900 */
[----:B------:R-:W-:-:S06]  /*0d80*/  UIADD3 UR4, UR4, 0x1, URZ ;  /* 0x0000000104047890 */ /* 0x000fcc000fffe03f */
[----:B------:R-:W-:Y:S01]  /*0d90*/  ISETP.LE.AND P0, PT, R2, UR4, PT ;  /* 0x0000000402007c0c */ /* 0x000fe2000bf03270 */
[----:B------:R-:W-:Y:S01]  /*0da0*/  ULEA UR8, UP0, UR10, UR8, 0x2 ;  /* 0x000000080a087291 */ /* 0x000fe2000f80103f */
[----:B------:R-:W-:-:S03]  /*0db0*/  FADD.FTZ R7, R68, R7 ;  /* 0x0000000744077221 */ /* 0x000fc60000010000 */
[----:B------:R-:W-:Y:S01]  /*0dc0*/  UIADD3.X UR9, UR9, UR5, URZ, UP0, !UPT ;  /* 0x0000000509097290 */ /* 0x000fe200087fe43f */
[----:B-----5:R-:W-:Y:S01]  /*0dd0*/  FADD.FTZ R59, R46, R59 ;  /* 0x0000003b2e3b7221 */ /* 0x020fe20000010000 */
[----:B----4-:R-:W-:Y:S01]  /*0de0*/  FADD.FTZ R13, R69, R13 ;  /* 0x0000000d450d7221 */ /* 0x010fe20000010000 */
[----:B------:R-:W-:Y:S01]  /*0df0*/  FADD.FTZ R5, R44, R5 ;  /* 0x000000052c057221 */ /* 0x000fe20000010000 */
[----:B---3--:R-:W-:Y:S01]  /*0e00*/  FADD.FTZ R20, R47, R20 ;  /* 0x000000142f147221 */ /* 0x008fe20000010000 */
[----:B------:R-:W-:Y:S01]  /*0e10*/  FADD.FTZ R6, R49, R6 ;  /* 0x0000000631067221 */ /* 0x000fe20000010000 */
[----:B------:R-:W-:Y:S01]  /*0e20*/  FADD.FTZ R12, R45, R12 ;  /* 0x0000000c2d0c7221 */ /* 0x000fe20000010000 */
[----:B--2---:R-:W-:Y:S01]  /*0e30*/  FADD.FTZ R19, R48, R19 ;  /* 0x0000001330137221 */ /* 0x004fe20000010000 */
[----:B------:R-:W-:Y:S06]  /*0e40*/  @!P0 BRA `(.L_x_666) ;  /* 0xfffffff800908947 */ /* 0x000fec000383ffff */
.L_x_665:
[----:B------:R-:W0:Y:S01]  /*0e50*/  S2R R35, SR_TID.X ;  /* 0x0000000000237919 */ /* 0x000e220000002100 */
[----:B------:R-:W1:Y:S01]  /*0e60*/  S2UR UR5, SR_CgaCtaId ;  /* 0x00000000000579c3 */ /* 0x000e620000008800 */
[----:B------:R-:W-:Y:S01]  /*0e70*/  ULDC UR8, c[0x0][0x390] ;  /* 0x0000e40000087ab9 */ /* 0x000fe20000000800 */
[----:B------:R-:W-:Y:S01]  /*0e80*/  UMOV UR4, 0x400 ;  /* 0x0000040000047882 */ /* 0x000fe20000000000 */
        /* <DEDUP_REMOVED lines=21> */
[----:B-1----:R-:W-:Y:S01]  /*0fe0*/  ULEA UR4, UR5, UR4, 0x18 ;  /* 0x0000000405047291 */ /* 0x002fe2000f8ec03f */
[----:B------:R-:W-:Y:S01]  /*0ff0*/  FMUL.FTZ R18, R18, UR8 ;  /* 0x0000000812127c20 */ /* 0x000fe20008410000 */
[----:B------:R-:W-:Y:S01]  /*1000*/  FMUL.FTZ R60, R60, UR8 ;  /* 0x000000083c3c7c20 */ /* 0x000fe20008410000 */
[----:B------:R-:W-:Y:S01]  /*1010*/  FMUL.FTZ R7, R54, UR8 ;  /* 0x0000000836077c20 */ /* 0x000fe20008410000 */
[----:B------:R-:W-:Y:S01]  /*1020*/  F2FP.BF16.F32.PACK_AB R16, R57, R16 ;  /* 0x000000103910723e */ /* 0x000fe200000010ff */
[----:B------:R-:W-:Y:S01]  /*1030*/  FMUL.FTZ R22, R22, UR8 ;  /* 0x0000000816167c20 */ /* 0x000fe20008410000 */
[----:B------:R-:W-:Y:S01]  /*1040*/  F2FP.BF16.F32.PACK_AB R9, R9, R10 ;  /* 0x0000000a0909723e */ /* 0x000fe200000010ff */
[----:B------:R-:W-:Y:S01]  /*1050*/  FMUL.FTZ R21, R21, UR8 ;  /* 0x0000000815157c20 */ /* 0x000fe20008410000 */
[----:B0-----:R-:W-:Y:S01]  /*1060*/  SHF.R.S32.HI R28, RZ, 0x1f, R35 ;  /* 0x0000001fff1c7819 */ /* 0x001fe20000011423 */
[----:B------:R-:W-:Y:S01]  /*1070*/  FMUL.FTZ R20, R20, UR8 ;  /* 0x0000000814147c20 */ /* 0x000fe20008410000 */
[----:B------:R-:W-:Y:S01]  /*1080*/  FMUL.FTZ R19, R19, UR8 ;  /* 0x0000000813137c20 */ /* 0x000fe20008410000 */
[----:B------:R-:W-:Y:S01]  /*1090*/  FMUL.FTZ R58, R58, UR8 ;  /* 0x000000083a3a7c20 */ /* 0x000fe20008410000 */
[CC--:B------:R-:W-:Y:S01]  /*10a0*/  LEA.HI R2, R28.reuse, R35.reuse, RZ, 0x2 ;  /* 0x000000231c027211 */ /* 0x0c0fe200078f10ff */
[----:B------:R-:W-:Y:S01]  /*10b0*/  FMUL.FTZ R59, R59, UR8 ;  /* 0x000000083b3b7c20 */ /* 0x000fe20008410000 */
[CC--:B------:R-:W-:Y:S01]  /*10c0*/  LEA.HI R29, R28.reuse, R35.reuse, RZ, 0x5 ;  /* 0x000000231c1d7211 */ /* 0x0c0fe200078f28ff */
[----:B------:R-:W-:Y:S01]  /*10d0*/  FMUL.FTZ R13, R13, UR8 ;  /* 0x000000080d0d7c20 */ /* 0x000fe20008410000 */
[----:B------:R-:W-:Y:S01]  /*10e0*/  LEA.HI R30, R28, R35, RZ, 0x3 ;  /* 0x000000231c1e7211 */ /* 0x000fe200078f18ff */
[----:B------:R-:W-:Y:S01]  /*10f0*/  FMUL.FTZ R12, R12, UR8 ;  /* 0x000000080c0c7c20 */ /* 0x000fe20008410000 */
[--C-:B------:R-:W-:Y:S01]  /*1100*/  SHF.R.S32.HI R26, RZ, 0x2, R2.reuse ;  /* 0x00000002ff1a7819 */ /* 0x100fe20000011402 */
[----:B------:R-:W-:Y:S01]  /*1110*/  ULDC.64 UR10, c[0x0][0x448] ;  /* 0x00011200000a7ab9 */ /* 0x000fe20000000a00 */
[----:B------:R-:W-:Y:S01]  /*1120*/  SHF.R.S32.HI R27, RZ, 0x1f, R2 ;  /* 0x0000001fff1b7819 */ /* 0x000fe20000011402 */
[----:B------:R-:W-:Y:S01]  /*1130*/  BSSY B0, `(.L_x_667) ;  /* 0x0000066000007945 */ /* 0x000fe20003800000 */
[----:B------:R-:W-:-:S02]  /*1140*/  SHF.R.S32.HI R34, RZ, 0x5, R29 ;  /* 0x00000005ff227819 */ /* 0x000fc4000001141d */
[----:B------:R-:W-:Y:S02]  /*1150*/  LOP3.LUT R29, R30, 0x1ffffff8, RZ, 0xc0, !PT ;  /* 0x1ffffff81e1d7812 */ /* 0x000fe400078ec0ff */
[----:B------:R-:W-:Y:S02]  /*1160*/  LEA.HI R27, R27, R26, RZ, 0x3 ;  /* 0x0000001a1b1b7211 */ /* 0x000fe400078f18ff */
[----:B------:R-:W-:Y:S02]  /*1170*/  LEA.HI R31, R34, R34, RZ, 0x1 ;  /* 0x00000022221f7211 */ /* 0x000fe400078f08ff */
[----:B------:R-:W-:Y:S02]  /*1180*/  LOP3.LUT R32, R2, 0x3ffffffc, RZ, 0xc0, !PT ;  /* 0x3ffffffc02207812 */ /* 0x000fe400078ec0ff */
[----:B------:R-:W-:Y:S01]  /*1190*/  SHF.R.S32.HI R2, RZ, 0x3, R30 ;  /* 0x00000003ff027819 */ /* 0x000fe2000001141e */
[----:B------:R-:W-:Y:S01]  /*11a0*/  IMAD.IADD R30, R35, 0x1, -R29 ;  /* 0x00000001231e7824 */ /* 0x000fe200078e0a1d */
[----:B------:R-:W-:-:S02]  /*11b0*/  LOP3.LUT R27, R27, 0xfffffff8, RZ, 0xc0, !PT ;  /* 0xfffffff81b1b7812 */ /* 0x000fc400078ec0ff */
[----:B------:R-:W-:Y:S01]  /*11c0*/  LOP3.LUT R29, R31, 0x1ffffe, RZ, 0xc0, !PT ;  /* 0x001ffffe1f1d7812 */ /* 0x000fe200078ec0ff */
[----:B------:R-:W-:Y:S01]  /*11d0*/  IMAD.SHL.U32 R31, R2, 0x40, RZ ;  /* 0x00000040021f7824 */ /* 0x000fe200078e00ff */
[----:B------:R-:W-:Y:S02]  /*11e0*/  LEA.HI R28, R28, R35, RZ, 0x6 ;  /* 0x000000231c1c7211 */ /* 0x000fe400078f30ff */
[----:B------:R-:W-:Y:S02]  /*11f0*/  IADD3 R27, R26, -R27, RZ ;  /* 0x8000001b1a1b7210 */ /* 0x000fe40007ffe0ff */
[----:B------:R-:W-:Y:S01]  /*1200*/  IADD3 R35, -R32, R35, RZ ;  /* 0x0000002320237210 */ /* 0x000fe20007ffe1ff */
[----:B------:R-:W-:Y:S01]  /*1210*/  IMAD.IADD R32, R34, 0x1, -R29 ;  /* 0x0000000122207824 */ /* 0x000fe200078e0a1d */
[----:B------:R-:W-:Y:S01]  /*1220*/  SHF.R.S32.HI R29, RZ, 0x6, R28 ;  /* 0x00000006ff1d7819 */ /* 0x000fe2000001141c */
[----:B------:R-:W-:Y:S01]  /*1230*/  IMAD.SHL.U32 R28, R27, 0x40, RZ ;  /* 0x000000401b1c7824 */ /* 0x000fe200078e00ff */
[----:B------:R-:W-:Y:S01]  /*1240*/  LOP3.LUT R31, R31, 0x1c0, RZ, 0xc0, !PT ;  /* 0x000001c01f1f7812 */ /* 0x000fe200078ec0ff */
[----:B------:R-:W-:Y:S01]  /*1250*/  IMAD R32, R32, 0x200, R35 ;  /* 0x0000020020207824 */ /* 0x000fe200078e0223 */
[----:B------:R-:W-:-:S02]  /*1260*/  SHF.L.U32 R33, R29, 0x3, RZ ;  /* 0x000000031d217819 */ /* 0x000fc400000006ff */
[----:B------:R-:W-:Y:S02]  /*1270*/  LOP3.LUT R28, R28, 0x1c0, RZ, 0xc0, !PT ;  /* 0x000001c01c1c7812 */ /* 0x000fe400078ec0ff */
[----:B------:R-:W-:Y:S02]  /*1280*/  SHF.L.U32 R26, R30, 0x3, RZ ;  /* 0x000000031e1a7819 */ /* 0x000fe400000006ff */
[----:B------:R-:W-:Y:S02]  /*1290*/  LOP3.LUT R33, R28, 0x18, R33, 0xf8, !PT ;  /* 0x000000181c217812 */ /* 0x000fe400078ef821 */
[----:B------:R-:W-:Y:S02]  /*12a0*/  SHF.R.U32.HI R28, RZ, 0x3, R28 ;  /* 0x00000003ff1c7819 */ /* 0x000fe4000001161c */
[----:B------:R-:W-:Y:S02]  /*12b0*/  SHF.R.U32.HI R30, RZ, 0x3, R31 ;  /* 0x00000003ff1e7819 */ /* 0x000fe4000001161f */
[----:B------:R-:W-:Y:S01]  /*12c0*/  LOP3.LUT R33, R33, R28, RZ, 0x3c, !PT ;  /* 0x0000001c21217212 */ /* 0x000fe200078e3cff */
[----:B------:R-:W-:Y:S01]  /*12d0*/  FMUL.FTZ R28, R15, UR8 ;  /* 0x000000080f1c7c20 */ /* 0x000fe20008410000 */
[----:B------:R-:W-:-:S02]  /*12e0*/  LOP3.LUT R31, R31, 0x38, R26, 0xf8, !PT ;  /* 0x000000381f1f7812 */ /* 0x000fc400078ef81a */
[----:B------:R-:W-:Y:S01]  /*12f0*/  LOP3.LUT P0, RZ, R27, 0x4, RZ, 0xc0, !PT ;  /* 0x000000041bff7812 */ /* 0x000fe2000780c0ff */
[----:B------:R-:W-:Y:S01]  /*1300*/  IMAD.U32 R15, R32, 0x2, R33 ;  /* 0x00000002200f7824 */ /* 0x000fe200078e0021 */
[----:B------:R-:W-:Y:S02]  /*1310*/  LOP3.LUT R30, R31, R30, RZ, 0x3c, !PT ;  /* 0x0000001e1f1e7212 */ /* 0x000fe400078e3cff */
[----:B------:R-:W-:Y:S02]  /*1320*/  F2FP.BF16.F32.PACK_AB R25, R25, R50 ;  /* 0x000000321919723e */ /* 0x000fe400000010ff */
[----:B------:R-:W-:Y:S01]  /*1330*/  LEA R27, R29, R30, 0x9 ;  /* 0x0000001e1d1b7211 */ /* 0x000fe200078e48ff */
[----:B------:R-:W-:Y:S01]  /*1340*/  FMUL.FTZ R30, R11, UR8 ;  /* 0x000000080b1e7c20 */ /* 0x000fe20008410000 */
[----:B------:R-:W-:Y:S01]  /*1350*/  LEA R14, R15, UR4, 0x1 ;  /* 0x000000040f0e7c11 */ /* 0x000fe2000f8e08ff */
[----:B------:R-:W-:Y:S01]  /*1360*/  FMUL.FTZ R29, R53, UR8 ;  /* 0x00000008351d7c20 */ /* 0x000fe20008410000 */
[----:B------:R-:W-:-:S02]  /*1370*/  F2FP.BF16.F32.PACK_AB R11, R28, R51 ;  /* 0x000000331c0b723e */ /* 0x000fc400000010ff */
[C---:B------:R-:W-:Y:S01]  /*1380*/  IADD3 R15, R14.reuse, 0x40, RZ ;  /* 0x000000400e0f7810 */ /* 0x040fe20007ffe0ff */
[----:B------:R-:W-:Y:S01]  /*1390*/  @P0 VIADD R15, R14, 0xffffffc0 ;  /* 0xffffffc00e0f0836 */ /* 0x000fe20000000000 */
[----:B------:R-:W-:Y:S01]  /*13a0*/  F2FP.BF16.F32.PACK_AB R28, R30, R55 ;  /* 0x000000371e1c723e */ /* 0x000fe200000010ff */
[----:B------:R-:W-:Y:S01]  /*13b0*/  STS [R14], R11 ;  /* 0x0000000b0e007388 */ /* 0x000fe20000000800 */
[----:B------:R-:W-:Y:S02]  /*13c0*/  F2FP.BF16.F32.PACK_AB R29, R52, R29 ;  /* 0x0000001d341d723e */ /* 0x000fe400000010ff */
[----:B------:R-:W-:Y:S01]  /*13d0*/  F2FP.BF16.F32.PACK_AB R23, R23, R24 ;  /* 0x000000181717723e */ /* 0x000fe200000010ff */
[----:B------:R-:W-:Y:S01]  /*13e0*/  STS [R14+0x400], R17 ;  /* 0x000400110e007388 */ /* 0x000fe20000000800 */
[----:B------:R-:W-:Y:S02]  /*13f0*/  F2FP.BF16.F32.PACK_AB R5, R5, R18 ;  /* 0x000000120505723e */ /* 0x000fe400000010ff */
[----:B------:R-:W-:Y:S01]  /*1400*/  F2FP.BF16.F32.PACK_AB R7, R7, R60 ;  /* 0x0000003c0707723e */ /* 0x000fe200000010ff */
[----:B------:R0:W-:Y:S01]  /*1410*/  STS [R15], R16 ;  /* 0x000000100f007388 */ /* 0x0001e20000000800 */
[----:B------:R-:W-:-:S02]  /*1420*/  F2FP.BF16.F32.PACK_AB R21, R21, R22 ;  /* 0x000000161515723e */ /* 0x000fc400000010ff */
[----:B------:R-:W-:Y:S01]  /*1430*/  F2FP.BF16.F32.PACK_AB R19, R19, R20 ;  /* 0x000000141313723e */ /* 0x000fe200000010ff */
[----:B------:R-:W-:Y:S01]  /*1440*/  STS [R15+0x400], R9 ;  /* 0x000400090f007388 */ /* 0x000fe20000000800 */
[----:B------:R-:W-:Y:S02]  /*1450*/  F2FP.BF16.F32.PACK_AB R58, R59, R58 ;  /* 0x0000003a3b3a723e */ /* 0x000fe400000010ff */
[----:B------:R-:W-:Y:S01]  /*1460*/  F2FP.BF16.F32.PACK_AB R12, R12, R13 ;  /* 0x0000000d0c0c723e */ /* 0x000fe200000010ff */
[----:B------:R-:W-:Y:S01]  /*1470*/  STS [R14+0x1000], R28 ;  /* 0x0010001c0e007388 */ /* 0x000fe20000000800 */
[----:B------:R-:W-:Y:S01]  /*1480*/  LEA R22, R27, UR4, 0x1 ;  /* 0x000000041b167c11 */ /* 0x000fe2000f8e08ff */
[----:B------:R-:W-:Y:S01]  /*1490*/  ULDC.64 UR4, c[0x0][0x460] ;  /* 0x0001180000047ab9 */ /* 0x000fe20000000a00 */
[----:B0-----:R-:W-:Y:S01]  /*14a0*/  SHF.R.S32.HI R16, RZ, 0x1f, R3 ;  /* 0x0000001fff107819 */ /* 0x001fe20000011403 */
[----:B------:R-:W-:Y:S01]  /*14b0*/  STS [R14+0x1400], R29 ;  /* 0x0014001d0e007388 */ /* 0x000fe20000000800 */
[----:B------:R-:W-:-:S03]  /*14c0*/  SHF.R.S32.HI R27, RZ, 0x1f, R26 ;  /* 0x0000001fff1b7819 */ /* 0x000fc6000001141a */
[----:B------:R-:W-:Y:S01]  /*14d0*/  STS [R15+0x1000], R8 ;  /* 0x001000080f007388 */ /* 0x000fe20000000800 */
[----:B------:R-:W-:-:S03]  /*14e0*/  IMAD R16, R16, UR10, RZ ;  /* 0x0000000a10107c24 */ /* 0x000fc6000f8e02ff */
[----:B------:R-:W-:Y:S01]  /*14f0*/  STS [R15+0x1400], R6 ;  /* 0x001400060f007388 */ /* 0x000fe20000000800 */
[----:B------:R-:W-:-:S03]  /*1500*/  IMAD R16, R3, UR11, R16 ;  /* 0x0000000b03107c24 */ /* 0x000fc6000f8e0210 */
[----:B------:R-:W-:Y:S04]  /*1510*/  STS [R14+0x2000], R25 ;  /* 0x002000190e007388 */ /* 0x000fe80000000800 */
[----:B------:R0:W-:Y:S04]  /*1520*/  STS [R14+0x2400], R23 ;  /* 0x002400170e007388 */ /* 0x0001e80000000800 */
[----:B------:R1:W-:Y:S04]  /*1530*/  STS [R15+0x2000], R5 ;  /* 0x002000050f007388 */ /* 0x0003e80000000800 */
[----:B------:R2:W-:Y:S01]  /*1540*/  STS [R15+0x2400], R7 ;  /* 0x002400070f007388 */ /* 0x0005e20000000800 */
[----:B0-----:R-:W-:-:S03]  /*1550*/  IADD3 R23, R26, 0x40, RZ ;  /* 0x000000401a177810 */ /* 0x001fc60007ffe0ff */
[----:B------:R-:W-:Y:S01]  /*1560*/  STS [R14+0x3000], R21 ;  /* 0x003000150e007388 */ /* 0x000fe20000000800 */
[----:B-1----:R-:W-:-:S03]  /*1570*/  SHF.R.S32.HI R5, RZ, 0x1f, R4 ;  /* 0x0000001fff057819 */ /* 0x002fc60000011404 */
[----:B------:R0:W-:Y:S01]  /*1580*/  STS [R14+0x3400], R19 ;  /* 0x003400130e007388 */ /* 0x0001e20000000800 */
[C---:B--2---:R-:W-:Y:S01]  /*1590*/  IMAD.WIDE.U32 R6, R3.reuse, UR10, R26 ;  /* 0x0000000a03067c25 */ /* 0x044fe2000f8e001a */
[----:B------:R-:W-:Y:S02]  /*15a0*/  IADD3 R3, -R3, R0, RZ ;  /* 0x0000000003037210 */ /* 0x000fe40007ffe1ff */
[----:B------:R1:W-:Y:S01]  /*15b0*/  STS [R15+0x3000], R58 ;  /* 0x0030003a0f007388 */ /* 0x0003e20000000800 */
[----:B------:R-:W-:Y:S01]  /*15c0*/  IMAD R5, R5, UR4, RZ ;  /* 0x0000000405057c24 */ /* 0x000fe2000f8e02ff */
[----:B------:R-:W-:Y:S02]  /*15d0*/  ISETP.GE.AND P1, PT, R2, R3, PT ;  /* 0x000000030200720c */ /* 0x000fe40003f26270 */
[----:B------:R1:W-:Y:S01]  /*15e0*/  STS [R15+0x3400], R12 ;  /* 0x0034000c0f007388 */ /* 0x0003e20000000800 */
[----:B------:R-:W-:Y:S01]  /*15f0*/  BAR.SYNC.DEFER_BLOCKING 0x0 ;  /* 0x0000000000007b1d */ /* 0x000fe20000010000 */
[----:B------:R-:W-:Y:S01]  /*1600*/  IADD3 R62, P0, R62, R6, RZ ;  /* 0x000000063e3e7210 */ /* 0x000fe20007f1e0ff */
[----:B------:R-:W-:-:S02]  /*1610*/  VIADD R0, R2, 0x20 ;  /* 0x0000002002007836 */ /* 0x000fc40000000000 */
[----:B------:R-:W-:Y:S01]  /*1620*/  IMAD R5, R4, UR5, R5 ;  /* 0x0000000504057c24 */ /* 0x000fe2000f8e0205 */
[----:B------:R-:W-:Y:S02]  /*1630*/  IADD3.X R63, R61, R7, R16, P0, !PT ;  /* 0x000000073d3f7210 */ /* 0x000fe400007fe410 */
[----:B------:R-:W-:Y:S02]  /*1640*/  ISETP.GE.AND P0, PT, R0, R3, PT ;  /* 0x000000030000720c */ /* 0x000fe40003f06270 */
[----:B------:R-:W-:Y:S01]  /*1650*/  SHF.R.S32.HI R0, RZ, 0x1f, R2 ;  /* 0x0000001fff007819 */ /* 0x000fe20000011402 */
[----:B------:R-:W-:-:S04]  /*1660*/  IMAD.WIDE.U32 R62, R4, UR4, R62 ;  /* 0x00000004043e7c25 */ /* 0x000fc8000f8e003e */
[----:B0-----:R-:W-:Y:S01]  /*1670*/  IMAD.IADD R19, R63, 0x1, R5 ;  /* 0x000000013f137824 */ /* 0x001fe200078e0205 */
[----:B------:R1:W0:Y:S01]  /*1680*/  LDS.128 R8, [R22+0x1000] ;  /* 0x0010000016087984 */ /* 0x0002220000000c00 */
[----:B------:R-:W-:Y:S05]  /*1690*/  @P1 BRA `(.L_x_668) ;  /* 0x00000000003c1947 */ /* 0x000fea0003800000 */
[----:B------:R-:W-:Y:S01]  /*16a0*/  ULDC UR4, c[0x0][0x2d0] ;  /* 0x0000b40000047ab9 */ /* 0x000fe20000000800 */
[----:B------:R-:W2:Y:S01]  /*16b0*/  LDS.128 R4, [R22+0x2000] ;  /* 0x0020000016047984 */ /* 0x000ea20000000c00 */
[----:B------:R-:W-:Y:S01]  /*16c0*/  ISETP.GE.AND P1, PT, R26, UR4, PT ;  /* 0x000000041a007c0c */ /* 0x000fe2000bf26270 */
[----:B------:R-:W-:Y:S01]  /*16d0*/  IMAD R3, R0, UR10, RZ ;  /* 0x0000000a00037c24 */ /* 0x000fe2000f8e02ff */
[----:B------:R-:W-:Y:S01]  /*16e0*/  MOV R18, R62 ;  /* 0x0000003e00127202 */ /* 0x000fe20000000f00 */
[----:B------:R-:W-:Y:S01]  /*16f0*/  ULDC.64 UR8, c[0x0][0x3e8] ;  /* 0x0000fa0000087ab9 */ /* 0x000fe20000000a00 */
[----:B------:R-:W-:Y:S01]  /*1700*/  ISETP.GE.AND P2, PT, R23, UR4, PT ;  /* 0x0000000417007c0c */ /* 0x000fe2000bf46270 */
[C---:B------:R-:W-:Y:S02]  /*1710*/  IMAD R3, R2.reuse, UR11, R3 ;  /* 0x0000000b02037c24 */ /* 0x040fe4000f8e0203 */
[----:B------:R-:W-:-:S04]  /*1720*/  IMAD.WIDE.U32 R16, R2, UR10, R18 ;  /* 0x0000000a02107c25 */ /* 0x000fc8000f8e0012 */
[----:B------:R-:W-:Y:S01]  /*1730*/  IMAD.IADD R3, R17, 0x1, R3 ;  /* 0x0000000111037824 */ /* 0x000fe200078e0203 */
[C---:B------:R-:W-:Y:S01]  /*1740*/  LEA R20, P3, R16.reuse, UR8, 0x1 ;  /* 0x0000000810147c11 */ /* 0x040fe2000f8608ff */
[----:B-1----:R-:W1:Y:S03]  /*1750*/  @!P1 LDS.128 R12, [R22] ;  /* 0x00000000160c9984 */ /* 0x002e660000000c00 */
[----:B------:R-:W-:-:S05]  /*1760*/  LEA.HI.X R21, R16, UR9, R3, 0x1, P3 ;  /* 0x0000000910157c11 */ /* 0x000fca00098f0c03 */
[----:B--2---:R2:W-:Y:S04]  /*1770*/  @!P2 STG.E.128 desc[UR6][R20.64+0x80], R4 ;  /* 0x000080041400a986 */ /* 0x0045e8000c101d06 */
[----:B-1----:R2:W-:Y:S02]  /*1780*/  @!P1 STG.E.128 desc[UR6][R20.64], R12 ;  /* 0x0000000c14009986 */ /* 0x0025e4000c101d06 */
.L_x_668:
[----:B------:R-:W-:Y:S05]  /*1790*/  BSYNC B0 ;  /* 0x0000000000007941 */ /* 0x000fea0003800000 */
.L_x_667:
[----:B--2---:R2:W3:Y:S01]  /*17a0*/  LDS.128 R4, [R22+0x3000] ;  /* 0x0030000016047984 */ /* 0x0044e20000000c00 */
[----:B------:R-:W-:Y:S05]  /*17b0*/  @P0 EXIT ;  /* 0x000000000000094d */ /* 0x000fea0003800000 */
[----:B------:R-:W-:Y:S01]  /*17c0*/  IADD3 R13, P0, R2, 0x20, RZ ;  /* 0x00000020020d7810 */ /* 0x000fe20007f1e0ff */
[----:B------:R-:W-:Y:S01]  /*17d0*/  IMAD.MOV.U32 R2, RZ, RZ, R62 ;  /* 0x000000ffff027224 */ /* 0x000fe200078e003e */
[----:B------:R-:W-:Y:S01]  /*17e0*/  MOV R3, R19 ;  /* 0x0000001300037202 */ /* 0x000fe20000000f00 */
[----:B------:R-:W-:Y:S01]  /*17f0*/  ULDC.64 UR8, c[0x0][0x3e8] ;  /* 0x0000fa0000087ab9 */ /* 0x000fe20000000a00 */
[----:B------:R-:W-:Y:S01]  /*1800*/  IADD3.X R0, RZ, R0, RZ, P0, !PT ;  /* 0x00000000ff007210 */ /* 0x000fe200007fe4ff */
[----:B------:R-:W-:Y:S01]  /*1810*/  ULDC UR4, c[0x0][0x2d0] ;  /* 0x0000b40000047ab9 */ /* 0x000fe20000000800 */
[----:B------:R-:W-:Y:S01]  /*1820*/  IMAD.WIDE.U32 R2, R13, UR10, R2 ;  /* 0x0000000a0d027c25 */ /* 0x000fe2000f8e0002 */
[----:B------:R-:W-:-:S03]  /*1830*/  ISETP.GE.AND P1, PT, R26, UR4, PT ;  /* 0x000000041a007c0c */ /* 0x000fc6000bf26270 */
[----:B------:R-:W-:Y:S01]  /*1840*/  IMAD R0, R0, UR10, RZ ;  /* 0x0000000a00007c24 */ /* 0x000fe2000f8e02ff */
[----:B-1----:R-:W-:-:S03]  /*1850*/  LEA R12, P0, R2, UR8, 0x1 ;  /* 0x00000008020c7c11 */ /* 0x002fc6000f8008ff */
[----:B------:R-:W-:-:S05]  /*1860*/  IMAD R13, R13, UR11, R0 ;  /* 0x0000000b0d0d7c24 */ /* 0x000fca000f8e0200 */
[----:B------:R-:W-:-:S04]  /*1870*/  IADD3 R3, R3, R13, RZ ;  /* 0x0000000d03037210 */ /* 0x000fc80007ffe0ff */
[----:B------:R-:W-:Y:S02]  /*1880*/  LEA.HI.X R13, R2, UR9, R3, 0x1, P0 ;  /* 0x00000009020d7c11 */ /* 0x000fe400080f0c03 */
[----:B------:R-:W-:-:S03]  /*1890*/  ISETP.GE.AND P0, PT, R23, UR4, PT ;  /* 0x0000000417007c0c */ /* 0x000fc6000bf06270 */
[----:B0-----:R0:W-:Y:S10]  /*18a0*/  @!P1 STG.E.128 desc[UR6][R12.64], R8 ;  /* 0x000000080c009986 */ /* 0x0011f4000c101d06 */
[----:B------:R-:W-:Y:S05]  /*18b0*/  @P0 EXIT ;  /* 0x000000000000094d */ /* 0x000fea0003800000 */
[----:B---3--:R-:W-:Y:S01]  /*18c0*/  STG.E.128 desc[UR6][R12.64+0x80], R4 ;  /* 0x000080040c007986 */ /* 0x008fe2000c101d06 */
[----:B------:R-:W-:Y:S05]  /*18d0*/  EXIT ;  /* 0x000000000000794d */ /* 0x000fea0003800000 */
.L_x_669:
        /* <DEDUP_REMOVED lines=10> */
.L_x_2064:


//--------------------- .text._ZN5flash44flash_bwd_dq_dk_dv_loop_seqk_parallel_kernelI23Flash_bwd_kernel_traitsILi128ELi64ELi64ELi8ELi4ELi2ELi2ELb1ELb0EN7cutlass10bfloat16_tE19Flash_kernel_traitsILi128ELi64ELi64ELi8ES3_EELb1ELb0ELb0ELb0ELb0ELb1ELb0EEEvNS_16Flash_bwd_paramsE --------------------------
	.section	.text._ZN5flash44flash_bwd_dq_dk_dv_loop_seqk_parallel_kernelI23Flash_bwd_kernel_traitsILi128ELi64ELi64ELi8ELi4ELi2ELi2ELb1ELb0EN7cutlass10bfloat16_tE19Flash_kernel_traitsILi128ELi64ELi64ELi8ES3_EELb1ELb0ELb0ELb0ELb0ELb1ELb0EEEvNS_16Flash_bwd_paramsE,"ax",@progbits
	.align	128
        .global         _ZN5flash44flash_bwd_dq_dk_dv_loop_seqk_parallel_kernelI23Flash_bwd_kernel_traitsILi128ELi64ELi64ELi8ELi4ELi2ELi2ELb1ELb0EN7cutlass10bfloat16_tE19Flash_kernel_traitsILi128ELi64ELi64ELi8ES3_EELb1ELb0ELb0ELb0ELb0ELb1ELb0EEEvNS_16Flash_bwd_paramsE
        .type           _ZN5flash44flash_bwd_dq_dk_dv_loop_seqk_parallel_kernelI23Flash_bwd_kernel_traitsILi128ELi64ELi64ELi8ELi4ELi2ELi2ELb1ELb0EN7cutlass10bfloat16_tE19Flash_kernel_traitsILi128ELi64ELi64ELi8ES3_EELb1ELb0ELb0ELb0ELb0ELb1ELb0EEEvNS_16Flash_bwd_paramsE,@function
        .size           _ZN5flash44flash_bwd_dq_dk_dv_loop_seqk_parallel_kernelI23Flash_bwd_kernel_traitsILi128ELi64ELi64ELi8ELi4ELi2ELi2ELb1ELb0EN7cutlass10bfloat16_tE19Flash_kernel_traitsILi128ELi64ELi64ELi8ES3_EELb1ELb0ELb0ELb0ELb0ELb1ELb0EEEvNS_16Flash_bwd_paramsE,(.L_x_2065 - _ZN5flash44flash_bwd_dq_dk_dv_loop_seqk_parallel_kernelI23Flash_bwd_kernel_traitsILi128ELi64ELi64ELi8ELi4ELi2ELi2ELb1ELb0EN7cutlass10bfloat16_tE19Flash_kernel_traitsILi128ELi64ELi64ELi8ES3_EELb1ELb0ELb0ELb0ELb0ELb1ELb0EEEvNS_16Flash_bwd_paramsE)
        .other          _ZN5flash44flash_bwd_dq_dk_dv_loop_seqk_parallel_kernelI23Flash_bwd_kernel_traitsILi128ELi64ELi64ELi8ELi4ELi2ELi2ELb1ELb0EN7cutlass10bfloat16_tE19Flash_kernel_traitsILi128ELi64ELi64ELi8ES3_EELb1ELb0ELb0ELb0ELb0ELb1ELb0EEEvNS_16Flash_bwd_paramsE,@"STO_CUDA_ENTRY STV_DEFAULT"
_ZN5flash44flash_bwd_dq_dk_dv_loop_seqk_parallel_kernelI23Flash_bwd_kernel_traitsILi128ELi64ELi64ELi8ELi4ELi2ELi2ELb1ELb0EN7cutlass10bfloat16_tE19Flash_kernel_traitsILi128ELi64ELi64ELi8ES3_EELb1ELb0ELb0ELb0ELb0ELb1ELb0EEEvNS_16Flash_bwd_paramsE:
.text._ZN5flash44flash_bwd_dq_dk_dv_loop_seqk_parallel_kernelI23Flash_bwd_kernel_traitsILi128ELi64ELi64ELi8ELi4ELi2ELi2ELb1ELb0EN7cutlass10bfloat16_tE19Flash_kernel_traitsILi128ELi64ELi64ELi8ES3_EELb1ELb0ELb0ELb0ELb0ELb1ELb0EEEvNS_16Flash_bwd_paramsE:
        /* <DEDUP_REMOVED lines=13> */
[----:B------:R-:W-:-:S07]  /*00d0*/  UMOV UR5, 0x400 ;  /* 0x0000040000057882 */ /* 0x000fce0000000000 */
[----:B------:R-:W3:Y:S08]  /*00e0*/  S2UR UR61, SR_CTAID.Z ;  /* 0x00000000003d79c3 */ /* 0x000ef00000002700 */
[----:B------:R-:W4:Y:S01]  /*00f0*/  S2UR UR60, SR_CTAID.Y ;  /* 0x00000000003c79c3 */ /* 0x000f220000002600 */
[----:B--2---:R-:W-:Y:S01]  /*0100*/  ULEA UR4, UR4, UR5, 0x18 ;  /* 0x0000000504047291 */ /* 0x004fe2000f8ec03f */
[----:B-1----:R-:W-:Y:S01]  /*0110*/  SHF.R.S32.HI R0, RZ, 0x1f, R5 ;  /* 0x0000001fff007819 */ /* 0x002fe20000011405 */
[----:B---3--:R-:W-:-:S02]  /*0120*/  USHF.R.S32.HI UR5, URZ, 0x1f, UR61 ;  /* 0x0000001f3f057899 */ /* 0x008fc4000801143d */
[----:B------:R-:W-:Y:S01]  /*0130*/  USHF.R.S32.HI UR6, URZ, 0x1f, UR61 ;  /* 0x0000001f3f067899 */ /* 0x000fe2000801143d */
[CC--:B------:R-:W-:Y:S02]  /*0140*/  LEA.HI R4, R0.reuse, R5.reuse, RZ, 0x4 ;  /* 0x0000000500047211 */ /* 0x0c0fe400078f20ff */
[-C--:B------:R-:W-:Y:S01]  /*0150*/  LEA.HI R15, R0, R5.reuse, RZ, 0x3 ;  /* 0x00000005000f7211 */ /* 0x080fe200078f18ff */
[----:B------:R-:W-:Y:S01]  /*0160*/  IMAD.U32 R218, RZ, RZ, UR5 ;  /* 0x00000005ffda7e24 */ /* 0x000fe2000f8e00ff */
[----:B------:R-:W-:Y:S01]  /*0170*/  LOP3.LUT R2, R4, 0xfffffff0, RZ, 0xc0, !PT ;  /* 0xfffffff004027812 */ /* 0x000fe200078ec0ff */
[----:B----4-:R-:W-:Y:S01]  /*0180*/  USHF.L.U32 UR5, UR60, 0x7, URZ ;  /* 0x000000073c057899 */ /* 0x010fe2000800063f */
[CC--:B------:R-:W-:Y:S01]  /*0190*/  LEA.HI R3, R0.reuse, R5.reuse, RZ, 0x5 ;  /* 0x0000000500037211 */ /* 0x0c0fe200078f28ff */
[----:B------:R-:W-:Y:S01]  /*01a0*/  IMAD.U32 R225, RZ, RZ, UR6 ;  /* 0x00000006ffe17e24 */ /* 0x000fe2000f8e00ff */
[----:B------:R-:W-:Y:S01]  /*01b0*/  SHF.R.S32.HI R217, RZ, 0x3, R15 ;  /* 0x00000003ffd97819 */ /* 0x000fe2000001140f */
[----:B------:R-:W-:Y:S01]  /*01c0*/  IMAD.IADD R13, R5, 0x1, -R2 ;  /* 0x00000001050d7824 */ /* 0x000fe200078e0a02 */
[CC--:B------:R-:W-:Y:S01]  /*01d0*/  LEA.HI R7, R0.reuse, R5.reuse, RZ, 0x2 ;  /* 0x0000000500077211 */ /* 0x0c0fe200078f10ff */
[----:B------:R-:W-:Y:S01]  /*01e0*/  IMAD.U32 R227, RZ, RZ, UR5 ;  /* 0x00000005ffe37e24 */ /* 0x000fe2000f8e00ff */
[----:B------:R-:W-:Y:S01]  /*01f0*/  LOP3.LUT R6, R15, 0xfffffff8, RZ, 0xc0, !PT ;  /* 0xfffffff80f067812 */ /* 0x000fe200078ec0ff */
[----:B------:R-:W-:Y:S01]  /*0200*/  IMAD.SHL.U32 R9, R217, 0x40, RZ ;  /* 0x00000040d9097824 */ /* 0x000fe200078e00ff */
[--C-:B------:R-:W-:Y:S01]  /*0210*/  SHF.R.S32.HI R2, RZ, 0x5, R3.reuse ;  /* 0x00000005ff027819 */ /* 0x100fe20000011403 */
[----:B------:R-:W-:Y:S01]  /*0220*/  USHF.R.S32.HI UR5, URZ, 0x1f, UR60 ;  /* 0x0000001f3f057899 */ /* 0x000fe2000801143c */
[CC--:B------:R-:W-:Y:S01]  /*0230*/  LEA.HI R214, R0.reuse, R5.reuse, RZ, 0x7 ;  /* 0x0000000500d67211 */ /* 0x0c0fe200078f38ff */
[----:B------:R-:W-:Y:S01]  /*0240*/  IMAD.IADD R6, R5, 0x1, -R6 ;  /* 0x0000000105067824 */ /* 0x000fe200078e0a06 */
[----:B------:R-:W-:Y:S01]  /*0250*/  LEA.HI R8, R0, R5, RZ, 0x6 ;  /* 0x0000000500087211 */ /* 0x000fe200078f30ff */
[----:B------:R-:W-:Y:S01]  /*0260*/  IMAD.U32 R223, RZ, RZ, UR6 ;  /* 0x00000006ffdf7e24 */ /* 0x000fe2000f8e00ff */
[----:B------:R-:W-:Y:S01]  /*0270*/  LOP3.LUT R10, R3, 0xffffffe0, RZ, 0xc0, !PT ;  /* 0xffffffe0030a7812 */ /* 0x000fe200078ec0ff */
[----:B------:R-:W-:Y:S01]  /*0280*/  IMAD.SHL.U32 R220, R6, 0x8, RZ ;  /* 0x0000000806dc7824 */ /* 0x000fe200078e00ff */
[----:B------:R-:W-:Y:S01]  /*0290*/  LOP3.LUT R0, R7, 0x7ffffffc, RZ, 0xc0, !PT ;  /* 0x7ffffffc07007812 */ /* 0x000fe200078ec0ff */
[----:B------:R-:W-:Y:S01]  /*02a0*/  UIADD3 UR6, UR4, 0xc000, URZ ;  /* 0x0000c00004067890 */ /* 0x000fe2000fffe03f */
[----:B------:R-:W-:Y:S01]  /*02b0*/  SHF.R.S32.HI R215, RZ, 0x1f, R3 ;  /* 0x0000001fffd77819 */ /* 0x000fe20000011403 */
[----:B------:R-:W-:Y:S01]  /*02c0*/  IMAD.IADD R11, R5, 0x1, -R10 ;  /* 0x00000001050b7824 */ /* 0x000fe200078e0a0a */
[----:B------:R-:W-:Y:S01]  /*02d0*/  LEA.HI R3, R3, R2, RZ, 0x1 ;  /* 0x0000000203037211 */ /* 0x000fe200078f08ff */
[----:B------:R-:W-:Y:S01]  /*02e0*/  IMAD.IADD R5, R5, 0x1, -R0 ;  /* 0x0000000105057824 */ /* 0x000fe200078e0a00 */
[----:B------:R-:W-:Y:S01]  /*02f0*/  LOP3.LUT R9, R9, 0x1c0, RZ, 0xc0, !PT ;  /* 0x000001c009097812 */ /* 0x000fe200078ec0ff */
[----:B------:R-:W-:Y:S01]  /*0300*/  IMAD.U32 R226, RZ, RZ, UR5 ;  /* 0x00000005ffe27e24 */ /* 0x000fe2000f8e00ff */
[----:B------:R-:W-:Y:S01]  /*0310*/  SHF.R.S32.HI R0, RZ, 0x2, R7 ;  /* 0x00000002ff007819 */ /* 0x000fe20000011407 */
[----:B------:R-:W-:Y:S01]  /*0320*/  IMAD.U32 R224, RZ, RZ, UR5 ;  /* 0x00000005ffe07e24 */ /* 0x000fe2000f8e00ff */
[----:B------:R-:W-:Y:S01]  /*0330*/  SHF.R.S32.HI R17, RZ, 0x4, R4 ;  /* 0x00000004ff117819 */ /* 0x000fe20000011404 */
[----:B------:R-:W-:Y:S01]  /*0340*/  UIADD3 UR5, UR4, 0x10000, URZ ;  /* 0x0001000004057890 */ /* 0x000fe2000fffe03f */
[----:B------:R-:W-:-:S02]  /*0350*/  LOP3.LUT R3, R3, 0xfffffffe, RZ, 0xc0, !PT ;  /* 0xfffffffe03037812 */ /* 0x000fc400078ec0ff */
[----:B------:R-:W-:Y:S02]  /*0360*/  SHF.R.S32.HI R7, RZ, 0x1f, R7 ;  /* 0x0000001fff077819 */ /* 0x000fe40000011407 */
[----:B------:R-:W-:Y:S01]  /*0370*/  LEA.HI R215, R215, R2, RZ, 0x2 ;  /* 0x00000002d7d77211 */ /* 0x000fe200078f10ff */
[----:B------:R-:W-:Y:S01]  /*0380*/  IMAD.IADD R3, R2, 0x1, -R3 ;  /* 0x0000000102037824 */ /* 0x000fe200078e0a03 */
[----:B------:R-:W-:Y:S02]  /*0390*/  SHF.R.U32.HI R216, RZ, 0x3, R9 ;  /* 0x00000003ffd87819 */ /* 0x000fe40000011609 */
[----:B------:R-:W-:Y:S02]  /*03a0*/  LEA.HI R4, R4, R17, RZ, 0x1 ;  /* 0x0000001104047211 */ /* 0x000fe400078f08ff */
[----:B------:R-:W-:Y:S02]  /*03b0*/  LOP3.LUT P4, RZ, R6, 0x2, RZ, 0xc0, !PT ;  /* 0x0000000206ff7812 */ /* 0x000fe4000788c0ff */
[----:B------:R-:W-:-:S02]  /*03c0*/  LOP3.LUT R9, R9, 0x38, R220, 0xf8, !PT ;  /* 0x0000003809097812 */ /* 0x000fc400078ef8dc */
[C---:B------:R-:W-:Y:S01]  /*03d0*/  LOP3.LUT P3, RZ, R6.reuse, 0x4, RZ, 0xc0, !PT ;  /* 0x0000000406ff7812 */ /* 0x040fe2000786c0ff */
[----:B------:R-:W-:Y:S01]  /*03e0*/  IMAD.SHL.U32 R6, R6, 0x40, RZ ;  /* 0x0000004006067824 */ /* 0x000fe200078e00ff */
[----:B------:R-:W-:Y:S02]  /*03f0*/  LEA.HI R7, R7, R0, RZ, 0x3 ;  /* 0x0000000007077211 */ /* 0x000fe400078f18ff */
[----:B------:R-:W-:Y:S02]  /*0400*/  LOP3.LUT R215, R215, 0xfffffffc, RZ, 0xc0, !PT ;  /* 0xfffffffcd7d77812 */ /* 0x000fe400078ec0ff */
[----:B------:R-:W-:Y:S02]  /*0410*/  LOP3.LUT R4, R4, 0xfffffffe, RZ, 0xc0, !PT ;  /* 0xfffffffe04047812 */ /* 0x000fe400078ec0ff */
[----:B------:R-:W-:Y:S01]  /*0420*/  LOP3.LUT R216, R9, R216, RZ, 0x3c, !PT ;  /* 0x000000d809d87212 */ /* 0x000fe200078e3cff */
[----:B------:R-:W-:Y:S01]  /*0430*/  IMAD.SHL.U32 R9, R3, 0x10, RZ ;  /* 0x0000001003097824 */ /* 0x000fe200078e00ff */
[----:B------:R-:W-:Y:S01]  /*0440*/  LOP3.LUT R7, R7, 0xfffffff8, RZ, 0xc0, !PT ;  /* 0xfffffff807077812 */ /* 0x000fe200078ec0ff */
[----:B------:R-:W-:Y:S01]  /*0450*/  IMAD.IADD R215, R2, 0x1, -R215 ;  /* 0x0000000102d77824 */ /* 0x000fe200078e0ad7 */
[----:B------:R-:W-:Y:S01]  /*0460*/  LOP3.LUT R6, R6, 0x1c0, RZ, 0xc0, !PT ;  /* 0x000001c006067812 */ /* 0x000fe200078ec0ff */
[----:B------:R-:W-:Y:S01]  /*0470*/  IMAD.IADD R4, R17, 0x1, -R4 ;  /* 0x0000000111047824 */ /* 0x000fe200078e0a04 */
[----:B------:R-:W-:Y:S01]  /*0480*/  SHF.R.S32.HI R2, RZ, 0x1f, R11 ;  /* 0x0000001fff027819 */ /* 0x000fe2000001140b */
[----:B------:R-:W-:Y:S01]  /*0490*/  IMAD.IADD R7, R0, 0x1, -R7 ;  /* 0x0000000100077824 */ /* 0x000fe200078e0a07 */
[----:B------:R-:W-:Y:S01]  /*04a0*/  LOP3.LUT R210, R6, 0x10, R9, 0xf8, !PT ;  /* 0x0000001006d27812 */ /* 0x000fe200078ef809 */
[----:B------:R-:W-:Y:S01]  /*04b0*/  IMAD.SHL.U32 R14, R4, 0x20, RZ ;  /* 0x00000020040e7824 */ /* 0x000fe200078e00ff */
[----:B------:R-:W-:Y:S01]  /*04c0*/  LEA.HI R2, R2, R11, RZ, 0x2 ;  /* 0x0000000b02027211 */ /* 0x000fe200078f10ff */
[----:B------:R-:W-:Y:S01]  /*04d0*/  IMAD.SHL.U32 R11, R4, 0x200, RZ ;  /* 0x00000200040b7824 */ /* 0x000fe200078e00ff */
[----:B------:R-:W-:-:S02]  /*04e0*/  SHF.R.S32.HI R0, RZ, 0x1f, R13 ;  /* 0x0000001fff007819 */ /* 0x000fc4000001140d */
[--C-:B------:R-:W-:Y:S02]  /*04f0*/  LOP3.LUT R12, R6, 0x8, R15.reuse, 0xf8, !PT ;  /* 0x00000008060c7812 */ /* 0x100fe400078ef80f */
[----:B------:R-:W-:Y:S02]  /*0500*/  SHF.R.U32.HI R9, RZ, 0x3, R6 ;  /* 0x00000003ff097819 */ /* 0x000fe40000011606 */
[----:B------:R-:W-:Y:S02]  /*0510*/  LOP3.LUT R210, R210, 0x8, R15, 0xf8, !PT ;  /* 0x00000008d2d27812 */ /* 0x000fe400078ef80f */
[----:B------:R-:W-:Y:S02]  /*0520*/  LOP3.LUT R10, R7, 0x1, RZ, 0xc0, !PT ;  /* 0x00000001070a7812 */ /* 0x000fe400078ec0ff */
[----:B------:R-:W-:Y:S02]  /*0530*/  LEA.HI R0, R0, R13, RZ, 0x3 ;  /* 0x0000000d00007211 */ /* 0x000fe400078f18ff */
[----:B------:R-:W-:-:S02]  /*0540*/  LOP3.LUT R201, R12, R9, RZ, 0x3c, !PT ;  /* 0x000000090cc97212 */ /* 0x000fc400078e3cff */
[----:B------:R-:W-:Y:S02]  /*0550*/  LOP3.LUT R210, R11, R210, R9, 0xf6, !PT ;  /* 0x000000d20bd27212 */ /* 0x000fe400078ef609 */
[----:B------:R-:W-:Y:S01]  /*0560*/  ISETP.NE.U32.AND P0, PT, R10, 0x1, PT ;  /* 0x000000010a00780c */ /* 0x000fe20003f05070 */
[----:B------:R-:W-:Y:S01]  /*0570*/  IMAD.SHL.U32 R10, R5, 0x2, RZ ;  /* 0x00000002050a7824 */ /* 0x000fe200078e00ff */
[----:B------:R-:W-:Y:S01]  /*0580*/  SHF.R.S32.HI R9, RZ, 0x6, R8 ;  /* 0x00000006ff097819 */ /* 0x000fe20000011408 */
[C---:B------:R-:W-:Y:S01]  /*0590*/  IMAD.SHL.U32 R8, R7.reuse, 0x40, RZ ;  /* 0x0000004007087824 */ /* 0x040fe200078e00ff */
[C---:B------:R-:W-:Y:S01]  /*05a0*/  LOP3.LUT R6, R0.reuse, 0xfffffff8, RZ, 0xc0, !PT ;  /* 0xfffffff800067812 */ /* 0x040fe200078ec0ff */
[----:B------:R-:W-:Y:S01]  /*05b0*/  IMAD.SHL.U32 R0, R0, 0x40, RZ ;  /* 0x0000004000007824 */ /* 0x000fe200078e00ff */
[----:B------:R-:W-:Y:S01]  /*05c0*/  R2P PR, R7, 0x6 ;  /* 0x0000000607007804 */ /* 0x000fe20000000000 */
[----:B------:R-:W-:Y:S01]  /*05d0*/  IMAD.SHL.U32 R7, R9, 0x8, RZ ;  /* 0x0000000809077824 */ /* 0x000fe200078e00ff */
[----:B------:R-:W-:Y:S01]  /*05e0*/  LOP3.LUT R8, R8, 0x1c0, RZ, 0xc0, !PT ;  /* 0x000001c008087812 */ /* 0x000fe200078ec0ff */
[----:B------:R-:W-:Y:S01]  /*05f0*/  IMAD.IADD R6, R13, 0x1, -R6 ;  /* 0x000000010d067824 */ /* 0x000fe200078e0a06 */
[----:B------:R-:W-:Y:S01]  /*0600*/  SHF.R.S32.HI R214, RZ, 0x7, R214 ;  /* 0x00000007ffd67819 */ /* 0x000fe200000114d6 */
[----:B------:R-:W-:Y:S01]  /*0610*/  IMAD R216, R9, 0x200, R216 ;  /* 0x0000020009d87824 */ /* 0x000fe200078e02d8 */
[----:B------:R-:W-:Y:S01]  /*0620*/  LOP3.LUT R7, R7, 0x18, RZ, 0xc0, !PT ;  /* 0x0000001807077812 */ /* 0x000fe200078ec0ff */
[----:B------:R-:W-:Y:S01]  /*0630*/  IMAD.SHL.U32 R6, R6, 0x40, RZ ;  /* 0x0000004006067824 */ /* 0x000fe200078e00ff */
[----:B------:R-:W-:Y:S01]  /*0640*/  SHF.R.U32.HI R5, RZ, 0x3, R8 ;  /* 0x00000003ff057819 */ /* 0x000fe20000011608 */
[C---:B------:R-:W-:Y:S01]  /*0650*/  IMAD R12, R214.reuse, 0x800, R11 ;  /* 0x00000800d60c7824 */ /* 0x040fe200078e020b */
[----:B------:R-:W-:Y:S01]  /*0660*/  LOP3.LUT R211, R7, 0x20, R14, 0xf8, !PT ;  /* 0x0000002007d37812 */ /* 0x000fe200078ef80e */
[----:B------:R-:W-:Y:S01]  /*0670*/  IMAD.SHL.U32 R9, R214, 0x20, RZ ;  /* 0x00000020d6097824 */ /* 0x000fe200078e00ff */
[----:B------:R-:W-:Y:S01]  /*0680*/  LOP3.LUT R230, R5, R8, R7, 0x1e, !PT ;  /* 0x0000000805e67212 */ /* 0x000fe200078e1e07 */
[----:B------:R-:W-:Y:S01]  /*0690*/  IMAD.SHL.U32 R7, R4, 0x8, RZ ;  /* 0x0000000804077824 */ /* 0x000fe200078e00ff */
[----:B------:R-:W-:Y:S01]  /*06a0*/  LOP3.LUT R6, R6, 0x1c0, RZ, 0xc0, !PT ;  /* 0x000001c006067812 */ /* 0x000fe200078ec0ff */
[----:B------:R-:W-:Y:S01]  /*06b0*/  IMAD.IADD R201, R12, 0x1, R201 ;  /* 0x000000010cc97824 */ /* 0x000fe200078e02c9 */
[----:B------:R-:W-:Y:S01]  /*06c0*/  LOP3.LUT R12, R8, 0x20, R9, 0xf8, !PT ;  /* 0x00000020080c7812 */ /* 0x000fe200078ef809 */
[----:B------:R-:W-:Y:S01]  /*06d0*/  IMAD R229, R215, 0x400, R10 ;  /* 0x00000400d7e57824 */ /* 0x000fe200078e020a */
[----:B------:R-:W-:-:S02]  /*06e0*/  SHF.R.U32.HI R209, RZ, 0x3, R6 ;  /* 0x00000003ffd17819 */ /* 0x000fc40000011606 */
[----:B------:R-:W-:Y:S02]  /*06f0*/  LOP3.LUT R4, R6, 0x8, R7, 0xf8, !PT ;  /* 0x0000000806047812 */ /* 0x000fe400078ef807 */
[----:B------:R-:W-:Y:S02]  /*0700*/  LOP3.LUT R0, R0, 0xfffffe00, RZ, 0xc0, !PT ;  /* 0xfffffe0000007812 */ /* 0x000fe400078ec0ff */
[----:B------:R-:W-:Y:S01]  /*0710*/  LOP3.LUT R12, R12, R5, RZ, 0x3c, !PT ;  /* 0x000000050c0c7212 */ /* 0x000fe200078e3cff */
[----:B------:R-:W-:Y:S01]  /*0720*/  IMAD R5, R3, 0x400, R10 ;  /* 0x0000040003057824 */ /* 0x000fe200078e020a */
[----:B------:R-:W-:Y:S01]  /*0730*/  LOP3.LUT R211, R209, R211, R6, 0x1e, !PT ;  /* 0x000000d3d1d37212 */ /* 0x000fe200078e1e06 */
[----:B------:R-:W-:Y:S01]  /*0740*/  IMAD R212, R215, 0x400, R0 ;  /* 0x00000400d7d47824 */ /* 0x000fe200078e0200 */
[----:B------:R-:W-:Y:S01]  /*0750*/  LOP3.LUT R209, R4, R209, RZ, 0x3c, !PT ;  /* 0x000000d104d17212 */ /* 0x000fe200078e3cff */
[----:B------:R-:W-:Y:S01]  /*0760*/  IMAD.IADD R229, R229, 0x1, R12 ;  /* 0x00000001e5e57824 */ /* 0x000fe200078e020c */
[----:B------:R-:W-:Y:S01]  /*0770*/  LOP3.LUT R211, R211, R0, RZ, 0xfc, !PT ;  /* 0x00000000d3d37212 */ /* 0x000fe200078efcff */
[----:B------:R-:W-:Y:S01]  /*0780*/  IMAD R4, R3, 0x400, R0 ;  /* 0x0000040003047824 */ /* 0x000fe200078e0200 */
[----:B------:R-:W-:Y:S01]  /*0790*/  SHF.R.S32.HI R222, RZ, 0x2, R2 ;  /* 0x00000002ffde7819 */ /* 0x000fe20000011402 */
[----:B------:R-:W-:Y:S01]  /*07a0*/  IMAD.IADD R212, R212, 0x1, R209 ;  /* 0x00000001d4d47824 */ /* 0x000fe200078e02d1 */
[----:B------:R-:W-:Y:S01]  /*07b0*/  LEA R229, R229, UR4, 0x1 ;  /* 0x00000004e5e57c11 */ /* 0x000fe2000f8e08ff */
[----:B------:R-:W-:Y:S01]  /*07c0*/  IMAD.MOV.U32 R3, RZ, RZ, 0x20 ;  /* 0x00000020ff037424 */ /* 0x000fe200078e00ff */
[----:B------:R-:W-:Y:S01]  /*07d0*/  LEA R201, R201, UR4, 0x1 ;  /* 0x00000004c9c97c11 */ /* 0x000fe2000f8e08ff */
[----:B------:R-:W-:Y:S01]  /*07e0*/  IMAD.IADD R230, R5, 0x1, R230 ;  /* 0x0000000105e67824 */ /* 0x000fe200078e02e6 */
[----:B------:R-:W-:Y:S01]  /*07f0*/  LEA R210, R210, UR4, 0x1 ;  /* 0x00000004d2d27c11 */ /* 0x000fe2000f8e08ff */
[----:B------:R-:W-:Y:S01]  /*0800*/  IMAD.IADD R209, R209, 0x1, R4 ;  /* 0x00000001d1d17824 */ /* 0x000fe200078e0204 */
[----:B------:R-:W-:Y:S01]  /*0810*/  SEL R2, R3, 0xffffffe0, !P4 ;  /* 0xffffffe003027807 */ /* 0x000fe20006000000 */
[----:B------:R-:W-:Y:S01]  /*0820*/  IMAD.MOV.U32 R0, RZ, RZ, 0x40 ;  /* 0x00000040ff007424 */ /* 0x000fe200078e00ff */
[----:B------:R-:W-:Y:S01]  /*0830*/  LEA R230, R230, UR6, 0x1 ;  /* 0x00000006e6e67c11 */ /* 0x000fe2000f8e08ff */
[----:B------:R-:W-:Y:S01]  /*0840*/  IMAD.MOV.U32 R4, RZ, RZ, -0x10 ;  /* 0xfffffff0ff047424 */ /* 0x000fe200078e00ff */
[----:B------:R-:W-:Y:S01]  /*0850*/  LEA R228, R216, UR4, 0x1 ;  /* 0x00000004d8e47c11 */ /* 0x000fe2000f8e08ff */
[C---:B------:R-:W-:Y:S01]  /*0860*/  VIADD R231, R229.reuse, 0x20 ;  /* 0x00000020e5e77836 */ /* 0x040fe20000000000 */
[----:B------:R-:W-:Y:S01]  /*0870*/  SEL R0, R0, 0xffffffc0, !P3 ;  /* 0xffffffc000007807 */ /* 0x000fe20005800000 */
[----:B------:R-:W-:Y:S01]  /*0880*/  @P1 VIADD R231, R229, 0xffffffe0 ;  /* 0xffffffe0e5e71836 */ /* 0x000fe20000000000 */
[----:B------:R-:W-:Y:S01]  /*0890*/  SEL R4, R4, 0x10, !P0 ;  /* 0x0000001004047807 */ /* 0x000fe20004000000 */
[--C-:B------:R-:W-:Y:S01]  /*08a0*/  IMAD.IADD R200, R2, 0x1, R201.reuse ;  /* 0x0000000102c87824 */ /* 0x100fe200078e02c9 */
[C---:B------:R-:W-:Y:S01]  /*08b0*/  IADD3 R2, R0.reuse, R201, R2 ;  /* 0x000000c900027210 */ /* 0x040fe20007ffe002 */
[----:B------:R-:W-:Y:S01]  /*08c0*/  IMAD.IADD R3, R0, 0x1, R201 ;  /* 0x0000000100037824 */ /* 0x000fe200078e02c9 */
[----:B------:R-:W-:Y:S01]  /*08d0*/  LEA R209, R209, UR5, 0x1 ;  /* 0x00000005d1d17c11 */ /* 0x000fe2000f8e08ff */
[----:B------:R-:W-:Y:S01]  /*08e0*/  VIADD R232, R230, 0x40 ;  /* 0x00000040e6e87836 */ /* 0x000fe20000000000 */
[----:B------:R-:W-:Y:S01]  /*08f0*/  ULDC.64 UR6, c[0x0][0x208] ;  /* 0x0000820000067ab9 */ /* 0x000fe20000000a00 */
[----:B------:R-:W-:-:S02]  /*0900*/  IMAD R222, R215, 0x10, R222 ;  /* 0x00000010d7de7824 */ /* 0x000fc400078e02de */
[----:B------:R-:W-:Y:S02]  /*0910*/  IMAD.IADD R0, R0, 0x1, R210 ;  /* 0x0000000100007824 */ /* 0x000fe400078e02d2 */
[----:B------:R-:W-:Y:S02]  /*0920*/  IMAD.IADD R233, R229, 0x1, R4 ;  /* 0x00000001e5e97824 */ /* 0x000fe400078e0204 */
[----:B------:R-:W-:Y:S02]  /*0930*/  @P2 VIADD R232, R230, 0xffffffc0 ;  /* 0xffffffc0e6e82836 */ /* 0x000fe40000000000 */
[----:B------:R-:W-:-:S07]  /*0940*/  IMAD.IADD R237, R4, 0x1, R231 ;  /* 0x0000000104ed7824 */ /* 0x000fce00078e02e7 */
.L_x_698:
        /* <DEDUP_REMOVED lines=16> */
[----:B-12---:R-:W-:Y:S01]  /*0a50*/  IMAD.U32 R14, RZ, RZ, UR8 ;  /* 0x00000008ff0e7e24 */ /* 0x006fe2000f8e00ff */
[----:B------:R-:W-:-:S02]  /*0a60*/  @UP4 UIADD3 UR10, UP1, UR16, UR10, URZ ;  /* 0x0000000a100a4290 */ /* 0x000fc4000ff3e03f */
[----:B------:R-:W-:Y:S01]  /*0a70*/  UIADD3.X UR14, UR5, UR13, URZ, UP2, !UPT ;  /* 0x0000000d050e7290 */ /* 0x000fe200097fe43f */
[----:B------:R-:W-:Y:S01]  /*0a80*/  IMAD.U32 R15, RZ, RZ, UR9 ;  /* 0x00000009ff0f7e24 */ /* 0x000fe2000f8e00ff */
[----:B------:R-:W-:Y:S01]  /*0a90*/  UISETP.NE.AND.EX UP2, UPT, UR13, URZ, UPT, UP0 ;  /* 0x0000003f0d00728c */ /* 0x000fe2000bf45300 */
[----:B------:R-:W-:Y:S02]  /*0aa0*/  ULDC.U8 UR17, c[0x0][0x3c2] ;  /* 0x0000f08000117ab9 */ /* 0x000fe40000000000 */
[----:B------:R-:W-:Y:S01]  /*0ab0*/  ULDC.64 UR12, c[0x0][0x2f8] ;  /* 0x0000be00000c7ab9 */ /* 0x000fe20000000a00 */
[----:B------:R-:W-:Y:S01]  /*0ac0*/  @UP4 UIADD3.X UR11, UR5, UR11, URZ, UP1, !UPT ;  /* 0x0000000b050b4290 */ /* 0x000fe20008ffe43f */
[----:B---3--:R-:W-:Y:S01]  /*0ad0*/  IMAD.U32 R6, RZ, RZ, UR10 ;  /* 0x0000000aff067e24 */ /* 0x008fe2000f8e00ff */
[----:B------:R-:W-:Y:S01]  /*0ae0*/  UISETP.NE.AND UP1, UPT, UR17, URZ, UPT ;  /* 0x0000003f1100728c */ /* 0x000fe2000bf25270 */
[----:B------:R-:W2:Y:S01]  /*0af0*/  @P0 LDG.E R4, desc[UR6][R14.64] ;  /* 0x000000060e040981 */ /* 0x000ea2000c1e1900 */
[----:B------:R-:W-:Y:S01]  /*0b00*/  UISETP.EQ.U32.AND UP4, UPT, UR12, URZ, UPT ;  /* 0x0000003f0c00728c */ /* 0x000fe2000bf82070 */
[----:B------:R-:W-:Y:S01]  /*0b10*/  PLOP3.LUT P3, PT, PT, PT, UP2, 0x80, 0x0 ;  /* 0x000000000000781c */ /* 0x000fe20003f6f028 */
[----:B------:R-:W-:-:S02]  /*0b20*/  IMAD.U32 R7, RZ, RZ, UR11 ;  /* 0x0000000bff077e24 */ /* 0x000fc4000f8e00ff */
[----:B------:R-:W-:Y:S02]  /*0b30*/  UISETP.EQ.OR.EX UP4, UPT, UR13, URZ, !UP1, UP4 ;  /* 0x0000003f0d00728c */ /* 0x000fe4000cf82740 */
[----:B------:R-:W-:Y:S01]  /*0b40*/  UIADD3 UR8, UP0, UR16, UR12, URZ ;  /* 0x0000000c10087290 */ /* 0x000fe2000ff1e03f */
[----:B------:R-:W3:Y:S03]  /*0b50*/  @P1 LDG.E R6, desc[UR6][R6.64] ;  /* 0x0000000606061981 */ /* 0x000ee6000c1e1900 */
[----:B------:R-:W-:Y:S01]  /*0b60*/  PLOP3.LUT P2, PT, PT, PT, UP4, 0x80, 0x0 ;  /* 0x000000000000781c */ /* 0x000fe20003f4f048 */
[----:B------:R-:W-:Y:S01]  /*0b70*/  UIADD3.X UR5, UR5, UR13, URZ, UP0, !UPT ;  /* 0x0000000d05057290 */ /* 0x000fe200087fe43f */
[----:B------:R-:W-:Y:S02]  /*0b80*/  IMAD.U32 R12, RZ, RZ, UR15 ;  /* 0x0000000fff0c7e24 */ /* 0x000fe4000f8e00ff */
[----:B------:R-:W-:-:S02]  /*0b90*/  IMAD.U32 R13, RZ, RZ, UR14 ;  /* 0x0000000eff0d7e24 */ /* 0x000fc4000f8e00ff */
[----:B------:R-:W-:Y:S01]  /*0ba0*/  IMAD.U32 R10, RZ, RZ, UR8 ;  /* 0x00000008ff0a7e24 */ /* 0x000fe2000f8e00ff */
[----:B------:R-:W-:Y:S01]  /*0bb0*/  UMOV UR57, URZ ;  /* 0x0000003f00397c82 */ /* 0x000fe20008000000 */
[----:B------:R-:W-:Y:S01]  /*0bc0*/  IMAD.U32 R11, RZ, RZ, UR5 ;  /* 0x00000005ff0b7e24 */ /* 0x000fe2000f8e00ff */
[----:B----4-:R-:W4:Y:S01]  /*0bd0*/  @P3 LDG.E R8, desc[UR6][R12.64] ;  /* 0x000000060c083981 */ /* 0x010f22000c1e1900 */
[----:B------:R-:W-:Y:S01]  /*0be0*/  @!UP3 ULDC.64 UR8, c[0x0][0x318] ;  /* 0x0000c6000008bab9 */ /* 0x000fe20000000a00 */
[----:B------:R-:W-:Y:S02]  /*0bf0*/  @!UP3 ULDC UR5, c[0x0][0x2cc] ;  /* 0x0000b3000005bab9 */ /* 0x000fe40000000800 */
[----:B-----5:R-:W5:Y:S04]  /*0c00*/  @P3 LDG.E R5, desc[UR6][R12.64+0x4] ;  /* 0x000004060c053981 */ /* 0x020f68000c1e1900 */
[----:B------:R-:W5:Y:S01]  /*0c10*/  @!P2 LDG.E R7, desc[UR6][R10.64] ;  /* 0x000000060a07a981 */ /* 0x000f62000c1e1900 */
[----:B------:R-:W-:-:S04]  /*0c20*/  @!UP3 UISETP.NE.U32.AND UP0, UPT, UR8, URZ, UPT ;  /* 0x0000003f0800b28c */ /* 0x000fc8000bf05070 */
        /* <DEDUP_REMOVED lines=21> */
.L_x_670:
[----:B------:R-:W-:Y:S02]  /*0d80*/  @!UP3 UIADD3 UR5, UR9, UR8, -UR57 ;  /* 0x000000080905b290 */ /* 0x000fe4000fffe839 */
[----:B------:R-:W-:Y:S02]  /*0d90*/  @UP2 UIADD3 UR29, UR11, -UR16, URZ ;  /* 0x800000100b1d2290 */ /* 0x000fe4000fffe03f */
[----:B------:R-:W-:-:S05]  /*0da0*/  UISETP.GT.AND UP0, UPT, UR5, UR28, UPT ;  /* 0x0000001c0500728c */ /* 0x000fca000bf04270 */
[----:B------:R-:W-:Y:S01]  /*0db0*/  @!UP2 ULDC UR29, c[0x0][0x2c4] ;  /* 0x0000b100001daab9 */ /* 0x000fe20000000800 */
[----:B------:R-:W-:-:S13]  /*0dc0*/  PLOP3.LUT P0, PT, PT, PT, UP0, 0x80, 0x0 ;  /* 0x000000000000781c */ /* 0x000fda0003f0f008 */
[----:B------:R-:W-:Y:S05]  /*0dd0*/  @!P0 BRA `(.L_x_671) ;  /* 0x0000006800488947 */ /* 0x000fea0003800000 */
[----:B------:R-:W1:Y:S01]  /*0de0*/  LDC R4, c[0x0][0x278] ;  /* 0x00009e00ff047b82 */ /* 0x000e620000000800 */
[----:B------:R-:W-:Y:S01]  /*0df0*/  ULDC.64 UR10, c[0x0][0x488] ;  /* 0x00012200000a7ab9 */ /* 0x000fe20000000a00 */
[----:B------:R-:W-:Y:S02]  /*0e00*/  UISETP.NE.AND UP0, UPT, UR58, -0x1, UPT ;  /* 0xffffffff3a00788c */ /* 0x000fe4000bf05270 */
[----:B------:R-:W-:Y:S02]  /*0e10*/  UISETP.NE.AND UP1, UPT, UR16, -0x1, UPT ;  /* 0xffffffff1000788c */ /* 0x000fe4000bf25270 */
[----:B------:R-:W-:Y:S02]  /*0e20*/  UIADD3 UR14, UR29, 0x3f, URZ ;  /* 0x0000003f1d0e7890 */ /* 0x000fe4000fffe03f */
[----:B------:R-:W2:Y:S01]  /*0e30*/  S2UR UR12, SR_CTAID.X ;  /* 0x00000000000c79c3 */ /* 0x000ea20000002500 */
[----:B------:R-:W-:Y:S01]  /*0e40*/  ULDC.64 UR8, c[0x0][0x228] ;  /* 0x00008a0000087ab9 */ /* 0x000fe20000000a00 */
[----:B------:R-:W-:-:S02]  /*0e50*/  USHF.R.S32.HI UR20, URZ, 0x1f, UR14 ;  /* 0x0000001f3f147899 */ /* 0x000fc4000801140e */
[----:B------:R-:W-:Y:S02]  /*0e60*/  UIMAD.WIDE.U32 UR18, UR60, UR8, URZ ;  /* 0x000000083c1272a5 */ /* 0x000fe4000f8e003f */
[----:B------:R-:W-:Y:S01]  /*0e70*/  UIMAD UR8, UR50, UR8, URZ ;  /* 0x00000008320872a4 */ /* 0x000fe2000f8e023f */
[----:B------:R-:W-:Y:S01]  /*0e80*/  ULDC.64 UR32, c[0x0][0x240] ;  /* 0x0000900000207ab9 */ /* 0x000fe20000000a00 */
[----:B------:R-:W-:Y:S01]  /*0e90*/  ULDC.U8 UR39, c[0x0][0x480] ;  /* 0x0001200000277ab9 */ /* 0x000fe20000000000 */
[----:B------:R-:W-:Y:S01]  /*0ea0*/  ULDC UR51, c[0x0][0x2d4] ;  /* 0x0000b50000337ab9 */ /* 0x000fe20000000800 */
[----:B------:R-:W-:Y:S01]  /*0eb0*/  USHF.L.U64.HI UR15, UR60, 0x7, UR50 ;  /* 0x000000073c0f7899 */ /* 0x000fe20008010232 */
[----:B------:R-:W-:Y:S01]  /*0ec0*/  ULDC.U8 UR21, c[0x0][0x3d8] ;  /* 0x0000f60000157ab9 */ /* 0x000fe20000000000 */
[----:B------:R-:W-:Y:S01]  /*0ed0*/  @UP0 UIADD3 UR17, UR57, UR58, URZ ;  /* 0x0000003a39110290 */ /* 0x000fe2000fffe03f */
[----:B-1----:R-:W-:Y:S01]  /*0ee0*/  IABS R7, R4 ;  /* 0x0000000400077213 */ /* 0x002fe20000000000 */
[----:B------:R-:W-:Y:S01]  /*0ef0*/  UISETP.NE.AND UP4, UPT, UR39, URZ, UPT ;  /* 0x0000003f2700728c */ /* 0x000fe2000bf85270 */
[----:B------:R-:W-:Y:S01]  /*0f00*/  ISETP.NE.AND P3, PT, R4, RZ, PT ;  /* 0x000000ff0400720c */ /* 0x000fe20003f65270 */
[----:B------:R-:W-:Y:S01]  /*0f10*/  UIMAD UR23, UR60, UR9, UR8 ;  /* 0x000000093c1772a4 */ /* 0x000fe2000f8e0208 */
[----:B------:R-:W1:Y:S01]  /*0f20*/  I2F.RP R8, R7 ;  /* 0x0000000700087306 */ /* 0x000e620000209400 */
[----:B------:R-:W-:-:S02]  /*0f30*/  USHF.R.S32.HI UR31, URZ, 0x1f, UR51 ;  /* 0x0000001f3f1f7899 */ /* 0x000fc40008011433 */
[----:B------:R-:W-:Y:S02]  /*0f40*/  UISETP.NE.AND UP3, UPT, UR21, URZ, UPT ;  /* 0x0000003f1500728c */ /* 0x000fe4000bf65270 */
[----:B--2---:R-:W-:Y:S02]  /*0f50*/  UIMAD.WIDE.U32 UR24, UR12, UR10, URZ ;  /* 0x0000000a0c1872a5 */ /* 0x004fe4000f8e003f */
[----:B------:R-:W-:Y:S02]  /*0f60*/  ULEA.HI UR39, UR20, UR14, URZ, 0x6 ;  /* 0x0000000e14277291 */ /* 0x000fe4000f8f303f */
[----:B------:R-:W-:Y:S02]  /*0f70*/  UIMAD UR44, UR12, UR11, UR25 ;  /* 0x0000000b0c2c72a4 */ /* 0x000fe4000f8e0219 */
[----:B------:R-:W-:Y:S01]  /*0f80*/  USHF.L.U32 UR12, UR60, 0x7, URZ ;  /* 0x000000073c0c7899 */ /* 0x000fe2000800063f */
[----:B------:R-:W-:Y:S01]  /*0f90*/  @UP1 ULDC.64 UR10, c[0x0][0x420] ;  /* 0x00010800000a1ab9 */ /* 0x000fe20000000a00 */
[----:B------:R-:W-:Y:S01]  /*0fa0*/  @!UP1 ULDC.64 UR8, c[0x0][0x418] ;  /* 0x0001060000089ab9 */ /* 0x000fe20000000a00 */
[----:B-1----:R-:W1:Y:S01]  /*0fb0*/  MUFU.RCP R8, R8 ;  /* 0x0000000800087308 */ /* 0x002e620000001000 */
[----:B------:R-:W-:-:S02]  /*0fc0*/  USEL UR27, UR12, URZ, UP2 ;  /* 0x0000003f0c1b7287 */ /* 0x000fc40009000000 */
[----:B------:R-:W-:Y:S01]  /*0fd0*/  UIMAD.WIDE.U32 UR12, UR16, UR32, URZ ;  /* 0x00000020100c72a5 */ /* 0x000fe2000f8e003f */
[----:B------:R-:W-:Y:S01]  /*0fe0*/  @UP0 ULDC.64 UR20, c[0x0][0x248] ;  /* 0x0000920000140ab9 */ /* 0x000fe20000000a00 */
[----:B------:R-:W-:Y:S02]  /*0ff0*/  @UP1 UIMAD.WIDE.U32 UR36, UR16, UR10, URZ ;  /* 0x0000000a102412a5 */ /* 0x000fe4000f8e003f */
[----:B------:R-:W-:Y:S02]  /*1000*/  USEL UR30, UR15, URZ, UP2 ;  /* 0x0000003f0f1e7287 */ /* 0x000fe40009000000 */
[----:B------:R-:W-:Y:S02]  /*1010*/  USEL UR49, UR18, UR12, !UP1 ;  /* 0x0000000c12317287 */ /* 0x000fe4000c800000 */
[----:B------:R-:W-:Y:S02]  /*1020*/  @!UP1 UIMAD UR10, UR50, UR8, URZ ;  /* 0x00000008320a92a4 */ /* 0x000fe4000f8e023f */
[----:B------:R-:W-:-:S02]  /*1030*/  @UP0 UIMAD.WIDE.U32 UR14, UR17, UR20, URZ ;  /* 0x00000014110e02a5 */ /* 0x000fc4000f8e003f */
[----:B------:R-:W-:Y:S01]  /*1040*/  @UP0 UIMAD UR18, UR17, UR21, URZ ;  /* 0x00000015111202a4 */ /* 0x000fe2000f8e023f */
[----:B-1----:R-:W-:Y:S01]  /*1050*/  VIADD R8, R8, 0xffffffe ;  /* 0x0ffffffe08087836 */ /* 0x002fe20000000000 */
[----:B------:R-:W-:Y:S01]  /*1060*/  UIMAD UR17, UR31, UR60, URZ ;  /* 0x0000003c1f1172a4 */ /* 0x000fe2000f8e023f */
[----:B------:R-:W-:Y:S02]  /*1070*/  ULDC UR53, c[0x0][0x2dc] ;  /* 0x0000b70000357ab9 */ /* 0x000fe40000000800 */
[----:B------:R-:W1:Y:S01]  /*1080*/  F2I.FTZ.U32.TRUNC.NTZ R9, R8 ;  /* 0x0000000800097305 */ /* 0x000e62000021f000 */
[----:B------:R-:W-:Y:S01]  /*1090*/  ULDC UR52, c[0x0][0x270] ;  /* 0x00009c0000347ab9 */ /* 0x000fe20000000800 */
[----:B------:R-:W-:Y:S02]  /*10a0*/  @UP1 UIMAD UR41, UR16, UR11, UR37 ;  /* 0x0000000b102912a4 */ /* 0x000fe4000f8e0225 */
[----:B------:R-:W-:Y:S02]  /*10b0*/  @!UP1 UIMAD.WIDE.U32 UR34, UR60, UR8, URZ ;  /* 0x000000083c2292a5 */ /* 0x000fe4000f8e003f */
[----:B------:R-:W-:-:S02]  /*10c0*/  @!UP1 UIMAD UR26, UR60, UR9, UR10 ;  /* 0x000000093c1a92a4 */ /* 0x000fc4000f8e020a */
[----:B------:R-:W-:Y:S02]  /*10d0*/  UIMAD UR22, UR16, UR33, URZ ;  /* 0x00000021101672a4 */ /* 0x000fe4000f8e023f */
[----:B------:R-:W-:Y:S02]  /*10e0*/  UIMAD.WIDE UR8, UR53, UR52, URZ ;  /* 0x00000034350872a5 */ /* 0x000fe4000f8e023f */
[----:B------:R-:W-:Y:S02]  /*10f0*/  UIMAD.WIDE.U32 UR10, UR60, UR51, URZ ;  /* 0x000000333c0a72a5 */ /* 0x000fe4000f8e003f */
[----:B------:R-:W-:Y:S01]  /*1100*/  UIMAD UR17, UR50, UR51, UR17 ;  /* 0x00000033321172a4 */ /* 0x000fe2000f8e0211 */
[----:B-1----:R-:W-:Y:S01]  /*1110*/  IMAD.MOV R5, RZ, RZ, -R9 ;  /* 0x000000ffff057224 */ /* 0x002fe200078e0a09 */
[----:B------:R-:W-:Y:S01]  /*1120*/  UIADD3 UR23, UR19, UR23, URZ ;  /* 0x0000001713177290 */ /* 0x000fe2000fffe03f */
[----:B------:R-:W-:Y:S01]  /*1130*/  IMAD.MOV.U32 R8, RZ, RZ, RZ ;  /* 0x000000ffff087224 */ /* 0x000fe200078e00ff */
[----:B------:R-:W-:Y:S01]  /*1140*/  @UP1 UIADD3 UR23, UR13, UR22, URZ ;  /* 0x000000160d171290 */ /* 0x000fe2000fffe03f */
[----:B------:R-:W-:Y:S01]  /*1150*/  IMAD R6, R5, R7, RZ ;  /* 0x0000000705067224 */ /* 0x000fe200078e02ff */
[----:B------:R-:W-:Y:S01]  /*1160*/  IABS R5, UR61 ;  /* 0x0000003d00057c13 */ /* 0x000fe20008000000 */
[----:B------:R-:W-:-:S02]  /*1170*/  @UP0 UIADD3 UR43, UR15, UR18, URZ ;  /* 0x000000120f2b0290 */ /* 0x000fc4000fffe03f */
[----:B------:R-:W-:Y:S01]  /*1180*/  IMAD.HI.U32 R6, R9, R6, R8 ;  /* 0x0000000609067227 */ /* 0x000fe200078e0008 */
[----:B------:R-:W-:Y:S01]  /*1190*/  @UP0 UMOV UR42, UR14 ;  /* 0x0000000e002a0c82 */ /* 0x000fe20008000000 */
[----:B------:R-:W-:Y:S02]  /*11a0*/  UIMAD.WIDE.U32 UR12, UR8, UR10, URZ ;  /* 0x0000000a080c72a5 */ /* 0x000fe4000f8e003f */
[----:B------:R-:W-:Y:S02]  /*11b0*/  UIMAD UR15, UR9, UR10, URZ ;  /* 0x0000000a090f72a4 */ /* 0x000fe4000f8e023f */
[----:B------:R-:W-:Y:S01]  /*11c0*/  IMAD.HI.U32 R22, R6, R5, RZ ;  /* 0x0000000506167227 */ /* 0x000fe200078e00ff */
[----:B------:R-:W-:Y:S02]  /*11d0*/  UIADD3 UR14, UR11, UR17, URZ ;  /* 0x000000110b0e7290 */ /* 0x000fe4000fffe03f */
[----:B------:R-:W-:Y:S01]  /*11e0*/  UIMAD.WIDE.U32 UR10, UR8, UR16, URZ ;  /* 0x00000010080a72a5 */ /* 0x000fe2000f8e003f */
[----:B------:R-:W-:Y:S01]  /*11f0*/  IMAD.MOV R6, RZ, RZ, -R22 ;  /* 0x000000ffff067224 */ /* 0x000fe200078e0a16 */
[----:B------:R-:W-:Y:S01]  /*1200*/  ULDC UR38, c[0x0][0x2c4] ;  /* 0x0000b10000267ab9 */ /* 0x000fe20000000800 */
[----:B------:R-:W-:-:S02]  /*1210*/  UIMAD UR14, UR8, UR14, UR15 ;  /* 0x0000000e080e72a4 */ /* 0x000fc4000f8e020f */
[C---:B------:R-:W-:Y:S01]  /*1220*/  IMAD R6, R7.reuse, R6, R5 ;  /* 0x0000000607067224 */ /* 0x040fe200078e0205 */
[----:B------:R-:W-:Y:S01]  /*1230*/  @UP3 UIMAD UR15, UR60, UR38, URZ ;  /* 0x000000263c0f32a4 */ /* 0x000fe2000f8e023f */
[----:B------:R-:W-:Y:S01]  /*1240*/  LOP3.LUT R5, R4, UR61, RZ, 0x3c, !PT ;  /* 0x0000003d04057c12 */ /* 0x000fe2000f8e3cff */
[----:B------:R-:W-:Y:S02]  /*1250*/  USEL UR48, UR12, UR10, !UP1 ;  /* 0x0000000a0c307287 */ /* 0x000fe4000c800000 */
[----:B------:R-:W-:Y:S01]  /*1260*/  ISETP.GT.U32.AND P1, PT, R7, R6, PT ;  /* 0x000000060700720c */ /* 0x000fe20003f24070 */
[----:B------:R-:W-:Y:S01]  /*1270*/  ULOP3.LUT UR12, UR39, 0xffffffc0, URZ, 0xc0, !UPT ;  /* 0xffffffc0270c7892 */ /* 0x000fe2000f8ec03f */
[----:B------:R-:W-:Y:S01]  /*1280*/  ISETP.GE.AND P2, PT, R5, RZ, PT ;  /* 0x000000ff0500720c */ /* 0x000fe20003f46270 */
[----:B------:R-:W-:Y:S02]  /*1290*/  UIADD3 UR40, UR13, UR14, URZ ;  /* 0x0000000e0d287290 */ /* 0x000fe4000fffe03f */
[----:B------:R-:W-:-:S02]  /*12a0*/  @UP3 USEL UR10, UR15, UR16, !UP1 ;  /* 0x000000100f0a3287 */ /* 0x000fc4000c800000 */
[----:B------:R-:W-:Y:S01]  /*12b0*/  UIADD3 UR13, UR12, -0x40, URZ ;  /* 0xffffffc00c0d7890 */ /* 0x000fe2000fffe03f */
[----:B------:R-:W-:Y:S01]  /*12c0*/  @UP3 ULDC UR17, c[0x0][0x2e4] ;  /* 0x0000b90000113ab9 */ /* 0x000fe20000000800 */
[----:B------:R-:W-:Y:S02]  /*12d0*/  @!UP1 UIADD3 UR41, UR35, UR26, URZ ;  /* 0x0000001a23299290 */ /* 0x000fe4000fffe03f */
[----:B------:R-:W-:Y:S02]  /*12e0*/  @!UP3 UIMAD UR14, UR60, UR52, UR61 ;  /* 0x000000343c0eb2a4 */ /* 0x000fe4000f8e023d */
[-C--:B------:R-:W-:Y:S01]  /*12f0*/  @!P1 IADD3 R6, R6, -R7.reuse, RZ ;  /* 0x8000000706069210 */ /* 0x080fe20007ffe0ff */
[----:B------:R-:W-:Y:S01]  /*1300*/  @UP3 UIMAD UR26, UR61, UR17, UR10 ;  /* 0x000000113d1a32a4 */ /* 0x000fe2000f8e020a */
[----:B------:R-:W-:Y:S01]  /*1310*/  @!P1 VIADD R22, R22, 0x1 ;  /* 0x0000000116169836 */ /* 0x000fe20000000000 */
[----:B------:R-:W-:Y:S01]  /*1320*/  USHF.R.S32.HI UR15, URZ, 0x1f, UR13 ;  /* 0x0000001f3f0f7899 */ /* 0x000fe2000801140d */
[----:B------:R-:W-:Y:S01]  /*1330*/  ISETP.GE.U32.AND P0, PT, R6, R7, PT ;  /* 0x000000070600720c */ /* 0x000fe20003f06070 */
[----:B------:R-:W-:Y:S01]  /*1340*/  UIADD3 UR10, UP2, UR13, UR27, URZ ;  /* 0x0000001b0d0a7290 */ /* 0x000fe2000ff5e03f */
[----:B------:R-:W-:Y:S01]  /*1350*/  PLOP3.LUT P1, PT, PT, PT, UP0, 0x80, 0x0 ;  /* 0x000000000000781c */ /* 0x000fe20003f2f008 */
[----:B------:R-:W-:-:S02]  /*1360*/  @!UP3 UIMAD UR26, UR14, UR38, URZ ;  /* 0x000000260e1ab2a4 */ /* 0x000fc4000f8e023f */
[----:B------:R-:W-:Y:S02]  /*1370*/  UIMAD UR12, UR9, UR16, URZ ;  /* 0x00000010090c72a4 */ /* 0x000fe4000f8e023f */
[----:B------:R-:W-:Y:S02]  /*1380*/  UIADD3.X UR14, UR15, UR30, URZ, UP2, !UPT ;  /* 0x0000001e0f0e7290 */ /* 0x000fe400097fe43f */
[----:B------:R-:W-:Y:S02]  /*1390*/  UIMAD UR9, UR9, UR10, URZ ;  /* 0x0000000a090972a4 */ /* 0x000fe4000f8e023f */
[----:B------:R-:W-:Y:S01]  /*13a0*/  @UP0 UIADD3 UR25, UR57, UR58, URZ ;  /* 0x0000003a39190290 */ /* 0x000fe2000fffe03f */
[----:B------:R-:W-:Y:S01]  /*13b0*/  @UP0 ULDC.64 UR18, c[0x0][0x250] ;  /* 0x0000940000120ab9 */ /* 0x000fe20000000a00 */
[----:B------:R-:W-:Y:S01]  /*13c0*/  UIMAD.WIDE.U32 UR30, UR8, UR10, URZ ;  /* 0x0000000a081e72a5 */ /* 0x000fe2000f8e003f */
[----:B------:R-:W-:Y:S01]  /*13d0*/  @P0 VIADD R22, R22, 0x1 ;  /* 0x0000000116160836 */ /* 0x000fe20000000000 */
[----:B------:R-:W-:Y:S01]  /*13e0*/  UIMAD UR10, UR8, UR14, UR9 ;  /* 0x0000000e080a72a4 */ /* 0x000fe2000f8e0209 */
[----:B------:R-:W-:Y:S01]  /*13f0*/  PLOP3.LUT P0, PT, PT, PT, UP3, 0x80, 0x0 ;  /* 0x000000000000781c */ /* 0x000fe20003f0f038 */
[----:B------:R-:W-:-:S02]  /*1400*/  @UP0 UIMAD.WIDE.U32 UR8, UR25, UR18, URZ ;  /* 0x00000012190802a5 */ /* 0x000fc4000f8e003f */
[----:B------:R-:W-:Y:S01]  /*1410*/  @UP1 UIADD3 UR40, UR11, UR12, URZ ;  /* 0x0000000c0b281290 */ /* 0x000fe2000fffe03f */
[----:B------:R-:W-:Y:S01]  /*1420*/  @!P2 IADD3 R22, -R22, RZ, RZ ;  /* 0x000000ff1616a210 */ /* 0x000fe20007ffe1ff */
[----:B------:R-:W-:Y:S01]  /*1430*/  UIMAD UR45, UR61, UR53, URZ ;  /* 0x000000353d2d72a4 */ /* 0x000fe2000f8e023f */
[----:B------:R-:W-:Y:S01]  /*1440*/  @!P3 LOP3.LUT R22, RZ, R4, RZ, 0x33, !PT ;  /* 0x00000004ff16b212 */ /* 0x000fe200078e33ff */
[----:B------:R-:W-:Y:S02]  /*1450*/  @UP0 UIMAD UR11, UR25, UR19, URZ ;  /* 0x00000013190b02a4 */ /* 0x000fe4000f8e023f */
[----:B------:R-:W-:Y:S02]  /*1460*/  USHF.R.S32.HI UR47, URZ, 0x1f, UR28 ;  /* 0x0000001f3f2f7899 */ /* 0x000fe4000801141c */
[----:B------:R-:W-:Y:S02]  /*1470*/  USHF.R.S32.HI UR46, URZ, 0x1f, UR45 ;  /* 0x0000001f3f2e7899 */ /* 0x000fe4000801142d */
[----:B------:R-:W-:-:S02]  /*1480*/  USEL UR27, UR24, URZ, UP4 ;  /* 0x0000003f181b7287 */ /* 0x000fc4000a000000 */
[----:B------:R-:W-:Y:S02]  /*1490*/  @UP0 UIADD3 UR38, UR9, UR11, URZ ;  /* 0x0000000b09260290 */ /* 0x000fe4000fffe03f */
[----:B------:R-:W-:Y:S02]  /*14a0*/  USEL UR44, UR44, URZ, UP4 ;  /* 0x0000003f2c2c7287 */ /* 0x000fe4000a000000 */
[----:B------:R-:W-:Y:S01]  /*14b0*/  UIADD3 UR17, UR31, UR10, URZ ;  /* 0x0000000a1f117290 */ /* 0x000fe2000fffe03f */
[----:B------:R-:W-:Y:S01]  /*14c0*/  @UP0 UMOV UR25, UR8 ;  /* 0x0000000800190c82 */ /* 0x000fe20008000000 */
[----:B------:R-:W-:Y:S10]  /*14d0*/  @P1 BRA `(.L_x_672) ;  /* 0x0000000000301947 */ /* 0x000ff40003800000 */
[----:B------:R-:W-:Y:S01]  /*14e0*/  USHF.R.S32.HI UR8, URZ, 0x1f, UR57 ;  /* 0x0000001f3f087899 */ /* 0x000fe20008011439 */
[----:B------:R-:W-:-:S03]  /*14f0*/  ULDC.64 UR20, c[0x0][0x248] ;  /* 0x0000920000147ab9 */ /* 0x000fc60000000a00 */
[----:B------:R-:W-:Y:S02]  /*1500*/  UIMAD UR10, UR8, UR20, URZ ;  /* 0x00000014080a72a4 */ /* 0x000fe4000f8e023f */
[----:B------:R-:W-:Y:S02]  /*1510*/  UIMAD.WIDE.U32 UR8, UR57, UR20, URZ ;  /* 0x00000014390872a5 */ /* 0x000fe4000f8e003f */
[----:B------:R-:W-:-:S04]  /*1520*/  UIMAD UR10, UR57, UR21, UR10 ;  /* 0x00000015390a72a4 */ /* 0x000fc8000f8e020a */
[----:B------:R-:W-:-:S03]  /*1530*/  UIADD3 UR9, UR9, UR10, URZ ;  /* 0x0000000a09097290 */ /* 0x000fc6000fffe03f */
[----:B------:R-:W-:Y:S02]  /*1540*/  ULDC.64 UR10, c[0x0][0x230] ;  /* 0x00008c00000a7ab9 */ /* 0x000fe40000000a00 */
[----:B------:R-:W-:Y:S02]  /*1550*/  UIMAD.WIDE.U32 UR8, UR60, UR10, UR8 ;  /* 0x0000000a3c0872a5 */ /* 0x000fe4000f8e0008 */
[----:B------:R-:W-:-:S04]  /*1560*/  UIMAD UR10, UR50, UR10, URZ ;  /* 0x0000000a320a72a4 */ /* 0x000fc8000f8e023f */
[----:B------:R-:W-:Y:S01]  /*1570*/  UIMAD UR10, UR60, UR11, UR10 ;  /* 0x0000000b3c0a72a4 */ /* 0x000fe2000f8e020a */
[----:B------:R-:W-:-:S03]  /*1580*/  UMOV UR42, UR8 ;  /* 0x00000008002a7c82 */ /* 0x000fc60008000000 */
[----:B------:R-:W-:-:S12]  /*1590*/  UIADD3 UR43, UR9, UR10, URZ ;  /* 0x0000000a092b7290 */ /* 0x000fd8000fffe03f */
.L_x_672:
        /* <DEDUP_REMOVED lines=13> */
.L_x_673:
        /* <DEDUP_REMOVED lines=11> */
.L_x_674:
[----:B------:R-:W-:-:S04]  /*1720*/  UIMAD UR9, UR60, UR52, UR61 ;  /* 0x000000343c0972a4 */ /* 0x000fc8000f8e023d */
[----:B------:R-:W-:-:S12]  /*1730*/  UIMAD UR9, UR9, UR51, URZ ;  /* 0x00000033090972a4 */ /* 0x000fd8000f8e023f */
.L_x_675:
[----:B------:R-:W1:Y:S01]  /*1740*/  S2R R11, SR_TID.X ;  /* 0x00000000000b7919 */ /* 0x000e620000002100 */
[----:B------:R-:W2:Y:S01]  /*1750*/  LDC.64 R4, c[0x0][0x420] ;  /* 0x00010800ff047b82 */ /* 0x000ea20000000a00 */
[----:B------:R-:W-:Y:S01]  /*1760*/  SHF.R.S32.HI R15, RZ, 0x1f, R217 ;  /* 0x0000001fff0f7819 */ /* 0x000fe200000114d9 */
[----:B------:R-:W-:Y:S01]  /*1770*/  USHF.R.S32.HI UR36, URZ, 0x1f, UR61 ;  /* 0x0000001f3f247899 */ /* 0x000fe2000801143d */
[----:B------:R-:W-:Y:S01]  /*1780*/  IADD3 R19, P0, R217, UR13, RZ ;  /* 0x0000000dd9137c10 */ /* 0x000fe2000ff1e0ff */
[----:B------:R-:W-:Y:S01]  /*1790*/  UIADD3 UR16, UR13, UR9, URZ ;  /* 0x000000090d107290 */ /* 0x000fe2000fffe03f */
[----:B------:R-:W-:Y:S01]  /*17a0*/  SHF.R.S32.HI R221, RZ, 0x1f, R220 ;  /* 0x0000001fffdd7819 */ /* 0x000fe200000114dc */
[----:B------:R-:W-:Y:S01]  /*17b0*/  UIMAD UR37, UR53, UR52, URZ ;  /* 0x00000034352572a4 */ /* 0x000fe2000f8e023f */
[----:B------:R-:W-:Y:S01]  /*17c0*/  IADD3.X R8, R15, UR15, RZ, P0, !PT ;  /* 0x0000000f0f087c10 */ /* 0x000fe200087fe4ff */
[----:B------:R-:W-:Y:S01]  /*17d0*/  UIADD3 UR26, UR13, UR26, URZ ;  /* 0x0000001a0d1a7290 */ /* 0x000fe2000fffe03f */
[----:B------:R-:W-:Y:S01]  /*17e0*/  IADD3 R12, P0, R220, UR8, RZ ;  /* 0x00000008dc0c7c10 */ /* 0x000fe2000ff1e0ff */
[----:B------:R-:W-:Y:S01]  /*17f0*/  ULDC.64 UR8, c[0x0][0x428] ;  /* 0x00010a0000087ab9 */ /* 0x000fe20000000a00 */
[----:B------:R-:W-:Y:S01]  /*1800*/  UISETP.GE.AND UP2, UPT, UR29, 0x1, UPT ;  /* 0x000000011d00788c */ /* 0x000fe2000bf46270 */
[----:B------:R-:W-:Y:S01]  /*1810*/  IMAD R8, R8, UR32, RZ ;  /* 0x0000002008087c24 */ /* 0x000fe2000f8e02ff */
[----:B------:R-:W-:Y:S01]  /*1820*/  UIMAD UR10, UR36, UR8, URZ ;  /* 0x00000008240a72a4 */ /* 0x000fe2000f8e023f */
[----:B------:R-:W-:Y:S01]  /*1830*/  IADD3.X R13, R221, UR41, RZ, P0, !PT ;  /* 0x00000029dd0d7c10 */ /* 0x000fe200087fe4ff */
[----:B------:R-:W-:Y:S01]  /*1840*/  ULDC.64 UR34, c[0x0][0x2b0] ;  /* 0x0000ac0000227ab9 */ /* 0x000fe20000000a00 */
[C---:B------:R-:W-:Y:S01]  /*1850*/  IMAD R8, R19.reuse, UR33, R8 ;  /* 0x0000002113087c24 */ /* 0x040fe2000f8e0208 */
[----:B------:R-:W-:Y:S01]  /*1860*/  UIMAD UR12, UR61, UR9, UR10 ;  /* 0x000000093d0c72a4 */ /* 0x000fe2000f8e020a */
[----:B------:R-:W-:Y:S01]  /*1870*/  IMAD.WIDE.U32 R18, R19, UR32, R220 ;  /* 0x0000002013127c25 */ /* 0x000fe2000f8e00dc */
[----:B------:R-:W-:Y:S01]  /*1880*/  ULDC.64 UR50, c[0x0][0x478] ;  /* 0x00011e0000327ab9 */ /* 0x000fe20000000a00 */
[----:B------:R-:W-:Y:S01]  /*1890*/  ULDC.64 UR10, c[0x0][0x258] ;  /* 0x00009600000a7ab9 */ /* 0x000fe20000000a00 */
[----:B------:R-:W-:Y:S01]  /*18a0*/  ULEA.HI.SX32 UR24, UR39, 0xffffffff, 0x1a ;  /* 0xffffffff27187891 */ /* 0x000fe2000f8fd23f */
[----:B------:R-:W-:Y:S01]  /*18b0*/  BSSY B1, `(.L_x_671) ;  /* 0x00005e4000017945 */ /* 0x000fe20003800000 */
[----:B------:R-:W-:Y:S01]  /*18c0*/  UIMAD UR9, UR36, UR10, URZ ;  /* 0x0000000a240972a4 */ /* 0x000fe2000f8e023f */
[----:B--2---:R-:W-:Y:S01]  /*18d0*/  IMAD R6, R4, UR15, RZ ;  /* 0x0000000f04067c24 */ /* 0x004fe2000f8e02ff */
[----:B------:R-:W-:Y:S01]  /*18e0*/  IADD3 R18, P0, R18, UR49, RZ ;  /* 0x0000003112127c10 */ /* 0x000fe2000ff1e0ff */
[----:B------:R-:W-:Y:S01]  /*18f0*/  IMAD.WIDE.U32 R16, R4, UR13, R12 ;  /* 0x0000000d04107c25 */ /* 0x000fe2000f8e000c */
[----:B------:R-:W-:-:S02]  /*1900*/  ULDC.64 UR14, c[0x0][0x210] ;  /* 0x00008400000e7ab9 */ /* 0x000fc40000000a00 */
[----:B------:R-:W-:Y:S01]  /*1910*/  IADD3.X R19, R19, UR23, R8, P0, !PT ;  /* 0x0000001713137c10 */ /* 0x000fe200087fe408 */
[----:B------:R-:W-:Y:S01]  /*1920*/  IMAD R6, R5, UR13, R6 ;  /* 0x0000000d05067c24 */ /* 0x000fe2000f8e0206 */
[----:B-1----:R-:W-:Y:S01]  /*1930*/  SHF.R.S32.HI R10, RZ, 0x1f, R11 ;  /* 0x0000001fff0a7819 */ /* 0x002fe2000001140b */
[----:B------:R-:W-:Y:S01]  /*1940*/  IMAD.U32 R12, RZ, RZ, UR8 ;  /* 0x00000008ff0c7e24 */ /* 0x000fe2000f8e00ff */
[----:B------:R-:W-:Y:S01]  /*1950*/  USHF.L.U32 UR8, UR37, 0x6, URZ ;  /* 0x0000000625087899 */ /* 0x000fe2000800063f */
[----:B------:R-:W-:Y:S01]  /*1960*/  IMAD.IADD R17, R17, 0x1, R6 ;  /* 0x0000000111117824 */ /* 0x000fe200078e0206 */
[----:B------:R-:W-:Y:S01]  /*1970*/  LEA.HI R9, R10, R11, RZ, 0x5 ;  /* 0x0000000b0a097211 */ /* 0x000fe200078f28ff */
[----:B------:R-:W-:Y:S01]  /*1980*/  UIMAD UR13, UR61, UR11, UR9 ;  /* 0x0000000b3d0d72a4 */ /* 0x000fe2000f8e0209 */
[----:B------:R-:W-:Y:S01]  /*1990*/  IMAD R6, R15, R4, RZ ;  /* 0x000000040f067224 */ /* 0x000fe200078e02ff */
[----:B------:R-:W-:Y:S01]  /*19a0*/  USHF.R.S32.HI UR9, URZ, 0x1f, UR8 ;  /* 0x0000001f3f097899 */ /* 0x000fe20008011408 */
[----:B------:R-:W-:Y:S01]  /*19b0*/  LOP3.LUT R248, R9, 0xffffffe0, RZ, 0xc0, !PT ;  /* 0xffffffe009f87812 */ /* 0x000fe200078ec0ff */
[----:B------:R-:W-:Y:S01]  /*19c0*/  IMAD.WIDE.U32 R12, R12, UR61, R16 ;  /* 0x0000003d0c0c7c25 */ /* 0x000fe2000f8e0010 */
[----:B------:R-:W-:Y:S01]  /*19d0*/  UIADD3 UR8, UP1, UP0, UR30, UR8, UR45 ;  /* 0x000000081e087290 */ /* 0x000fe2000f83e02d */
[----:B------:R-:W-:Y:S01]  /*19e0*/  SHF.R.S32.HI R9, RZ, 0x5, R9 ;  /* 0x00000005ff097819 */ /* 0x000fe20000011409 */
[----:B------:R-:W-:Y:S01]  /*19f0*/  ULDC.64 UR22, c[0x0][0x3e0] ;  /* 0x0000f80000167ab9 */ /* 0x000fe20000000a00 */
[----:B------:R-:W-:Y:S01]  /*1a00*/  IMAD.U32 R16, RZ, RZ, UR10 ;  /* 0x0000000aff107e24 */ /* 0x000fe2000f8e00ff */
[----:B------:R-:W-:Y:S01]  /*1a10*/  UIADD3.X UR10, UR17, UR9, UR46, UP1, UP0 ;  /* 0x00000009110a7290 */ /* 0x000fe20008fe042e */
[----:B------:R-:W-:Y:S01]  /*1a20*/  IMAD.IADD R248, R11, 0x1, -R248 ;  /* 0x000000010bf87824 */ /* 0x000fe200078e0af8 */
[----:B------:R-:W-:Y:S01]  /*1a30*/  UIADD3 UR11, UP1, UP0, UR27, UR8, UR48 ;  /* 0x000000081b0b7290 */ /* 0x000fe2000f83e030 */
[----:B------:R-:W-:Y:S01]  /*1a40*/  IMAD.WIDE.U32 R16, R16, UR61, R18 ;  /* 0x0000003d10107c25 */ /* 0x000fe2000f8e0012 */
[----:B------:R-:W-:-:S02]  /*1a50*/  UIMAD.WIDE UR26, UR26, 0x4, UR34 ;  /* 0x000000041a1a78a5 */ /* 0x000fc4000f8e0222 */
[----:B------:R-:W-:Y:S01]  /*1a60*/  UIADD3.X UR10, UR44, UR10, UR40, UP1, UP0 ;  /* 0x0000000a2c0a7290 */ /* 0x000fe20008fe0428 */
[----:B------:R-:W-:Y:S01]  /*1a70*/  IMAD R14, R9, UR37, R248 ;  /* 0x00000025090e7c24 */ /* 0x000fe2000f8e02f8 */
[----:B------:R-:W-:Y:S01]  /*1a80*/  LEA R246, P1, R16, UR14, 0x1 ;  /* 0x0000000e10f67c11 */ /* 0x000fe2000f8208ff */
[----:B------:R-:W-:Y:S01]  /*1a90*/  VIADD R8, R17, UR13 ;  /* 0x0000000d11087c36 */ /* 0x000fe20008000000 */
[----:B------:R-:W-:Y:S01]  /*1aa0*/  ULDC.64 UR8, c[0x0][0x400] ;  /* 0x0001000000087ab9 */ /* 0x000fe20000000a00 */
[----:B------:R-:W-:Y:S01]  /*1ab0*/  VIADD R13, R13, UR12 ;  /* 0x0000000c0d0d7c36 */ /* 0x000fe20008000000 */
[----:B------:R-:W-:Y:S01]  /*1ac0*/  IADD3 R9, P0, R14, UR11, RZ ;  /* 0x0000000b0e097c10 */ /* 0x000fe2000ff1e0ff */
[C---:B------:R-:W-:Y:S01]  /*1ad0*/  IMAD R6, R217.reuse, R5, R6 ;  /* 0x00000005d9067224 */ /* 0x040fe200078e0206 */
[----:B------:R-:W-:Y:S01]  /*1ae0*/  LEA.HI.X R247, R16, UR15, R8, 0x1, P1 ;  /* 0x0000000f10f77c11 */ /* 0x000fe200088f0c08 */
[----:B------:R-:W-:Y:S01]  /*1af0*/  IMAD.WIDE.U32 R12, R217, R4, R12 ;  /* 0x00000004d90c7225 */ /* 0x000fe200078e000c */
[----:B------:R-:W-:Y:S01]  /*1b00*/  LEA.HI.X.SX32 R8, R14, UR10, 0x1, P0 ;  /* 0x0000000a0e087c11 */ /* 0x000fe200080f0eff */
[----:B------:R-:W-:Y:S01]  /*1b10*/  UIMAD.WIDE UR16, UR16, 0x4, UR50 ;  /* 0x00000004101078a5 */ /* 0x000fe2000f8e0232 */
[----:B------:R-:W-:Y:S01]  /*1b20*/  PLOP3.LUT P0, PT, PT, PT, UP2, 0x80, 0x0 ;  /* 0x000000000000781c */ /* 0x000fe20003f0f028 */
[----:B------:R-:W-:Y:S01]  /*1b30*/  IMAD.IADD R6, R13, 0x1, R6 ;  /* 0x000000010d067824 */ /* 0x000fe200078e0206 */
[----:B------:R-:W-:-:S02]  /*1b40*/  LEA R242, P1, R9, UR8, 0x2 ;  /* 0x0000000809f27c11 */ /* 0x000fc4000f8210ff */
[C---:B------:R-:W-:Y:S02]  /*1b50*/  LEA R244, P2, R12.reuse, UR22, 0x1 ;  /* 0x000000160cf47c11 */ /* 0x040fe4000f8408ff */
[----:B------:R-:W-:Y:S02]  /*1b60*/  LEA.HI.X R243, R9, UR9, R8, 0x2, P1 ;  /* 0x0000000909f37c11 */ /* 0x000fe400088f1408 */
[----:B------:R-:W-:-:S05]  /*1b70*/  LEA.HI.X R245, R12, UR23, R6, 0x1, P2 ;  /* 0x000000170cf57c11 */ /* 0x000fca00090f0c06 */
[----:B------:R-:W-:Y:S05]  /*1b80*/  @!P0 BRA `(.L_x_676) ;  /* 0x0000005000cc8947 */ /* 0x000fea0003800000 */
[----:B------:R-:W-:Y:S01]  /*1b90*/  UIMAD UR9, UR47, UR18, URZ ;  /* 0x000000122f0972a4 */ /* 0x000fe2000f8e023f */
[----:B------:R-:W-:Y:S01]  /*1ba0*/  IMAD.U32 R13, RZ, RZ, UR18 ;  /* 0x00000012ff0d7e24 */ /* 0x000fe2000f8e00ff */
[----:B------:R-:W-:Y:S01]  /*1bb0*/  UMOV UR8, UR24 ;  /* 0x0000001800087c82 */ /* 0x000fe20008000000 */
[----:B------:R-:W-:Y:S01]  /*1bc0*/  UIMAD UR12, UR47, UR20, URZ ;  /* 0x000000142f0c72a4 */ /* 0x000fe2000f8e023f */
[----:B------:R-:W-:Y:S01]  /*1bd0*/  VIADD R8, R217, 0x20 ;  /* 0x00000020d9087836 */ /* 0x000fe20000000000 */
[----:B------:R-:W-:Y:S01]  /*1be0*/  UIMAD UR11, UR28, UR19, UR9 ;  /* 0x000000131c0b72a4 */ /* 0x000fe2000f8e0209 */
[--C-:B------:R-:W-:Y:S01]  /*1bf0*/  IMAD.WIDE.U32 R16, R13, UR28, R220.reuse ;  /* 0x0000001c0d107c25 */ /* 0x100fe2000f8e00dc */
[----:B------:R-:W-:Y:S01]  /*1c00*/  UIMAD UR9, UR8, -0x40, UR29 ;  /* 0xffffffc0080978a4 */ /* 0x000fe2000f8e021d */
[----:B------:R-:W1:Y:S01]  /*1c10*/  LDC R236, c[0x0][0x270] ;  /* 0x00009c00ffec7b82 */ /* 0x000e620000000800 */
[----:B------:R-:W-:Y:S01]  /*1c20*/  UIMAD UR10, UR56, -0x40, UR5 ;  /* 0xffffffc0380a78a4 */ /* 0x000fe2000f8e0205 */
[----:B------:R-:W-:Y:S01]  /*1c30*/  IMAD.U32 R9, RZ, RZ, UR20 ;  /* 0x00000014ff097e24 */ /* 0x000fe2000f8e00ff */
[----:B------:R-:W-:Y:S01]  /*1c40*/  UIMAD UR14, UR28, UR21, UR12 ;  /* 0x000000151c0e72a4 */ /* 0x000fe2000f8e020c */
[----:B------:R-:W-:Y:S01]  /*1c50*/  IMAD.U32 R6, RZ, RZ, UR11 ;  /* 0x0000000bff067e24 */ /* 0x000fe2000f8e00ff */
[----:B------:R-:W-:Y:S01]  /*1c60*/  ISETP.GE.AND P1, PT, R8, UR9, PT ;  /* 0x0000000908007c0c */ /* 0x000fe2000bf26270 */
[----:B------:R-:W-:Y:S01]  /*1c70*/  ULDC.64 UR12, c[0x0][0x268] ;  /* 0x00009a00000c7ab9 */ /* 0x000fe20000000a00 */
[----:B------:R-:W-:Y:S01]  /*1c80*/  IADD3 R28, P0, R16, UR25, RZ ;  /* 0x00000019101c7c10 */ /* 0x000fe2000ff1e0ff */
[----:B------:R-:W-:Y:S01]  /*1c90*/  IMAD.WIDE.U32 R12, R9, UR28, R220 ;  /* 0x0000001c090c7c25 */ /* 0x000fe2000f8e00dc */
[----:B------:R-:W-:-:S03]  /*1ca0*/  ISETP.GE.AND P3, PT, R8, UR10, PT ;  /* 0x0000000a08007c0c */ /* 0x000fc6000bf66270 */
[----:B------:R-:W-:Y:S01]  /*1cb0*/  IMAD.MOV.U32 R239, RZ, RZ, 0x7f800000 ;  /* 0x7f800000ffef7424 */ /* 0x000fe200078e00ff */
[----:B------:R-:W-:Y:S01]  /*1cc0*/  ISETP.GE.AND P4, PT, R217, UR10, PT ;  /* 0x0000000ad9007c0c */ /* 0x000fe2000bf86270 */
[----:B------:R-:W-:Y:S01]  /*1cd0*/  IMAD R9, R7, UR12, RZ ;  /* 0x0000000c07097c24 */ /* 0x000fe2000f8e02ff */
[----:B------:R-:W-:Y:S01]  /*1ce0*/  ULDC.64 UR10, c[0x0][0x260] ;  /* 0x00009800000a7ab9 */ /* 0x000fe20000000a00 */
[----:B------:R-:W-:Y:S01]  /*1cf0*/  IADD3.X R29, R17, UR38, R6, P0, !PT ;  /* 0x00000026111d7c10 */ /* 0x000fe200087fe406 */
[----:B------:R-:W-:Y:S01]  /*1d00*/  IMAD.U32 R6, RZ, RZ, UR14 ;  /* 0x0000000eff067e24 */ /* 0x000fe2000f8e00ff */
[----:B------:R-:W-:Y:S01]  /*1d10*/  IADD3 R12, P0, R12, UR42, RZ ;  /* 0x0000002a0c0c7c10 */ /* 0x000fe2000ff1e0ff */
[----:B------:R-:W-:Y:S02]  /*1d20*/  IMAD R7, R7, UR10, RZ ;  /* 0x0000000a07077c24 */ /* 0x000fe4000f8e02ff */
[----:B------:R-:W-:Y:S01]  /*1d30*/  IMAD.MOV.U32 R240, RZ, RZ, 0x7f800000 ;  /* 0x7f800000fff07424 */ /* 0x000fe200078e00ff */
[----:B------:R-:W-:Y:S01]  /*1d40*/  IADD3.X R13, R13, UR43, R6, P0, !PT ;  /* 0x0000002b0d0d7c10 */ /* 0x000fe200087fe406 */
[----:B------:R-:W-:Y:S01]  /*1d50*/  IMAD R26, R22, UR13, R9 ;  /* 0x0000000d161a7c24 */ /* 0x000fe2000f8e0209 */
[----:B------:R-:W-:Y:S01]  /*1d60*/  @!P3 IADD3 R14, P2, R217, 0x20, RZ ;  /* 0x00000020d90eb810 */ /* 0x000fe20007f5e0ff */
[----:B------:R-:W-:-:S04]  /*1d70*/  IMAD.WIDE.U32 R8, R4, 0x40, RZ ;  /* 0x0000004004087825 */ /* 0x000fc800078e00ff */
[----:B------:R-:W-:Y:S01]  /*1d80*/  IMAD.MOV.U32 R206, RZ, RZ, 0x20 ;  /* 0x00000020ffce7424 */ /* 0x000fe200078e00ff */
[----:B------:R-:W-:Y:S01]  /*1d90*/  @!P1 IADD3 R18, P0, R244, R8, RZ ;  /* 0x00000008f4129210 */ /* 0x000fe20007f1e0ff */
[C---:B------:R-:W-:Y:S01]  /*1da0*/  IMAD R24, R22.reuse, UR11, R7 ;  /* 0x0000000b16187c24 */ /* 0x040fe2000f8e0207 */
[----:B------:R-:W-:Y:S01]  /*1db0*/  USHF.L.U32 UR11, UR33, 0x6, URZ ;  /* 0x00000006210b7899 */ /* 0x000fe2000800063f */
[----:B------:R-:W-:Y:S02]  /*1dc0*/  IMAD.SHL.U32 R7, R5, 0x40, RZ ;  /* 0x0000004005077824 */ /* 0x000fe400078e00ff */
[----:B------:R-:W-:Y:S01]  /*1dd0*/  IMAD.MOV.U32 R205, RZ, RZ, 0x40 ;  /* 0x00000040ffcd7424 */ /* 0x000fe200078e00ff */
[----:B------:R-:W2:Y:S01]  /*1de0*/  @!P4 LDC.64 R4, c[0x0][0x220] ;  /* 0x00008800ff04cb82 */ /* 0x000ea20000000a00 */
[C---:B------:R-:W-:Y:S01]  /*1df0*/  IMAD.WIDE.U32 R28, R22.reuse, UR12, R28 ;  /* 0x0000000c161c7c25 */ /* 0x040fe2000f8e001c */
[----:B------:R-:W-:Y:S01]  /*1e00*/  @!P1 IADD3.X R19, R245, R9, R7, P0, !PT ;  /* 0x00000009f5139210 */ /* 0x000fe200007fe407 */
[----:B------:R-:W-:Y:S01]  /*1e10*/  UIMAD.WIDE.U32 UR12, UR32, 0x40, URZ ;  /* 0x00000040200c78a5 */ /* 0x000fe2000f8e003f */
[----:B------:R-:W-:Y:S01]  /*1e20*/  @!P3 IADD3 R17, P0, R217, 0x20, RZ ;  /* 0x00000020d911b810 */ /* 0x000fe20007f1e0ff */
[----:B------:R-:W-:Y:S01]  /*1e30*/  IMAD.IADD R27, R29, 0x1, R26 ;  /* 0x000000011d1b7824 */ /* 0x000fe200078e021a */
[----:B------:R-:W-:Y:S01]  /*1e40*/  CS2R R94, SRZ ;  /* 0x00000000005e7805 */ /* 0x000fe2000001ff00 */
[----:B------:R-:W-:Y:S01]  /*1e50*/  @!P4 IMAD.MOV.U32 R26, RZ, RZ, R28 ;  /* 0x000000ffff1ac224 */ /* 0x000fe200078e001c */
[----:B------:R-:W3:Y:S01]  /*1e60*/  @!P3 LDC.64 R6, c[0x0][0x220] ;  /* 0x00008800ff06bb82 */ /* 0x000ee20000000a00 */
[----:B------:R-:W-:Y:S01]  /*1e70*/  @!P3 IMAD.X R20, RZ, RZ, R15, P0 ;  /* 0x000000ffff14b224 */ /* 0x000fe200000e060f */
[----:B------:R-:W-:Y:S01]  /*1e80*/  PLOP3.LUT P0, PT, PT, PT, UP4, 0x80, 0x0 ;  /* 0x000000000000781c */ /* 0x000fe20003f0f048 */
[----:B------:R-:W-:Y:S01]  /*1e90*/  @!P4 IMAD R16, R15, UR18, RZ ;  /* 0x000000120f10cc24 */ /* 0x000fe2000f8e02ff */
[----:B------:R-:W-:Y:S01]  /*1ea0*/  CS2R R92, SRZ ;  /* 0x00000000005c7805 */ /* 0x000fe2000001ff00 */
[----:B------:R-:W-:Y:S01]  /*1eb0*/  IMAD.WIDE.U32 R22, R22, UR10, R12 ;  /* 0x0000000a16167c25 */ /* 0x000fe2000f8e000c */
[----:B------:R-:W-:-:S02]  /*1ec0*/  ULEA.HI UR10, UR8, UR8, URZ, 0x1 ;  /* 0x00000008080a7291 */ /* 0x000fc4000f8f083f */
[----:B------:R-:W4:Y:S01]  /*1ed0*/  @!P4 LDC.64 R8, c[0x0][0x218] ;  /* 0x00008600ff08cb82 */ /* 0x000f220000000a00 */
[--C-:B------:R-:W-:Y:S01]  /*1ee0*/  @!P3 IMAD.MOV.U32 R29, RZ, RZ, R27.reuse ;  /* 0x000000ffff1db224 */ /* 0x100fe200078e001b */
[----:B------:R-:W-:Y:S01]  /*1ef0*/  ULOP3.LUT UR10, UR10, 0xfffffffe, URZ, 0xc0, !UPT ;  /* 0xfffffffe0a0a7892 */ /* 0x000fe2000f8ec03f */
[----:B------:R-:W-:Y:S01]  /*1f00*/  @!P3 IMAD R20, R20, UR18, RZ ;  /* 0x000000121414bc24 */ /* 0x000fe2000f8e02ff */
[----:B------:R-:W-:Y:S01]  /*1f10*/  CS2R R98, SRZ ;  /* 0x0000000000627805 */ /* 0x000fe2000001ff00 */
[C---:B------:R-:W-:Y:S01]  /*1f20*/  @!P4 IMAD.WIDE.U32 R26, R217.reuse, UR18, R26 ;  /* 0x00000012d91acc25 */ /* 0x040fe2000f8e001a */
[----:B------:R-:W-:Y:S02]  /*1f30*/  UIADD3 UR10, UR8, -UR10, URZ ;  /* 0x8000000a080a7290 */ /* 0x000fe4000fffe03f */
[----:B------:R-:W-:Y:S01]  /*1f40*/  @P0 BAR.SYNC.DEFER_BLOCKING 0x0 ;  /* 0x0000000000000b1d */ /* 0x000fe20000010000 */
[----:B------:R-:W-:Y:S01]  /*1f50*/  @!P4 IMAD R16, R217, UR19, R16 ;  /* 0x00000013d910cc24 */ /* 0x000fe2000f8e0210 */
[----:B------:R-:W-:Y:S01]  /*1f60*/  UISETP.NE.AND UP0, UPT, UR10, 0x1, UPT ;  /* 0x000000010a00788c */ /* 0x000fe2000bf05270 */
[----:B------:R-:W-:-:S02]  /*1f70*/  IMAD.IADD R25, R23, 0x1, R24 ;  /* 0x0000000117197824 */ /* 0x000fc400078e0218 */
[----:B------:R-:W-:Y:S01]  /*1f80*/  @!P3 IMAD.X R12, RZ, RZ, R15, P2 ;  /* 0x000000ffff0cb224 */ /* 0x000fe200010e060f */
[----:B------:R-:W-:Y:S01]  /*1f90*/  UMOV UR10, UR26 ;  /* 0x0000001a000a7c82 */ /* 0x000fe20008000000 */
[C---:B------:R-:W-:Y:S01]  /*1fa0*/  @!P3 IMAD R13, R17.reuse, UR19, R20 ;  /* 0x00000013110dbc24 */ /* 0x040fe2000f8e0214 */
[----:B------:R-:W-:Y:S01]  /*1fb0*/  CS2R R96, SRZ ;  /* 0x0000000000607805 */ /* 0x000fe2000001ff00 */
[----:B------:R-:W-:Y:S01]  /*1fc0*/  @!P3 IMAD.WIDE.U32 R20, R17, UR18, R28 ;  /* 0x000000121114bc25 */ /* 0x000fe2000f8e001c */
[----:B--2---:R-:W-:Y:S02]  /*1fd0*/  @!P4 LEA R28, P2, R26, R4, 0x1 ;  /* 0x000000041a1cc211 */ /* 0x004fe400078408ff */
[----:B------:R-:W-:Y:S02]  /*1fe0*/  CS2R R90, SRZ ;  /* 0x00000000005a7805 */ /* 0x000fe4000001ff00 */
[----:B------:R-:W-:Y:S01]  /*1ff0*/  CS2R R88, SRZ ;  /* 0x0000000000587805 */ /* 0x000fe2000001ff00 */
[----:B------:R-:W-:Y:S01]  /*2000*/  @!P4 IMAD.IADD R16, R27, 0x1, R16 ;  /* 0x000000011b10c824 */ /* 0x000fe200078e0210 */
[----:B------:R-:W-:Y:S01]  /*2010*/  CS2R R86, SRZ ;  /* 0x0000000000567805 */ /* 0x000fe2000001ff00 */
[----:B------:R-:W-:Y:S01]  /*2020*/  @!P3 IMAD.MOV.U32 R23, RZ, RZ, R25 ;  /* 0x000000ffff17b224 */ /* 0x000fe200078e0019 */
[----:B------:R-:W-:Y:S01]  /*2030*/  CS2R R84, SRZ ;  /* 0x0000000000547805 */ /* 0x000fe2000001ff00 */
[----:B------:R-:W-:Y:S01]  /*2040*/  @!P3 IMAD R17, R12, UR20, RZ ;  /* 0x000000140c11bc24 */ /* 0x000fe2000f8e02ff */
[----:B------:R-:W-:Y:S01]  /*2050*/  @!P4 LEA.HI.X R29, R26, R5, R16, 0x1, P2 ;  /* 0x000000051a1dc211 */ /* 0x000fe200010f0c10 */
[----:B------:R-:W-:Y:S01]  /*2060*/  @!P4 IMAD R4, R15, UR20, RZ ;  /* 0x000000140f04cc24 */ /* 0x000fe2000f8e02ff */
[----:B---3--:R-:W-:Y:S01]  /*2070*/  @!P3 LEA R6, P2, R20, R6, 0x1 ;  /* 0x000000061406b211 */ /* 0x008fe200078408ff */
[--C-:B------:R-:W-:Y:S01]  /*2080*/  @!P4 IMAD.MOV.U32 R24, RZ, RZ, R22.reuse ;  /* 0x000000ffff18c224 */ /* 0x100fe200078e0016 */
[----:B------:R-:W-:Y:S01]  /*2090*/  CS2R R78, SRZ ;  /* 0x00000000004e7805 */ /* 0x000fe2000001ff00 */
[C---:B------:R-:W-:Y:S01]  /*20a0*/  @!P3 IMAD R12, R14.reuse, UR21, R17 ;  /* 0x000000150e0cbc24 */ /* 0x040fe2000f8e0211 */
[----:B------:R2:W-:Y:S01]  /*20b0*/  @P4 STS.128 [R228+0x10000], RZ ;  /* 0x010000ffe4004388 */ /* 0x0005e20000000c00 */
[----:B------:R-:W-:Y:S01]  /*20c0*/  @!P3 IMAD.WIDE.U32 R22, R14, UR20, R22 ;  /* 0x000000140e16bc25 */ /* 0x000fe2000f8e0016 */
[----:B------:R-:W-:-:S02]  /*20d0*/  CS2R R76, SRZ ;  /* 0x00000000004c7805 */ /* 0x000fc4000001ff00 */
[----:B------:R-:W-:Y:S01]  /*20e0*/  CS2R R82, SRZ ;  /* 0x0000000000527805 */ /* 0x000fe2000001ff00 */
[----:B------:R2:W-:Y:S01]  /*20f0*/  @P4 STS.128 [R228+0x12000], RZ ;  /* 0x012000ffe4004388 */ /* 0x0005e20000000c00 */
[----:B------:R-:W-:Y:S01]  /*2100*/  @!P3 IMAD.IADD R13, R21, 0x1, R13 ;  /* 0x00000001150db824 */ /* 0x000fe200078e020d */
[----:B------:R-:W-:Y:S01]  /*2110*/  CS2R R80, SRZ ;  /* 0x0000000000507805 */ /* 0x000fe2000001ff00 */
[C---:B------:R-:W-:Y:S01]  /*2120*/  @!P4 IMAD R14, R217.reuse, UR21, R4 ;  /* 0x00000015d90ecc24 */ /* 0x040fe2000f8e0204 */
[----:B------:R-:W-:Y:S01]  /*2130*/  @!PT LDS RZ, [RZ] ;  /* 0x00000000fffff984 */ /* 0x000fe20000000800 */
[----:B------:R-:W-:Y:S01]  /*2140*/  @!PT LDS RZ, [RZ] ;  /* 0x00000000fffff984 */ /* 0x000fe20000000800 */
[----:B------:R-:W-:Y:S01]  /*2150*/  @!PT LDS RZ, [RZ] ;  /* 0x00000000fffff984 */ /* 0x000fe20000000800 */
[----:B------:R-:W-:Y:S01]  /*2160*/  @!P4 LDGSTS.E.BYPASS.LTC128B.128 [R228+0x10000], desc[UR6][R28.64] ;  /* 0x100000001ce4cfae */ /* 0x000fe2000b901d46 */
[----:B------:R-:W-:Y:S01]  /*2170*/  @!P4 IMAD.WIDE.U32 R24, R217, UR20, R24 ;  /* 0x00000014d918cc25 */ /* 0x000fe2000f8e0018 */
[----:B------:R-:W3:Y:S01]  /*2180*/  @!P3 LDC.64 R4, c[0x0][0x218] ;  /* 0x00008600ff04bb82 */ /* 0x000ee20000000a00 */
[----:B------:R-:W-:Y:S01]  /*2190*/  @!P3 LEA.HI.X R7, R20, R7, R13, 0x1, P2 ;  /* 0x000000071407b211 */ /* 0x000fe200010f0c0d */
[----:B------:R-:W-:Y:S01]  /*21a0*/  @!P4 LDGSTS.E.BYPASS.LTC128B.128 [R228+0x12000], desc[UR6][R28.64+0x80] ;  /* 0x120000801ce4cfae */ /* 0x000fe2000b901d46 */
[----:B------:R-:W-:Y:S01]  /*21b0*/  @!P4 IMAD.IADD R14, R25, 0x1, R14 ;  /* 0x00000001190ec824 */ /* 0x000fe200078e020e */
[----:B------:R-:W-:Y:S01]  /*21c0*/  ISETP.GE.AND P2, PT, R217, UR9, PT ;  /* 0x00000009d9007c0c */ /* 0x000fe2000bf46270 */
[----:B------:R-:W-:Y:S01]  /*21d0*/  VIADD R13, R216, 0x2000 ;  /* 0x00002000d80d7836 */ /* 0x000fe20000000000 */
[----:B----4-:R-:W-:Y:S01]  /*21e0*/  @!P4 LEA R16, P0, R24, R8, 0x1 ;  /* 0x000000081810c211 */ /* 0x010fe200078008ff */
[----:B------:R2:W-:Y:S01]  /*21f0*/  @P3 STS.128 [R228+0x11000], RZ ;  /* 0x011000ffe4003388 */ /* 0x0005e20000000c00 */
[----:B------:R-:W-:Y:S01]  /*2200*/  @!P1 IADD3 R8, P6, R246, UR12, RZ ;  /* 0x0000000cf6089c10 */ /* 0x000fe2000ffde0ff */
[----:B------:R-:W-:Y:S01]  /*2210*/  @!P3 IMAD.IADD R12, R23, 0x1, R12 ;  /* 0x00000001170cb824 */ /* 0x000fe200078e020c */
[----:B------:R-:W-:Y:S01]  /*2220*/  @!P4 LEA.HI.X R17, R24, R9, R14, 0x1, P0 ;  /* 0x000000091811c211 */ /* 0x000fe200000f0c0e */
[----:B------:R2:W-:Y:S01]  /*2230*/  @P3 STS.128 [R228+0x13000], RZ ;  /* 0x013000ffe4003388 */ /* 0x0005e20000000c00 */
[----:B------:R-:W-:Y:S01]  /*2240*/  PLOP3.LUT P0, PT, PT, PT, UP0, 0x80, 0x0 ;  /* 0x000000000000781c */ /* 0x000fe20003f0f008 */
[----:B------:R-:W-:Y:S01]  /*2250*/  IMAD.U32 R9, RZ, RZ, UR11 ;  /* 0x0000000bff097e24 */ /* 0x000fe2000f8e00ff */
[----:B------:R-:W-:Y:S01]  /*2260*/  UMOV UR11, UR27 ;  /* 0x0000001b000b7c82 */ /* 0x000fe20008000000 */
[----:B------:R-:W-:Y:S01]  /*2270*/  @!PT LDS RZ, [RZ] ;  /* 0x00000000fffff984 */ /* 0x000fe20000000800 */
[----:B------:R-:W-:Y:S01]  /*2280*/  @!PT LDS RZ, [RZ] ;  /* 0x00000000fffff984 */ /* 0x000fe20000000800 */
[----:B------:R-:W-:Y:S01]  /*2290*/  @!PT LDS RZ, [RZ] ;  /* 0x00000000fffff984 */ /* 0x000fe20000000800 */
[----:B------:R-:W-:Y:S01]  /*22a0*/  @!P3 LDGSTS.E.BYPASS.LTC128B.128 [R228+0x11000], desc[UR6][R6.64] ;  /* 0x1100000006e4bfae */ /* 0x000fe2000b901d46 */
[----:B------:R-:W-:Y:S01]  /*22b0*/  SEL R13, R13, R216, !P0 ;  /* 0x000000d80d0d7207 */ /* 0x000fe20004000000 */
[----:B------:R-:W4:Y:S01]  /*22c0*/  LDC.64 R14, c[0x0][0x3b8] ;  /* 0x0000ee00ff0e7b82 */ /* 0x000f220000000a00 */
[----:B------:R-:W-:Y:S01]  /*22d0*/  @!P1 IADD3.X R9, R247, UR13, R9, P6, !PT ;  /* 0x0000000df7099c10 */ /* 0x000fe2000b7fe409 */
[----:B------:R1:W-:Y:S01]  /*22e0*/  @!P3 LDGSTS.E.BYPASS.LTC128B.128 [R228+0x13000], desc[UR6][R6.64+0x80] ;  /* 0x1300008006e4bfae */ /* 0x0003e2000b901d46 */
[----:B------:R-:W-:Y:S01]  /*22f0*/  LEA R241, R13, UR4, 0x1 ;  /* 0x000000040df17c11 */ /* 0x000fe2000f8e08ff */
[----:B------:R-:W-:Y:S01]  /*2300*/  IMAD.SHL.U32 R234, R214, 0x20, RZ ;  /* 0x00000020d6ea7824 */ /* 0x000fe200078e00ff */
[----:B------:R-:W-:Y:S01]  /*2310*/  CS2R R74, SRZ ;  /* 0x00000000004a7805 */ /* 0x000fe2000001ff00 */
[----:B------:R-:W0:Y:S01]  /*2320*/  LDGDEPBAR ;  /* 0x00000000000079af */ /* 0x000e220000000000 */
[C---:B---3--:R-:W-:Y:S01]  /*2330*/  @!P3 LEA R4, P5, R22.reuse, R4, 0x1 ;  /* 0x000000041604b211 */ /* 0x048fe200078a08ff */
[----:B------:R-:W-:Y:S01]  /*2340*/  IMAD.MOV.U32 R235, RZ, RZ, 0x4 ;  /* 0x00000004ffeb7424 */ /* 0x000fe200078e00ff */
[----:B------:R-:W-:Y:S01]  /*2350*/  CS2R R72, SRZ ;  /* 0x0000000000487805 */ /* 0x000fe2000001ff00 */
[----:B------:R2:W-:Y:S01]  /*2360*/  @P2 STS.128 [R228+0x8000], RZ ;  /* 0x008000ffe4002388 */ /* 0x0005e20000000c00 */
[----:B------:R-:W-:-:S02]  /*2370*/  @!P3 LEA.HI.X R5, R22, R5, R12, 0x1, P5 ;  /* 0x000000051605b211 */ /* 0x000fc400028f0c0c */
[----:B------:R-:W-:Y:S02]  /*2380*/  CS2R R70, SRZ ;  /* 0x0000000000467805 */ /* 0x000fe4000001ff00 */
[----:B------:R-:W-:Y:S01]  /*2390*/  CS2R R68, SRZ ;  /* 0x0000000000447805 */ /* 0x000fe2000001ff00 */
[----:B------:R2:W-:Y:S01]  /*23a0*/  @P2 STS.128 [R228+0xa000], RZ ;  /* 0x00a000ffe4002388 */ /* 0x0005e20000000c00 */
        /* <DEDUP_REMOVED lines=14> */
[----:B------:R2:W-:Y:S01]  /*2490*/  @P1 STS.128 [R228+0x9000], RZ ;  /* 0x009000ffe4001388 */ /* 0x0005e20000000c00 */
[----:B------:R-:W-:-:S02]  /*24a0*/  CS2R R34, SRZ ;  /* 0x0000000000227805 */ /* 0x000fc4000001ff00 */
[----:B------:R-:W-:Y:S01]  /*24b0*/  CS2R R32, SRZ ;  /* 0x0000000000207805 */ /* 0x000fe2000001ff00 */
[----:B-1----:R-:W-:Y:S01]  /*24c0*/  VIADD R6, R222, 0x8 ;  /* 0x00000008de067836 */ /* 0x002fe20000000000 */
[----:B------:R2:W-:Y:S01]  /*24d0*/  @P1 STS.128 [R228+0xb000], RZ ;  /* 0x00b000ffe4001388 */ /* 0x0005e20000000c00 */
[----:B------:R-:W-:Y:S01]  /*24e0*/  IMAD.MOV.U32 R7, RZ, RZ, 0x4 ;  /* 0x00000004ff077424 */ /* 0x000fe200078e00ff */
[----:B------:R-:W-:Y:S02]  /*24f0*/  UIMAD UR41, UR37, 0x18, URZ ;  /* 0x00000018252978a4 */ /* 0x000fe4000f8e023f */
[----:B------:R-:W-:Y:S01]  /*2500*/  @!PT LDS RZ, [RZ] ;  /* 0x00000000fffff984 */ /* 0x000fe20000000800 */
[----:B------:R-:W-:Y:S01]  /*2510*/  @!PT LDS RZ, [RZ] ;  /* 0x00000000fffff984 */ /* 0x000fe20000000800 */
[----:B------:R-:W-:Y:S01]  /*2520*/  @!PT LDS RZ, [RZ] ;  /* 0x00000000fffff984 */ /* 0x000fe20000000800 */
[----:B------:R-:W-:Y:S01]  /*2530*/  @!P1 LDGSTS.E.BYPASS.LTC128B.128 [R228+0x9000], desc[UR6][R18.64] ;  /* 0x0900000012e49fae */ /* 0x000fe2000b901d46 */
[----:B------:R-:W-:Y:S02]  /*2540*/  USHF.L.U32 UR40, UR37, 0x5, URZ ;  /* 0x0000000525287899 */ /* 0x000fe4000800063f */
[----:B------:R-:W-:Y:S01]  /*2550*/  UIMAD UR39, UR37, 0x28, URZ ;  /* 0x00000028252778a4 */ /* 0x000fe2000f8e023f */
[----:B------:R-:W-:Y:S01]  /*2560*/  @!P1 LDGSTS.E.BYPASS.LTC128B.128 [R228+0xb000], desc[UR6][R18.64+0x80] ;  /* 0x0b00008012e49fae */ /* 0x000fe2000b901d46 */
[----:B------:R-:W-:-:S03]  /*2570*/  ULDC UR59, c[0x0][0x2dc] ;  /* 0x0000b700003b7ab9 */ /* 0x000fc60000000800 */
        /* <DEDUP_REMOVED lines=13> */
[----:B------:R-:W-:-:S03]  /*2650*/  ISETP.GE.AND P2, PT, R222, UR9, PT ;  /* 0x00000009de007c0c */ /* 0x000fc6000bf46270 */
[----:B------:R2:W-:Y:S04]  /*2660*/  @P1 STS [R241+0x1000], RZ ;  /* 0x001000fff1001388 */ /* 0x0005e80000000800 */
        /* <DEDUP_REMOVED lines=12> */
[----:B------:R-:W-:-:S03]  /*2730*/  ISETP.GE.AND P1, PT, R6, UR9, PT ;  /* 0x0000000906007c0c */ /* 0x000fc6000bf26270 */
[----:B------:R2:W-:Y:S04]  /*2740*/  @P4 STS.128 [R228+0xc000], RZ ;  /* 0x00c000ffe4004388 */ /* 0x0005e80000000c00 */
[----:B------:R2:W-:Y:S04]  /*2750*/  @P4 STS.128 [R228+0xe000], RZ ;  /* 0x00e000ffe4004388 */ /* 0x0005e80000000c00 */
[----:B------:R-:W-:Y:S01]  /*2760*/  @!PT LDS RZ, [RZ] ;  /* 0x00000000fffff984 */ /* 0x000fe20000000800 */
[----:B------:R-:W-:Y:S01]  /*2770*/  @!PT LDS RZ, [RZ] ;  /* 0x00000000fffff984 */ /* 0x000fe20000000800 */
[----:B------:R-:W-:Y:S01]  /*2780*/  @!PT LDS RZ, [RZ] ;  /* 0x00000000fffff984 */ /* 0x000fe20000000800 */
[----:B------:R-:W-:Y:S04]  /*2790*/  @!P4 LDGSTS.E.BYPASS.LTC128B.128 [R228+0xc000], desc[UR6][R16.64] ;  /* 0x0c00000010e4cfae */ /* 0x000fe8000b901d46 */
[----:B------:R1:W-:Y:S04]  /*27a0*/  @!P4 LDGSTS.E.BYPASS.LTC128B.128 [R228+0xe000], desc[UR6][R16.64+0x80] ;  /* 0x0e00008010e4cfae */ /* 0x0003e8000b901d46 */
[----:B------:R2:W-:Y:S04]  /*27b0*/  @P3 STS.128 [R228+0xd000], RZ ;  /* 0x00d000ffe4003388 */ /* 0x0005e80000000c00 */
[----:B------:R2:W-:Y:S04]  /*27c0*/  @P3 STS.128 [R228+0xf000], RZ ;  /* 0x00f000ffe4003388 */ /* 0x0005e80000000c00 */
[----:B------:R-:W-:Y:S01]  /*27d0*/  @!PT LDS RZ, [RZ] ;  /* 0x00000000fffff984 */ /* 0x000fe20000000800 */
[----:B------:R-:W-:Y:S01]  /*27e0*/  @!PT LDS RZ, [RZ] ;  /* 0x00000000fffff984 */ /* 0x000fe20000000800 */
[----:B------:R-:W-:Y:S01]  /*27f0*/  @!PT LDS RZ, [RZ] ;  /* 0x00000000fffff984 */ /* 0x000fe20000000800 */
[----:B------:R-:W-:Y:S04]  /*2800*/  @!P3 LDGSTS.E.BYPASS.LTC128B.128 [R228+0xd000], desc[UR6][R4.64] ;  /* 0x0d00000004e4bfae */ /* 0x000fe8000b901d46 */
[----:B------:R3:W-:Y:S04]  /*2810*/  @!P3 LDGSTS.E.BYPASS.LTC128B.128 [R228+0xf000], desc[UR6][R4.64+0x80] ;  /* 0x0f00008004e4bfae */ /* 0x0007e8000b901d46 */
[----:B------:R-:W0:Y:S01]  /*2820*/  LDGDEPBAR ;  /* 0x00000000000079af */ /* 0x000e220000000000 */
[----:B-1----:R-:W-:-:S05]  /*2830*/  IMAD.WIDE R16, R222, R7, UR10 ;  /* 0x0000000ade107e25 */ /* 0x002fca000f8e0207 */
[----:B------:R2:W5:Y:S04]  /*2840*/  @!P2 LDG.E R239, desc[UR6][R16.64] ;  /* 0x0000000610efa981 */ /* 0x000568000c1e1900 */
[----:B------:R2:W5:Y:S01]  /*2850*/  @!P1 LDG.E R240, desc[UR6][R16.64+0x20] ;  /* 0x0000200610f09981 */ /* 0x000562000c1e1900 */
[----:B------:R-:W-:-:S04]  /*2860*/  DEPBAR.LE SB0, 0x1 ;  /* 0x000080400000791a */ /* 0x000fc80000000000 */
[----:B------:R-:W-:Y:S06]  /*2870*/  BAR.SYNC.DEFER_BLOCKING 0x0 ;  /* 0x0000000000007b1d */ /* 0x000fec0000010000 */
[----:B----4-:R-:W4:Y:S04]  /*2880*/  LDG.E.64 R4, desc[UR6][R14.64] ;  /* 0x000000060e047981 */ /* 0x010f28000c1e1b00 */
[----:B------:R-:W2:Y:S01]  /*2890*/  LDG.E.64 R12, desc[UR6][R14.64+0x8] ;  /* 0x000008060e0c7981 */ /* 0x000ea2000c1e1b00 */
[----:B------:R-:W-:-:S02]  /*28a0*/  LEA.HI R6, R10, R11, RZ, 0x3 ;  /* 0x0000000b0a067211 */ /* 0x000fc400078f18ff */
[----:B------:R-:W-:Y:S01]  /*28b0*/  LEA.HI R8, R10, R11, RZ, 0x4 ;  /* 0x0000000b0a087211 */ /* 0x000fe200078f20ff */
[----:B------:R1:W1:Y:S01]  /*28c0*/  LDSM.16.M88.4 R112, [R201+0x10000] ;  /* 0x01000000c970783b */ /* 0x0002620000000200 */
[----:B------:R-:W-:-:S03]  /*28d0*/  LOP3.LUT R6, R6, 0xfffffff8, RZ, 0xc0, !PT ;  /* 0xfffffff806067812 */ /* 0x000fc600078ec0ff */
[----:B------:R1:W1:Y:S02]  /*28e0*/  LDSM.16.M88.4 R116, [R201+0x10800] ;  /* 0x01080000c974783b */ /* 0x0002640000000200 */
[----:B------:R-:W-:Y:S02]  /*28f0*/  IMAD.IADD R6, R11, 0x1, -R6 ;  /* 0x000000010b067824 */ /* 0x000fe400078e0a06 */
[----:B------:R1:W1:Y:S03]  /*2900*/  LDSM.16.M88.4 R120, [R200+0x10000] ;  /* 0x01000000c878783b */ /* 0x0002660000000200 */
[----:B------:R-:W-:Y:S01]  /*2910*/  LOP3.LUT P3, RZ, R6, 0x2, RZ, 0xc0, !PT ;  /* 0x0000000206ff7812 */ /* 0x000fe2000786c0ff */
[----:B------:R1:W1:Y:S01]  /*2920*/  LDSM.16.M88.4 R124, [R200+0x10800] ;  /* 0x01080000c87c783b */ /* 0x0002620000000200 */
[----:B------:R-:W-:-:S03]  /*2930*/  LOP3.LUT R8, R8, 0xfffffff0, RZ, 0xc0, !PT ;  /* 0xfffffff008087812 */ /* 0x000fc600078ec0ff */
[----:B------:R1:W1:Y:S02]  /*2940*/  LDSM.16.M88.4 R128, [R3+0x10000] ;  /* 0x010000000380783b */ /* 0x0002640000000200 */
[----:B------:R-:W-:Y:S02]  /*2950*/  IMAD.IADD R8, R11, 0x1, -R8 ;  /* 0x000000010b087824 */ /* 0x000fe400078e0a08 */
[----:B------:R1:W1:Y:S04]  /*2960*/  LDSM.16.M88.4 R132, [R3+0x10800] ;  /* 0x010800000384783b */ /* 0x0002680000000200 */
[----:B------:R1:W1:Y:S04]  /*2970*/  LDSM.16.M88.4 R144, [R201+0x12000] ;  /* 0x01200000c990783b */ /* 0x0002680000000200 */
[----:B------:R1:W1:Y:S04]  /*2980*/  LDSM.16.M88.4 R148, [R201+0x12800] ;  /* 0x01280000c994783b */ /* 0x0002680000000200 */
[----:B------:R1:W1:Y:S04]  /*2990*/  LDSM.16.M88.4 R152, [R200+0x12000] ;  /* 0x01200000c898783b */ /* 0x0002680000000200 */
[----:B------:R1:W1:Y:S04]  /*29a0*/  LDSM.16.M88.4 R156, [R200+0x12800] ;  /* 0x01280000c89c783b */ /* 0x0002680000000200 */
[----:B------:R1:W1:Y:S04]  /*29b0*/  LDSM.16.M88.4 R160, [R3+0x12000] ;  /* 0x0120000003a0783b */ /* 0x0002680000000200 */
[----:B------:R1:W1:Y:S01]  /*29c0*/  LDSM.16.M88.4 R164, [R3+0x12800] ;  /* 0x0128000003a4783b */ /* 0x0002620000000200 */
[----:B------:R-:W-:Y:S01]  /*29d0*/  SHF.R.S32.HI R7, RZ, 0x1f, R8 ;  /* 0x0000001fff077819 */ /* 0x000fe20000011408 */
[----:B------:R-:W-:-:S03]  /*29e0*/  UIMAD UR14, UR60, UR52, UR61 ;  /* 0x000000343c0e72a4 */ /* 0x000fc6000f8e023d */
[----:B------:R-:W-:Y:S01]  /*29f0*/  LEA.HI R7, R7, R8, RZ, 0x3 ;  /* 0x0000000807077211 */ /* 0x000fe200078f18ff */
[----:B------:R-:W-:-:S03]  /*2a00*/  USHF.L.U32 UR14, UR14, 0x5, URZ ;  /* 0x000000050e0e7899 */ /* 0x000fc6000800063f */
[----:B------:R-:W-:Y:S01]  /*2a10*/  LOP3.LUT R7, R7, 0xfffffff8, RZ, 0xc0, !PT ;  /* 0xfffffff807077812 */ /* 0x000fe200078ec0ff */
[----:B------:R-:W-:Y:S01]  /*2a20*/  USHF.L.U32 UR18, UR37, 0x4, URZ ;  /* 0x0000000425127899 */ /* 0x000fe2000800063f */
[----:B------:R-:W-:Y:S01]  /*2a30*/  SHF.R.S32.HI R9, RZ, 0x1f, R248 ;  /* 0x0000001fff097819 */ /* 0x000fe200000114f8 */
[----:B------:R-:W-:Y:S02]  /*2a40*/  USHF.L.U32 UR13, UR37, 0x3, URZ ;  /* 0x00000003250d7899 */ /* 0x000fe4000800063f */
[----:B------:R-:W-:Y:S01]  /*2a50*/  IMAD.IADD R7, R8, 0x1, -R7 ;  /* 0x0000000108077824 */ /* 0x000fe200078e0a07 */
[----:B------:R-:W-:Y:S02]  /*2a60*/  UIADD3 UR33, UR18, 0x40, URZ ;  /* 0x0000004012217890 */ /* 0x000fe4000fffe03f */
[----:B------:R-:W-:Y:S02]  /*2a70*/  UIADD3 UR31, UR18, 0x60, URZ ;  /* 0x00000060121f7890 */ /* 0x000fe4000fffe03f */
[----:B------:R-:W-:-:S02]  /*2a80*/  UIADD3 UR26, UR18, 0x20, URZ ;  /* 0x00000020121a7890 */ /* 0x000fc4000fffe03f */
[----:B------:R-:W-:Y:S02]  /*2a90*/  UIADD3 UR32, UR13, UR33, URZ ;  /* 0x000000210d207290 */ /* 0x000fe4000fffe03f */
[----:B------:R-:W-:Y:S02]  /*2aa0*/  UIADD3 UR30, UR13, UR31, URZ ;  /* 0x0000001f0d1e7290 */ /* 0x000fe4000fffe03f */
[----:B------:R-:W-:Y:S01]  /*2ab0*/  UIADD3 UR25, UR13, UR26, URZ ;  /* 0x0000001a0d197290 */ /* 0x000fe2000fffe03f */
[----:B------:R-:W-:Y:S01]  /*2ac0*/  VIADD R6, R211, 0x2000 ;  /* 0x00002000d3067836 */ /* 0x000fe20000000000 */
[----:B------:R-:W-:Y:S02]  /*2ad0*/  UIADD3 UR29, UR13, UR30, URZ ;  /* 0x0000001e0d1d7290 */ /* 0x000fe4000fffe03f */
[----:B------:R-:W-:Y:S02]  /*2ae0*/  UIADD3 UR24, UR13, UR25, URZ ;  /* 0x000000190d187290 */ /* 0x000fe4000fffe03f */
[----:B------:R-:W-:-:S02]  /*2af0*/  UIADD3 UR21, UR13, UR32, URZ ;  /* 0x000000200d157290 */ /* 0x000fc4000fffe03f */
[----:B------:R-:W-:Y:S01]  /*2b00*/  UIADD3 UR19, UR28, 0x40, URZ ;  /* 0x000000401c137890 */ /* 0x000fe2000fffe03f */
[----:B------:R-:W-:Y:S01]  /*2b10*/  SEL R6, R6, R211, !P0 ;  /* 0x000000d306067207 */ /* 0x000fe20004000000 */
[----:B------:R-:W-:Y:S02]  /*2b20*/  UIADD3 UR28, UR13, UR29, URZ ;  /* 0x0000001d0d1c7290 */ /* 0x000fe4000fffe03f */
[----:B------:R-:W-:Y:S02]  /*2b30*/  UIADD3 UR23, UR13, UR24, URZ ;  /* 0x000000180d177290 */ /* 0x000fe4000fffe03f */
[----:B------:R-:W-:Y:S02]  /*2b40*/  UIADD3 UR20, UR13, UR21, URZ ;  /* 0x000000150d147290 */ /* 0x000fe4000fffe03f */
[----:B------:R-:W-:Y:S02]  /*2b50*/  USHF.R.S32.HI UR15, URZ, 0x1f, UR14 ;  /* 0x0000001f3f0f7899 */ /* 0x000fe4000801140e */
[----:B------:R-:W-:Y:S01]  /*2b60*/  UISETP.GE.AND UP1, UPT, UR19, UR5, UPT ;  /* 0x000000051300728c */ /* 0x000fe2000bf26270 */
[----:B------:R-:W-:Y:S01]  /*2b70*/  CS2R R28, SRZ ;  /* 0x00000000001c7805 */ /* 0x000fe2000001ff00 */
[----:B------:R-:W-:Y:S01]  /*2b80*/  UIADD3 UR27, UR13, UR28, URZ ;  /* 0x0000001c0d1b7290 */ /* 0x000fe2000fffe03f */
[----:B------:R-:W-:Y:S01]  /*2b90*/  CS2R R26, SRZ ;  /* 0x00000000001a7805 */ /* 0x000fe2000001ff00 */
[----:B------:R-:W-:Y:S01]  /*2ba0*/  UIADD3 UR22, UR13, UR23, URZ ;  /* 0x000000170d167290 */ /* 0x000fe2000fffe03f */
[----:B------:R-:W-:Y:S01]  /*2bb0*/  CS2R R24, SRZ ;  /* 0x0000000000187805 */ /* 0x000fe2000001ff00 */
[----:B------:R-:W-:Y:S01]  /*2bc0*/  UIADD3 UR19, UR13, UR20, URZ ;  /* 0x000000140d137290 */ /* 0x000fe2000fffe03f */
[----:B------:R-:W-:-:S02]  /*2bd0*/  CS2R R22, SRZ ;  /* 0x0000000000167805 */ /* 0x000fc4000001ff00 */
[----:B------:R-:W-:Y:S02]  /*2be0*/  CS2R R20, SRZ ;  /* 0x0000000000147805 */ /* 0x000fe4000001ff00 */
[----:B------:R-:W-:Y:S01]  /*2bf0*/  LEA R207, R6, UR4, 0x1 ;  /* 0x0000000406cf7c11 */ /* 0x000fe2000f8e08ff */
[----:B------:R-:W-:Y:S01]  /*2c00*/  UMOV UR12, UR16 ;  /* 0x00000010000c7c82 */ /* 0x000fe20008000000 */
[----:B------:R-:W-:Y:S01]  /*2c10*/  UIMAD UR38, UR37, 0x30, URZ ;  /* 0x00000030252678a4 */ /* 0x000fe2000f8e023f */
[----:B------:R-:W-:Y:S01]  /*2c20*/  UMOV UR9, UR17 ;  /* 0x0000001100097c82 */ /* 0x000fe20008000000 */
[----:B------:R-:W-:Y:S02]  /*2c30*/  UIMAD UR37, UR37, 0x38, URZ ;  /* 0x00000038252578a4 */ /* 0x000fe4000f8e023f */
[----:B------:R-:W-:Y:S02]  /*2c40*/  UIADD3 UR36, UR13, UR27, URZ ;  /* 0x0000001b0d247290 */ /* 0x000fe4000fffe03f */
[----:B------:R-:W-:-:S02]  /*2c50*/  UIADD3 UR35, UR13, UR22, URZ ;  /* 0x000000160d237290 */ /* 0x000fc4000fffe03f */
[----:B------:R-:W-:Y:S01]  /*2c60*/  UIADD3 UR34, UR13, UR19, URZ ;  /* 0x000000130d227290 */ /* 0x000fe2000fffe03f */
[----:B------:R-:W-:Y:S01]  /*2c70*/  ULDC.U8 UR16, c[0x0][0x388] ;  /* 0x0000e20000107ab9 */ /* 0x000fe20000000000 */
[----:B----4-:R-:W-:Y:S01]  /*2c80*/  R2UR UR43, R4 ;  /* 0x00000000042b72ca */ /* 0x010fe200000e0000 */
[----:B---3--:R-:W-:-:S05]  /*2c90*/  IMAD.MOV.U32 R4, RZ, RZ, 0x20 ;  /* 0x00000020ff047424 */ /* 0x008fca00078e00ff */
[----:B------:R-:W-:-:S05]  /*2ca0*/  SEL R4, R4, 0xffffffe0, !P3 ;  /* 0xffffffe004047807 */ /* 0x000fca0005800000 */
[----:B------:R-:W-:-:S05]  /*2cb0*/  IMAD.IADD R4, R4, 0x1, R3 ;  /* 0x0000000104047824 */ /* 0x000fca00078e0203 */
[----:B------:R3:W4:Y:S04]  /*2cc0*/  LDSM.16.M88.4 R136, [R4+0x10000] ;  /* 0x010000000488783b */ /* 0x0007280000000200 */
[----:B------:R3:W1:Y:S04]  /*2cd0*/  LDSM.16.M88.4 R140, [R4+0x10800] ;  /* 0x01080000048c783b */ /* 0x0006680000000200 */
[----:B------:R3:W1:Y:S04]  /*2ce0*/  LDSM.16.M88.4 R168, [R4+0x12000] ;  /* 0x0120000004a8783b */ /* 0x0006680000000200 */
[----:B------:R3:W1:Y:S01]  /*2cf0*/  LDSM.16.M88.4 R172, [R4+0x12800] ;  /* 0x0128000004ac783b */ /* 0x0006620000000200 */
[----:B--2---:R-:W-:-:S04]  /*2d00*/  IADD3 R248, P5, P4, R12, UR14, R248 ;  /* 0x0000000e0cf87c10 */ /* 0x004fc8000fcbe0f8 */
[----:B------:R-:W-:Y:S02]  /*2d10*/  R2P PR, R7, 0x6 ;  /* 0x0000000607007804 */ /* 0x000fe40000000000 */
[----:B------:R-:W-:Y:S01]  /*2d20*/  R2UR UR42, R5 ;  /* 0x00000000052a72ca */ /* 0x000fe200000e0000 */
[----:B------:R-:W-:Y:S02]  /*2d30*/  VIADD R5, R212, 0x2000 ;  /* 0x00002000d4057836 */ /* 0x000fe40000000000 */
[----:B------:R-:W-:Y:S02]  /*2d40*/  SEL R206, R206, 0xffffffe0, !P1 ;  /* 0xffffffe0cece7807 */ /* 0x000fe40004800000 */
[----:B------:R-:W-:Y:S02]  /*2d50*/  SEL R205, R205, 0xffffffc0, !P2 ;  /* 0xffffffc0cdcd7807 */ /* 0x000fe40005000000 */
[----:B------:R-:W-:Y:S01]  /*2d60*/  SEL R5, R5, R212, !P0 ;  /* 0x000000d405057207 */ /* 0x000fe20004000000 */
[----:B------:R-:W-:-:S02]  /*2d70*/  IMAD.IADD R204, R209, 0x1, R206 ;  /* 0x00000001d1cc7824 */ /* 0x000fc400078e02ce */
[----:B------:R-:W-:Y:S01]  /*2d80*/  IMAD.IADD R202, R209, 0x1, R205 ;  /* 0x00000001d1ca7824 */ /* 0x000fe200078e02cd */
[----:B------:R-:W-:Y:S01]  /*2d90*/  LEA R208, R5, UR4, 0x1 ;  /* 0x0000000405d07c11 */ /* 0x000fe2000f8e08ff */
[----:B------:R-:W-:Y:S02]  /*2da0*/  IMAD.IADD R203, R205, 0x1, R204 ;  /* 0x00000001cdcb7824 */ /* 0x000fe400078e02cc */
[----:B------:R-:W-:Y:S01]  /*2db0*/  IMAD.WIDE.U32 R248, R248, -0x2daee0ad, RZ ;  /* 0xd2511f53f8f87825 */ /* 0x000fe200078e00ff */
[----:B------:R-:W-:Y:S01]  /*2dc0*/  IADD3.X R238, R13, UR15, R9, P5, P4 ;  /* 0x0000000f0dee7c10 */ /* 0x000fe2000afe8409 */
[----:B------:R-:W-:Y:S02]  /*2dd0*/  UIADD3 UR55, UR43, -0x61c88647, URZ ;  /* 0x9e3779b92b377890 */ /* 0x000fe4000fffe03f */
[----:B------:R-:W-:Y:S02]  /*2de0*/  UIADD3 UR54, UR42, -0x4498517b, URZ ;  /* 0xbb67ae852a367890 */ /* 0x000fe4000fffe03f */
[----:B------:R-:W-:-:S02]  /*2df0*/  UIADD3 UR53, UR43, 0x3c6ef372, URZ ;  /* 0x3c6ef3722b357890 */ /* 0x000fc4000fffe03f */
[----:B------:R-:W-:Y:S02]  /*2e00*/  UIADD3 UR52, UR42, 0x76cf5d0a, URZ ;  /* 0x76cf5d0a2a347890 */ /* 0x000fe4000fffe03f */
[----:B------:R-:W-:Y:S02]  /*2e10*/  UIADD3 UR51, UR43, -0x255992d5, URZ ;  /* 0xdaa66d2b2b337890 */ /* 0x000fe4000fffe03f */
[----:B------:R-:W-:Y:S02]  /*2e20*/  UIADD3 UR50, UR42, 0x32370b8f, URZ ;  /* 0x32370b8f2a327890 */ /* 0x000fe4000fffe03f */
[----:B------:R-:W-:Y:S02]  /*2e30*/  UIADD3 UR49, UR43, 0x78dde6e4, URZ ;  /* 0x78dde6e42b317890 */ /* 0x000fe4000fffe03f */
[----:B------:R-:W-:Y:S02]  /*2e40*/  UIADD3 UR48, UR42, -0x126145ec, URZ ;  /* 0xed9eba142a307890 */ /* 0x000fe4000fffe03f */
[----:B------:R-:W-:-:S02]  /*2e50*/  UIADD3 UR47, UR43, 0x1715609d, URZ ;  /* 0x1715609d2b2f7890 */ /* 0x000fc4000fffe03f */
[----:B------:R-:W-:Y:S02]  /*2e60*/  UIADD3 UR46, UR42, -0x56f99767, URZ ;  /* 0xa90668992a2e7890 */ /* 0x000fe4000fffe03f */
[----:B------:R-:W-:Y:S02]  /*2e70*/  UIADD3 UR45, UR43, -0x4ab325aa, URZ ;  /* 0xb54cda562b2d7890 */ /* 0x000fe4000fffe03f */
[----:B------:R-:W-:Y:S01]  /*2e80*/  UIADD3 UR44, UR42, 0x646e171e, URZ ;  /* 0x646e171e2a2c7890 */ /* 0x000fe2000fffe03f */
[----:B-1-34-:R-:W-:-:S11]  /*2e90*/  ULDC UR15, c[0x0][0x2ec] ;  /* 0x0000bb00000f7ab9 */ /* 0x01afd60000000800 */
.L_x_679:
[----:B------:R-:W0:Y:S01]  /*2ea0*/  LDGDEPBAR ;  /* 0x00000000000079af */ /* 0x000e220000000000 */
[C---:B------:R-:W-:Y:S01]  /*2eb0*/  IMAD.IADD R178, R208.reuse, 0x1, R206 ;  /* 0x00000001d0b27824 */ /* 0x040fe200078e02ce */
[----:B------:R-:W-:Y:S01]  /*2ec0*/  PLOP3.LUT P0, PT, PT, PT, UP1, 0x80, 0x0 ;  /* 0x000000000000781c */ /* 0x000fe20003f0f018 */
[--C-:B------:R-:W-:Y:S01]  /*2ed0*/  IMAD.IADD R177, R208, 0x1, R205.reuse ;  /* 0x00000001d0b17824 */ /* 0x100fe200078e02cd */
[----:B------:R-:W-:Y:S01]  /*2ee0*/  PLOP3.LUT P2, PT, PT, PT, UP1, 0x80, 0x0 ;  /* 0x000000000000781c */ /* 0x000fe20003f4f018 */
[----:B------:R-:W-:Y:S01]  /*2ef0*/  IMAD.IADD R176, R178, 0x1, R205 ;  /* 0x00000001b2b07824 */ /* 0x000fe200078e02cd */
[----:B------:R-:W-:Y:S01]  /*2f00*/  PLOP3.LUT P1, PT, PT, PT, UP1, 0x80, 0x0 ;  /* 0x000000000000781c */ /* 0x000fe20003f2f018 */
[----:B------:R-:W-:Y:S01]  /*2f10*/  IMAD.U32 R180, RZ, RZ, UR8 ;  /* 0x00000008ffb47e24 */ /* 0x000fe2000f8e00ff */
[----:B------:R-:W-:Y:S01]  /*2f20*/  PLOP3.LUT P5, PT, PT, PT, UP1, 0x80, 0x0 ;  /* 0x000000000000781c */ /* 0x000fe20003faf018 */
[----:B------:R-:W-:Y:S01]  /*2f30*/  IMAD.U32 R182, RZ, RZ, UR12 ;  /* 0x0000000cffb67e24 */ /* 0x000fe2000f8e00ff */
[----:B------:R-:W-:Y:S01]  /*2f40*/  PLOP3.LUT P6, PT, PT, PT, UP1, 0x80, 0x0 ;  /* 0x000000000000781c */ /* 0x000fe20003fcf018 */
[----:B------:R-:W-:Y:S01]  /*2f50*/  IMAD R180, R180, 0x4, R215 ;  /* 0x00000004b4b47824 */ /* 0x000fe200078e02d7 */
[----:B------:R-:W-:Y:S01]  /*2f60*/  PLOP3.LUT P4, PT, PT, PT, UP1, 0x80, 0x0 ;  /* 0x000000000000781c */ /* 0x000fe20003f8f018 */
[----:B------:R-:W-:Y:S01]  /*2f70*/  IMAD.U32 R183, RZ, RZ, UR9 ;  /* 0x00000009ffb77e24 */ /* 0x000fe2000f8e00ff */
[----:B------:R-:W-:Y:S01]  /*2f80*/  LEA R186, P3, R222, R182, 0x2 ;  /* 0x000000b6deba7211 */ /* 0x000fe200078610ff */
[----:B------:R-:W1:Y:S01]  /*2f90*/  @P0 S2R R179, SR_TID.X ;  /* 0x0000000000b30919 */ /* 0x000e620000002100 */
[----:B------:R-:W-:Y:S01]  /*2fa0*/  PLOP3.LUT P0, PT, PT, PT, UP1, 0x80, 0x0 ;  /* 0x000000000000781c */ /* 0x000fe20003f0f018 */
[----:B------:R-:W-:Y:S01]  /*2fb0*/  IMAD.WIDE.U32 R188, R180, -0x326172a9, RZ ;  /* 0xcd9e8d57b4bc7825 */ /* 0x000fe200078e00ff */
[----:B------:R-:W-:Y:S01]  /*2fc0*/  LEA.HI.X.SX32 R187, R222, R183, 0x2, P3 ;  /* 0x000000b7debb7211 */ /* 0x000fe200018f16ff */
[----:B------:R-:W-:Y:S01]  /*2fd0*/  UISETP.GE.AND UP2, UPT, UR8, 0x1, UPT ;  /* 0x000000010800788c */ /* 0x000fe2000bf46270 */
[----:B------:R-:W-:Y:S01]  /*2fe0*/  PLOP3.LUT P3, PT, PT, PT, UP1, 0x80, 0x0 ;  /* 0x000000000000781c */ /* 0x000fe20003f6f018 */
[----:B------:R-:W-:Y:S02]  /*2ff0*/  IMAD.U32 R181, RZ, RZ, UR56 ;  /* 0x00000038ffb57e24 */ /* 0x000fe4000f8e00ff */
[----:B-----5:R-:W-:Y:S01]  /*3000*/  FMUL.FTZ R194, R239, 1.4426950216293334961 ;  /* 0x3fb8aa3befc27820 */ /* 0x020fe20000410000 */
[----:B------:R-:W-:Y:S02]  /*3010*/  IMAD.U32 R183, RZ, RZ, UR56 ;  /* 0x00000038ffb77e24 */ /* 0x000fe4000f8e00ff */
[----:B------:R-:W-:Y:S01]  /*3020*/  FMUL.FTZ R196, R240, 1.4426950216293334961 ;  /* 0x3fb8aa3bf0c47820 */ /* 0x000fe20000410000 */
[----:B------:R-:W-:Y:S05]  /*3030*/  IMAD R181, R181, 0x2, R214 ;  /* 0x00000002b5b57824 */ /* 0x000fea00078e02d6 */
[----:B------:R-:W-:Y:S05]  /*3040*/  LOP3.LUT R181, R249, UR42, R181, 0x96, !PT ;  /* 0x0000002af9b57c12 */ /* 0x000fea000f8e96b5 */
[----:B------:R-:W-:Y:S01]  /*3050*/  IMAD.WIDE.U32 R184, R181, -0x326172a9, RZ ;  /* 0xcd9e8d57b5b87825 */ /* 0x000fe200078e00ff */
[----:B------:R-:W-:Y:S04]  /*3060*/  LOP3.LUT R181, R189, UR43, R238, 0x96, !PT ;  /* 0x0000002bbdb57c12 */ /* 0x000fe8000f8e96ee */
[----:B------:R-:W-:Y:S01]  /*3070*/  LOP3.LUT R188, R185, UR55, R188, 0x96, !PT ;  /* 0x00000037b9bc7c12 */ /* 0x000fe2000f8e96bc */
[----:B------:R-:W-:Y:S04]  /*3080*/  IMAD.WIDE.U32 R192, R181, -0x2daee0ad, RZ ;  /* 0xd2511f53b5c07825 */ /* 0x000fe800078e00ff */
[----:B------:R-:W-:Y:S01]  /*3090*/  IMAD.WIDE.U32 R188, R188, -0x2daee0ad, RZ ;  /* 0xd2511f53bcbc7825 */ /* 0x000fe200078e00ff */
[----:B------:R-:W-:Y:S01]  /*30a0*/  LOP3.LUT R190, R193, UR54, R248, 0x96, !PT ;  /* 0x00000036c1be7c12 */ /* 0x000fe2000f8e96f8 */
[----:B------:R-:W-:Y:S04]  /*30b0*/  DEPBAR.LE SB0, 0x0 ;  /* 0x000080000000791a */ /* 0x000fe80000000000 */
[----:B------:R-:W-:Y:S01]  /*30c0*/  BAR.SYNC.DEFER_BLOCKING 0x0 ;  /* 0x0000000000007b1d */ /* 0x000fe20000010000 */
[----:B-1----:R-:W-:Y:S01]  /*30d0*/  @P2 IMAD.SHL.U32 R179, R179, 0x2, RZ ;  /* 0x00000002b3b32824 */ /* 0x002fe200078e00ff */
[----:B------:R-:W-:Y:S01]  /*30e0*/  PLOP3.LUT P2, PT, PT, PT, UP1, 0x80, 0x0 ;  /* 0x000000000000781c */ /* 0x000fe20003f4f018 */
[----:B------:R-:W-:Y:S01]  /*30f0*/  IMAD.WIDE.U32 R190, R190, -0x326172a9, RZ ;  /* 0xcd9e8d57bebe7825 */ /* 0x000fe200078e00ff */
[----:B------:R-:W-:Y:S02]  /*3100*/  LOP3.LUT R181, R189, UR52, R192, 0x96, !PT ;  /* 0x00000034bdb57c12 */ /* 0x000fe4000f8e96c0 */
[----:B------:R-:W-:Y:S02]  /*3110*/  @P1 LOP3.LUT R180, R234, 0x6, R179, 0xf8, !PT ;  /* 0x00000006eab41812 */ /* 0x000fe400078ef8b3 */
[----:B------:R-:W-:Y:S03]  /*3120*/  PLOP3.LUT P1, PT, PT, PT, UP1, 0x80, 0x0 ;  /* 0x000000000000781c */ /* 0x000fe60003f2f018 */
[----:B------:R-:W-:Y:S01]  /*3130*/  @P0 IMAD R183, R183, 0x40, R180 ;  /* 0x00000040b7b70824 */ /* 0x000fe200078e02b4 */
[----:B------:R-:W-:Y:S03]  /*3140*/  PLOP3.LUT P0, PT, PT, PT, UP1, 0x80, 0x0 ;  /* 0x000000000000781c */ /* 0x000fe60003f0f018 */
[C---:B------:R-:W-:Y:S01]  /*3150*/  @P2 VIADD R185, R183.reuse, 0x1 ;  /* 0x00000001b7b92836 */ /* 0x040fe20000000000 */
[----:B------:R-:W-:Y:S02]  /*3160*/  @P5 ISETP.GE.AND P5, PT, R183, UR5, PT ;  /* 0x00000005b7005c0c */ /* 0x000fe4000bfa6270 */
[----:B------:R-:W-:Y:S02]  /*3170*/  PLOP3.LUT P2, PT, PT, PT, UP1, 0x80, 0x0 ;  /* 0x000000000000781c */ /* 0x000fe40003f4f018 */
[----:B------:R-:W-:Y:S01]  /*3180*/  @P3 ISETP.GE.AND P3, PT, R185, UR5, PT ;  /* 0x00000005b9003c0c */ /* 0x000fe2000bf66270 */
[C---:B------:R-:W-:Y:S01]  /*3190*/  @P1 VIADD R182, R183.reuse, 0x8 ;  /* 0x00000008b7b61836 */ /* 0x040fe20000000000 */
[----:B------:R-:W-:Y:S01]  /*31a0*/  PLOP3.LUT P1, PT, PT, PT, UP1, 0x80, 0x0 ;  /* 0x000000000000781c */ /* 0x000fe20003f2f018 */
[----:B------:R-:W-:Y:S01]  /*31b0*/  @P4 VIADD R185, R183, 0x9 ;  /* 0x00000009b7b94836 */ /* 0x000fe20000000000 */
[----:B------:R-:W-:Y:S01]  /*31c0*/  LDSM.16.M88.4 R52, [R208] ;  /* 0x00000000d034783b */ /* 0x000fe20000000200 */
[----:B------:R-:W-:Y:S02]  /*31d0*/  PLOP3.LUT P4, PT, PT, PT, UP1, 0x80, 0x0 ;  /* 0x000000000000781c */ /* 0x000fe40003f8f018 */
[----:B------:R-:W-:Y:S02]  /*31e0*/  @P6 ISETP.GE.AND P6, PT, R182, UR5, PT ;  /* 0x00000005b6006c0c */ /* 0x000fe4000bfc6270 */
[----:B------:R-:W-:Y:S02]  /*31f0*/  LOP3.LUT R182, R191, UR53, R184, 0x96, !PT ;  /* 0x00000035bfb67c12 */ /* 0x000fe4000f8e96b8 */
[----:B------:R-:W-:Y:S01]  /*3200*/  @P2 ISETP.GE.AND P2, PT, R185, UR5, PT ;  /* 0x00000005b9002c0c */ /* 0x000fe2000bf46270 */
[----:B------:R-:W1:Y:S01]  /*3210*/  LDSM.16.M88.4 R56, [R201+0xc000] ;  /* 0x00c00000c938783b */ /* 0x000e620000000200 */
[----:B------:R-:W-:Y:S05]  /*3220*/  IMAD.WIDE.U32 R184, R181, -0x326172a9, RZ ;  /* 0xcd9e8d57b5b87825 */ /* 0x000fea00078e00ff */
[----:B------:R-:W-:Y:S02]  /*3230*/  LOP3.LUT R190, R185, UR51, R190, 0x96, !PT ;  /* 0x00000033b9be7c12 */ /* 0x000fe4000f8e96be */
[----:B------:R-:W2:Y:S03]  /*3240*/  LDSM.16.M88.4 R60, [R201+0xc800] ;  /* 0x00c80000c93c783b */ /* 0x000ea60000000200 */
[----:B------:R-:W-:Y:S05]  /*3250*/  IMAD.WIDE.U32 R190, R190, -0x2daee0ad, RZ ;  /* 0xd2511f53bebe7825 */ /* 0x000fea00078e00ff */
[----:B------:R-:W-:Y:S08]  /*3260*/  LDSM.16.M88.4 R64, [R178] ;  /* 0x00000000b240783b */ /* 0x000ff00000000200 */
[----:B------:R-:W3:Y:S08]  /*3270*/  LDSM.16.M88.4 R100, [R200+0xc000] ;  /* 0x00c00000c864783b */ /* 0x000ef00000000200 */
[----:B------:R-:W4:Y:S01]  /*3280*/  LDSM.16.M88.4 R104, [R200+0xc800] ;  /* 0x00c80000c868783b */ /* 0x000f220000000200 */
[C---:B-1----:R-:W-:Y:S07]  /*3290*/  HMMA.16816.F32.BF16 R4, R52.reuse, R56, RZ ;  /* 0x000000383404723c */ /* 0x042fee00000418ff */
[----:B------:R-:W4:Y:S04]  /*32a0*/  LDG.E R180, desc[UR6][R186.64] ;  /* 0x00000006bab47981 */ /* 0x000f28000c1e1900 */
[----:B------:R-:W-:Y:S01]  /*32b0*/  LDSM.16.M88.4 R108, [R3+0xc000] ;  /* 0x00c00000036c783b */ /* 0x000fe20000000200 */
[C---:B------:R-:W-:Y:S06]  /*32c0*/  HMMA.16816.F32.BF16 R8, R52.reuse, R58, RZ ;  /* 0x0000003a3408723c */ /* 0x040fec00000418ff */
[C---:B--2---:R-:W-:Y:S01]  /*32d0*/  HMMA.16816.F32.BF16 R12, R52.reuse, R60, RZ ;  /* 0x0000003c340c723c */ /* 0x044fe200000418ff */
[----:B------:R-:W1:Y:S05]  /*32e0*/  LDSM.16.M88.4 R56, [R177] ;  /* 0x00000000b138783b */ /* 0x000e6a0000000200 */
[----:B------:R-:W-:Y:S03]  /*32f0*/  HMMA.16816.F32.BF16 R16, R52, R62, RZ ;  /* 0x0000003e3410723c */ /* 0x000fe600000418ff */
[----:B------:R-:W2:Y:S03]  /*3300*/  LDSM.16.M88.4 R52, [R3+0xc800] ;  /* 0x00c800000334783b */ /* 0x000ea60000000200 */
[C---:B---3--:R-:W-:Y:S05]  /*3310*/  HMMA.16816.F32.BF16 R4, R64.reuse, R100, R4 ;  /* 0x000000644004723c */ /* 0x048fea0000041804 */
[----:B------:R3:W2:Y:S01]  /*3320*/  LDG.E R179, desc[UR6][R186.64+0x20] ;  /* 0x00002006bab37981 */ /* 0x0006a2000c1e1900 */
[C---:B------:R-:W-:Y:S03]  /*3330*/  HMMA.16816.F32.BF16 R8, R64.reuse, R102, R8 ;  /* 0x000000664008723c */ /* 0x040fe60000041808 */
[----:B------:R-:W-:Y:S03]  /*3340*/  LDSM.16.M88.4 R60, [R176] ;  /* 0x00000000b03c783b */ /* 0x000fe60000000200 */
[C---:B----4-:R-:W-:Y:S05]  /*3350*/  HMMA.16816.F32.BF16 R12, R64.reuse, R104, R12 ;  /* 0x00000068400c723c */ /* 0x050fea000004180c */
[----:B------:R-:W4:Y:S01]  /*3360*/  LDSM.16.M88.4 R100, [R2+0xc000] ;  /* 0x00c000000264783b */ /* 0x000f220000000200 */
[----:B------:R-:W-:Y:S07]  /*3370*/  HMMA.16816.F32.BF16 R16, R64, R106, R16 ;  /* 0x0000006a4010723c */ /* 0x000fee0000041810 */
[----:B------:R-:W4:Y:S01]  /*3380*/  LDSM.16.M88.4 R64, [R2+0xc800] ;  /* 0x00c800000240783b */ /* 0x000f220000000200 */
[C---:B-1----:R-:W-:Y:S07]  /*3390*/  HMMA.16816.F32.BF16 R4, R56.reuse, R108, R4 ;  /* 0x0000006c3804723c */ /* 0x042fee0000041804 */
[----:B------:R-:W-:Y:S04]  /*33a0*/  LDSM.16.M88.4 R104, [R208+0x2000] ;  /* 0x00200000d068783b */ /* 0x000fe80000000200 */
[----:B---3--:R-:W-:Y:S01]  /*33b0*/  IMAD.WIDE.U32 R186, R182, -0x2daee0ad, RZ ;  /* 0xd2511f53b6ba7825 */ /* 0x008fe200078e00ff */
[C---:B------:R-:W-:Y:S04]  /*33c0*/  HMMA.16816.F32.BF16 R8, R56.reuse, R110, R8 ;  /* 0x0000006e3808723c */ /* 0x040fe80000041808 */
[----:B------:R-:W-:Y:S02]  /*33d0*/  LOP3.LUT R188, R187, UR50, R188, 0x96, !PT ;  /* 0x00000032bbbc7c12 */ /* 0x000fe4000f8e96bc */
[C---:B--2---:R-:W-:Y:S01]  /*33e0*/  HMMA.16816.F32.BF16 R12, R56.reuse, R52, R12 ;  /* 0x00000034380c723c */ /* 0x044fe2000004180c */
[----:B------:R-:W1:Y:S04]  /*33f0*/  LDSM.16.M88.4 R108, [R201+0xe000] ;  /* 0x00e00000c96c783b */ /* 0x000e680000000200 */
[----:B------:R-:W-:Y:S01]  /*3400*/  IMAD.WIDE.U32 R188, R188, -0x326172a9, RZ ;  /* 0xcd9e8d57bcbc7825 */ /* 0x000fe200078e00ff */
[----:B------:R-:W-:Y:S03]  /*3410*/  HMMA.16816.F32.BF16 R16, R56, R54, R16 ;  /* 0x000000363810723c */ /* 0x000fe60000041810 */
[----:B------:R-:W2:Y:S02]  /*3420*/  LDSM.16.M88.4 R52, [R201+0xe800] ;  /* 0x00e80000c934783b */ /* 0x000ea40000000200 */
[----:B------:R-:W-:Y:S02]  /*3430*/  LOP3.LUT R184, R189, UR49, R184, 0x96, !PT ;  /* 0x00000031bdb87c12 */ /* 0x000fe4000f8e96b8 */
[----:B------:R-:W-:Y:S01]  /*3440*/  LOP3.LUT R186, R191, UR48, R186, 0x96, !PT ;  /* 0x00000030bfba7c12 */ /* 0x000fe2000f8e96ba */
[C---:B----4-:R-:W-:Y:S03]  /*3450*/  HMMA.16816.F32.BF16 R4, R60.reuse, R100, R4 ;  /* 0x000000643c04723c */ /* 0x050fe60000041804 */
[----:B------:R-:W-:Y:S02]  /*3460*/  LDSM.16.M88.4 R56, [R178+0x2000] ;  /* 0x00200000b238783b */ /* 0x000fe40000000200 */
[----:B------:R-:W-:Y:S01]  /*3470*/  IMAD.WIDE.U32 R198, R184, -0x2daee0ad, RZ ;  /* 0xd2511f53b8c67825 */ /* 0x000fe200078e00ff */
[C---:B------:R-:W-:Y:S05]  /*3480*/  HMMA.16816.F32.BF16 R8, R60.reuse, R102, R8 ;  /* 0x000000663c08723c */ /* 0x040fea0000041808 */
[----:B------:R-:W3:Y:S01]  /*3490*/  LDSM.16.M88.4 R100, [R200+0xe000] ;  /* 0x00e00000c864783b */ /* 0x000ee20000000200 */
[----:B------:R-:W-:Y:S01]  /*34a0*/  LOP3.LUT R192, R199, UR46, R190, 0x96, !PT ;  /* 0x0000002ec7c07c12 */ /* 0x000fe2000f8e96be */
[C---:B------:R-:W-:Y:S04]  /*34b0*/  HMMA.16816.F32.BF16 R12, R60.reuse, R64, R12 ;  /* 0x000000403c0c723c */ /* 0x040fe8000004180c */
[----:B------:R-:W-:Y:S02]  /*34c0*/  IMAD.WIDE.U32 R186, R186, -0x326172a9, RZ ;  /* 0xcd9e8d57baba7825 */ /* 0x000fe400078e00ff */
[----:B------:R-:W-:Y:S01]  /*34d0*/  HMMA.16816.F32.BF16 R16, R60, R66, R16 ;  /* 0x000000423c10723c */ /* 0x000fe20000041810 */
[----:B------:R-:W4:Y:S04]  /*34e0*/  LDSM.16.M88.4 R60, [R200+0xe800] ;  /* 0x00e80000c83c783b */ /* 0x000f280000000200 */
[----:B------:R-:W-:Y:S01]  /*34f0*/  LOP3.LUT R185, R187, UR47, R188, 0x96, !PT ;  /* 0x0000002fbbb97c12 */ /* 0x000fe2000f8e96bc */
[----:B------:R-:W-:Y:S01]  /*3500*/  IMAD.WIDE.U32 R192, R192, -0x326172a9, RZ ;  /* 0xcd9e8d57c0c07825 */ /* 0x000fe200078e00ff */
[C---:B-1----:R-:W-:Y:S02]  /*3510*/  HMMA.16816.F32.BF16 R4, R104.reuse, R108, R4 ;  /* 0x0000006c6804723c */ /* 0x042fe40000041804 */
[----:B------:R-:W-:Y:S03]  /*3520*/  LDSM.16.M88.4 R64, [R177+0x2000] ;  /* 0x00200000b140783b */ /* 0x000fe60000000200 */
[----:B------:R-:W-:Y:S01]  /*3530*/  IMAD.WIDE.U32 R250, R185, -0x2daee0ad, RZ ;  /* 0xd2511f53b9fa7825 */ /* 0x000fe200078e00ff */
[C---:B------:R-:W-:Y:S04]  /*3540*/  HMMA.16816.F32.BF16 R8, R104.reuse, R110, R8 ;  /* 0x0000006e6808723c */ /* 0x040fe80000041808 */
[----:B------:R-:W1:Y:S01]  /*3550*/  LDSM.16.M88.4 R108, [R3+0xe000] ;  /* 0x00e00000036c783b */ /* 0x000e620000000200 */
[----:B------:R-:W-:Y:S01]  /*3560*/  LOP3.LUT R195, R251, UR44, R198, 0x96, !PT ;  /* 0x0000002cfbc37c12 */ /* 0x000fe2000f8e96c6 */
[C---:B--2---:R-:W-:Y:S05]  /*3570*/  HMMA.16816.F32.BF16 R12, R104.reuse, R52, R12 ;  /* 0x00000034680c723c */ /* 0x044fea000004180c */
[----:B------:R-:W-:Y:S01]  /*3580*/  LOP3.LUT R199, R192, 0xff, RZ, 0xc0, !PT ;  /* 0x000000ffc0c77812 */ /* 0x000fe200078ec0ff */
[----:B------:R-:W-:Y:S01]  /*3590*/  HMMA.16816.F32.BF16 R16, R104, R54, R16 ;  /* 0x000000366810723c */ /* 0x000fe20000041810 */
[----:B------:R-:W2:Y:S04]  /*35a0*/  LDSM.16.M88.4 R52, [R3+0xe800] ;  /* 0x00e800000334783b */ /* 0x000ea80000000200 */
[----:B------:R-:W-:Y:S01]  /*35b0*/  LOP3.LUT R191, R193, UR45, R186, 0x96, !PT ;  /* 0x0000002dc1bf7c12 */ /* 0x000fe2000f8e96ba */
[C---:B---3--:R-:W-:Y:S03]  /*35c0*/  HMMA.16816.F32.BF16 R4, R56.reuse, R100, R4 ;  /* 0x000000643804723c */ /* 0x048fe60000041804 */
[----:B------:R-:W-:Y:S02]  /*35d0*/  LDSM.16.M88.4 R104, [R2+0xe000] ;  /* 0x00e000000268783b */ /* 0x000fe40000000200 */
[----:B------:R-:W-:Y:S01]  /*35e0*/  LOP3.LUT R197, R250, 0xffff, RZ, 0xc0, !PT ;  /* 0x0000fffffac57812 */ /* 0x000fe200078ec0ff */
[C---:B------:R-:W-:Y:S05]  /*35f0*/  HMMA.16816.F32.BF16 R8, R56.reuse, R102, R8 ;  /* 0x000000663808723c */ /* 0x040fea0000041808 */
[----:B------:R-:W3:Y:S01]  /*3600*/  LDSM.16.M88.4 R100, [R176+0x2000] ;  /* 0x00200000b064783b */ /* 0x000ee20000000200 */
[C---:B----4-:R-:W-:Y:S05]  /*3610*/  HMMA.16816.F32.BF16 R12, R56.reuse, R60, R12 ;  /* 0x0000003c380c723c */ /* 0x050fea000004180c */
[----:B------:R-:W-:Y:S01]  /*3620*/  SHF.R.U32.HI R197, RZ, 0x8, R197 ;  /* 0x00000008ffc57819 */ /* 0x000fe200000116c5 */
[----:B------:R-:W-:Y:S05]  /*3630*/  HMMA.16816.F32.BF16 R16, R56, R62, R16 ;  /* 0x0000003e3810723c */ /* 0x000fea0000041810 */
[----:B------:R-:W-:Y:S02]  /*3640*/  LOP3.LUT R197, R197, 0xffff, RZ, 0xc0, !PT ;  /* 0x0000ffffc5c57812 */ /* 0x000fe400078ec0ff */
[----:B------:R-:W-:Y:S01]  /*3650*/  LOP3.LUT R251, R191, 0xff, RZ, 0xc0, !PT ;  /* 0x000000ffbffb7812 */ /* 0x000fe200078ec0ff */
[C---:B-1----:R-:W-:Y:S05]  /*3660*/  HMMA.16816.F32.BF16 R4, R64.reuse, R108, R4 ;  /* 0x0000006c4004723c */ /* 0x042fea0000041804 */
[----:B------:R-:W-:Y:S01]  /*3670*/  SHF.R.U32.HI R198, RZ, 0x10, R250 ;  /* 0x00000010ffc67819 */ /* 0x000fe200000116fa */
[C---:B------:R-:W-:Y:S05]  /*3680*/  HMMA.16816.F32.BF16 R8, R64.reuse, R110, R8 ;  /* 0x0000006e4008723c */ /* 0x040fea0000041808 */
[----:B------:R-:W-:Y:S01]  /*3690*/  LOP3.LUT R198, R198, 0xff, RZ, 0xc0, !PT ;  /* 0x000000ffc6c67812 */ /* 0x000fe200078ec0ff */
[C---:B--2---:R-:W-:Y:S05]  /*36a0*/  HMMA.16816.F32.BF16 R12, R64.reuse, R52, R12 ;  /* 0x00000034400c723c */ /* 0x044fea000004180c */
[----:B------:R-:W-:Y:S01]  /*36b0*/  LOP3.LUT R213, R192, 0xffff, RZ, 0xc0, !PT ;  /* 0x0000ffffc0d57812 */ /* 0x000fe200078ec0ff */
[----:B------:R-:W-:Y:S01]  /*36c0*/  HMMA.16816.F32.BF16 R16, R64, R54, R16 ;  /* 0x000000364010723c */ /* 0x000fe20000041810 */
[----:B------:R-:W1:Y:S04]  /*36d0*/  LDSM.16.M88.4 R52, [R2+0xe800] ;  /* 0x00e800000234783b */ /* 0x000e680000000200 */
[----:B------:R-:W-:Y:S02]  /*36e0*/  SHF.R.U32.HI R193, RZ, 0x18, R192 ;  /* 0x00000018ffc17819 */ /* 0x000fe400000116c0 */
[----:B------:R-:W-:Y:S01]  /*36f0*/  LEA R67, R212, UR4, 0x1 ;  /* 0x00000004d4437c11 */ /* 0x000fe2000f8e08ff */
[C---:B---3--:R-:W-:Y:S05]  /*3700*/  HMMA.16816.F32.BF16 R4, R100.reuse, R104, R4 ;  /* 0x000000686404723c */ /* 0x048fea0000041804 */
[----:B------:R-:W-:Y:S01]  /*3710*/  SHF.R.U32.HI R213, RZ, 0x8, R213 ;  /* 0x00000008ffd57819 */ /* 0x000fe200000116d5 */
[--C-:B------:R-:W-:Y:S01]  /*3720*/  IMAD.IADD R66, R206, 0x1, R67.reuse ;  /* 0x00000001ce427824 */ /* 0x100fe200078e0243 */
[C---:B------:R-:W-:Y:S04]  /*3730*/  HMMA.16816.F32.BF16 R8, R100.reuse, R106, R8 ;  /* 0x0000006a6408723c */ /* 0x040fe80000041808 */
[----:B------:R-:W-:Y:S01]  /*3740*/  LOP3.LUT R213, R213, 0xffff, RZ, 0xc0, !PT ;  /* 0x0000ffffd5d57812 */ /* 0x000fe200078ec0ff */
[C---:B------:R-:W-:Y:S02]  /*3750*/  IMAD.IADD R65, R205.reuse, 0x1, R67 ;  /* 0x00000001cd417824 */ /* 0x040fe400078e0243 */
[----:B------:R-:W-:Y:S10]  /*3760*/  IMAD.IADD R64, R205, 0x1, R66 ;  /* 0x00000001cd407824 */ /* 0x000ff400078e0242 */
[----:B------:R-:W-:Y:S02]  /*3770*/  @P1 FSEL R6, R6, -INF , !P5 ;  /* 0xff80000006061808 */ /* 0x000fe40006800000 */
[----:B------:R-:W-:Y:S02]  /*3780*/  PLOP3.LUT P1, PT, PT, PT, UP1, 0x80, 0x0 ;  /* 0x000000000000781c */ /* 0x000fe40003f2f018 */
[----:B------:R-:W-:Y:S02]  /*3790*/  @P0 FSEL R4, R4, -INF , !P5 ;  /* 0xff80000004040808 */ /* 0x000fe40006800000 */
[----:B------:R-:W-:Y:S02]  /*37a0*/  PLOP3.LUT P0, PT, PT, PT, UP1, 0x80, 0x0 ;  /* 0x000000000000781c */ /* 0x000fe40003f0f018 */
[----:B------:R-:W-:Y:S01]  /*37b0*/  PLOP3.LUT P5, PT, PT, PT, UP1, 0x80, 0x0 ;  /* 0x000000000000781c */ /* 0x000fe20003faf018 */
[C---:B-1----:R-:W-:Y:S03]  /*37c0*/  HMMA.16816.F32.BF16 R12, R100.reuse, R52, R12 ;  /* 0x00000034640c723c */ /* 0x042fe6000004180c */
[----:B------:R-:W-:Y:S02]  /*37d0*/  @P4 FSEL R5, R5, -INF , !P3 ;  /* 0xff80000005054808 */ /* 0x000fe40005800000 */
[----:B------:R-:W-:Y:S01]  /*37e0*/  PLOP3.LUT P4, PT, PT, PT, UP1, 0x80, 0x0 ;  /* 0x000000000000781c */ /* 0x000fe20003f8f018 */
[----:B------:R-:W-:Y:S01]  /*37f0*/  @P1 VIADD R182, R183, 0x10 ;  /* 0x00000010b7b61836 */ /* 0x000fe20000000000 */
[----:B------:R-:W-:Y:S01]  /*3800*/  PLOP3.LUT P1, PT, PT, PT, UP1, 0x80, 0x0 ;  /* 0x000000000000781c */ /* 0x000fe20003f2f018 */
[----:B------:R-:W-:Y:S03]  /*3810*/  HMMA.16816.F32.BF16 R16, R100, R54, R16 ;  /* 0x000000366410723c */ /* 0x000fe60000041810 */
[----:B------:R-:W-:Y:S01]  /*3820*/  @P0 FSEL R7, R7, -INF , !P3 ;  /* 0xff80000007070808 */ /* 0x000fe20005800000 */
[----:B------:R-:W-:Y:S01]  /*3830*/  @P5 VIADD R181, R183, 0x11 ;  /* 0x00000011b7b55836 */ /* 0x000fe20000000000 */
[----:B------:R-:W-:Y:S02]  /*3840*/  FSETP.NEU.FTZ.AND P0, PT, R239, -INF , PT ;  /* 0xff800000ef00780b */ /* 0x000fe40003f1d000 */
[----:B------:R-:W-:Y:S02]  /*3850*/  PLOP3.LUT P5, PT, PT, PT, UP1, 0x80, 0x0 ;  /* 0x000000000000781c */ /* 0x000fe40003faf018 */
[----:B------:R-:W-:Y:S02]  /*3860*/  PLOP3.LUT P3, PT, PT, PT, UP1, 0x80, 0x0 ;  /* 0x000000000000781c */ /* 0x000fe40003f6f018 */
[----:B------:R-:W-:Y:S02]  /*3870*/  FSEL R194, R194, RZ, P0 ;  /* 0x000000ffc2c27208 */ /* 0x000fe40000000000 */
[----:B------:R-:W-:Y:S02]  /*3880*/  @P1 FSEL R8, R8, -INF , !P6 ;  /* 0xff80000008081808 */ /* 0x000fe40007000000 */
[----:B------:R-:W-:Y:S02]  /*3890*/  PLOP3.LUT P0, PT, PT, PT, UP1, 0x80, 0x0 ;  /* 0x000000000000781c */ /* 0x000fe40003f0f018 */
[----:B------:R-:W-:Y:S01]  /*38a0*/  PLOP3.LUT P1, PT, PT, PT, UP1, 0x80, 0x0 ;  /* 0x000000000000781c */ /* 0x000fe20003f2f018 */
[--C-:B------:R-:W-:Y:S01]  /*38b0*/  FFMA.FTZ R185, R8, UR15, -R194.reuse ;  /* 0x0000000f08b97c23 */ /* 0x100fe200080108c2 */
[----:B------:R-:W-:Y:S01]  /*38c0*/  @P4 ISETP.GE.AND P4, PT, R182, UR5, PT ;  /* 0x00000005b6004c0c */ /* 0x000fe2000bf86270 */
[----:B------:R-:W-:Y:S01]  /*38d0*/  FFMA.FTZ R182, R5, UR15, -R194 ;  /* 0x0000000f05b67c23 */ /* 0x000fe200080108c2 */
[----:B------:R-:W-:Y:S02]  /*38e0*/  @P5 FSEL R10, R10, -INF , !P6 ;  /* 0xff8000000a0a5808 */ /* 0x000fe40007000000 */
[----:B------:R-:W-:Y:S01]  /*38f0*/  FSETP.NEU.FTZ.AND P6, PT, R240, -INF , PT ;  /* 0xff800000f000780b */ /* 0x000fe20003fdd000 */
[----:B------:R-:W-:Y:S01]  /*3900*/  MUFU.EX2 R185, R185 ;  /* 0x000000b900b97308 */ /* 0x000fe20000000800 */
[----:B------:R-:W-:Y:S02]  /*3910*/  PLOP3.LUT P5, PT, PT, PT, UP1, 0x80, 0x0 ;  /* 0x000000000000781c */ /* 0x000fe40003faf018 */
[----:B------:R-:W-:Y:S01]  /*3920*/  FSEL R196, R196, RZ, P6 ;  /* 0x000000ffc4c47208 */ /* 0x000fe20003000000 */
[C---:B------:R-:W-:Y:S01]  /*3930*/  @P0 VIADD R187, R183.reuse, 0x18 ;  /* 0x00000018b7bb0836 */ /* 0x040fe20000000000 */
[----:B------:R-:W-:Y:S01]  /*3940*/  PLOP3.LUT P0, PT, PT, PT, UP1, 0x80, 0x0 ;  /* 0x000000000000781c */ /* 0x000fe20003f0f018 */
[----:B------:R-:W-:Y:S01]  /*3950*/  @P1 VIADD R189, R183, 0x19 ;  /* 0x00000019b7bd1836 */ /* 0x000fe20000000000 */
[----:B------:R-:W-:Y:S01]  /*3960*/  PLOP3.LUT P1, PT, PT, PT, UP1, 0x80, 0x0 ;  /* 0x000000000000781c */ /* 0x000fe20003f2f018 */
[--C-:B------:R-:W-:Y:S01]  /*3970*/  FFMA.FTZ R188, R6, UR15, -R196.reuse ;  /* 0x0000000f06bc7c23 */ /* 0x100fe200080108c4 */
[----:B------:R-:W-:Y:S01]  /*3980*/  PLOP3.LUT P6, PT, PT, PT, UP1, 0x80, 0x0 ;  /* 0x000000000000781c */ /* 0x000fe20003fcf018 */
[----:B------:R-:W-:Y:S01]  /*3990*/  FFMA.FTZ R184, R7, UR15, -R196 ;  /* 0x0000000f07b87c23 */ /* 0x000fe200080108c4 */
[----:B------:R-:W-:Y:S01]  /*39a0*/  @P3 ISETP.GE.AND P3, PT, R181, UR5, PT ;  /* 0x00000005b5003c0c */ /* 0x000fe2000bf66270 */
[----:B------:R1:W-:Y:S01]  /*39b0*/  MUFU.EX2 R183, R188 ;  /* 0x000000bc00b77308 */ /* 0x0003e20000000800 */
[----:B------:R-:W-:Y:S01]  /*39c0*/  FFMA.FTZ R181, R4, UR15, -R194 ;  /* 0x0000000f04b57c23 */ /* 0x000fe200080108c2 */
[----:B------:R-:W-:Y:S01]  /*39d0*/  @P5 ISETP.GE.AND P5, PT, R187, UR5, PT ;  /* 0x00000005bb005c0c */ /* 0x000fe2000bfa6270 */
[----:B------:R-:W-:Y:S03]  /*39e0*/  FFMA.FTZ R187, R10, UR15, -R196 ;  /* 0x0000000f0abb7c23 */ /* 0x000fe600080108c4 */
[----:B------:R-:W-:Y:S02]  /*39f0*/  @P0 FSEL R9, R9, -INF , !P2 ;  /* 0xff80000009090808 */ /* 0x000fe40005000000 */
[----:B------:R-:W-:Y:S02]  /*3a00*/  @P1 FSEL R11, R11, -INF , !P2 ;  /* 0xff8000000b0b1808 */ /* 0x000fe40005000000 */
[----:B------:R-:W2:Y:S01]  /*3a10*/  MUFU.EX2 R182, R182 ;  /* 0x000000b600b67308 */ /* 0x000ea20000000800 */
[----:B------:R-:W-:Y:S01]  /*3a20*/  PLOP3.LUT P0, PT, PT, PT, UP1, 0x80, 0x0 ;  /* 0x000000000000781c */ /* 0x000fe20003f0f018 */
[----:B------:R-:W-:Y:S01]  /*3a30*/  FFMA.FTZ R190, R9, UR15, -R194 ;  /* 0x0000000f09be7c23 */ /* 0x000fe200080108c2 */
[----:B------:R-:W-:Y:S02]  /*3a40*/  PLOP3.LUT P1, PT, PT, PT, UP1, 0x80, 0x0 ;  /* 0x000000000000781c */ /* 0x000fe40003f2f018 */
[----:B------:R-:W-:Y:S02]  /*3a50*/  PLOP3.LUT P2, PT, PT, PT, UP1, 0x80, 0x0 ;  /* 0x000000000000781c */ /* 0x000fe40003f4f018 */
[----:B------:R-:W-:Y:S03]  /*3a60*/  @P6 ISETP.GE.AND P6, PT, R189, UR5, PT ;  /* 0x00000005bd006c0c */ /* 0x000fe6000bfc6270 */
[----:B------:R3:W-:Y:S01]  /*3a70*/  MUFU.EX2 R186, R190 ;  /* 0x000000be00ba7308 */ /* 0x0007e20000000800 */
[----:B-1----:R-:W-:Y:S02]  /*3a80*/  LOP3.LUT R188, R250, 0xff, RZ, 0xc0, !PT ;  /* 0x000000fffabc7812 */ /* 0x002fe400078ec0ff */
[----:B------:R-:W-:Y:S02]  /*3a90*/  SHF.R.U32.HI R189, RZ, 0x18, R250 ;  /* 0x00000018ffbd7819 */ /* 0x000fe400000116fa */
[----:B------:R-:W-:Y:S02]  /*3aa0*/  SHF.R.U32.HI R250, RZ, 0x10, R192 ;  /* 0x00000010fffa7819 */ /* 0x000fe400000116c0 */
[----:B------:R-:W-:Y:S03]  /*3ab0*/  @P0 FSEL R12, R12, -INF , !P4 ;  /* 0xff8000000c0c0808 */ /* 0x000fe60006000000 */
[----:B------:R-:W1:Y:S01]  /*3ac0*/  MUFU.EX2 R181, R181 ;  /* 0x000000b500b57308 */ /* 0x000e620000000800 */
[----:B------:R-:W-:Y:S02]  /*3ad0*/  @P1 FSEL R14, R14, -INF , !P4 ;  /* 0xff8000000e0e1808 */ /* 0x000fe40006000000 */
[----:B------:R-:W-:Y:S02]  /*3ae0*/  PLOP3.LUT P0, PT, PT, PT, UP1, 0x80, 0x0 ;  /* 0x000000000000781c */ /* 0x000fe40003f0f018 */
[----:B------:R-:W-:Y:S02]  /*3af0*/  PLOP3.LUT P1, PT, PT, PT, UP1, 0x80, 0x0 ;  /* 0x000000000000781c */ /* 0x000fe40003f2f018 */
[----:B------:R-:W-:Y:S03]  /*3b00*/  @P2 FSEL R13, R13, -INF , !P3 ;  /* 0xff8000000d0d2808 */ /* 0x000fe60005800000 */
[----:B------:R-:W4:Y:S01]  /*3b10*/  MUFU.EX2 R184, R184 ;  /* 0x000000b800b87308 */ /* 0x000f220000000800 */
[----:B------:R-:W-:Y:S02]  /*3b20*/  PLOP3.LUT P2, PT, PT, PT, UP1, 0x80, 0x0 ;  /* 0x000000000000781c */ /* 0x000fe40003f4f018 */
[----:B------:R-:W-:Y:S01]  /*3b30*/  LOP3.LUT R192, R191, 0xffff, RZ, 0xc0, !PT ;  /* 0x0000ffffbfc07812 */ /* 0x000fe200078ec0ff */
[----:B------:R-:W-:Y:S01]  /*3b40*/  FFMA.FTZ R252, R13, UR15, -R194 ;  /* 0x0000000f0dfc7c23 */ /* 0x000fe200080108c2 */
[--C-:B---3--:R-:W-:Y:S02]  /*3b50*/  SHF.R.U32.HI R190, RZ, 0x10, R191.reuse ;  /* 0x00000010ffbe7819 */ /* 0x108fe400000116bf */
[----:B------:R-:W-:Y:S03]  /*3b60*/  SHF.R.U32.HI R192, RZ, 0x8, R192 ;  /* 0x00000008ffc07819 */ /* 0x000fe600000116c0 */
[----:B------:R-:W3:Y:S01]  /*3b70*/  MUFU.EX2 R187, R187 ;  /* 0x000000bb00bb7308 */ /* 0x000ee20000000800 */
[----:B------:R-:W-:Y:S02]  /*3b80*/  @P0 FSEL R15, R15, -INF , !P3 ;  /* 0xff8000000f0f0808 */ /* 0x000fe40005800000 */
[----:B------:R-:W-:Y:S02]  /*3b90*/  @P1 FSEL R16, R16, -INF , !P5 ;  /* 0xff80000010101808 */ /* 0x000fe40006800000 */
[----:B------:R-:W-:Y:S02]  /*3ba0*/  PLOP3.LUT P0, PT, PT, PT, UP1, 0x80, 0x0 ;  /* 0x000000000000781c */ /* 0x000fe40003f0f018 */
[----:B------:R-:W-:Y:S02]  /*3bb0*/  PLOP3.LUT P1, PT, PT, PT, UP1, 0x80, 0x0 ;  /* 0x000000000000781c */ /* 0x000fe40003f2f018 */
[----:B------:R-:W-:Y:S02]  /*3bc0*/  LOP3.LUT R192, R192, 0xffff, RZ, 0xc0, !PT ;  /* 0x0000ffffc0c07812 */ /* 0x000fe400078ec0ff */
[----:B------:R-:W-:Y:S02]  /*3bd0*/  @P2 FSEL R18, R18, -INF , !P5 ;  /* 0xff80000012122808 */ /* 0x000fe40006800000 */
[----:B------:R-:W-:Y:S02]  /*3be0*/  ISETP.LE.U32.AND P2, PT, R192, UR16, PT ;  /* 0x00000010c0007c0c */ /* 0x000fe4000bf43070 */
[----:B------:R-:W-:Y:S02]  /*3bf0*/  ISETP.LE.U32.AND P5, PT, R251, UR16, PT ;  /* 0x00000010fb007c0c */ /* 0x000fe4000bfa3070 */
[----:B------:R-:W-:Y:S02]  /*3c00*/  SHF.R.U32.HI R192, RZ, 0x18, R191 ;  /* 0x00000018ffc07819 */ /* 0x000fe400000116bf */
[----:B------:R-:W-:Y:S02]  /*3c10*/  LOP3.LUT R251, R190, 0xff, RZ, 0xc0, !PT ;  /* 0x000000ffbefb7812 */ /* 0x000fe400078ec0ff */
[----:B------:R-:W-:Y:S01]  /*3c20*/  @P0 FSEL R17, R17, -INF , !P6 ;  /* 0xff80000011110808 */ /* 0x000fe20007000000 */
[----:B------:R-:W-:Y:S01]  /*3c30*/  MUFU.EX2 R190, R252 ;  /* 0x000000fc00be7308 */ /* 0x000fe20000000800 */
[----:B------:R-:W-:Y:S02]  /*3c40*/  @P1 FSEL R19, R19, -INF , !P6 ;  /* 0xff80000013131808 */ /* 0x000fe40007000000 */
[----:B------:R-:W-:Y:S01]  /*3c50*/  ISETP.LE.U32.AND P6, PT, R192, UR16, PT ;  /* 0x00000010c0007c0c */ /* 0x000fe2000bfc3070 */
[----:B--2---:R-:W-:Y:S01]  /*3c60*/  @!P2 FADD.FTZ R182, -R182, -RZ ;  /* 0x800000ffb6b6a221 */ /* 0x004fe20000010100 */
[----:B------:R-:W-:Y:S01]  /*3c70*/  ISETP.LE.U32.AND P0, PT, R251, UR16, PT ;  /* 0x00000010fb007c0c */ /* 0x000fe2000bf03070 */
[----:B-1----:R-:W-:Y:S01]  /*3c80*/  @!P5 FADD.FTZ R181, -R181, -RZ ;  /* 0x800000ffb5b5d221 */ /* 0x002fe20000010100 */
[----:B------:R-:W-:Y:S01]  /*3c90*/  ISETP.LE.U32.AND P4, PT, R188, UR16, PT ;  /* 0x00000010bc007c0c */ /* 0x000fe2000bf83070 */
[--C-:B------:R-:W-:Y:S01]  /*3ca0*/  FFMA.FTZ R188, R11, UR15, -R196.reuse ;  /* 0x0000000f0bbc7c23 */ /* 0x100fe200080108c4 */
[----:B------:R-:W-:Y:S01]  /*3cb0*/  ISETP.LE.U32.AND P2, PT, R213, UR16, PT ;  /* 0x00000010d5007c0c */ /* 0x000fe2000bf43070 */
[--C-:B------:R-:W-:Y:S01]  /*3cc0*/  FFMA.FTZ R192, R15, UR15, -R196.reuse ;  /* 0x0000000f0fc07c23 */ /* 0x100fe200080108c4 */
[----:B------:R-:W-:Y:S01]  /*3cd0*/  ISETP.LE.U32.AND P5, PT, R193, UR16, PT ;  /* 0x00000010c1007c0c */ /* 0x000fe2000bfa3070 */
[----:B------:R-:W-:Y:S01]  /*3ce0*/  FFMA.FTZ R251, R14, UR15, -R196 ;  /* 0x0000000f0efb7c23 */ /* 0x000fe200080108c4 */
[----:B------:R-:W-:Y:S01]  /*3cf0*/  LOP3.LUT R250, R250, 0xff, RZ, 0xc0, !PT ;  /* 0x000000fffafa7812 */ /* 0x000fe200078ec0ff */
[----:B------:R-:W1:Y:S01]  /*3d00*/  MUFU.EX2 R188, R188 ;  /* 0x000000bc00bc7308 */ /* 0x000e620000000800 */
[----:B------:R-:W-:Y:S01]  /*3d10*/  LOP3.LUT R193, R195, 0xff, RZ, 0xc0, !PT ;  /* 0x000000ffc3c17812 */ /* 0x000fe200078ec0ff */
[----:B----4-:R-:W-:Y:S01]  /*3d20*/  @!P6 FADD.FTZ R184, -R184, -RZ ;  /* 0x800000ffb8b8e221 */ /* 0x010fe20000010100 */
[----:B------:R-:W-:Y:S01]  /*3d30*/  ISETP.LE.U32.AND P1, PT, R199, UR16, PT ;  /* 0x00000010c7007c0c */ /* 0x000fe2000bf23070 */
[--C-:B------:R-:W-:Y:S01]  /*3d40*/  FFMA.FTZ R199, R16, UR15, -R194.reuse ;  /* 0x0000000f10c77c23 */ /* 0x100fe200080108c2 */
[----:B------:R-:W-:Y:S01]  /*3d50*/  @!P0 FADD.FTZ R183, -R183, -RZ ;  /* 0x800000ffb7b78221 */ /* 0x000fe20000010100 */
[----:B------:R-:W-:Y:S02]  /*3d60*/  ISETP.LE.U32.AND P6, PT, R250, UR16, PT ;  /* 0x00000010fa007c0c */ /* 0x000fe4000bfc3070 */
[----:B------:R-:W-:Y:S01]  /*3d70*/  ISETP.LE.U32.AND P0, PT, R193, UR16, PT ;  /* 0x00000010c1007c0c */ /* 0x000fe2000bf03070 */
[----:B------:R-:W-:Y:S01]  /*3d80*/  @!P2 FADD.FTZ R186, -R186, -RZ ;  /* 0x800000ffbabaa221 */ /* 0x000fe20000010100 */
[----:B------:R-:W-:Y:S01]  /*3d90*/  LOP3.LUT R250, R195, 0xffff, RZ, 0xc0, !PT ;  /* 0x0000ffffc3fa7812 */ /* 0x000fe200078ec0ff */
[----:B------:R2:W-:Y:S01]  /*3da0*/  MUFU.EX2 R193, R199 ;  /* 0x000000c700c17308 */ /* 0x0005e20000000800 */
[----:B------:R-:W-:Y:S01]  /*3db0*/  ISETP.LE.U32.AND P3, PT, R189, UR16, PT ;  /* 0x00000010bd007c0c */ /* 0x000fe2000bf63070 */
[----:B------:R-:W-:Y:S01]  /*3dc0*/  FFMA.FTZ R189, R12, UR15, -R194 ;  /* 0x0000000f0cbd7c23 */ /* 0x000fe200080108c2 */
[----:B------:R-:W-:Y:S01]  /*3dd0*/  SHF.R.U32.HI R250, RZ, 0x8, R250 ;  /* 0x00000008fffa7819 */ /* 0x000fe200000116fa */
[----:B------:R-:W-:Y:S01]  /*3de0*/  FFMA.FTZ R194, R17, UR15, -R194 ;  /* 0x0000000f11c27c23 */ /* 0x000fe200080108c2 */
[----:B------:R-:W-:Y:S01]  /*3df0*/  ISETP.LE.U32.AND P2, PT, R198, UR16, PT ;  /* 0x00000010c6007c0c */ /* 0x000fe2000bf43070 */
[----:B------:R-:W-:Y:S01]  /*3e00*/  @!P1 FADD.FTZ R185, -R185, -RZ ;  /* 0x800000ffb9b99221 */ /* 0x000fe20000010100 */
[----:B------:R-:W-:Y:S01]  /*3e10*/  LOP3.LUT R250, R250, 0xffff, RZ, 0xc0, !PT ;  /* 0x0000fffffafa7812 */ /* 0x000fe200078ec0ff */
[----:B---3--:R-:W-:Y:S01]  /*3e20*/  @!P6 FADD.FTZ R187, -R187, -RZ ;  /* 0x800000ffbbbbe221 */ /* 0x008fe20000010100 */
[--C-:B------:R-:W-:Y:S01]  /*3e30*/  SHF.R.U32.HI R198, RZ, 0x10, R195.reuse ;  /* 0x00000010ffc67819 */ /* 0x100fe200000116c3 */
[----:B------:R-:W3:Y:S01]  /*3e40*/  MUFU.EX2 R189, R189 ;  /* 0x000000bd00bd7308 */ /* 0x000ee20000000800 */
[----:B------:R-:W-:Y:S01]  /*3e50*/  ISETP.LE.U32.AND P6, PT, R250, UR16, PT ;  /* 0x00000010fa007c0c */ /* 0x000fe2000bfc3070 */
[----:B-1----:R-:W-:Y:S01]  /*3e60*/  @!P5 FADD.FTZ R188, -R188, -RZ ;  /* 0x800000ffbcbcd221 */ /* 0x002fe20000010100 */
[----:B------:R-:W-:Y:S02]  /*3e70*/  LOP3.LUT R198, R198, 0xff, RZ, 0xc0, !PT ;  /* 0x000000ffc6c67812 */ /* 0x000fe400078ec0ff */
[----:B------:R-:W-:Y:S02]  /*3e80*/  F2FP.RELU.BF16.F32.PACK_AB R252, R182, R181 ;  /* 0x000000b5b6fc723e */ /* 0x000fe400000018ff */
[----:B------:R-:W-:Y:S01]  /*3e90*/  F2FP.RELU.BF16.F32.PACK_AB R250, R184, R183 ;  /* 0x000000b7b8fa723e */ /* 0x000fe200000018ff */
[--C-:B--2---:R-:W-:Y:S01]  /*3ea0*/  FFMA.FTZ R199, R18, UR15, -R196.reuse ;  /* 0x0000000f12c77c23 */ /* 0x104fe200080108c4 */
[----:B------:R-:W-:Y:S01]  /*3eb0*/  ISETP.LE.U32.AND P5, PT, R198, UR16, PT ;  /* 0x00000010c6007c0c */ /* 0x000fe2000bfa3070 */
[----:B------:R1:W-:Y:S01]  /*3ec0*/  STS [R229+0x12000], R252 ;  /* 0x012000fce5007388 */ /* 0x0003e20000000800 */
[----:B------:R-:W-:Y:S01]  /*3ed0*/  F2FP.RELU.BF16.F32.PACK_AB R198, R186, R185 ;  /* 0x000000b9bac6723e */ /* 0x000fe200000018ff */
[----:B------:R-:W-:Y:S01]  /*3ee0*/  FFMA.FTZ R196, R19, UR15, -R196 ;  /* 0x0000000f13c47c23 */ /* 0x000fe200080108c4 */
[----:B------:R-:W-:Y:S01]  /*3ef0*/  SHF.R.U32.HI R213, RZ, 0x18, R195 ;  /* 0x00000018ffd57819 */ /* 0x000fe200000116c3 */
[----:B------:R2:W-:Y:S01]  /*3f00*/  STS [R229+0x12400], R250 ;  /* 0x012400fae5007388 */ /* 0x0005e20000000800 */
[----:B------:R-:W4:Y:S01]  /*3f10*/  MUFU.EX2 R191, R251 ;  /* 0x000000fb00bf7308 */ /* 0x000f220000000800 */
[----:B------:R-:W-:Y:S01]  /*3f20*/  @!P6 FADD.FTZ R190, -R190, -RZ ;  /* 0x800000ffbebee221 */ /* 0x000fe20000010100 */
[----:B------:R-:W-:Y:S01]  /*3f30*/  ISETP.LE.U32.AND P1, PT, R213, UR16, PT ;  /* 0x00000010d5007c0c */ /* 0x000fe2000bf23070 */
[----:B------:R2:W-:Y:S01]  /*3f40*/  STS [R233+0x12000], R198 ;  /* 0x012000c6e9007388 */ /* 0x0005e20000000800 */
[----:B---3--:R-:W-:Y:S01]  /*3f50*/  @!P0 FADD.FTZ R189, -R189, -RZ ;  /* 0x800000ffbdbd8221 */ /* 0x008fe20000010100 */
[----:B------:R-:W-:Y:S01]  /*3f60*/  ISETP.LE.U32.AND P0, PT, R197, UR16, PT ;  /* 0x00000010c5007c0c */ /* 0x000fe2000bf03070 */
[----:B------:R-:W-:Y:S04]  /*3f70*/  @!P4 FADD.FTZ R193, -R193, -RZ ;  /* 0x800000ffc1c1c221 */ /* 0x000fe80000010100 */
[----:B------:R-:W3:Y:S01]  /*3f80*/  MUFU.EX2 R192, R192 ;  /* 0x000000c000c07308 */ /* 0x000ee20000000800 */
[----:B------:R-:W-:Y:S09]  /*3f90*/  F2FP.RELU.BF16.F32.PACK_AB R197, R190, R189 ;  /* 0x000000bdbec5723e */ /* 0x000ff200000018ff */
[----:B------:R2:W2:Y:S01]  /*3fa0*/  MUFU.EX2 R195, R199 ;  /* 0x000000c700c37308 */ /* 0x0004a20000000800 */
[----:B----4-:R-:W-:Y:S09]  /*3fb0*/  @!P5 FADD.FTZ R191, -R191, -RZ ;  /* 0x800000ffbfbfd221 */ /* 0x010ff20000010100 */
[----:B------:R-:W4:Y:S01]  /*3fc0*/  MUFU.EX2 R194, R194 ;  /* 0x000000c200c27308 */ /* 0x000f220000000800 */
[----:B---3--:R-:W-:Y:S01]  /*3fd0*/  @!P1 FADD.FTZ R192, -R192, -RZ ;  /* 0x800000ffc0c09221 */ /* 0x008fe20000010100 */
[----:B------:R-:W-:Y:S04]  /*3fe0*/  FSETP.GE.FTZ.AND P1, PT, R182, RZ, PT ;  /* 0x000000ffb600720b */ /* 0x000fe80003f36000 */
[----:B-1----:R-:W-:Y:S04]  /*3ff0*/  F2FP.RELU.BF16.F32.PACK_AB R252, R192, R191 ;  /* 0x000000bfc0fc723e */ /* 0x002fe800000018ff */
[----:B------:R-:W1:Y:S01]  /*4000*/  MUFU.EX2 R196, R196 ;  /* 0x000000c400c47308 */ /* 0x000e620000000800 */
[----:B--2---:R-:W-:Y:S01]  /*4010*/  F2FP.RELU.BF16.F32.PACK_AB R199, R188, R187 ;  /* 0x000000bbbcc7723e */ /* 0x004fe200000018ff */
[----:B------:R-:W-:Y:S01]  /*4020*/  @!P2 FADD.FTZ R195, -R195, -RZ ;  /* 0x800000ffc3c3a221 */ /* 0x000fe20000010100 */
[----:B------:R-:W-:Y:S03]  /*4030*/  FSETP.GE.FTZ.AND P2, PT, R181, RZ, PT ;  /* 0x000000ffb500720b */ /* 0x000fe60003f56000 */
[----:B------:R-:W-:Y:S01]  /*4040*/  STS [R233+0x12400], R199 ;  /* 0x012400c7e9007388 */ /* 0x000fe20000000800 */
[----:B----4-:R-:W-:Y:S03]  /*4050*/  @!P0 FADD.FTZ R194, -R194, -RZ ;  /* 0x800000ffc2c28221 */ /* 0x010fe60000010100 */
[----:B------:R-:W-:Y:S01]  /*4060*/  STS [R231+0x12000], R197 ;  /* 0x012000c5e7007388 */ /* 0x000fe20000000800 */
[----:B------:R-:W-:Y:S02]  /*4070*/  FSETP.GE.FTZ.AND P0, PT, R185, RZ, PT ;  /* 0x000000ffb900720b */ /* 0x000fe40003f16000 */
[----:B------:R-:W-:Y:S01]  /*4080*/  F2FP.RELU.BF16.F32.PACK_AB R250, R194, R193 ;  /* 0x000000c1c2fa723e */ /* 0x000fe200000018ff */
[----:B------:R-:W-:Y:S01]  /*4090*/  STS [R231+0x12400], R252 ;  /* 0x012400fce7007388 */ /* 0x000fe20000000800 */
[----:B-1----:R-:W-:Y:S01]  /*40a0*/  @!P3 FADD.FTZ R196, -R196, -RZ ;  /* 0x800000ffc4c4b221 */ /* 0x002fe20000010100 */
[----:B------:R-:W-:Y:S02]  /*40b0*/  FSETP.GE.FTZ.AND P3, PT, R183, RZ, PT ;  /* 0x000000ffb700720b */ /* 0x000fe40003f76000 */
[----:B------:R-:W-:Y:S02]  /*40c0*/  STS [R237+0x12000], R250 ;  /* 0x012000faed007388 */ /* 0x000fe40000000800 */
[----:B------:R-:W-:Y:S05]  /*40d0*/  F2FP.RELU.BF16.F32.PACK_AB R198, R196, R195 ;  /* 0x000000c3c4c6723e */ /* 0x000fea00000018ff */
        /* <DEDUP_REMOVED lines=42> */
[C---:B------:R-:W-:Y:S04]  /*4380*/  FADD.FTZ R199, -R180.reuse, R5 ;  /* 0x00000005b4c77221 */ /* 0x040fe80000010100 */
[-C--:B------:R-:W-:Y:S01]  /*4390*/  FSEL R198, R197, R180.reuse, P2 ;  /* 0x000000b4c5c67208 */ /* 0x080fe20001000000 */
[C---:B------:R-:W-:Y:S01]  /*43a0*/  FADD.FTZ R213, -R180.reuse, R8 ;  /* 0x00000008b4d57221 */ /* 0x040fe20000010100 */
[----:B------:R-:W-:Y:S02]  /*43b0*/  FSEL R199, R199, R180, P1 ;  /* 0x000000b4c7c77208 */ /* 0x000fe40000800000 */
[----:B------:R-:W-:Y:S01]  /*43c0*/  FSETP.GE.FTZ.AND P2, PT, R189, RZ, PT ;  /* 0x000000ffbd00720b */ /* 0x000fe20003f56000 */
[----:B------:R-:W-:Y:S01]  /*43d0*/  FMUL.FTZ R198, R181, R198 ;  /* 0x000000c6b5c67220 */ /* 0x000fe20000410000 */
[----:B------:R-:W-:Y:S01]  /*43e0*/  FSEL R250, R213, R180, P0 ;  /* 0x000000b4d5fa7208 */ /* 0x000fe20000000000 */
[----:B------:R-:W-:Y:S01]  /*43f0*/  FADD.FTZ R181, -R180, R9 ;  /* 0x00000009b4b57221 */ /* 0x000fe20000010100 */
[----:B------:R-:W-:Y:S01]  /*4400*/  FSETP.GE.FTZ.AND P0, PT, R186, RZ, PT ;  /* 0x000000ffba00720b */ /* 0x000fe20003f16000 */
[----:B------:R-:W-:Y:S01]  /*4410*/  FADD.FTZ R197, -R180, R13 ;  /* 0x0000000db4c57221 */ /* 0x000fe20000010100 */
[----:B------:R-:W-:Y:S01]  /*4420*/  FSETP.GE.FTZ.AND P1, PT, R190, RZ, PT ;  /* 0x000000ffbe00720b */ /* 0x000fe20003f36000 */
[----:B------:R-:W-:Y:S01]  /*4430*/  FMUL.FTZ R250, R185, R250 ;  /* 0x000000fab9fa7220 */ /* 0x000fe20000410000 */
[-C--:B------:R-:W-:Y:S01]  /*4440*/  FSEL R181, R181, R180.reuse, P0 ;  /* 0x000000b4b5b57208 */ /* 0x080fe20000000000 */
[----:B------:R-:W-:Y:S01]  /*4450*/  FADD.FTZ R185, -R180, R12 ;  /* 0x0000000cb4b97221 */ /* 0x000fe20000010100 */
[----:B------:R-:W-:Y:S01]  /*4460*/  FSETP.GE.FTZ.AND P0, PT, R194, RZ, PT ;  /* 0x000000ffc200720b */ /* 0x000fe20003f16000 */
[----:B------:R-:W-:Y:S01]  /*4470*/  FMUL.FTZ R199, R182, R199 ;  /* 0x000000c7b6c77220 */ /* 0x000fe20000410000 */
[-C--:B------:R-:W-:Y:S01]  /*4480*/  FSEL R197, R197, R180.reuse, P1 ;  /* 0x000000b4c5c57208 */ /* 0x080fe20000800000 */
[----:B------:R-:W-:Y:S01]  /*4490*/  FMUL.FTZ R181, R186, R181 ;  /* 0x000000b5bab57220 */ /* 0x000fe20000410000 */
[----:B------:R-:W-:Y:S01]  /*44a0*/  FSEL R182, R185, R180, P2 ;  /* 0x000000b4b9b67208 */ /* 0x000fe20001000000 */
[----:B------:R-:W-:Y:S01]  /*44b0*/  FADD.FTZ R185, -R180, R16 ;  /* 0x00000010b4b97221 */ /* 0x000fe20000010100 */
[----:B------:R-:W-:Y:S01]  /*44c0*/  FSETP.GE.FTZ.AND P1, PT, R193, RZ, PT ;  /* 0x000000ffc100720b */ /* 0x000fe20003f36000 */
[----:B------:R-:W-:Y:S01]  /*44d0*/  FMUL.FTZ R197, R190, R197 ;  /* 0x000000c5bec57220 */ /* 0x000fe20000410000 */
[----:B------:R-:W-:Y:S01]  /*44e0*/  F2FP.BF16.F32.PACK_AB R250, R181, R250 ;  /* 0x000000fab5fa723e */ /* 0x000fe200000010ff */
[----:B------:R-:W-:Y:S01]  /*44f0*/  FMUL.FTZ R182, R189, R182 ;  /* 0x000000b6bdb67220 */ /* 0x000fe20000410000 */
[----:B------:R-:W-:Y:S01]  /*4500*/  FSEL R186, R185, R180, P1 ;  /* 0x000000b4b9ba7208 */ /* 0x000fe20000800000 */
[----:B------:R-:W-:Y:S01]  /*4510*/  FADD.FTZ R190, -R179, R7 ;  /* 0x00000007b3be7221 */ /* 0x000fe20000010100 */
[----:B------:R-:W-:Y:S01]  /*4520*/  F2FP.BF16.F32.PACK_AB R198, R199, R198 ;  /* 0x000000c6c7c6723e */ /* 0x000fe200000010ff */
[----:B------:R-:W-:Y:S01]  /*4530*/  @P0 FADD.FTZ R180, -R180, R17 ;  /* 0x00000011b4b40221 */ /* 0x000fe20000010100 */
[----:B------:R-:W-:Y:S01]  /*4540*/  PLOP3.LUT P0, PT, PT, PT, UP2, 0x80, 0x0 ;  /* 0x000000000000781c */ /* 0x000fe20003f0f028 */
[----:B------:R-:W-:Y:S01]  /*4550*/  FMUL.FTZ R186, R193, R186 ;  /* 0x000000bac1ba7220 */ /* 0x000fe20000410000 */
[----:B------:R-:W-:Y:S01]  /*4560*/  FSETP.GE.FTZ.AND P2, PT, R184, RZ, PT ;  /* 0x000000ffb800720b */ /* 0x000fe20003f56000 */
[----:B------:R-:W-:Y:S01]  /*4570*/  FMUL.FTZ R181, R194, R180 ;  /* 0x000000b4c2b57220 */ /* 0x000fe20000410000 */
[----:B------:R-:W-:Y:S01]  /*4580*/  F2FP.BF16.F32.PACK_AB R182, R197, R182 ;  /* 0x000000b6c5b6723e */ /* 0x000fe200000010ff */
[----:B------:R-:W-:Y:S08]  /*4590*/  FADD.FTZ R180, -R179, R6 ;  /* 0x00000006b3b47221 */ /* 0x000ff00000010100 */
[----:B------:R-:W-:Y:S05]  /*45a0*/  @!P0 BRA `(.L_x_677) ;  /* 0x0000000000548947 */ /* 0x000fea0003800000 */
        /* <DEDUP_REMOVED lines=21> */
.L_x_677:
[----:B------:R-:W-:Y:S01]  /*4700*/  FADD.FTZ R10, -R179, R10 ;  /* 0x0000000ab30a7221 */ /* 0x000fe20000010100 */
[----:B------:R-:W-:Y:S01]  /*4710*/  FSETP.GE.FTZ.AND P1, PT, R187, RZ, PT ;  /* 0x000000ffbb00720b */ /* 0x000fe20003f36000 */
[C---:B------:R-:W-:Y:S01]  /*4720*/  FADD.FTZ R4, -R179.reuse, R11 ;  /* 0x0000000bb3047221 */ /* 0x040fe20000010100 */
[-C--:B------:R-:W-:Y:S01]  /*4730*/  FSEL R5, R190, R179.reuse, P2 ;  /* 0x000000b3be057208 */ /* 0x080fe20001000000 */
[C---:B------:R-:W-:Y:S01]  /*4740*/  FADD.FTZ R6, -R179.reuse, R15 ;  /* 0x0000000fb3067221 */ /* 0x040fe20000010100 */
[-C--:B------:R-:W-:Y:S01]  /*4750*/  FSEL R10, R10, R179.reuse, P1 ;  /* 0x000000b30a0a7208 */ /* 0x080fe20000800000 */
[C---:B------:R-:W-:Y:S01]  /*4760*/  FADD.FTZ R14, -R179.reuse, R14 ;  /* 0x0000000eb30e7221 */ /* 0x040fe20000010100 */
[----:B------:R-:W-:Y:S01]  /*4770*/  FSEL R180, R180, R179, P3 ;  /* 0x000000b3b4b47208 */ /* 0x000fe20001800000 */
[----:B------:R-:W-:Y:S01]  /*4780*/  FMUL.FTZ R5, R184, R5 ;  /* 0x00000005b8057220 */ /* 0x000fe20000410000 */
[----:B------:R-:W-:Y:S01]  /*4790*/  FSETP.GE.FTZ.AND P2, PT, R188, RZ, PT ;  /* 0x000000ffbc00720b */ /* 0x000fe20003f56000 */
[----:B------:R-:W-:Y:S01]  /*47a0*/  FADD.FTZ R18, -R179, R18 ;  /* 0x00000012b3127221 */ /* 0x000fe20000010100 */
[----:B------:R-:W-:Y:S01]  /*47b0*/  FSETP.GE.FTZ.AND P1, PT, R196, RZ, PT ;  /* 0x000000ffc400720b */ /* 0x000fe20003f36000 */
[----:B------:R-:W-:Y:S01]  /*47c0*/  FMUL.FTZ R180, R183, R180 ;  /* 0x000000b4b7b47220 */ /* 0x000fe20000410000 */
[----:B------:R-:W-:Y:S01]  /*47d0*/  FSEL R7, R4, R179, P2 ;  /* 0x000000b304077208 */ /* 0x000fe20001000000 */
[----:B------:R-:W-:Y:S01]  /*47e0*/  FMUL.FTZ R10, R187, R10 ;  /* 0x0000000abb0a7220 */ /* 0x000fe20000410000 */
[----:B------:R-:W-:Y:S01]  /*47f0*/  FSETP.GE.FTZ.AND P3, PT, R192, RZ, PT ;  /* 0x000000ffc000720b */ /* 0x000fe20003f76000 */
[----:B------:R-:W-:Y:S01]  /*4800*/  STS [R229+0x10000], R198 ;  /* 0x010000c6e5007388 */ /* 0x000fe20000000800 */
[----:B------:R-:W-:Y:S01]  /*4810*/  FSETP.GE.FTZ.AND P4, PT, R191, RZ, PT ;  /* 0x000000ffbf00720b */ /* 0x000fe20003f96000 */
[----:B------:R-:W-:Y:S01]  /*4820*/  FMUL.FTZ R7, R188, R7 ;  /* 0x00000007bc077220 */ /* 0x000fe20000410000 */
[-C--:B------:R-:W-:Y:S02]  /*4830*/  FSEL R9, R6, R179.reuse, P3 ;  /* 0x000000b306097208 */ /* 0x080fe40001800000 */
[----:B------:R-:W-:Y:S02]  /*4840*/  FSEL R14, R14, R179, P4 ;  /* 0x000000b30e0e7208 */ /* 0x000fe40002000000 */
[----:B------:R-:W-:Y:S01]  /*4850*/  FSETP.GE.FTZ.AND P2, PT, R195, RZ, PT ;  /* 0x000000ffc300720b */ /* 0x000fe20003f56000 */
[----:B------:R-:W-:Y:S01]  /*4860*/  FMUL.FTZ R9, R192, R9 ;  /* 0x00000009c0097220 */ /* 0x000fe20000410000 */
[----:B------:R-:W-:Y:S01]  /*4870*/  F2FP.BF16.F32.PACK_AB R180, R5, R180 ;  /* 0x000000b405b4723e */ /* 0x000fe200000010ff */
[----:B------:R-:W-:Y:S01]  /*4880*/  FMUL.FTZ R14, R191, R14 ;  /* 0x0000000ebf0e7220 */ /* 0x000fe20000410000 */
[----:B------:R-:W-:Y:S01]  /*4890*/  FSEL R18, R18, R179, P2 ;  /* 0x000000b312127208 */ /* 0x000fe20001000000 */
[----:B------:R-:W-:Y:S01]  /*48a0*/  @P1 FADD.FTZ R179, -R179, R19 ;  /* 0x00000013b3b31221 */ /* 0x000fe20000010100 */
[----:B------:R-:W-:Y:S01]  /*48b0*/  F2FP.BF16.F32.PACK_AB R52, R7, R10 ;  /* 0x0000000a0734723e */ /* 0x000fe200000010ff */
[----:B------:R-:W-:Y:S01]  /*48c0*/  STS [R229+0x10400], R180 ;  /* 0x010400b4e5007388 */ /* 0x000fe20000000800 */
[----:B------:R-:W-:Y:S01]  /*48d0*/  F2FP.BF16.F32.PACK_AB R60, R9, R14 ;  /* 0x0000000e093c723e */ /* 0x000fe200000010ff */
[----:B------:R-:W-:Y:S01]  /*48e0*/  FMUL.FTZ R18, R195, R18 ;  /* 0x00000012c3127220 */ /* 0x000fe20000410000 */
[----:B------:R-:W-:Y:S01]  /*48f0*/  FMUL.FTZ R179, R196, R179 ;  /* 0x000000b3c4b37220 */ /* 0x000fe20000410000 */
[----:B------:R-:W-:Y:S01]  /*4900*/  STS [R233+0x10000], R250 ;  /* 0x010000fae9007388 */ /* 0x000fe20000000800 */
[----:B------:R-:W-:Y:S02]  /*4910*/  F2FP.BF16.F32.PACK_AB R186, R181, R186 ;  /* 0x000000bab5ba723e */ /* 0x000fe400000010ff */
[----:B------:R-:W-:Y:S01]  /*4920*/  LEA R213, R211, UR4, 0x1 ;  /* 0x00000004d3d57c11 */ /* 0x000fe2000f8e08ff */
[----:B------:R-:W-:Y:S01]  /*4930*/  STS [R233+0x10400], R52 ;  /* 0x01040034e9007388 */ /* 0x000fe20000000800 */
[----:B------:R-:W-:Y:S03]  /*4940*/  F2FP.BF16.F32.PACK_AB R100, R179, R18 ;  /* 0x00000012b364723e */ /* 0x000fe600000010ff */
[----:B------:R-:W-:Y:S04]  /*4950*/  STS [R231+0x10000], R182 ;  /* 0x010000b6e7007388 */ /* 0x000fe80000000800 */
[----:B------:R-:W-:Y:S04]  /*4960*/  STS [R231+0x10400], R60 ;  /* 0x0104003ce7007388 */ /* 0x000fe80000000800 */
[----:B------:R-:W-:Y:S04]  /*4970*/  STS [R237+0x10000], R186 ;  /* 0x010000baed007388 */ /* 0x000fe80000000800 */
[----:B------:R-:W-:Y:S01]  /*4980*/  STS [R237+0x10400], R100 ;  /* 0x01040064ed007388 */ /* 0x000fe20000000800 */
[----:B------:R-:W-:Y:S06]  /*4990*/  BAR.SYNC.DEFER_BLOCKING 0x0 ;  /* 0x0000000000007b1d */ /* 0x000fec0000010000 */
[----:B------:R-:W-:Y:S04]  /*49a0*/  LDSM.16.MT88.4 R4, [R210+0x12000] ;  /* 0x01200000d204783b */ /* 0x000fe80000004200 */
[----:B------:R-:W2:Y:S04]  /*49b0*/  LDSM.16.MT88.4 R8, [R213+0x8000] ;  /* 0x00800000d508783b */ /* 0x000ea80000004200 */
[----:B-1----:R-:W1:Y:S04]  /*49c0*/  LDSM.16.MT88.4 R12, [R0+0x12000] ;  /* 0x01200000000c783b */ /* 0x002e680000004200 */
[----:B------:R-:W3:Y:S04]  /*49d0*/  LDSM.16.MT88.4 R16, [R213+0xa000] ;  /* 0x00a00000d510783b */ /* 0x000ee80000004200 */
[----:B------:R-:W-:Y:S04]  /*49e0*/  LDSM.16.MT88.4 R52, [R210+0x12800] ;  /* 0x01280000d234783b */ /* 0x000fe80000004200 */
[----:B------:R-:W4:Y:S04]  /*49f0*/  LDSM.16.MT88.4 R56, [R213+0x8800] ;  /* 0x00880000d538783b */ /* 0x000f280000004200 */
[----:B------:R-:W5:Y:S04]  /*4a00*/  LDSM.16.MT88.4 R60, [R0+0x12800] ;  /* 0x01280000003c783b */ /* 0x000f680000004200 */
[----:B------:R-:W5:Y:S01]  /*4a10*/  LDSM.16.MT88.4 R64, [R213+0xa800] ;  /* 0x00a80000d540783b */ /* 0x000f620000004200 */
[-C--:B--2---:R-:W-:Y:S06]  /*4a20*/  HMMA.16816.F32.BF16 R20, R4, R8.reuse, R20 ;  /* 0x000000080414723c */ /* 0x084fec0000041814 */
[C---:B-1----:R-:W-:Y:S06]  /*4a30*/  HMMA.16816.F32.BF16 R24, R12.reuse, R8, R24 ;  /* 0x000000080c18723c */ /* 0x042fec0000041818 */
        /* <DEDUP_REMOVED lines=61> */
.L_x_678:
[----:B------:R-:W-:Y:S01]  /*4e10*/  LDSM.16.M88.4 R64, [R209] ;  /* 0x00000000d140783b */ /* 0x000fe20000000200 */
[----:B------:R-:W-:Y:S03]  /*4e20*/  @UP2 UIADD3 UR17, UP0, UR10, -0x100, URZ ;  /* 0xffffff000a112890 */ /* 0x000fe6000ff1e03f */
[----:B------:R-:W2:Y:S01]  /*4e30*/  LDSM.16.MT88.4 R16, [R213+0xc000] ;  /* 0x00c00000d510783b */ /* 0x000ea20000004200 */
[----:B------:R-:W-:Y:S03]  /*4e40*/  @UP2 UIADD3.X UR14, UR11, -0x1, URZ, UP0, !UPT ;  /* 0xffffffff0b0e2890 */ /* 0x000fe600087fe43f */
[----:B------:R-:W1:Y:S01]  /*4e50*/  LDSM.16.M88.4 R60, [R209+0x1000] ;  /* 0x00100000d13c783b */ /* 0x000e620000000200 */
[----:B------:R-:W-:Y:S03]  /*4e60*/  @UP2 UMOV UR10, UR17 ;  /* 0x00000011000a2c82 */ /* 0x000fe60008000000 */
[----:B------:R-:W3:Y:S01]  /*4e70*/  LDSM.16.MT88.4 R100, [R213+0xe000] ;  /* 0x00e00000d564783b */ /* 0x000ee20000004200 */
[----:B------:R-:W-:Y:S01]  /*4e80*/  @UP2 UMOV UR11, UR14 ;  /* 0x0000000e000b2c82 */ /* 0x000fe20008000000 */
[----:B------:R-:W-:Y:S02]  /*4e90*/  ULOP3.LUT UR14, UR8, 0x1, URZ, 0xc0, !UPT ;  /* 0x00000001080e7892 */ /* 0x000fe4000f8ec03f */
[----:B------:R-:W-:Y:S02]  /*4ea0*/  LDSM.16.M88.4 R104, [R204] ;  /* 0x00000000cc68783b */ /* 0x000fe40000000200 */
[----:B------:R-:W-:Y:S02]  /*4eb0*/  UISETP.NE.U32.AND UP0, UPT, UR14, 0x1, UPT ;  /* 0x000000010e00788c */ /* 0x000fe4000bf05070 */
[----:B------:R-:W4:Y:S04]  /*4ec0*/  LDSM.16.MT88.4 R108, [R213+0xc800] ;  /* 0x00c80000d56c783b */ /* 0x000f280000004200 */
[----:B------:R-:W4:Y:S04]  /*4ed0*/  LDSM.16.M88.4 R176, [R204+0x1000] ;  /* 0x00100000ccb0783b */ /* 0x000f280000000200 */
[----:B------:R-:W4:Y:S04]  /*4ee0*/  LDSM.16.MT88.4 R180, [R213+0xe800] ;  /* 0x00e80000d5b4783b */ /* 0x000f280000004200 */
[----:B------:R-:W-:Y:S04]  /*4ef0*/  LDSM.16.M88.4 R184, [R202] ;  /* 0x00000000cab8783b */ /* 0x000fe80000000200 */
[----:B------:R-:W4:Y:S04]  /*4f00*/  LDSM.16.MT88.4 R188, [R213+0xd000] ;  /* 0x00d00000d5bc783b */ /* 0x000f280000004200 */
[----:B------:R-:W4:Y:S01]  /*4f10*/  LDSM.16.M88.4 R192, [R202+0x1000] ;  /* 0x00100000cac0783b */ /* 0x000f220000000200 */
[-C--:B--2---:R-:W-:Y:S03]  /*4f20*/  HMMA.16816.F32.BF16 R4, R64, R16.reuse, RZ ;  /* 0x000000104004723c */ /* 0x084fe600000418ff */
[----:B------:R-:W-:Y:S03]  /*4f30*/  LDSM.16.MT88.4 R196, [R213+0xd800] ;  /* 0x00d80000d5c4783b */ /* 0x000fe60000004200 */
        /* <DEDUP_REMOVED lines=16> */
[----:B------:R-:W3:Y:S04]  /*5040*/  LDSM.16.M88.4 R176, [R203+0x1000] ;  /* 0x00100000cbb0783b */ /* 0x000ee80000000200 */
[----:B------:R-:W-:Y:S01]  /*5050*/  @P0 IMAD.WIDE R180, R222, R235, UR10 ;  /* 0x0000000adeb40e25 */ /* 0x000fe2000f8e02eb */
[----:B------:R-:W-:Y:S01]  /*5060*/  HMMA.16816.F32.BF16 R64, R104, R182, R64 ;  /* 0x000000b66840723c */ /* 0x000fe20000041840 */
[----:B------:R-:W4:Y:S04]  /*5070*/  LDSM.16.MT88.4 R104, [R213+0xf800] ;  /* 0x00f80000d568783b */ /* 0x000f280000004200 */
[----:B------:R1:W5:Y:S01]  /*5080*/  @P0 LDG.E R239, desc[UR6][R180.64] ;  /* 0x00000006b4ef0981 */ /* 0x000362000c1e1900 */
[-C--:B------:R-:W-:Y:S03]  /*5090*/  HMMA.16816.F32.BF16 R4, R184, R188.reuse, R4 ;  /* 0x000000bcb804723c */ /* 0x080fe60000041804 */
[----:B------:R2:W5:Y:S03]  /*50a0*/  @P0 LDG.E R240, desc[UR6][R180.64+0x20] ;  /* 0x00002006b4f00981 */ /* 0x000566000c1e1900 */
[C---:B------:R-:W-:Y:S06]  /*50b0*/  HMMA.16816.F32.BF16 R8, R192.reuse, R188, R8 ;  /* 0x000000bcc008723c */ /* 0x040fec0000041808 */
[-C--:B------:R-:W-:Y:S06]  /*50c0*/  HMMA.16816.F32.BF16 R12, R192, R190.reuse, R12 ;  /* 0x000000bec00c723c */ /* 0x080fec000004180c */
[C---:B------:R-:W-:Y:S06]  /*50d0*/  HMMA.16816.F32.BF16 R16, R184.reuse, R190, R16 ;  /* 0x000000beb810723c */ /* 0x040fec0000041810 */
[-C--:B-1----:R-:W-:Y:S06]  /*50e0*/  HMMA.16816.F32.BF16 R52, R184, R100.reuse, R52 ;  /* 0x00000064b834723c */ /* 0x082fec0000041834 */
[C---:B------:R-:W-:Y:S06]  /*50f0*/  HMMA.16816.F32.BF16 R56, R192.reuse, R100, R56 ;  /* 0x00000064c038723c */ /* 0x040fec0000041838 */
[-C--:B------:R-:W-:Y:S01]  /*5100*/  HMMA.16816.F32.BF16 R60, R192, R102.reuse, R60 ;  /* 0x00000066c03c723c */ /* 0x080fe2000004183c */
[----:B------:R-:W-:Y:S05]  /*5110*/  IMAD.U32 R101, RZ, RZ, UR13 ;  /* 0x0000000dff657e24 */ /* 0x000fea000f8e00ff */
[----:B------:R-:W-:Y:S06]  /*5120*/  HMMA.16816.F32.BF16 R64, R184, R102, R64 ;  /* 0x00000066b840723c */ /* 0x000fec0000041840 */
[-C--:B--2---:R-:W-:Y:S05]  /*5130*/  HMMA.16816.F32.BF16 R4, R108, R196.reuse, R4 ;  /* 0x000000c46c04723c */ /* 0x084fea0000041804 */
[-C--:B------:R-:W-:Y:S01]  /*5140*/  LEA R102, P1, R101, R242.reuse, 0x2 ;  /* 0x000000f265667211 */ /* 0x080fe200078210ff */
[C---:B---3--:R-:W-:Y:S01]  /*5150*/  HMMA.16816.F32.BF16 R8, R176.reuse, R196, R8 ;  /* 0x000000c4b008723c */ /* 0x048fe20000041808 */
[----:B------:R-:W-:Y:S05]  /*5160*/  IMAD.U32 R101, RZ, RZ, UR39 ;  /* 0x00000027ff657e24 */ /* 0x000fea000f8e00ff */
[-C--:B------:R-:W-:Y:S06]  /*5170*/  HMMA.16816.F32.BF16 R12, R176, R198.reuse, R12 ;  /* 0x000000c6b00c723c */ /* 0x080fec000004180c */
[C---:B------:R-:W-:Y:S05]  /*5180*/  HMMA.16816.F32.BF16 R16, R108.reuse, R198, R16 ;  /* 0x000000c66c10723c */ /* 0x040fea0000041810 */
[----:B------:R-:W-:Y:S01]  /*5190*/  REDG.E.ADD.F32.FTZ.RN.STRONG.GPU desc[UR6][R242.64], R4 ;  /* 0x00000004f20079a6 */ /* 0x000fe2000c10f386 */
[-C--:B----4-:R-:W-:Y:S06]  /*51a0*/  HMMA.16816.F32.BF16 R52, R108, R104.reuse, R52 ;  /* 0x000000686c34723c */ /* 0x090fec0000041834 */
[C---:B------:R-:W-:Y:S06]  /*51b0*/  HMMA.16816.F32.BF16 R56, R176.reuse, R104, R56 ;  /* 0x00000068b038723c */ /* 0x040fec0000041838 */
[-C--:B------:R-:W-:Y:S01]  /*51c0*/  HMMA.16816.F32.BF16 R60, R176, R106.reuse, R60 ;  /* 0x0000006ab03c723c */ /* 0x080fe2000004183c */
[----:B------:R-:W-:Y:S05]  /*51d0*/  IMAD.U32 R105, RZ, RZ, UR13 ;  /* 0x0000000dff697e24 */ /* 0x000fea000f8e00ff */
[----:B------:R-:W-:Y:S01]  /*51e0*/  HMMA.16816.F32.BF16 R64, R108, R106, R64 ;  /* 0x0000006a6c40723c */ /* 0x000fe20000041840 */
[----:B------:R-:W-:Y:S04]  /*51f0*/  IMAD.U32 R177, RZ, RZ, UR18 ;  /* 0x00000012ffb17e24 */ /* 0x000fe8000f8e00ff */
[-C--:B------:R-:W-:Y:S01]  /*5200*/  LEA.HI.X.SX32 R103, R105, R243.reuse, 0x2, P1 ;  /* 0x000000f369677211 */ /* 0x080fe200008f16ff */
[----:B------:R-:W-:Y:S02]  /*5210*/  IMAD.U32 R105, RZ, RZ, UR18 ;  /* 0x00000012ff697e24 */ /* 0x000fe4000f8e00ff */
[----:B------:R-:W-:Y:S02]  /*5220*/  IMAD.U32 R107, RZ, RZ, UR40 ;  /* 0x00000028ff6b7e24 */ /* 0x000fe4000f8e00ff */
[----:B------:R1:W-:Y:S01]  /*5230*/  REDG.E.ADD.F32.FTZ.RN.STRONG.GPU desc[UR6][R102.64], R5 ;  /* 0x00000005660079a6 */ /* 0x0003e2000c10f386 */
[-C--:B------:R-:W-:Y:S01]  /*5240*/  LEA R106, P0, R105, R242.reuse, 0x2 ;  /* 0x000000f2696a7211 */ /* 0x080fe200078010ff */
[----:B------:R-:W-:Y:S01]  /*5250*/  IMAD.U32 R111, RZ, RZ, UR41 ;  /* 0x00000029ff6f7e24 */ /* 0x000fe2000f8e00ff */
[-C--:B------:R-:W-:Y:S01]  /*5260*/  LEA R104, P1, R107, R242.reuse, 0x2 ;  /* 0x000000f26b687211 */ /* 0x080fe200078210ff */
[----:B------:R-:W-:Y:S01]  /*5270*/  IMAD.U32 R109, RZ, RZ, UR41 ;  /* 0x00000029ff6d7e24 */ /* 0x000fe2000f8e00ff */
        /* <DEDUP_REMOVED lines=8> */
[-C--:B------:R-:W-:Y:S01]  /*5300*/  LEA.HI.X.SX32 R105, R105, R243.reuse, 0x2, P1 ;  /* 0x000000f369697211 */ /* 0x080fe200008f16ff */
[----:B------:R-:W-:Y:S02]  /*5310*/  IMAD.U32 R179, RZ, RZ, UR37 ;  /* 0x00000025ffb37e24 */ /* 0x000fe4000f8e00ff */
[----:B------:R3:W-:Y:S04]  /*5320*/  REDG.E.ADD.F32.FTZ.RN.STRONG.GPU desc[UR6][R100.64], R7 ;  /* 0x00000007640079a6 */ /* 0x0007e8000c10f386 */
[----:B------:R4:W-:Y:S01]  /*5330*/  REDG.E.ADD.F32.FTZ.RN.STRONG.GPU desc[UR6][R104.64], R8 ;  /* 0x00000008680079a6 */ /* 0x0009e2000c10f386 */
[----:B-1----:R-:W-:Y:S05]  /*5340*/  IMAD.U32 R5, RZ, RZ, UR39 ;  /* 0x00000027ff057e24 */ /* 0x002fea000f8e00ff */
[-C--:B------:R-:W-:Y:S01]  /*5350*/  LEA.HI.X.SX32 R109, R5, R243.reuse, 0x2, P0 ;  /* 0x000000f3056d7211 */ /* 0x080fe200000f16ff */
[----:B------:R-:W-:Y:S01]  /*5360*/  IMAD.U32 R5, RZ, RZ, UR38 ;  /* 0x00000026ff057e24 */ /* 0x000fe2000f8e00ff */
[-C--:B--2---:R-:W-:Y:S03]  /*5370*/  LEA R106, P0, R111, R242.reuse, 0x2 ;  /* 0x000000f26f6a7211 */ /* 0x084fe600078010ff */
[----:B------:R1:W-:Y:S01]  /*5380*/  REDG.E.ADD.F32.FTZ.RN.STRONG.GPU desc[UR6][R108.64], R9 ;  /* 0x000000096c0079a6 */ /* 0x0003e2000c10f386 */
[-C--:B------:R-:W-:Y:S01]  /*5390*/  LEA R110, P1, R5, R242.reuse, 0x2 ;  /* 0x000000f2056e7211 */ /* 0x080fe200078210ff */
[----:B------:R-:W-:Y:S01]  /*53a0*/  IMAD.U32 R5, RZ, RZ, UR26 ;  /* 0x0000001aff057e24 */ /* 0x000fe2000f8e00ff */
[-C--:B------:R-:W-:Y:S02]  /*53b0*/  LEA.HI.X.SX32 R107, R179, R243.reuse, 0x2, P0 ;  /* 0x000000f3b36b7211 */ /* 0x080fe400000f16ff */
[-C--:B------:R-:W-:Y:S01]  /*53c0*/  LEA.HI.X.SX32 R111, R177, R243.reuse, 0x2, P1 ;  /* 0x000000f3b16f7211 */ /* 0x080fe200008f16ff */
[----:B---3--:R-:W-:Y:S01]  /*53d0*/  IMAD.U32 R7, RZ, RZ, UR25 ;  /* 0x00000019ff077e24 */ /* 0x008fe2000f8e00ff */
[-C--:B------:R-:W-:Y:S01]  /*53e0*/  LEA R6, P1, R5, R242.reuse, 0x2 ;  /* 0x000000f205067211 */ /* 0x080fe200078210ff */
[----:B------:R-:W-:Y:S02]  /*53f0*/  IMAD.U32 R101, RZ, RZ, UR26 ;  /* 0x0000001aff657e24 */ /* 0x000fe4000f8e00ff */
[----:B------:R-:W-:Y:S01]  /*5400*/  REDG.E.ADD.F32.FTZ.RN.STRONG.GPU desc[UR6][R110.64], R10 ;  /* 0x0000000a6e0079a6 */ /* 0x000fe2000c10f386 */
[-C--:B------:R-:W-:Y:S01]  /*5410*/  LEA R176, P0, R7, R242.reuse, 0x2 ;  /* 0x000000f207b07211 */ /* 0x080fe200078010ff */
[----:B------:R-:W-:Y:S01]  /*5420*/  IMAD.U32 R5, RZ, RZ, UR25 ;  /* 0x00000019ff057e24 */ /* 0x000fe2000f8e00ff */
[-C--:B------:R-:W-:Y:S01]  /*5430*/  LEA.HI.X.SX32 R7, R101, R243.reuse, 0x2, P1 ;  /* 0x000000f365077211 */ /* 0x080fe200008f16ff */
[----:B------:R2:W-:Y:S01]  /*5440*/  REDG.E.ADD.F32.FTZ.RN.STRONG.GPU desc[UR6][R106.64], R11 ;  /* 0x0000000b6a0079a6 */ /* 0x0005e2000c10f386 */
[----:B------:R-:W-:Y:S02]  /*5450*/  IMAD.U32 R101, RZ, RZ, UR22 ;  /* 0x00000016ff657e24 */ /* 0x000fe4000f8e00ff */
[-C--:B------:R-:W-:Y:S01]  /*5460*/  LEA.HI.X.SX32 R177, R5, R243.reuse, 0x2, P0 ;  /* 0x000000f305b17211 */ /* 0x080fe200000f16ff */
[----:B------:R-:W-:Y:S01]  /*5470*/  REDG.E.ADD.F32.FTZ.RN.STRONG.GPU desc[UR6][R242.64+0x80], R16 ;  /* 0x00008010f20079a6 */ /* 0x000fe2000c10f386 */
[----:B----4-:R-:W-:Y:S01]  /*5480*/  IMAD.U32 R105, RZ, RZ, UR23 ;  /* 0x00000017ff697e24 */ /* 0x010fe2000f8e00ff */
[-C--:B------:R-:W-:Y:S01]  /*5490*/  LEA R8, P1, R101, R242.reuse, 0x2 ;  /* 0x000000f265087211 */ /* 0x080fe200078210ff */
[----:B------:R-:W-:Y:S01]  /*54a0*/  IMAD.U32 R5, RZ, RZ, UR35 ;  /* 0x00000023ff057e24 */ /* 0x000fe2000f8e00ff */
[----:B------:R3:W-:Y:S02]  /*54b0*/  REDG.E.ADD.F32.FTZ.RN.STRONG.GPU desc[UR6][R102.64+0x80], R17 ;  /* 0x00008011660079a6 */ /* 0x0007e4000c10f386 */
[-C--:B------:R-:W-:Y:S01]  /*54c0*/  LEA R4, P2, R105, R242.reuse, 0x2 ;  /* 0x000000f269047211 */ /* 0x080fe200078410ff */
[----:B------:R-:W-:Y:S01]  /*54d0*/  IMAD.U32 R105, RZ, RZ, UR33 ;  /* 0x00000021ff697e24 */ /* 0x000fe2000f8e00ff */
[----:B------:R4:W-:Y:S01]  /*54e0*/  REDG.E.ADD.F32.FTZ.RN.STRONG.GPU desc[UR6][R6.64], R18 ;  /* 0x00000012060079a6 */ /* 0x0009e2000c10f386 */
[----:B-1----:R-:W-:Y:S02]  /*54f0*/  IMAD.U32 R9, RZ, RZ, UR24 ;  /* 0x00000018ff097e24 */ /* 0x002fe4000f8e00ff */
[----:B------:R-:W-:Y:S01]  /*5500*/  IMAD.U32 R109, RZ, RZ, UR24 ;  /* 0x00000018ff6d7e24 */ /* 0x000fe2000f8e00ff */
[----:B------:R1:W-:Y:S02]  /*5510*/  REDG.E.ADD.F32.FTZ.RN.STRONG.GPU desc[UR6][R176.64], R19 ;  /* 0x00000013b00079a6 */ /* 0x0003e4000c10f386 */
[-C--:B------:R-:W-:Y:S01]  /*5520*/  LEA R100, P0, R9, R242.reuse, 0x2 ;  /* 0x000000f209647211 */ /* 0x080fe200078010ff */
[----:B------:R-:W-:Y:S03]  /*5530*/  IMAD.U32 R9, RZ, RZ, UR22 ;  /* 0x00000016ff097e24 */ /* 0x000fe6000f8e00ff */
[-C--:B------:R-:W-:Y:S02]  /*5540*/  LEA.HI.X.SX32 R101, R109, R243.reuse, 0x2, P0 ;  /* 0x000000f36d657211 */ /* 0x080fe400000f16ff */
[-C--:B------:R-:W-:Y:S01]  /*5550*/  LEA.HI.X.SX32 R9, R9, R243.reuse, 0x2, P1 ;  /* 0x000000f309097211 */ /* 0x080fe200008f16ff */
[----:B--2---:R-:W-:Y:S01]  /*5560*/  IMAD.U32 R11, RZ, RZ, UR23 ;  /* 0x00000017ff0b7e24 */ /* 0x004fe2000f8e00ff */
[-C--:B------:R-:W-:Y:S01]  /*5570*/  LEA R106, P0, R5, R242.reuse, 0x2 ;  /* 0x000000f2056a7211 */ /* 0x080fe200078010ff */
[----:B------:R2:W-:Y:S03]  /*5580*/  REDG.E.ADD.F32.FTZ.RN.STRONG.GPU desc[UR6][R100.64], R12 ;  /* 0x0000000c640079a6 */ /* 0x0005e6000c10f386 */
[-C--:B------:R-:W-:Y:S01]  /*5590*/  LEA.HI.X.SX32 R5, R11, R243.reuse, 0x2, P2 ;  /* 0x000000f30b057211 */ /* 0x080fe200010f16ff */
[----:B------:R-:W-:Y:S02]  /*55a0*/  IMAD.U32 R11, RZ, RZ, UR21 ;  /* 0x00000015ff0b7e24 */ /* 0x000fe4000f8e00ff */
[----:B---3--:R-:W-:Y:S02]  /*55b0*/  IMAD.U32 R17, RZ, RZ, UR32 ;  /* 0x00000020ff117e24 */ /* 0x008fe4000f8e00ff */
[----:B------:R3:W-:Y:S01]  /*55c0*/  REDG.E.ADD.F32.FTZ.RN.STRONG.GPU desc[UR6][R4.64], R13 ;  /* 0x0000000d040079a6 */ /* 0x0007e2000c10f386 */
[----:B----4-:R-:W-:Y:S03]  /*55d0*/  IMAD.U32 R7, RZ, RZ, UR35 ;  /* 0x00000023ff077e24 */ /* 0x010fe6000f8e00ff */
[----:B------:R4:W-:Y:S01]  /*55e0*/  REDG.E.ADD.F32.FTZ.RN.STRONG.GPU desc[UR6][R8.64], R14 ;  /* 0x0000000e080079a6 */ /* 0x0009e2000c10f386 */
[----:B-1----:R-:W-:Y:S01]  /*55f0*/  IMAD.U32 R19, RZ, RZ, UR32 ;  /* 0x00000020ff137e24 */ /* 0x002fe2000f8e00ff */
[-C--:B------:R-:W-:Y:S02]  /*5600*/  LEA.HI.X.SX32 R107, R7, R243.reuse, 0x2, P0 ;  /* 0x000000f3076b7211 */ /* 0x080fe400000f16ff */
[----:B------:R-:W-:Y:S02]  /*5610*/  MOV R7, UR33 ;  /* 0x0000002100077c02 */ /* 0x000fe40008000f00 */
[-C--:B------:R-:W-:Y:S01]  /*5620*/  LEA R16, P1, R19, R242.reuse, 0x2 ;  /* 0x000000f213107211 */ /* 0x080fe200078210ff */
[----:B------:R1:W-:Y:S01]  /*5630*/  REDG.E.ADD.F32.FTZ.RN.STRONG.GPU desc[UR6][R106.64], R15 ;  /* 0x0000000f6a0079a6 */ /* 0x0003e2000c10f386 */
[-C--:B------:R-:W-:Y:S01]  /*5640*/  LEA R18, P2, R7, R242.reuse, 0x2 ;  /* 0x000000f207127211 */ /* 0x080fe200078410ff */
[----:B------:R-:W-:Y:S01]  /*5650*/  IMAD.U32 R7, RZ, RZ, UR21 ;  /* 0x00000015ff077e24 */ /* 0x000fe2000f8e00ff */
[-C--:B------:R-:W-:Y:S01]  /*5660*/  LEA.HI.X.SX32 R17, R17, R243.reuse, 0x2, P1 ;  /* 0x000000f311117211 */ /* 0x080fe200008f16ff */
[----:B------:R-:W-:Y:S01]  /*5670*/  REDG.E.ADD.F32.FTZ.RN.STRONG.GPU desc[UR6][R242.64+0x100], R52 ;  /* 0x00010034f20079a6 */ /* 0x000fe2000c10f386 */
[-C--:B------:R-:W-:Y:S02]  /*5680*/  LEA.HI.X.SX32 R19, R105, R243.reuse, 0x2, P2 ;  /* 0x000000f369137211 */ /* 0x080fe400010f16ff */
[-C--:B--2---:R-:W-:Y:S01]  /*5690*/  LEA R100, P0, R11, R242.reuse, 0x2 ;  /* 0x000000f20b647211 */ /* 0x084fe200078010ff */
[----:B------:R2:W-:Y:S01]  /*56a0*/  REDG.E.ADD.F32.FTZ.RN.STRONG.GPU desc[UR6][R102.64+0x100], R53 ;  /* 0x00010035660079a6 */ /* 0x0005e2000c10f386 */
[----:B------:R-:W-:Y:S02]  /*56b0*/  IMAD.U32 R11, RZ, RZ, UR19 ;  /* 0x00000013ff0b7e24 */ /* 0x000fe4000f8e00ff */
[-C--:B------:R-:W-:Y:S01]  /*56c0*/  LEA.HI.X.SX32 R101, R7, R243.reuse, 0x2, P0 ;  /* 0x000000f307657211 */ /* 0x080fe200000f16ff */
[----:B------:R2:W-:Y:S01]  /*56d0*/  REDG.E.ADD.F32.FTZ.RN.STRONG.GPU desc[UR6][R18.64], R54 ;  /* 0x00000036120079a6 */ /* 0x0005e2000c10f386 */
[----:B------:R-:W-:Y:S02]  /*56e0*/  IMAD.U32 R7, RZ, RZ, UR20 ;  /* 0x00000014ff077e24 */ /* 0x000fe4000f8e00ff */
[----:B---3--:R-:W-:Y:S01]  /*56f0*/  IMAD.U32 R13, RZ, RZ, UR19 ;  /* 0x00000013ff0d7e24 */ /* 0x008fe2000f8e00ff */
[----:B------:R3:W-:Y:S01]  /*5700*/  REDG.E.ADD.F32.FTZ.RN.STRONG.GPU desc[UR6][R16.64], R55 ;  /* 0x00000037100079a6 */ /* 0x0007e2000c10f386 */
[----:B------:R-:W-:Y:S01]  /*5710*/  IMAD.U32 R5, RZ, RZ, UR31 ;  /* 0x0000001fff057e24 */ /* 0x000fe2000f8e00ff */
[-C--:B------:R-:W-:Y:S01]  /*5720*/  LEA R12, P2, R7, R242.reuse, 0x2 ;  /* 0x000000f2070c7211 */ /* 0x080fe200078410ff */
[----:B----4-:R-:W-:Y:S01]  /*5730*/  IMAD.U32 R9, RZ, RZ, UR34 ;  /* 0x00000022ff097e24 */ /* 0x010fe2000f8e00ff */
[-C--:B------:R-:W-:Y:S01]  /*5740*/  LEA R10, P1, R13, R242.reuse, 0x2 ;  /* 0x000000f20d0a7211 */ /* 0x080fe200078210ff */
[----:B------:R4:W-:Y:S01]  /*5750*/  REDG.E.ADD.F32.FTZ.RN.STRONG.GPU desc[UR6][R100.64], R56 ;  /* 0x00000038640079a6 */ /* 0x0009e2000c10f386 */
[----:B------:R-:W-:Y:S02]  /*5760*/  IMAD.U32 R7, RZ, RZ, UR34 ;  /* 0x00000022ff077e24 */ /* 0x000fe4000f8e00ff */
[-C--:B------:R-:W-:Y:S02]  /*5770*/  LEA.HI.X.SX32 R11, R11, R243.reuse, 0x2, P1 ;  /* 0x000000f30b0b7211 */ /* 0x080fe400008f16ff */
[-C--:B------:R-:W-:Y:S01]  /*5780*/  LEA R4, P0, R9, R242.reuse, 0x2 ;  /* 0x000000f209047211 */ /* 0x080fe200078010ff */
[----:B-1----:R-:W-:Y:S02]  /*5790*/  IMAD.U32 R15, RZ, RZ, UR20 ;  /* 0x00000014ff0f7e24 */ /* 0x002fe4000f8e00ff */
[----:B------:R-:W-:Y:S03]  /*57a0*/  IMAD.U32 R9, RZ, RZ, UR31 ;  /* 0x0000001fff097e24 */ /* 0x000fe6000f8e00ff */
[-C--:B------:R-:W-:Y:S01]  /*57b0*/  LEA.HI.X.SX32 R13, R15, R243.reuse, 0x2, P2 ;  /* 0x000000f30f0d7211 */ /* 0x080fe200010f16ff */
[----:B------:R-:W-:Y:S02]  /*57c0*/  IMAD.U32 R15, RZ, RZ, UR28 ;  /* 0x0000001cff0f7e24 */ /* 0x000fe4000f8e00ff */
[----:B--2---:R-:W-:Y:S02]  /*57d0*/  IMAD.U32 R53, RZ, RZ, UR30 ;  /* 0x0000001eff357e24 */ /* 0x004fe4000f8e00ff */
[----:B------:R1:W-:Y:S01]  /*57e0*/  REDG.E.ADD.F32.FTZ.RN.STRONG.GPU desc[UR6][R12.64], R57 ;  /* 0x000000390c0079a6 */ /* 0x0003e2000c10f386 */
[-C--:B------:R-:W-:Y:S01]  /*57f0*/  LEA R104, P2, R15, R242.reuse, 0x2 ;  /* 0x000000f20f687211 */ /* 0x080fe200078410ff */
[----:B------:R-:W-:Y:S01]  /*5800*/  IMAD.U32 R19, RZ, RZ, UR29 ;  /* 0x0000001dff137e24 */ /* 0x000fe2000f8e00ff */
[-C--:B------:R-:W-:Y:S01]  /*5810*/  LEA R54, P1, R5, R242.reuse, 0x2 ;  /* 0x000000f205367211 */ /* 0x080fe200078210ff */
[----:B------:R2:W-:Y:S01]  /*5820*/  REDG.E.ADD.F32.FTZ.RN.STRONG.GPU desc[UR6][R10.64], R58 ;  /* 0x0000003a0a0079a6 */ /* 0x0005e2000c10f386 */
[-C--:B------:R-:W-:Y:S01]  /*5830*/  LEA.HI.X.SX32 R5, R7, R243.reuse, 0x2, P0 ;  /* 0x000000f307057211 */ /* 0x080fe200000f16ff */
[----:B---3--:R-:W-:Y:S01]  /*5840*/  IMAD.U32 R17, RZ, RZ, UR29 ;  /* 0x0000001dff117e24 */ /* 0x008fe2000f8e00ff */
[-C--:B------:R-:W-:Y:S01]  /*5850*/  LEA.HI.X.SX32 R55, R9, R243.reuse, 0x2, P1 ;  /* 0x000000f309377211 */ /* 0x080fe200008f16ff */
[----:B------:R-:W-:Y:S01]  /*5860*/  IMAD.U32 R7, RZ, RZ, UR36 ;  /* 0x00000024ff077e24 */ /* 0x000fe2000f8e00ff */
[----:B------:R-:W-:Y:S01]  /*5870*/  MOV R9, UR30 ;  /* 0x0000001e00097c02 */ /* 0x000fe20008000f00 */
[----:B------:R3:W-:Y:S01]  /*5880*/  REDG.E.ADD.F32.FTZ.RN.STRONG.GPU desc[UR6][R4.64], R59 ;  /* 0x0000003b040079a6 */ /* 0x0007e2000c10f386 */
[-C--:B----4-:R-:W-:Y:S02]  /*5890*/  LEA R100, P3, R19, R242.reuse, 0x2 ;  /* 0x000000f213647211 */ /* 0x090fe400078610ff */
[-C--:B------:R-:W-:Y:S01]  /*58a0*/  LEA R18, P0, R9, R242.reuse, 0x2 ;  /* 0x000000f209127211 */ /* 0x080fe200078010ff */
[----:B------:R-:W-:Y:S01]  /*58b0*/  REDG.E.ADD.F32.FTZ.RN.STRONG.GPU desc[UR6][R242.64+0x180], R64 ;  /* 0x00018040f20079a6 */ /* 0x000fe2000c10f386 */
[-C--:B------:R-:W-:Y:S01]  /*58c0*/  LEA.HI.X.SX32 R101, R17, R243.reuse, 0x2, P3 ;  /* 0x000000f311657211 */ /* 0x080fe200018f16ff */
[----:B------:R-:W-:Y:S01]  /*58d0*/  IMAD.U32 R9, RZ, RZ, UR27 ;  /* 0x0000001bff097e24 */ /* 0x000fe2000f8e00ff */
[-C--:B------:R-:W-:Y:S01]  /*58e0*/  LEA.HI.X.SX32 R19, R53, R243.reuse, 0x2, P0 ;  /* 0x000000f335137211 */ /* 0x080fe200000f16ff */
[----:B------:R-:W-:Y:S01]  /*58f0*/  REDG.E.ADD.F32.FTZ.RN.STRONG.GPU desc[UR6][R102.64+0x180], R65 ;  /* 0x00018041660079a6 */ /* 0x000fe2000c10f386 */
[-C--:B------:R-:W-:Y:S03]  /*5900*/  LEA R108, P0, R7, R242.reuse, 0x2 ;  /* 0x000000f2076c7211 */ /* 0x080fe600078010ff */
[----:B------:R-:W-:Y:S04]  /*5910*/  REDG.E.ADD.F32.FTZ.RN.STRONG.GPU desc[UR6][R54.64], R66 ;  /* 0x00000042360079a6 */ /* 0x000fe8000c10f386 */
[----:B------:R-:W-:Y:S01]  /*5920*/  REDG.E.ADD.F32.FTZ.RN.STRONG.GPU desc[UR6][R18.64], R67 ;  /* 0x00000043120079a6 */ /* 0x000fe2000c10f386 */
[----:B-1----:R-:W-:Y:S03]  /*5930*/  IMAD.U32 R13, RZ, RZ, UR27 ;  /* 0x0000001bff0d7e24 */ /* 0x002fe6000f8e00ff */
[----:B------:R-:W-:Y:S01]  /*5940*/  REDG.E.ADD.F32.FTZ.RN.STRONG.GPU desc[UR6][R100.64], R60 ;  /* 0x0000003c640079a6 */ /* 0x000fe2000c10f386 */
[----:B--2---:R-:W-:Y:S01]  /*5950*/  IMAD.U32 R11, RZ, RZ, UR28 ;  /* 0x0000001cff0b7e24 */ /* 0x004fe2000f8e00ff */
[----:B------:R-:W-:Y:S02]  /*5960*/  LEA R106, P1, R13, R242, 0x2 ;  /* 0x000000f20d6a7211 */ /* 0x000fe400078210ff */
[----:B------:R-:W-:Y:S02]  /*5970*/  LDSM.16.MT88.4 R12, [R0+0x10000] ;  /* 0x01000000000c783b */ /* 0x000fe40000004200 */
[-C--:B------:R-:W-:Y:S01]  /*5980*/  LEA.HI.X.SX32 R105, R11, R243.reuse, 0x2, P2 ;  /* 0x000000f30b697211 */ /* 0x080fe200010f16ff */
[----:B---3--:R-:W-:Y:S01]  /*5990*/  IMAD.U32 R5, RZ, RZ, UR36 ;  /* 0x00000024ff057e24 */ /* 0x008fe2000f8e00ff */
[-C--:B------:R-:W-:Y:S01]  /*59a0*/  LEA.HI.X.SX32 R107, R9, R243.reuse, 0x2, P1 ;  /* 0x000000f3096b7211 */ /* 0x080fe200008f16ff */
[----:B------:R-:W-:Y:S01]  /*59b0*/  LDSM.16.MT88.4 R16, [R207+0x2000] ;  /* 0x00200000cf10783b */ /* 0x000fe20000004200 */
[----:B------:R-:W-:Y:S01]  /*59c0*/  ISETP.LT.AND P1, PT, RZ, UR8, PT ;  /* 0x00000008ff007c0c */ /* 0x000fe2000bf21270 */
[----:B------:R-:W-:Y:S01]  /*59d0*/  UIADD3 UR8, UR8, -0x1, URZ ;  /* 0xffffffff08087890 */ /* 0x000fe2000fffe03f */
[----:B------:R-:W-:Y:S01]  /*59e0*/  LEA.HI.X.SX32 R109, R5, R243, 0x2, P0 ;  /* 0x000000f3056d7211 */ /* 0x000fe200000f16ff */
[----:B------:R-:W-:Y:S01]  /*59f0*/  REDG.E.ADD.F32.FTZ.RN.STRONG.GPU desc[UR6][R104.64], R61 ;  /* 0x0000003d680079a6 */ /* 0x000fe2000c10f386 */
[----:B------:R-:W-:Y:S01]  /*5a00*/  PLOP3.LUT P0, PT, PT, PT, UP0, 0x80, 0x0 ;  /* 0x000000000000781c */ /* 0x000fe20003f0f008 */
[----:B------:R-:W-:Y:S02]  /*5a10*/  @UP2 UIADD3 UR12, UP0, UR12, -0x100, URZ ;  /* 0xffffff000c0c2890 */ /* 0x000fe4000ff1e03f */
[----:B------:R-:W-:Y:S02]  /*5a20*/  REDG.E.ADD.F32.FTZ.RN.STRONG.GPU desc[UR6][R106.64], R62 ;  /* 0x0000003e6a0079a6 */ /* 0x000fe4000c10f386 */
[----:B------:R-:W-:Y:S02]  /*5a30*/  @UP2 UIADD3.X UR9, UR9, -0x1, URZ, UP0, !UPT ;  /* 0xffffffff09092890 */ /* 0x000fe400087fe43f */
[----:B------:R-:W-:Y:S04]  /*5a40*/  REDG.E.ADD.F32.FTZ.RN.STRONG.GPU desc[UR6][R108.64], R63 ;  /* 0x0000003f6c0079a6 */ /* 0x000fe8000c10f386 */
[----:B------:R-:W-:Y:S04]  /*5a50*/  LDSM.16.MT88.4 R4, [R210+0x10000] ;  /* 0x01000000d204783b */ /* 0x000fe80000004200 */
[----:B------:R-:W1:Y:S04]  /*5a60*/  LDSM.16.MT88.4 R8, [R207] ;  /* 0x00000000cf08783b */ /* 0x000e680000004200 */
[----:B------:R-:W-:Y:S04]  /*5a70*/  LDSM.16.MT88.4 R52, [R210+0x10800] ;  /* 0x01080000d234783b */ /* 0x000fe80000004200 */
[----:B------:R-:W2:Y:S04]  /*5a80*/  LDSM.16.MT88.4 R56, [R207+0x800] ;  /* 0x00080000cf38783b */ /* 0x000ea80000004200 */
[----:B------:R-:W3:Y:S04]  /*5a90*/  LDSM.16.MT88.4 R64, [R0+0x10800] ;  /* 0x010800000040783b */ /* 0x000ee80000004200 */
[----:B------:R-:W4:Y:S04]  /*5aa0*/  LDSM.16.MT88.4 R100, [R207+0x2800] ;  /* 0x00280000cf64783b */ /* 0x000f280000004200 */
[----:B------:R-:W-:Y:S01]  /*5ab0*/  LDSM.16.MT88.4 R60, [R0+0x11800] ;  /* 0x01180000003c783b */ /* 0x000fe20000004200 */
[-C--:B-1----:R-:W-:Y:S06]  /*5ac0*/  HMMA.16816.F32.BF16 R68, R4, R8.reuse, R68 ;  /* 0x000000080444723c */ /* 0x082fec0000041844 */
[C---:B------:R-:W-:Y:S06]  /*5ad0*/  HMMA.16816.F32.BF16 R72, R12.reuse, R8, R72 ;  /* 0x000000080c48723c */ /* 0x040fec0000041848 */
        /* <DEDUP_REMOVED lines=8> */
[----:B------:R-:W1:Y:S04]  /*5b60*/  LDSM.16.MT88.4 R4, [R210+0x11000] ;  /* 0x01100000d204783b */ /* 0x000e680000004200 */
[----:B------:R-:W1:Y:S01]  /*5b70*/  LDSM.16.MT88.4 R16, [R207+0x3000] ;  /* 0x00300000cf10783b */ /* 0x000e620000004200 */
[-C--:B--2---:R-:W-:Y:S06]  /*5b80*/  HMMA.16816.F32.BF16 R68, R52, R56.reuse, R68 ;  /* 0x000000383444723c */ /* 0x084fec0000041844 */
[C---:B---3--:R-:W-:Y:S06]  /*5b90*/  HMMA.16816.F32.BF16 R72, R64.reuse, R56, R72 ;  /* 0x000000384048723c */ /* 0x048fec0000041848 */
[-C--:B------:R-:W-:Y:S06]  /*5ba0*/  HMMA.16816.F32.BF16 R76, R64, R58.reuse, R76 ;  /* 0x0000003a404c723c */ /* 0x080fec000004184c */
[C---:B------:R-:W-:Y:S01]  /*5bb0*/  HMMA.16816.F32.BF16 R80, R52.reuse, R58, R80 ;  /* 0x0000003a3450723c */ /* 0x040fe20000041850 */
[----:B------:R-:W-:Y:S05]  /*5bc0*/  LDSM.16.MT88.4 R56, [R207+0x1800] ;  /* 0x00180000cf38783b */ /* 0x000fea0000004200 */
[-C--:B----4-:R-:W-:Y:S06]  /*5bd0*/  HMMA.16816.F32.BF16 R84, R52, R100.reuse, R84 ;  /* 0x000000643454723c */ /* 0x090fec0000041854 */
[C---:B------:R-:W-:Y:S06]  /*5be0*/  HMMA.16816.F32.BF16 R88, R64.reuse, R100, R88 ;  /* 0x000000644058723c */ /* 0x040fec0000041858 */
[-C--:B------:R-:W-:Y:S01]  /*5bf0*/  HMMA.16816.F32.BF16 R92, R64, R102.reuse, R92 ;  /* 0x00000066405c723c */ /* 0x080fe2000004185c */
[----:B------:R-:W-:Y:S05]  /*5c00*/  LDSM.16.MT88.4 R64, [R207+0x3800] ;  /* 0x00380000cf40783b */ /* 0x000fea0000004200 */
[----:B------:R-:W-:Y:S01]  /*5c10*/  HMMA.16816.F32.BF16 R96, R52, R102, R96 ;  /* 0x000000663460723c */ /* 0x000fe20000041860 */
[----:B------:R-:W2:Y:S05]  /*5c20*/  LDSM.16.MT88.4 R52, [R210+0x11800] ;  /* 0x01180000d234783b */ /* 0x000eaa0000004200 */
[-C--:B-1----:R-:W-:Y:S06]  /*5c30*/  HMMA.16816.F32.BF16 R68, R4, R8.reuse, R68 ;  /* 0x000000080444723c */ /* 0x082fec0000041844 */
        /* <DEDUP_REMOVED lines=8> */
[C---:B------:R-:W-:Y:S01]  /*5cc0*/  VIADD R4, R207.reuse, 0xffffc000 ;  /* 0xffffc000cf047836 */ /* 0x040fe20000000000 */
[C---:B------:R-:W-:Y:S05]  /*5cd0*/  HMMA.16816.F32.BF16 R72, R60.reuse, R56, R72 ;  /* 0x000000383c48723c */ /* 0x040fea0000041848 */
[----:B------:R-:W-:Y:S01]  /*5ce0*/  @P0 VIADD R4, R207, 0x4000 ;  /* 0x00004000cf040836 */ /* 0x000fe20000000000 */
[-C--:B------:R-:W-:Y:S05]  /*5cf0*/  HMMA.16816.F32.BF16 R76, R60, R58.reuse, R76 ;  /* 0x0000003a3c4c723c */ /* 0x080fea000004184c */
[----:B------:R-:W-:Y:S01]  /*5d00*/  IMAD.MOV.U32 R207, RZ, RZ, R4 ;  /* 0x000000ffffcf7224 */ /* 0x000fe200078e0004 */
        /* <DEDUP_REMOVED lines=9> */
[----:B------:R-:W-:-:S05]  /*5da0*/  UISETP.NE.AND UP0, UPT, UR58, -0x1, UPT ;  /* 0xffffffff3a00788c */ /* 0x000fca000bf05270 */
[----:B------:R-:W-:Y:S01]  /*5db0*/  ULDC UR8, c[0x0][0x390] ;  /* 0x0000e40000087ab9 */ /* 0x000fe20000000800 */
[----:B------:R-:W-:Y:S01]  /*5dc0*/  ULDC UR9, c[0x0][0x38c] ;  /* 0x0000e30000097ab9 */ /* 0x000fe20000000800 */
        /* <DEDUP_REMOVED lines=57> */
[----:B------:R-:W-:Y:S01]  /*6160*/  FMUL.FTZ R28, R28, UR9 ;  /* 0x000000091c1c7c20 */ /* 0x000fe20008410000 */
[----:B------:R-:W-:Y:S01]  /*6170*/  FMUL.FTZ R29, R29, UR9 ;  /* 0x000000091d1d7c20 */ /* 0x000fe20008410000 */
[----:B------:R1:W-:Y:S01]  /*6180*/  STS [R230+0x400], R71 ;  /* 0x00040047e6007388 */ /* 0x0003e20000000800 */
        /* <DEDUP_REMOVED lines=11> */
[----:B------:R1:W-:Y:S01]  /*6240*/  STS [R230+0x1000], R73 ;  /* 0x00100049e6007388 */ /* 0x0003e20000000800 */
        /* <DEDUP_REMOVED lines=25> */
[----:B------:R-:W-:Y:S01]  /*63e0*/  @UP0 UIADD3 UR12, UR57, UR58, URZ ;  /* 0x0000003a390c0290 */ /* 0x000fe2000fffe03f */
[----:B------:R-:W-:Y:S01]  /*63f0*/  F2FP.BF16.F32.PACK_AB R29, R29, R28 ;  /* 0x0000001c1d1d723e */ /* 0x000fe200000010ff */
[----:B------:R1:W-:Y:S01]  /*6400*/  STS [R232+0x2400], R99 ;  /* 0x00240063e8007388 */ /* 0x0003e20000000800 */
[----:B------:R-:W-:Y:S01]  /*6410*/  F2FP.BF16.F32.PACK_AB R31, R31, R30 ;  /* 0x0000001e1f1f723e */ /* 0x000fe200000010ff */
[----:B------:R-:W-:Y:S01]  /*6420*/  @UP0 ULDC.64 UR8, c[0x0][0x450] ;  /* 0x0001140000080ab9 */ /* 0x000fe20000000a00 */
[----:B------:R-:W-:Y:S01]  /*6430*/  F2FP.BF16.F32.PACK_AB R37, R37, R36 ;  /* 0x000000242525723e */ /* 0x000fe200000010ff */
[----:B------:R1:W-:Y:S01]  /*6440*/  STS [R230+0x3000], R89 ;  /* 0x00300059e6007388 */ /* 0x0003e20000000800 */
        /* <DEDUP_REMOVED lines=45> */
.L_x_680:
[----:B------:R-:W-:Y:S01]  /*6720*/  @UP0 UIADD3 UR13, UR57, UR58, URZ ;  /* 0x0000003a390d0290 */ /* 0x000fe2000fffe03f */
[----:B------:R-:W-:Y:S01]  /*6730*/  @UP0 ULDC.64 UR10, c[0x0][0x458] ;  /* 0x00011600000a0ab9 */ /* 0x000fe20000000a00 */
[----:B------:R-:W-:Y:S02]  /*6740*/  USHF.L.U32 UR12, UR56, 0x6, URZ ;  /* 0x00000006380c7899 */ /* 0x000fe4000800063f */
        /* <DEDUP_REMOVED lines=16> */
.L_x_681:
[----:B------:R-:W-:Y:S01]  /*6850*/  BAR.SYNC.DEFER_BLOCKING 0x0 ;  /* 0x0000000000007b1d */ /* 0x000fe20000010000 */
[----:B------:R-:W-:Y:S01]  /*6860*/  USHF.R.S32.HI UR13, URZ, 0x1f, UR12 ;  /* 0x0000001f3f0d7899 */ /* 0x000fe2000801140c */
[--C-:B-1----:R-:W-:Y:S01]  /*6870*/  SHF.R.S32.HI R33, RZ, 0x1f, R220.reuse ;  /* 0x0000001fff217819 */ /* 0x102fe200000114dc */
[----:B------:R-:W-:Y:S01]  /*6880*/  IMAD.U32 R5, RZ, RZ, UR8 ;  /* 0x00000008ff057e24 */ /* 0x000fe2000f8e00ff */
[----:B------:R-:W-:Y:S01]  /*6890*/  UIMAD UR5, UR56, -0x40, UR5 ;  /* 0xffffffc0380578a4 */ /* 0x000fe2000f8e0205 */
[----:B------:R-:W-:Y:S01]  /*68a0*/  IMAD.MOV.U32 R32, RZ, RZ, R220 ;  /* 0x000000ffff207224 */ /* 0x000fe200078e00dc */
[----:B------:R-:W-:Y:S01]  /*68b0*/  UIMAD UR15, UR13, UR8, URZ ;  /* 0x000000080d0f72a4 */ /* 0x000fe2000f8e023f */
[----:B------:R-:W-:Y:S01]  /*68c0*/  IADD3 R4, R217, 0x20, RZ ;  /* 0x00000020d9047810 */ /* 0x000fe20007ffe0ff */
[----:B------:R-:W-:Y:S01]  /*68d0*/  USHF.R.S32.HI UR21, URZ, 0x1f, UR61 ;  /* 0x0000001f3f157899 */ /* 0x000fe2000801143d */
[----:B------:R-:W-:Y:S01]  /*68e0*/  IMAD.WIDE.U32 R6, R5, UR12, R32 ;  /* 0x0000000c05067c25 */ /* 0x000fe2000f8e0020 */
[----:B------:R-:W-:Y:S01]  /*68f0*/  UIMAD UR15, UR12, UR9, UR15 ;  /* 0x000000090c0f72a4 */ /* 0x000fe2000f8e020f */
[----:B------:R-:W-:Y:S01]  /*6900*/  ISETP.GE.AND P2, PT, R217, UR5, PT ;  /* 0x00000005d9007c0c */ /* 0x000fe2000bf46270 */
[----:B------:R-:W-:Y:S01]  /*6910*/  ULDC.64 UR16, c[0x0][0x468] ;  /* 0x00011a0000107ab9 */ /* 0x000fe20000000a00 */
[----:B------:R-:W-:Y:S01]  /*6920*/  BSSY B0, `(.L_x_682) ;  /* 0x000001d000007945 */ /* 0x000fe20003800000 */
[----:B------:R-:W-:Y:S01]  /*6930*/  IADD3 R6, P0, R6, UR19, RZ ;  /* 0x0000001306067c10 */ /* 0x000fe2000ff1e0ff */
[----:B------:R-:W-:Y:S01]  /*6940*/  IMAD.U32 R34, RZ, RZ, UR16 ;  /* 0x00000010ff227e24 */ /* 0x000fe2000f8e00ff */
[----:B------:R-:W-:Y:S01]  /*6950*/  ISETP.GE.AND P1, PT, R4, UR5, PT ;  /* 0x0000000504007c0c */ /* 0x000fe2000bf26270 */
[----:B------:R-:W-:Y:S01]  /*6960*/  IMAD.U32 R5, RZ, RZ, UR15 ;  /* 0x0000000fff057e24 */ /* 0x000fe2000f8e00ff */
[----:B------:R-:W-:Y:S01]  /*6970*/  UIMAD UR15, UR21, UR16, URZ ;  /* 0x00000010150f72a4 */ /* 0x000fe2000f8e023f */
[----:B------:R-:W-:-:S03]  /*6980*/  SHF.R.S32.HI R28, RZ, 0x1f, R217 ;  /* 0x0000001fff1c7819 */ /* 0x000fc600000114d9 */
[----:B------:R-:W-:Y:S01]  /*6990*/  IADD3.X R7, R7, UR20, R5, P0, !PT ;  /* 0x0000001407077c10 */ /* 0x000fe200087fe405 */
[----:B------:R-:W-:Y:S01]  /*69a0*/  UIMAD UR17, UR61, UR17, UR15 ;  /* 0x000000113d1172a4 */ /* 0x000fe2000f8e020f */
[----:B------:R1:W2:Y:S01]  /*69b0*/  LDS.128 R24, [R228+0xd000] ;  /* 0x00d00000e4187984 */ /* 0x0002a20000000c00 */
[----:B------:R-:W-:-:S03]  /*69c0*/  IMAD.WIDE.U32 R34, R34, UR61, R6 ;  /* 0x0000003d22227c25 */ /* 0x000fc6000f8e0006 */
[----:B------:R1:W3:Y:S04]  /*69d0*/  LDS.128 R20, [R228+0xf000] ;  /* 0x00f00000e4147984 */ /* 0x0002e80000000c00 */
[----:B------:R1:W4:Y:S01]  /*69e0*/  LDS.128 R16, [R228+0x11000] ;  /* 0x01100000e4107984 */ /* 0x0003220000000c00 */
[----:B------:R-:W-:-:S03]  /*69f0*/  IADD3 R29, R35, UR17, RZ ;  /* 0x00000011231d7c10 */ /* 0x000fc6000fffe0ff */
[----:B------:R1:W1:Y:S01]  /*6a00*/  LDS.128 R12, [R228+0x13000] ;  /* 0x01300000e40c7984 */ /* 0x0002620000000c00 */
[----:B------:R-:W-:Y:S05]  /*6a10*/  @P2 BRA `(.L_x_683) ;  /* 0x0000000000342947 */ /* 0x000fea0003800000 */
[----:B------:R-:W2:Y:S01]  /*6a20*/  LDS.128 R4, [R228+0xc000] ;  /* 0x00c00000e4047984 */ /* 0x000ea20000000c00 */
[----:B------:R-:W-:Y:S01]  /*6a30*/  MOV R36, R34 ;  /* 0x0000002200247202 */ /* 0x000fe20000000f00 */
[----:B------:R-:W-:Y:S01]  /*6a40*/  IMAD R30, R28, UR8, RZ ;  /* 0x000000081c1e7c24 */ /* 0x000fe2000f8e02ff */
[----:B------:R-:W-:Y:S01]  /*6a50*/  MOV R37, R29 ;  /* 0x0000001d00257202 */ /* 0x000fe20000000f00 */
[----:B------:R-:W3:Y:S01]  /*6a60*/  LDS.128 R8, [R228+0xe000] ;  /* 0x00e00000e4087984 */ /* 0x000ee20000000c00 */
[----:B------:R-:W-:Y:S01]  /*6a70*/  ULDC.64 UR16, c[0x0][0x3f0] ;  /* 0x0000fc0000107ab9 */ /* 0x000fe20000000a00 */
[C---:B------:R-:W-:Y:S02]  /*6a80*/  IMAD R30, R217.reuse, UR9, R30 ;  /* 0x00000009d91e7c24 */ /* 0x040fe4000f8e021e */
[----:B------:R-:W-:-:S05]  /*6a90*/  IMAD.WIDE.U32 R36, R217, UR8, R36 ;  /* 0x00000008d9247c25 */ /* 0x000fca000f8e0024 */
[----:B------:R-:W-:Y:S02]  /*6aa0*/  IADD3 R30, R37, R30, RZ ;  /* 0x0000001e251e7210 */ /* 0x000fe40007ffe0ff */
[----:B------:R-:W-:-:S04]  /*6ab0*/  LEA R38, P0, R36, UR16, 0x1 ;  /* 0x0000001024267c11 */ /* 0x000fc8000f8008ff */
[----:B------:R-:W-:-:S05]  /*6ac0*/  LEA.HI.X R39, R36, UR17, R30, 0x1, P0 ;  /* 0x0000001124277c11 */ /* 0x000fca00080f0c1e */
[----:B--2---:R2:W-:Y:S04]  /*6ad0*/  STG.E.128 desc[UR6][R38.64], R4 ;  /* 0x0000000426007986 */ /* 0x0045e8000c101d06 */
[----:B---3--:R2:W-:Y:S02]  /*6ae0*/  STG.E.128 desc[UR6][R38.64+0x80], R8 ;  /* 0x0000800826007986 */ /* 0x0085e4000c101d06 */
.L_x_683:
[----:B------:R-:W-:Y:S05]  /*6af0*/  BSYNC B0 ;  /* 0x0000000000007941 */ /* 0x000fea0003800000 */
.L_x_682:
[----:B------:R-:W-:Y:S04]  /*6b00*/  BSSY B0, `(.L_x_684) ;  /* 0x000000f000007945 */ /* 0x000fe80003800000 */
[----:B------:R-:W-:Y:S05]  /*6b10*/  @P1 BRA `(.L_x_685) ;  /* 0x0000000000341947 */ /* 0x000fea0003800000 */
[----:B--2---:R-:W-:Y:S01]  /*6b20*/  IADD3 R5, P0, R217, 0x20, RZ ;  /* 0x00000020d9057810 */ /* 0x004fe20007f1e0ff */
        /* <DEDUP_REMOVED lines=10> */
[----:B------:R2:W-:Y:S04]  /*6bd0*/  STG.E.128 desc[UR6][R8.64], R24 ;  /* 0x0000001808007986 */ /* 0x0005e8000c101d06 */
[----:B---3--:R2:W-:Y:S02]  /*6be0*/  STG.E.128 desc[UR6][R8.64+0x80], R20 ;  /* 0x0000801408007986 */ /* 0x0085e4000c101d06 */
.L_x_685:
[----:B------:R-:W-:Y:S05]  /*6bf0*/  BSYNC B0 ;  /* 0x0000000000007941 */ /* 0x000fea0003800000 */
.L_x_684:
[----:B--2---:R2:W1:Y:S01]  /*6c00*/  LDS.128 R8, [R228+0x10000] ;  /* 0x01000000e4087984 */ /* 0x0044620000000c00 */
[----:B---3--:R-:W-:Y:S01]  /*6c10*/  IMAD.U32 R21, RZ, RZ, UR10 ;  /* 0x0000000aff157e24 */ /* 0x008fe2000f8e00ff */
[----:B------:R-:W-:Y:S01]  /*6c20*/  UIMAD UR13, UR13, UR10, URZ ;  /* 0x0000000a0d0d72a4 */ /* 0x000fe2000f8e023f */
[----:B------:R-:W-:Y:S01]  /*6c30*/  BSSY B0, `(.L_x_686) ;  /* 0x000001a000007945 */ /* 0x000fe20003800000 */
[----:B------:R2:W3:Y:S01]  /*6c40*/  LDS.128 R4, [R228+0x12000] ;  /* 0x01200000e4047984 */ /* 0x0004e20000000c00 */
[----:B------:R-:W-:Y:S01]  /*6c50*/  IMAD.WIDE.U32 R20, R21, UR12, R32 ;  /* 0x0000000c15147c25 */ /* 0x000fe2000f8e0020 */
[----:B------:R-:W-:Y:S02]  /*6c60*/  UIMAD UR12, UR12, UR11, UR13 ;  /* 0x0000000b0c0c72a4 */ /* 0x000fe4000f8e020d */
[----:B------:R-:W-:Y:S01]  /*6c70*/  USHF.R.S32.HI UR5, URZ, 0x1f, UR61 ;  /* 0x0000001f3f057899 */ /* 0x000fe2000801143d */
[----:B------:R-:W-:Y:S01]  /*6c80*/  IADD3 R22, P0, R20, UR14, RZ ;  /* 0x0000000e14167c10 */ /* 0x000fe2000ff1e0ff */
[----:B------:R-:W-:-:S02]  /*6c90*/  ULDC.64 UR8, c[0x0][0x470] ;  /* 0x00011c0000087ab9 */ /* 0x000fc40000000a00 */
[----:B------:R-:W-:Y:S01]  /*6ca0*/  IMAD.U32 R20, RZ, RZ, UR12 ;  /* 0x0000000cff147e24 */ /* 0x000fe2000f8e00ff */
[----:B------:R-:W-:-:S04]  /*6cb0*/  UIMAD UR5, UR5, UR8, URZ ;  /* 0x00000008050572a4 */ /* 0x000fc8000f8e023f */
[----:B------:R-:W-:Y:S01]  /*6cc0*/  IADD3.X R23, R21, UR18, R20, P0, !PT ;  /* 0x0000001215177c10 */ /* 0x000fe200087fe414 */
[----:B------:R-:W-:Y:S01]  /*6cd0*/  UIMAD UR9, UR61, UR9, UR5 ;  /* 0x000000093d0972a4 */ /* 0x000fe2000f8e0205 */
[----:B------:R-:W-:-:S05]  /*6ce0*/  MOV R20, UR8 ;  /* 0x0000000800147c02 */ /* 0x000fca0008000f00 */
[----:B------:R-:W-:-:S05]  /*6cf0*/  IMAD.WIDE.U32 R22, R20, UR61, R22 ;  /* 0x0000003d14167c25 */ /* 0x000fca000f8e0016 */
[----:B------:R-:W-:Y:S01]  /*6d00*/  IADD3 R21, R23, UR9, RZ ;  /* 0x0000000917157c10 */ /* 0x000fe2000fffe0ff */
[----:B--2---:R-:W-:Y:S06]  /*6d10*/  @P2 BRA `(.L_x_687) ;  /* 0x00000000002c2947 */ /* 0x004fec0003800000 */
        /* <DEDUP_REMOVED lines=10> */
[----:B---3--:R2:W-:Y:S02]  /*6dc0*/  STG.E.128 desc[UR6][R26.64+0x80], R4 ;  /* 0x000080041a007986 */ /* 0x0085e4000c101d06 */
.L_x_687:
[----:B------:R-:W-:Y:S05]  /*6dd0*/  BSYNC B0 ;  /* 0x0000000000007941 */ /* 0x000fea0003800000 */
.L_x_686:
[----:B------:R-:W-:Y:S05]  /*6de0*/  @P1 BRA `(.L_x_688) ;  /* 0x0000000800401947 */ /* 0x000fea0003800000 */
[----:B--23--:R-:W-:Y:S01]  /*6df0*/  IADD3 R4, P0, R217, 0x20, RZ ;  /* 0x00000020d9047810 */ /* 0x00cfe20007f1e0ff */
        /* <DEDUP_REMOVED lines=9> */
[----:B----4-:R2:W-:Y:S04]  /*6e90*/  STG.E.128 desc[UR6][R4.64], R16 ;  /* 0x0000001004007986 */ /* 0x0105e8000c101d06 */
[----:B-1----:R2:W-:Y:S01]  /*6ea0*/  STG.E.128 desc[UR6][R4.64+0x80], R12 ;  /* 0x0000800c04007986 */ /* 0x0025e2000c101d06 */
[----:B------:R-:W-:Y:S05]  /*6eb0*/  BRA `(.L_x_688) ;  /* 0x00000008000c7947 */ /* 0x000fea0003800000 */
.L_x_676:
[----:B------:R-:W-:Y:S02]  /*6ec0*/  UISETP.NE.AND UP0, UPT, UR58, -0x1, UPT ;  /* 0xffffffff3a00788c */ /* 0x000fe4000bf05270 */
[----:B------:R-:W-:-:S04]  /*6ed0*/  USHF.L.U32 UR17, UR56, 0x6, URZ ;  /* 0x0000000638117899 */ /* 0x000fc8000800063f */
[----:B------:R-:W-:-:S05]  /*6ee0*/  PLOP3.LUT P0, PT, PT, PT, UP0, 0x80, 0x0 ;  /* 0x000000000000781c */ /* 0x000fca0003f0f008 */
        /* <DEDUP_REMOVED lines=20> */
.L_x_689:
[----:B------:R-:W-:Y:S01]  /*7030*/  @UP0 UIADD3 UR14, UR57, UR58, URZ ;  /* 0x0000003a390e0290 */ /* 0x000fe2000fffe03f */
[----:B------:R-:W-:Y:S01]  /*7040*/  @UP0 ULDC.64 UR10, c[0x0][0x458] ;  /* 0x00011600000a0ab9 */ /* 0x000fe20000000a00 */
[----:B------:R-:W-:Y:S02]  /*7050*/  USHF.R.S32.HI UR18, URZ, 0x1f, UR17 ;  /* 0x0000001f3f127899 */ /* 0x000fe40008011411 */
        /* <DEDUP_REMOVED lines=15> */
[----:B------:R-:W-:-:S12]  /*7150*/  UIADD3 UR16, UR13, UR16, URZ ;  /* 0x000000100d107290 */ /* 0x000fd8000fffe03f */
.L_x_690:
[----:B------:R-:W-:Y:S01]  /*7160*/  UIMAD UR13, UR18, UR8, URZ ;  /* 0x00000008120d72a4 */ /* 0x000fe2000f8e023f */
[----:B------:R-:W-:Y:S01]  /*7170*/  IMAD.U32 R7, RZ, RZ, UR8 ;  /* 0x00000008ff077e24 */ /* 0x000fe2000f8e00ff */
[----:B------:R-:W-:Y:S01]  /*7180*/  UIMAD UR5, UR56, -0x40, UR5 ;  /* 0xffffffc0380578a4 */ /* 0x000fe2000f8e0205 */
[----:B------:R-:W-:Y:S01]  /*7190*/  IADD3 R4, R217, 0x20, RZ ;  /* 0x00000020d9047810 */ /* 0x000fe20007ffe0ff */
        /* <DEDUP_REMOVED lines=9> */
[----:B------:R-:W-:Y:S01]  /*7230*/  IMAD.U32 R8, RZ, RZ, UR14 ;  /* 0x0000000eff087e24 */ /* 0x000fe2000f8e00ff */
[----:B------:R-:W-:-:S02]  /*7240*/  ISETP.GE.AND P1, PT, R4, UR5, PT ;  /* 0x0000000504007c0c */ /* 0x000fc4000bf26270 */
[----:B------:R-:W-:Y:S01]  /*7250*/  IADD3.X R7, R7, UR20, R5, P0, !PT ;  /* 0x0000001407077c10 */ /* 0x000fe200087fe405 */
[----:B------:R-:W-:Y:S01]  /*7260*/  UIMAD UR15, UR61, UR15, UR13 ;  /* 0x0000000f3d0f72a4 */ /* 0x000fe2000f8e020d */
[----:B------:R-:W-:Y:S01]  /*7270*/  SHF.R.S32.HI R4, RZ, 0x1f, R217 ;  /* 0x0000001fff047819 */ /* 0x000fe200000114d9 */
        /* <DEDUP_REMOVED lines=14> */
.L_x_692:
[----:B------:R-:W-:Y:S05]  /*7360*/  BSYNC B0 ;  /* 0x0000000000007941 */ /* 0x000fea0003800000 */
.L_x_691:
[----:B------:R-:W-:Y:S04]  /*7370*/  BSSY B0, `(.L_x_693) ;  /* 0x000000e000007945 */ /* 0x000fe80003800000 */
        /* <DEDUP_REMOVED lines=12> */
[----:B------:R2:W-:Y:S02]  /*7440*/  STG.E.128 desc[UR6][R6.64+0x80], RZ ;  /* 0x000080ff06007986 */ /* 0x0005e4000c101d06 */
.L_x_694:
[----:B------:R-:W-:Y:S05]  /*7450*/  BSYNC B0 ;  /* 0x0000000000007941 */ /* 0x000fea0003800000 */
.L_x_693:
[----:B------:R-:W-:Y:S01]  /*7460*/  UIMAD UR5, UR18, UR10, URZ ;  /* 0x0000000a120572a4 */ /* 0x000fe2000f8e023f */
[----:B------:R-:W-:Y:S01]  /*7470*/  IMAD.U32 R5, RZ, RZ, UR10 ;  /* 0x0000000aff057e24 */ /* 0x000fe2000f8e00ff */
[----:B------:R-:W-:Y:S01]  /*7480*/  USHF.R.S32.HI UR13, URZ, 0x1f, UR61 ;  /* 0x0000001f3f0d7899 */ /* 0x000fe2000801143d */
[----:B------:R-:W-:Y:S01]  /*7490*/  BSSY B0, `(.L_x_695) ;  /* 0x0000018000007945 */ /* 0x000fe20003800000 */
[----:B------:R-:W-:Y:S01]  /*74a0*/  UIMAD UR5, UR17, UR11, UR5 ;  /* 0x0000000b110572a4 */ /* 0x000fe2000f8e0205 */
[----:B--2---:R-:W-:Y:S01]  /*74b0*/  IMAD.WIDE.U32 R6, R5, UR17, R220 ;  /* 0x0000001105067c25 */ /* 0x004fe2000f8e00dc */
[----:B------:R-:W-:Y:S02]  /*74c0*/  ULDC.64 UR8, c[0x0][0x470] ;  /* 0x00011c0000087ab9 */ /* 0x000fe40000000a00 */
[----:B------:R-:W-:Y:S02]  /*74d0*/  MOV R8, UR8 ;  /* 0x0000000800087c02 */ /* 0x000fe40008000f00 */
[----:B------:R-:W-:Y:S01]  /*74e0*/  IMAD.U32 R5, RZ, RZ, UR5 ;  /* 0x00000005ff057e24 */ /* 0x000fe2000f8e00ff */
[----:B------:R-:W-:Y:S01]  /*74f0*/  IADD3 R6, P0, R6, UR12, RZ ;  /* 0x0000000c06067c10 */ /* 0x000fe2000ff1e0ff */
[----:B------:R-:W-:-:S03]  /*7500*/  UIMAD UR5, UR13, UR8, URZ ;  /* 0x000000080d0572a4 */ /* 0x000fc6000f8e023f */
[----:B------:R-:W-:Y:S01]  /*7510*/  IADD3.X R7, R7, UR16, R5, P0, !PT ;  /* 0x0000001007077c10 */ /* 0x000fe200087fe405 */
[----:B------:R-:W-:Y:S02]  /*7520*/  UIMAD UR9, UR61, UR9, UR5 ;  /* 0x000000093d0972a4 */ /* 0x000fe4000f8e0205 */
        /* <DEDUP_REMOVED lines=10> */
[----:B-1----:R-:W-:-:S04]  /*75d0*/  LEA R12, P0, R10, UR8, 0x1 ;  /* 0x000000080a0c7c11 */ /* 0x002fc8000f8008ff */
[----:B------:R-:W-:-:S05]  /*75e0*/  LEA.HI.X R13, R10, UR9, R5, 0x1, P0 ;  /* 0x000000090a0d7c11 */ /* 0x000fca00080f0c05 */
[----:B------:R2:W-:Y:S04]  /*75f0*/  STG.E.128 desc[UR6][R12.64], RZ ;  /* 0x000000ff0c007986 */ /* 0x0005e8000c101d06 */
[----:B------:R2:W-:Y:S02]  /*7600*/  STG.E.128 desc[UR6][R12.64+0x80], RZ ;  /* 0x000080ff0c007986 */ /* 0x0005e4000c101d06 */
.L_x_696:
[----:B------:R-:W-:Y:S05]  /*7610*/  BSYNC B0 ;  /* 0x0000000000007941 */ /* 0x000fea0003800000 */
.L_x_695:
[----:B------:R-:W-:Y:S05]  /*7620*/  @P1 BRA `(.L_x_688) ;  /* 0x0000000000301947 */ /* 0x000fea0003800000 */
[----:B------:R-:W-:Y:S01]  /*7630*/  IADD3 R5, P0, R217, 0x20, RZ ;  /* 0x00000020d9057810 */ /* 0x000fe20007f1e0ff */
[----:B------:R-:W-:Y:S01]  /*7640*/  ULDC.64 UR8, c[0x0][0x3f8] ;  /* 0x0000fe0000087ab9 */ /* 0x000fe20000000a00 */
[----:B------:R-:W-:Y:S02]  /*7650*/  MOV R6, R8 ;  /* 0x0000000800067202 */ /* 0x000fe40000000f00 */
[----:B------:R-:W-:-:S03]  /*7660*/  IADD3.X R4, RZ, R4, RZ, P0, !PT ;  /* 0x00000004ff047210 */ /* 0x000fc600007fe4ff */
        /* <DEDUP_REMOVED lines=8> */
.L_x_688:
[----:B------:R-:W-:Y:S05]  /*76f0*/  BSYNC B1 ;  /* 0x0000000000017941 */ /* 0x000fea0003800000 */
.L_x_671:
[----:B------:R-:W-:Y:S01]  /*7700*/  R2UR UR8, R219 ;  /* 0x00000000db0872ca */ /* 0x000fe200000e0000 */
[----:B------:R-:W-:Y:S02]  /*7710*/  ULDC UR5, c[0x0][0xc] ;  /* 0x0000030000057ab9 */ /* 0x000fe40000000800 */
[----:B------:R-:W-:-:S10]  /*7720*/  UIADD3 UR56, UR5, UR56, URZ ;  /* 0x0000003805387290 */ /* 0x000fd4000fffe03f */
[----:B------:R-:W-:-:S06]  /*7730*/  UISETP.GE.AND UP0, UPT, UR56, UR8, UPT ;  /* 0x000000083800728c */ /* 0x000fcc000bf06270 */
[----:B------:R-:W-:-:S13]  /*7740*/  PLOP3.LUT P0, PT, PT, PT, UP0, 0x80, 0x0 ;  /* 0x000000000000781c */ /* 0x000fda0003f0f008 */
[----:B------:R-:W-:Y:S05]  /*7750*/  @P0 BRA `(.L_x_697) ;  /* 0x0000000000040947 */ /* 0x000fea0003800000 */
[----:B------:R-:W-:Y:S05]  /*7760*/  BRA `(.L_x_698) ;  /* 0xffffff9000787947 */ /* 0x000fea000383ffff */
.L_x_697:
[----:B------:R-:W-:Y:S05]  /*7770*/  EXIT ;  /* 0x000000000000794d */ /* 0x000fea0003800000 */
.L_x_699:
        /* <DEDUP_REMOVED lines=16> */
.L_x_2065:


//--------------------- .text._ZN5flash44flash_bwd_dq_dk_dv_loop_seqk_parallel_kernelI23Flash_bwd_kernel_traitsILi128ELi64ELi64ELi8ELi4ELi2ELi2ELb1ELb0EN7cutlass10bfloat16_tE19Flash_kernel_traitsILi128ELi64ELi64ELi8ES3_EELb0ELb0ELb0ELb0ELb0ELb1ELb1EEEvNS_16Flash_bwd_paramsE --------------------------
	.section	.text._ZN5flash44flash_bwd_dq_dk_dv_loop_seqk_parallel_kernelI23Flash_bwd_kernel_traitsILi128ELi64ELi64ELi8ELi4ELi2ELi2ELb1ELb0EN7cutlass10bfloat16_tE19Flash_kernel_traitsILi128ELi64ELi64ELi8ES3_EELb0ELb0ELb0ELb0ELb0ELb1ELb1EEEvNS_16Flash_bwd_paramsE,"ax",@progbits
	.align	128
        .global         _ZN5flash44flash_bwd_dq_dk_dv_loop_seqk_parallel_kernelI23Flash_bwd_kernel_traitsILi128ELi64ELi64ELi8ELi4ELi2ELi2ELb1ELb0EN7cutlass10bfloat16_tE19Flash_kernel_traitsILi128ELi64ELi64ELi8ES3_EELb0ELb0ELb0ELb0ELb0ELb1ELb1EEEvNS_16Flash_bwd_paramsE
        .type           _ZN5flash44flash_bwd_dq_dk_dv_loop_seqk_parallel_kernelI23Flash_bwd_kernel_traitsILi128ELi64ELi64ELi8ELi4ELi2ELi2ELb1ELb0EN7cutlass10bfloat16_tE19Flash_kernel_traitsILi128ELi64ELi64ELi8ES3_EELb0ELb0ELb0ELb0ELb0ELb1ELb1EEEvNS_16Flash_bwd_paramsE,@function
        .size           _ZN5flash44flash_bwd_dq_dk_dv_loop_seqk_parallel_kernelI23Flash_bwd_kernel_traitsILi128ELi64ELi64ELi8ELi4ELi2ELi2ELb1ELb0EN7cutlass10bfloat16_tE19Flash_kernel_traitsILi128ELi64ELi64ELi8ES3_EELb0ELb0ELb0ELb0ELb0ELb1ELb1EEEvNS_16Flash_bwd_paramsE,(.L_x_2066 - _ZN5flash44flash_bwd_dq_dk_dv_loop_seqk_parallel_kernelI23Flash_bwd_kernel_traitsILi128ELi64ELi64ELi8ELi4ELi2ELi2ELb1ELb0EN7cutlass10bfloat16_tE19Flash_kernel_traitsILi128ELi64ELi64ELi8ES3_EELb0ELb0ELb0ELb0ELb0ELb1ELb1EEEvNS_16Flash_bwd_paramsE)
        .other          _ZN5flash44flash_bwd_dq_dk_dv_loop_seqk_parallel_kernelI23Flash_bwd_kernel_traitsILi128ELi64ELi64ELi8ELi4ELi2ELi2ELb1ELb0EN7cutlass10bfloat16_tE19Flash_kernel_traitsILi128ELi64ELi64ELi8ES3_EELb0ELb0ELb0ELb0ELb0ELb1ELb1EEEvNS_16Flash_bwd_paramsE,@"STO_CUDA_ENTRY STV_DEFAULT"
_ZN5flash44flash_bwd_dq_dk_dv_loop_seqk_parallel_kernelI23Flash_bwd_kernel_traitsILi128ELi64ELi64ELi8ELi4ELi2ELi2ELb1ELb0EN7cutlass10bfloat16_tE19Flash_kernel_traitsILi128ELi64ELi64ELi8ES3_EELb0ELb0ELb0ELb0ELb0ELb1ELb1EEEvNS_16Flash_bwd_paramsE:
.text._ZN5flash44flash_bwd_dq_dk_dv_loop_seqk_parallel_kernelI23Flash_bwd_kernel_traitsILi128ELi64ELi64ELi8ELi4ELi2ELi2ELb1ELb0EN7cutlass10bfloat16_tE19Flash_kernel_traitsILi128ELi64ELi64ELi8ES3_EELb0ELb0ELb0ELb0ELb0ELb1ELb1EEEvNS_16Flash_bwd_paramsE:
        /* <DEDUP_REMOVED lines=127> */
[----:B------:R-:W-:Y:S01]  /*07f0*/  IMAD.IADD R240, R237, 0x1, R238 ;  /* 0x00000001edf07824 */ /* 0x000fe200078e02ee */
[----:B------:R-:W-:Y:S01]  /*0800*/  LEA R214, R214, UR4, 0x1 ;  /* 0x00000004d6d67c11 */ /* 0x000fe2000f8e08ff */
[----:B------:R-:W-:Y:S01]  /*0810*/  VIADD R247, R246, 0x40 ;  /* 0x00000040f6f77836 */ /* 0x000fe20000000000 */
[----:B------:R-:W-:Y:S01]  /*0820*/  ULDC.64 UR6, c[0x0][0x300] ;  /* 0x0000c00000067ab9 */ /* 0x000fe20000000a00 */
[----:B------:R-:W-:-:S02]  /*0830*/  IMAD.IADD R212, R205, 0x1, R212 ;  /* 0x00000001cdd47824 */ /* 0x000fc400078e02d4 */
[----:B------:R-:W-:Y:S02]  /*0840*/  IMAD.IADD R211, R0, 0x1, R2 ;  /* 0x0000000100d37824 */ /* 0x000fe400078e0202 */
[----:B------:R-:W-:Y:S02]  /*0850*/  IMAD.IADD R205, R205, 0x1, R206 ;  /* 0x00000001cdcd7824 */ /* 0x000fe400078e02ce */
[----:B------:R-:W-:Y:S02]  /*0860*/  @P2 VIADD R247, R246, 0xffffffc0 ;  /* 0xffffffc0f6f72836 */ /* 0x000fe40000000000 */
[----:B-1-3--:R-:W-:-:S07]  /*0870*/  IMAD.IADD R238, R238, 0x1, R236 ;  /* 0x00000001eeee7824 */ /* 0x00afce00078e02ec */
.L_x_728:
        /* <DEDUP_REMOVED lines=47> */
.L_x_700:
[----:B------:R-:W-:Y:S01]  /*0b70*/  IMAD.SHL.U32 R26, R245, 0x40, RZ ;  /* 0x00000040f51a7824 */ /* 0x000fe200078e00ff */
[----:B-----5:R-:W-:-:S04]  /*0b80*/  @!P3 IADD3 R228, R5, R4, -R244 ;  /* 0x0000000405e4b210 */ /* 0x020fc80007ffe8f4 */
[----:B------:R-:W-:-:S13]  /*0b90*/  ISETP.GT.AND P0, PT, R228, R26, PT ;  /* 0x0000001ae400720c */ /* 0x000fda0003f04270 */
[----:B------:R-:W-:Y:S05]  /*0ba0*/  @!P0 BRA `(.L_x_701) ;  /* 0x0000006000648947 */ /* 0x000fea0003800000 */
[----:B------:R-:W3:Y:S01]  /*0bb0*/  LDC R25, c[0x0][0x278] ;  /* 0x00009e00ff197b82 */ /* 0x000ee20000000800 */
[----:B------:R-:W4:Y:S01]  /*0bc0*/  S2R R46, SR_CTAID.Z ;  /* 0x00000000002e7919 */ /* 0x000f220000002700 */
[----:B-1----:R-:W-:Y:S01]  /*0bd0*/  IADD3 R4, R27, 0x3f, RZ ;  /* 0x0000003f1b047810 */ /* 0x002fe20007ffe0ff */
[----:B------:R-:W-:Y:S01]  /*0be0*/  ULDC UR4, c[0x0][0x2dc] ;  /* 0x0000b70000047ab9 */ /* 0x000fe20000000800 */
[----:B------:R-:W-:Y:S01]  /*0bf0*/  ISETP.NE.AND P0, PT, R249, -0x1, PT ;  /* 0xfffffffff900780c */ /* 0x000fe20003f05270 */
[----:B------:R-:W-:Y:S01]  /*0c00*/  ULDC UR29, c[0x0][0x270] ;  /* 0x00009c00001d7ab9 */ /* 0x000fe20000000800 */
[----:B------:R-:W-:Y:S01]  /*0c10*/  SHF.R.S32.HI R8, RZ, 0x1f, R4 ;  /* 0x0000001fff087819 */ /* 0x000fe20000011404 */
[----:B------:R-:W-:Y:S01]  /*0c20*/  UIMAD.WIDE UR10, UR4, UR29, URZ ;  /* 0x0000001d040a72a5 */ /* 0x000fe2000f8e023f */
[----:B------:R-:W1:Y:S01]  /*0c30*/  LDC.64 R6, c[0x0][0x228] ;  /* 0x00008a00ff067b82 */ /* 0x000e620000000a00 */
[----:B------:R-:W1:Y:S01]  /*0c40*/  S2R R42, SR_CTAID.X ;  /* 0x00000000002a7919 */ /* 0x000e620000002500 */
[----:B------:R-:W-:-:S04]  /*0c50*/  LEA.HI R40, R8, R4, RZ, 0x6 ;  /* 0x0000000408287211 */ /* 0x000fc800078f30ff */
[----:B------:R-:W-:Y:S02]  /*0c60*/  LOP3.LUT R4, R40, 0xffffffc0, RZ, 0xc0, !PT ;  /* 0xffffffc028047812 */ /* 0x000fe400078ec0ff */
[----:B------:R-:W5:Y:S02]  /*0c70*/  LDC.U8 R13, c[0x0][0x3d8] ;  /* 0x0000f600ff0d7b82 */ /* 0x000f640000000000 */
[----:B------:R-:W-:-:S04]  /*0c80*/  IADD3 R10, R4, -0x40, RZ ;  /* 0xffffffc0040a7810 */ /* 0x000fc80007ffe0ff */
[----:B------:R-:W-:Y:S02]  /*0c90*/  SHF.R.S32.HI R16, RZ, 0x1f, R10 ;  /* 0x0000001fff107819 */ /* 0x000fe4000001140a */
[----:B---3--:R-:W-:Y:S01]  /*0ca0*/  IABS R12, R25 ;  /* 0x00000019000c7213 */ /* 0x008fe20000000000 */
[----:B------:R-:W3:Y:S01]  /*0cb0*/  LDC.64 R30, c[0x0][0x240] ;  /* 0x00009000ff1e7b82 */ /* 0x000ee20000000a00 */
[----:B------:R-:W-:Y:S02]  /*0cc0*/  ISETP.NE.AND P5, PT, R25, RZ, PT ;  /* 0x000000ff1900720c */ /* 0x000fe40003fa5270 */
[----:B--2---:R-:W2:Y:S01]  /*0cd0*/  I2F.RP R2, R12 ;  /* 0x0000000c00027306 */ /* 0x004ea20000209400 */
[----:B-1----:R-:W-:Y:S01]  /*0ce0*/  IMAD R11, R24, R6, RZ ;  /* 0x00000006180b7224 */ /* 0x002fe200078e02ff */
[----:B----4-:R-:W-:-:S03]  /*0cf0*/  IABS R9, R46 ;  /* 0x0000002e00097213 */ /* 0x010fc60000000000 */
[----:B------:R-:W1:Y:S01]  /*0d00*/  LDC R44, c[0x0][0x2d4] ;  /* 0x0000b500ff2c7b82 */ /* 0x000e620000000800 */
[C---:B------:R-:W-:Y:S01]  /*0d10*/  IMAD R11, R252.reuse, R7, R11 ;  /* 0x00000007fc0b7224 */ /* 0x040fe200078e020b */
[----:B------:R-:W-:-:S04]  /*0d20*/  SHF.L.U64.HI R7, R252, 0x7, R24 ;  /* 0x00000007fc077819 */ /* 0x000fc80000010218 */
[----:B------:R-:W-:Y:S02]  /*0d30*/  SEL R4, R7, RZ, P1 ;  /* 0x000000ff07047207 */ /* 0x000fe40000800000 */
[----:B------:R-:W4:Y:S01]  /*0d40*/  @P0 LDC.64 R20, c[0x0][0x250] ;  /* 0x00009400ff140b82 */ /* 0x000f220000000a00 */
[----:B--2---:R-:W2:Y:S01]  /*0d50*/  MUFU.RCP R2, R2 ;  /* 0x0000000200027308 */ /* 0x004ea20000001000 */
[----:B------:R-:W-:-:S05]  /*0d60*/  IMAD.WIDE.U32 R6, R252, R6, RZ ;  /* 0x00000006fc067225 */ /* 0x000fca00078e00ff */
[----:B------:R-:W-:Y:S01]  /*0d70*/  IADD3 R34, R7, R11, RZ ;  /* 0x0000000b07227210 */ /* 0x000fe20007ffe0ff */
[----:B------:R-:W4:Y:S08]  /*0d80*/  @P0 LDC.64 R22, c[0x0][0x248] ;  /* 0x00009200ff160b82 */ /* 0x000f300000000a00 */
[----:B------:R-:W3:Y:S01]  /*0d90*/  LDC R43, c[0x0][0x2c4] ;  /* 0x0000b100ff2b7b82 */ /* 0x000ee20000000800 */
[----:B-1----:R-:W-:Y:S01]  /*0da0*/  SHF.R.S32.HI R7, RZ, 0x1f, R44 ;  /* 0x0000001fff077819 */ /* 0x002fe2000001142c */
[----:B--2---:R-:W-:-:S04]  /*0db0*/  VIADD R2, R2, 0xffffffe ;  /* 0x0ffffffe02027836 */ /* 0x004fc80000000000 */
[----:B------:R-:W1:Y:S02]  /*0dc0*/  F2I.FTZ.U32.TRUNC.NTZ R3, R2 ;  /* 0x0000000200037305 */ /* 0x000e64000021f000 */
[----:B------:R-:W2:Y:S08]  /*0dd0*/  LDC.U8 R45, c[0x0][0x480] ;  /* 0x00012000ff2d7b82 */ /* 0x000eb00000000000 */
[----:B------:R-:W2:Y:S01]  /*0de0*/  LDC.64 R32, c[0x0][0x488] ;  /* 0x00012200ff207b82 */ /* 0x000ea20000000a00 */
[----:B-1----:R-:W-:-:S04]  /*0df0*/  IMAD.MOV R2, RZ, RZ, -R3 ;  /* 0x000000ffff027224 */ /* 0x002fc800078e0a03 */
[----:B------:R-:W-:Y:S02]  /*0e00*/  IMAD R5, R2, R12, RZ ;  /* 0x0000000c02057224 */ /* 0x000fe400078e02ff */
[----:B------:R-:W-:-:S04]  /*0e10*/  IMAD.MOV.U32 R2, RZ, RZ, RZ ;  /* 0x000000ffff027224 */ /* 0x000fc800078e00ff */
[----:B------:R-:W-:Y:S01]  /*0e20*/  IMAD.HI.U32 R2, R3, R5, R2 ;  /* 0x0000000503027227 */ /* 0x000fe200078e0002 */
[----:B------:R-:W-:-:S04]  /*0e30*/  SHF.L.U32 R5, R252, 0x7, RZ ;  /* 0x00000007fc057819 */ /* 0x000fc800000006ff */
[----:B------:R-:W-:Y:S01]  /*0e40*/  SEL R5, R5, RZ, P1 ;  /* 0x000000ff05057207 */ /* 0x000fe20000800000 */
[----:B------:R-:W-:Y:S01]  /*0e50*/  IMAD.HI.U32 R2, R2, R9, RZ ;  /* 0x0000000902027227 */ /* 0x000fe200078e00ff */
[----:B------:R-:W-:Y:S02]  /*0e60*/  ISETP.NE.AND P1, PT, R0, -0x1, PT ;  /* 0xffffffff0000780c */ /* 0x000fe40003f25270 */
[----:B------:R-:W-:Y:S01]  /*0e70*/  IADD3 R17, P2, R10, R5, RZ ;  /* 0x000000050a117210 */ /* 0x000fe20007f5e0ff */
[----:B------:R-:W-:-:S04]  /*0e80*/  IMAD.MOV R3, RZ, RZ, -R2 ;  /* 0x000000ffff037224 */ /* 0x000fc800078e0a02 */
[----:B------:R-:W-:Y:S02]  /*0e90*/  IMAD R3, R12, R3, R9 ;  /* 0x000000030c037224 */ /* 0x000fe400078e0209 */
[----:B------:R-:W-:Y:S01]  /*0ea0*/  IMAD.X R9, R16, 0x1, R4, P2 ;  /* 0x0000000110097824 */ /* 0x000fe200010e0604 */
[----:B-----5:R-:W-:Y:S01]  /*0eb0*/  ISETP.NE.AND P2, PT, R13, RZ, PT ;  /* 0x000000ff0d00720c */ /* 0x020fe20003f45270 */
[----:B---3--:R-:W-:Y:S01]  /*0ec0*/  IMAD.WIDE.U32 R4, R0, R30, RZ ;  /* 0x0000001e00047225 */ /* 0x008fe200078e00ff */
[----:B------:R-:W-:Y:S01]  /*0ed0*/  ISETP.GT.U32.AND P4, PT, R12, R3, PT ;  /* 0x000000030c00720c */ /* 0x000fe20003f84070 */
[----:B------:R-:W1:Y:S02]  /*0ee0*/  @P1 LDC.64 R28, c[0x0][0x420] ;  /* 0x00010800ff1c1b82 */ /* 0x000e640000000a00 */
[----:B------:R-:W-:Y:S01]  /*0ef0*/  IMAD R8, R17, UR11, RZ ;  /* 0x0000000b11087c24 */ /* 0x000fe2000f8e02ff */
[----:B------:R-:W-:Y:S01]  /*0f00*/  SEL R41, R6, R4, !P1 ;  /* 0x0000000406297207 */ /* 0x000fe20004800000 */
[----:B------:R-:W-:Y:S01]  /*0f10*/  @P0 IMAD.IADD R6, R244, 0x1, R249 ;  /* 0x00000001f4060824 */ /* 0x000fe200078e02f9 */
[----:B------:R-:W-:Y:S01]  /*0f20*/  LOP3.LUT R4, R46, R25, RZ, 0x3c, !PT ;  /* 0x000000192e047212 */ /* 0x000fe200078e3cff */
[----:B------:R-:W-:-:S02]  /*0f30*/  IMAD R38, R9, UR10, R8 ;  /* 0x0000000a09267c24 */ /* 0x000fc4000f8e0208 */
[----:B------:R-:W3:Y:S01]  /*0f40*/  @!P1 LDC.64 R14, c[0x0][0x418] ;  /* 0x00010600ff0e9b82 */ /* 0x000ee20000000a00 */
[----:B------:R-:W-:Y:S01]  /*0f50*/  IMAD R8, R0, R31, RZ ;  /* 0x0000001f00087224 */ /* 0x000fe200078e02ff */
[----:B------:R-:W-:Y:S01]  /*0f60*/  ISETP.GE.AND P3, PT, R4, RZ, PT ;  /* 0x000000ff0400720c */ /* 0x000fe20003f66270 */
[----:B----4-:R-:W-:Y:S02]  /*0f70*/  @P0 IMAD R9, R6, R23, RZ ;  /* 0x0000001706090224 */ /* 0x010fe400078e02ff */
[----:B------:R-:W-:Y:S01]  /*0f80*/  @!P4 IMAD.IADD R3, R3, 0x1, -R12 ;  /* 0x000000010303c824 */ /* 0x000fe200078e0a0c */
[----:B------:R-:W-:Y:S01]  /*0f90*/  @P1 IADD3 R34, R5, R8, RZ ;  /* 0x0000000805221210 */ /* 0x000fe20007ffe0ff */
[----:B------:R-:W-:Y:S01]  /*0fa0*/  @!P4 VIADD R2, R2, 0x1 ;  /* 0x000000010202c836 */ /* 0x000fe20000000000 */
[----:B------:R-:W4:Y:S02]  /*0fb0*/  @P2 LDC R18, c[0x0][0x2e4] ;  /* 0x0000b900ff122b82 */ /* 0x000f240000000800 */
[----:B------:R-:W-:Y:S01]  /*0fc0*/  ISETP.GE.U32.AND P6, PT, R3, R12, PT ;  /* 0x0000000c0300720c */ /* 0x000fe20003fc6070 */
[----:B------:R-:W-:Y:S01]  /*0fd0*/  IMAD.WIDE.U32 R12, R252, R44, RZ ;  /* 0x0000002cfc0c7225 */ /* 0x000fe200078e00ff */
[----:B------:R-:W-:-:S03]  /*0fe0*/  @P0 IADD3 R3, R244, R249, RZ ;  /* 0x000000f9f4030210 */ /* 0x000fc60007ffe0ff */
[----:B------:R-:W-:Y:S02]  /*0ff0*/  IMAD R11, R12, UR11, RZ ;  /* 0x0000000b0c0b7c24 */ /* 0x000fe4000f8e02ff */
[C---:B------:R-:W-:Y:S02]  /*1000*/  @P0 IMAD R8, R3.reuse, R21, RZ ;  /* 0x0000001503080224 */ /* 0x040fe400078e02ff */
[----:B------:R-:W-:-:S04]  /*1010*/  @P0 IMAD.WIDE.U32 R4, R3, R20, RZ ;  /* 0x0000001403040225 */ /* 0x000fc800078e00ff */
[----:B------:R-:W-:Y:S01]  /*1020*/  @P6 IADD3 R2, R2, 0x1, RZ ;  /* 0x0000000102026810 */ /* 0x000fe20007ffe0ff */
[----:B------:R-:W-:Y:S01]  /*1030*/  IMAD R3, R7, R252, RZ ;  /* 0x000000fc07037224 */ /* 0x000fe200078e02ff */
[----:B------:R-:W-:Y:S01]  /*1040*/  @P0 MOV R36, R4 ;  /* 0x0000000400240202 */ /* 0x000fe20000000f00 */
[----:B------:R-:W-:-:S04]  /*1050*/  @P0 IMAD.WIDE.U32 R6, R6, R22, RZ ;  /* 0x0000001606060225 */ /* 0x000fc800078e00ff */
[----:B------:R-:W-:Y:S01]  /*1060*/  IMAD.MOV.U32 R19, RZ, RZ, R2 ;  /* 0x000000ffff137224 */ /* 0x000fe200078e0002 */
[----:B------:R-:W-:Y:S01]  /*1070*/  @P0 IADD3 R37, R7, R9, RZ ;  /* 0x0000000907250210 */ /* 0x000fe20007ffe0ff */
[----:B------:R-:W-:Y:S01]  /*1080*/  IMAD R3, R24, R44, R3 ;  /* 0x0000002c18037224 */ /* 0x000fe200078e0203 */
[----:B------:R-:W-:Y:S01]  /*1090*/  @P0 MOV R35, R6 ;  /* 0x0000000600230202 */ /* 0x000fe20000000f00 */
[----:B------:R-:W-:Y:S01]  /*10a0*/  @P0 IMAD.IADD R39, R5, 0x1, R8 ;  /* 0x0000000105270824 */ /* 0x000fe200078e0208 */
[----:B------:R-:W-:Y:S01]  /*10b0*/  @!P3 IADD3 R19, -R19, RZ, RZ ;  /* 0x000000ff1313b210 */ /* 0x000fe20007ffe1ff */
[----:B------:R-:W-:Y:S01]  /*10c0*/  IMAD.IADD R8, R13, 0x1, R3 ;  /* 0x000000010d087824 */ /* 0x000fe200078e0203 */
[----:B--2---:R-:W-:Y:S06]  /*10d0*/  @P0 BRA `(.L_x_702) ;  /* 0x0000000000300947 */ /* 0x004fec0003800000 */
[----:B------:R-:W2:Y:S01]  /*10e0*/  LDC.64 R22, c[0x0][0x248] ;  /* 0x00009200ff167b82 */ /* 0x000ea20000000a00 */
[----:B------:R-:W-:-:S07]  /*10f0*/  SHF.R.S32.HI R2, RZ, 0x1f, R244 ;  /* 0x0000001fff027819 */ /* 0x000fce00000114f4 */
[----:B------:R-:W5:Y:S01]  /*1100*/  LDC.64 R4, c[0x0][0x230] ;  /* 0x00008c00ff047b82 */ /* 0x000f620000000a00 */
[-C--:B--2---:R-:W-:Y:S02]  /*1110*/  IMAD R6, R2, R22.reuse, RZ ;  /* 0x0000001602067224 */ /* 0x084fe400078e02ff */
[----:B------:R-:W-:-:S04]  /*1120*/  IMAD.WIDE.U32 R2, R244, R22, RZ ;  /* 0x00000016f4027225 */ /* 0x000fc800078e00ff */
[----:B------:R-:W-:Y:S02]  /*1130*/  IMAD R6, R244, R23, R6 ;  /* 0x00000017f4067224 */ /* 0x000fe400078e0206 */
[----:B-----5:R-:W-:-:S03]  /*1140*/  IMAD R7, R24, R4, RZ ;  /* 0x0000000418077224 */ /* 0x020fc600078e02ff */
[----:B------:R-:W-:Y:S01]  /*1150*/  IADD3 R3, R3, R6, RZ ;  /* 0x0000000603037210 */ /* 0x000fe20007ffe0ff */
[C---:B------:R-:W-:Y:S02]  /*1160*/  IMAD R5, R252.reuse, R5, R7 ;  /* 0x00000005fc057224 */ /* 0x040fe400078e0207 */
[----:B------:R-:W-:-:S05]  /*1170*/  IMAD.WIDE.U32 R2, R252, R4, R2 ;  /* 0x00000004fc027225 */ /* 0x000fca00078e0002 */
[----:B------:R-:W-:Y:S02]  /*1180*/  IADD3 R37, R3, R5, RZ ;  /* 0x0000000503257210 */ /* 0x000fe40007ffe0ff */
[----:B------:R-:W-:Y:S02]  /*1190*/  MOV R35, R2 ;  /* 0x0000000200237202 */ /* 0x000fe40000000f00 */
.L_x_702:
[----:B------:R-:W-:Y:S05]  /*11a0*/  @P0 BRA `(.L_x_703) ;  /* 0x0000000000300947 */ /* 0x000fea0003800000 */
        /* <DEDUP_REMOVED lines=11> */
[----:B------:R-:W-:-:S07]  /*1260*/  MOV R36, R2 ;  /* 0x0000000200247202 */ /* 0x000fce0000000f00 */
.L_x_703:
[----:B---3--:R-:W-:Y:S01]  /*1270*/  @!P1 IMAD R2, R24, R14, RZ ;  /* 0x0000000e18029224 */ /* 0x008fe200078e02ff */
[----:B------:R-:W-:Y:S01]  /*1280*/  @!P5 LOP3.LUT R19, RZ, R25, RZ, 0x33, !PT ;  /* 0x00000019ff13d212 */ /* 0x000fe200078e33ff */
[----:B------:R-:W-:Y:S01]  /*1290*/  @P2 IMAD R9, R252, R43, RZ ;  /* 0x0000002bfc092224 */ /* 0x000fe200078e02ff */
[----:B------:R-:W-:Y:S01]  /*12a0*/  ISETP.NE.AND P0, PT, R45, RZ, PT ;  /* 0x000000ff2d00720c */ /* 0x000fe20003f05270 */
[----:B------:R-:W-:Y:S02]  /*12b0*/  IMAD R4, R8, UR10, R11 ;  /* 0x0000000a08047c24 */ /* 0x000fe4000f8e020b */
[----:B------:R-:W-:Y:S01]  /*12c0*/  @!P1 IMAD R11, R252, R15, R2 ;  /* 0x0000000ffc0b9224 */ /* 0x000fe200078e0202 */
[----:B------:R-:W-:Y:S01]  /*12d0*/  @P2 SEL R9, R9, R0, !P1 ;  /* 0x0000000009092207 */ /* 0x000fe20004800000 */
[----:B------:R-:W-:-:S04]  /*12e0*/  IMAD.WIDE.U32 R24, R12, UR10, RZ ;  /* 0x0000000a0c187c25 */ /* 0x000fc8000f8e00ff */
[C---:B------:R-:W-:Y:S01]  /*12f0*/  IMAD.WIDE.U32 R2, R0.reuse, UR10, RZ ;  /* 0x0000000a00027c25 */ /* 0x040fe2000f8e00ff */
[----:B------:R-:W-:Y:S02]  /*1300*/  IADD3 R12, R25, R4, RZ ;  /* 0x00000004190c7210 */ /* 0x000fe40007ffe0ff */
[----:B------:R-:W-:Y:S01]  /*1310*/  SHF.R.S32.HI R25, RZ, 0x1f, R46 ;  /* 0x0000001fff197819 */ /* 0x000fe2000001142e */
[----:B-1----:R-:W-:Y:S01]  /*1320*/  @P1 IMAD.WIDE.U32 R6, R0, R28, RZ ;  /* 0x0000001c00061225 */ /* 0x002fe200078e00ff */
[----:B------:R-:W-:Y:S02]  /*1330*/  SEL R13, R24, R2, !P1 ;  /* 0x00000002180d7207 */ /* 0x000fe40004800000 */
[----:B------:R-:W-:Y:S01]  /*1340*/  SHF.R.S32.HI R28, RZ, 0x1f, R19 ;  /* 0x0000001fff1c7819 */ /* 0x000fe20000011413 */
[----:B------:R-:W-:Y:S01]  /*1350*/  IMAD R8, R0, UR11, RZ ;  /* 0x0000000b00087c24 */ /* 0x000fe2000f8e02ff */
[----:B------:R-:W-:Y:S01]  /*1360*/  @P1 MOV R2, R6 ;  /* 0x0000000600021202 */ /* 0x000fe20000000f00 */
[----:B------:R-:W-:-:S03]  /*1370*/  @!P1 IMAD.WIDE.U32 R4, R252, R14, RZ ;  /* 0x0000000efc049225 */ /* 0x000fc600078e00ff */
[----:B------:R-:W-:Y:S01]  /*1380*/  @P1 IADD3 R12, R3, R8, RZ ;  /* 0x00000008030c1210 */ /* 0x000fe20007ffe0ff */
[----:B----4-:R-:W-:Y:S01]  /*1390*/  @P2 IMAD R6, R46, R18, R9 ;  /* 0x000000122e062224 */ /* 0x010fe200078e0209 */
[----:B------:R-:W-:Y:S01]  /*13a0*/  @!P1 MOV R2, R4 ;  /* 0x0000000400029202 */ /* 0x000fe20000000f00 */
[----:B------:R-:W-:Y:S01]  /*13b0*/  @!P2 IMAD R3, R252, UR29, R46 ;  /* 0x0000001dfc03ac24 */ /* 0x000fe2000f8e022e */
[----:B------:R-:W-:Y:S01]  /*13c0*/  SHF.R.S32.HI R18, RZ, 0x1f, R26 ;  /* 0x0000001fff127819 */ /* 0x000fe2000001141a */
[----:B------:R-:W-:-:S04]  /*13d0*/  IMAD.WIDE.U32 R8, R42, R32, RZ ;  /* 0x000000202a087225 */ /* 0x000fc800078e00ff */
[----:B------:R-:W-:Y:S01]  /*13e0*/  @P1 IMAD R7, R0, R29, R7 ;  /* 0x0000001d00071224 */ /* 0x000fe200078e0207 */
[----:B------:R-:W-:Y:S01]  /*13f0*/  @!P1 IADD3 R7, R5, R11, RZ ;  /* 0x0000000b05079210 */ /* 0x000fe20007ffe0ff */
[----:B------:R-:W-:Y:S02]  /*1400*/  @!P2 IMAD R6, R3, R43, RZ ;  /* 0x0000002b0306a224 */ /* 0x000fe400078e02ff */
[----:B------:R-:W-:Y:S01]  /*1410*/  IMAD R3, R42, R33, R9 ;  /* 0x000000212a037224 */ /* 0x000fe200078e0209 */
[----:B------:R-:W-:Y:S01]  /*1420*/  SEL R9, R8, RZ, P0 ;  /* 0x000000ff08097207 */ /* 0x000fe20000000000 */
[----:B------:R-:W-:Y:S02]  /*1430*/  IMAD R24, R46, UR4, RZ ;  /* 0x000000042e187c24 */ /* 0x000fe4000f8e02ff */
[----:B------:R-:W-:Y:S01]  /*1440*/  IMAD.WIDE.U32 R4, R17, UR10, RZ ;  /* 0x0000000a11047c25 */ /* 0x000fe2000f8e00ff */
[----:B------:R-:W-:Y:S02]  /*1450*/  SEL R11, R3, RZ, P0 ;  /* 0x000000ff030b7207 */ /* 0x000fe40000000000 */
[----:B------:R-:W-:-:S02]  /*1460*/  SHF.R.S32.HI R17, RZ, 0x1f, R24 ;  /* 0x0000001fff117819 */ /* 0x000fc40000011418 */
[----:B------:R-:W-:Y:S01]  /*1470*/  IADD3 R8, R5, R38, RZ ;  /* 0x0000002605087210 */ /* 0x000fe20007ffe0ff */
        /* <DEDUP_REMOVED lines=8> */
.L_x_704:
[----:B------:R-:W-:-:S04]  /*1500*/  IMAD R0, R252, UR29, R46 ;  /* 0x0000001dfc007c24 */ /* 0x000fc8000f8e022e */
[----:B------:R-:W-:-:S07]  /*1510*/  IMAD R0, R0, R44, RZ ;  /* 0x0000002c00007224 */ /* 0x000fce00078e02ff */
.L_x_705:
[----:B------:R-:W1:Y:S01]  /*1520*/  S2R R42, SR_TID.X ;  /* 0x00000000002a7919 */ /* 0x000e620000002100 */
[----:B------:R-:W2:Y:S01]  /*1530*/  LDC.64 R14, c[0x0][0x420] ;  /* 0x00010800ff0e7b82 */ /* 0x000ea20000000a00 */
[----:B------:R-:W-:Y:S01]  /*1540*/  UIMAD UR29, UR4, UR29, URZ ;  /* 0x0000001d041d72a4 */ /* 0x000fe2000f8e023f */
[----:B------:R-:W-:Y:S01]  /*1550*/  IADD3 R2, P1, R250, R2, RZ ;  /* 0x00000002fa027210 */ /* 0x000fe20007f3e0ff */
[----:B------:R-:W-:Y:S01]  /*1560*/  ULDC.64 UR10, c[0x0][0x428] ;  /* 0x00010a00000a7ab9 */ /* 0x000fe20000000a00 */
[----:B------:R-:W-:Y:S01]  /*1570*/  SHF.R.S32.HI R251, RZ, 0x1f, R250 ;  /* 0x0000001ffffb7819 */ /* 0x000fe200000114fa */
[----:B------:R-:W-:Y:S01]  /*1580*/  USHF.L.U32 UR19, UR29, 0x6, URZ ;  /* 0x000000061d137899 */ /* 0x000fe2000800063f */
[----:B------:R-:W-:Y:S01]  /*1590*/  SHF.R.S32.HI R38, RZ, 0x1f, R243 ;  /* 0x0000001fff267819 */ /* 0x000fe200000114f3 */
[----:B------:R-:W-:Y:S01]  /*15a0*/  ULDC.64 UR14, c[0x0][0x210] ;  /* 0x00008400000e7ab9 */ /* 0x000fe20000000a00 */
[----:B------:R-:W3:Y:S01]  /*15b0*/  LDC.64 R32, c[0x0][0x2b0] ;  /* 0x0000ac00ff207b82 */ /* 0x000ee20000000a00 */
[----:B------:R-:W-:Y:S01]  /*15c0*/  USHF.R.S32.HI UR4, URZ, 0x1f, UR19 ;  /* 0x0000001f3f047899 */ /* 0x000fe20008011413 */
[----:B------:R-:W-:Y:S01]  /*15d0*/  IMAD.X R3, R251, 0x1, R7, P1 ;  /* 0x00000001fb037824 */ /* 0x000fe200008e0607 */
[----:B------:R-:W-:Y:S01]  /*15e0*/  IADD3 R5, P4, P3, R4, UR19, R24 ;  /* 0x0000001304057c10 */ /* 0x000fe2000fb9e018 */
[----:B------:R-:W-:Y:S01]  /*15f0*/  ULDC.64 UR12, c[0x0][0x3e0] ;  /* 0x0000f800000c7ab9 */ /* 0x000fe20000000a00 */
[----:B------:R-:W-:Y:S02]  /*1600*/  BSSY B1, `(.L_x_701) ;  /* 0x0000573000017945 */ /* 0x000fe40003800000 */
[----:B------:R-:W-:Y:S01]  /*1610*/  IADD3 R9, P2, P1, R9, R5, R13 ;  /* 0x0000000509097210 */ /* 0x000fe2000795e00d */
[----:B------:R-:W4:Y:S01]  /*1620*/  LDC.64 R44, c[0x0][0x478] ;  /* 0x00011e00ff2c7b82 */ /* 0x000f220000000a00 */
[----:B------:R-:W-:Y:S01]  /*1630*/  IADD3.X R7, R8, UR4, R17, P4, P3 ;  /* 0x0000000408077c10 */ /* 0x000fe2000a7e6411 */
[C---:B------:R-:W-:Y:S01]  /*1640*/  IMAD.IADD R17, R10.reuse, 0x1, R0 ;  /* 0x000000010a117824 */ /* 0x040fe200078e0200 */
[----:B------:R-:W-:Y:S01]  /*1650*/  IADD3 R13, R10, R6, RZ ;  /* 0x000000060a0d7210 */ /* 0x000fe20007ffe0ff */
[----:B------:R-:W-:Y:S01]  /*1660*/  IMAD R6, R25, UR10, RZ ;  /* 0x0000000a19067c24 */ /* 0x000fe2000f8e02ff */
[----:B------:R-:W-:-:S02]  /*1670*/  IADD3.X R12, R11, R7, R12, P2, P1 ;  /* 0x000000070b0c7210 */ /* 0x000fc400017e240c */
[----:B------:R-:W-:Y:S01]  /*1680*/  ISETP.GE.AND P4, PT, R27, 0x1, PT ;  /* 0x000000011b00780c */ /* 0x000fe20003f86270 */
[-C--:B--2---:R-:W-:Y:S02]  /*1690*/  IMAD R4, R16, R14.reuse, RZ ;  /* 0x0000000e10047224 */ /* 0x084fe400078e02ff */
[----:B------:R-:W-:-:S04]  /*16a0*/  IMAD.WIDE.U32 R2, R10, R14, R2 ;  /* 0x0000000e0a027225 */ /* 0x000fc800078e0002 */
[----:B------:R-:W-:Y:S01]  /*16b0*/  IMAD R5, R10, R15, R4 ;  /* 0x0000000f0a057224 */ /* 0x000fe200078e0204 */
[----:B-1----:R-:W-:Y:S01]  /*16c0*/  SHF.R.S32.HI R43, RZ, 0x1f, R42 ;  /* 0x0000001fff2b7819 */ /* 0x002fe2000001142a */
[----:B------:R-:W-:Y:S01]  /*16d0*/  IMAD R6, R46, UR11, R6 ;  /* 0x0000000b2e067c24 */ /* 0x000fe2000f8e0206 */
[----:B------:R-:W-:Y:S01]  /*16e0*/  IADD3 R4, P3, R243, R10, RZ ;  /* 0x0000000af3047210 */ /* 0x000fe20007f7e0ff */
[----:B------:R-:W-:Y:S01]  /*16f0*/  IMAD.IADD R3, R3, 0x1, R5 ;  /* 0x0000000103037824 */ /* 0x000fe200078e0205 */
[----:B------:R-:W-:-:S03]  /*1700*/  LEA.HI R11, R43, R42, RZ, 0x5 ;  /* 0x0000002a2b0b7211 */ /* 0x000fc600078f28ff */
[----:B------:R-:W-:Y:S01]  /*1710*/  IMAD.X R5, R38, 0x1, R16, P3 ;  /* 0x0000000126057824 */ /* 0x000fe200018e0610 */
[----:B------:R-:W-:Y:S01]  /*1720*/  LOP3.LUT R0, R11, 0xffffffe0, RZ, 0xc0, !PT ;  /* 0xffffffe00b007812 */ /* 0x000fe200078ec0ff */
[----:B------:R-:W-:Y:S01]  /*1730*/  IMAD.WIDE.U32 R2, R46, UR10, R2 ;  /* 0x0000000a2e027c25 */ /* 0x000fe2000f8e0002 */
[----:B------:R-:W-:Y:S01]  /*1740*/  SHF.R.S32.HI R16, RZ, 0x5, R11 ;  /* 0x00000005ff107819 */ /* 0x000fe2000001140b */
[----:B------:R-:W-:Y:S02]  /*1750*/  ULDC.64 UR10, c[0x0][0x258] ;  /* 0x00009600000a7ab9 */ /* 0x000fe40000000a00 */
[----:B------:R-:W-:Y:S01]  /*1760*/  IMAD R5, R5, R30, RZ ;  /* 0x0000001e05057224 */ /* 0x000fe200078e02ff */
[----:B------:R-:W-:Y:S01]  /*1770*/  IADD3 R3, R3, R6, RZ ;  /* 0x0000000603037210 */ /* 0x000fe20007ffe0ff */
[----:B------:R-:W-:Y:S02]  /*1780*/  IMAD.IADD R10, R42, 0x1, -R0 ;  /* 0x000000012a0a7824 */ /* 0x000fe400078e0a00 */
[----:B------:R-:W-:-:S02]  /*1790*/  IMAD R8, R4, R31, R5 ;  /* 0x0000001f04087224 */ /* 0x000fc400078e0205 */
[----:B------:R-:W-:-:S04]  /*17a0*/  IMAD.WIDE.U32 R4, R4, R30, R250 ;  /* 0x0000001e04047225 */ /* 0x000fc800078e00fa */
[----:B------:R-:W-:Y:S01]  /*17b0*/  IMAD R0, R16, UR29, R10 ;  /* 0x0000001d10007c24 */ /* 0x000fe2000f8e020a */
[----:B------:R-:W-:Y:S01]  /*17c0*/  IADD3 R4, P2, R41, R4, RZ ;  /* 0x0000000429047210 */ /* 0x000fe20007f5e0ff */
[----:B------:R-:W-:Y:S02]  /*17d0*/  IMAD R6, R25, UR10, RZ ;  /* 0x0000000a19067c24 */ /* 0x000fe4000f8e02ff */
[----:B------:R-:W-:Y:S01]  /*17e0*/  IMAD.WIDE.U32 R2, R243, R14, R2 ;  /* 0x0000000ef3027225 */ /* 0x000fe200078e0002 */
[----:B------:R-:W-:Y:S02]  /*17f0*/  IADD3 R7, P1, R0, R9, RZ ;  /* 0x0000000900077210 */ /* 0x000fe40007f3e0ff */
[----:B------:R-:W-:Y:S01]  /*1800*/  IADD3.X R5, R34, R5, R8, P2, !PT ;  /* 0x0000000522057210 */ /* 0x000fe200017fe408 */
[----:B------:R-:W-:Y:S01]  /*1810*/  IMAD R6, R46, UR11, R6 ;  /* 0x0000000b2e067c24 */ /* 0x000fe2000f8e0206 */
[----:B------:R-:W-:Y:S01]  /*1820*/  LEA.HI.X.SX32 R12, R0, R12, 0x1, P1 ;  /* 0x0000000c000c7211 */ /* 0x000fe200008f0eff */
[----:B------:R-:W-:-:S02]  /*1830*/  IMAD R0, R38, R14, RZ ;  /* 0x0000000e26007224 */ /* 0x000fc400078e02ff */
[----:B------:R-:W-:Y:S01]  /*1840*/  IMAD.WIDE.U32 R4, R46, UR10, R4 ;  /* 0x0000000a2e047c25 */ /* 0x000fe2000f8e0004 */
[----:B------:R-:W-:Y:S02]  /*1850*/  ULDC.64 UR10, c[0x0][0x400] ;  /* 0x00010000000a7ab9 */ /* 0x000fe40000000a00 */
[----:B------:R-:W-:Y:S01]  /*1860*/  LEA R222, P1, R7, UR10, 0x2 ;  /* 0x0000000a07de7c11 */ /* 0x000fe2000f8210ff */
[----:B------:R-:W-:Y:S01]  /*1870*/  IMAD R0, R243, R15, R0 ;  /* 0x0000000ff3007224 */ /* 0x000fe200078e0200 */
[----:B------:R-:W-:Y:S01]  /*1880*/  LEA R8, P3, R4, UR14, 0x1 ;  /* 0x0000000e04087c11 */ /* 0x000fe2000f8608ff */
[----:B------:R-:W-:Y:S01]  /*1890*/  IMAD.IADD R5, R5, 0x1, R6 ;  /* 0x0000000105057824 */ /* 0x000fe200078e0206 */
[----:B------:R-:W-:Y:S02]  /*18a0*/  LEA R6, P2, R2, UR12, 0x1 ;  /* 0x0000000c02067c11 */ /* 0x000fe4000f8408ff */
[----:B------:R-:W-:Y:S02]  /*18b0*/  IADD3 R0, R3, R0, RZ ;  /* 0x0000000003007210 */ /* 0x000fe40007ffe0ff */
[----:B------:R-:W-:-:S02]  /*18c0*/  LEA.HI.X R223, R7, UR11, R12, 0x2, P1 ;  /* 0x0000000b07df7c11 */ /* 0x000fc400088f140c */
        /* <DEDUP_REMOVED lines=9> */
[----:B------:R-:W-:Y:S01]  /*1960*/  IMAD R0, R245, -0x40, R228 ;  /* 0xffffffc0f5007824 */ /* 0x000fe200078e02e4 */
[----:B------:R-:W-:Y:S01]  /*1970*/  SHF.R.S32.HI R17, RZ, 0x1f, R10 ;  /* 0x0000001fff117819 */ /* 0x000fe2000001140a */
[----:B------:R-:W-:Y:S01]  /*1980*/  VIADD R4, R243, 0x20 ;  /* 0x00000020f3047836 */ /* 0x000fe20000000000 */
[----:B------:R-:W-:Y:S01]  /*1990*/  LEA.HI R12, R12, R16, RZ, 0x2 ;  /* 0x000000100c0c7211 */ /* 0x000fe200078f10ff */
[----:B------:R-:W-:Y:S01]  /*19a0*/  IMAD R25, R229, -0x40, R27 ;  /* 0xffffffc0e5197824 */ /* 0x000fe200078e021b */
[----:B------:R-:W-:Y:S01]  /*19b0*/  LEA.HI R17, R17, R10, RZ, 0x2 ;  /* 0x0000000a11117211 */ /* 0x000fe200078f10ff */
[----:B------:R-:W-:Y:S01]  /*19c0*/  IMAD R11, R18, R22, RZ ;  /* 0x00000016120b7224 */ /* 0x000fe200078e02ff */
[C---:B------:R-:W-:Y:S01]  /*19d0*/  ISETP.GE.AND P4, PT, R4.reuse, R0, PT ;  /* 0x000000000400720c */ /* 0x040fe20003f86270 */
[----:B------:R-:W-:Y:S01]  /*19e0*/  IMAD.MOV.U32 R239, RZ, RZ, R2 ;  /* 0x000000ffffef7224 */ /* 0x000fe200078e0002 */
[----:B------:R-:W-:Y:S01]  /*19f0*/  ISETP.GE.AND P2, PT, R4, R25, PT ;  /* 0x000000190400720c */ /* 0x000fe20003f46270 */
[C---:B------:R-:W-:Y:S01]  /*1a00*/  IMAD.WIDE.U32 R4, R26.reuse, R22, R250 ;  /* 0x000000161a047225 */ /* 0x040fe200078e00fa */
[----:B------:R-:W-:Y:S01]  /*1a10*/  ISETP.GE.AND P5, PT, R243, R0, PT ;  /* 0x00000000f300720c */ /* 0x000fe20003fa6270 */
[----:B------:R-:W-:Y:S01]  /*1a20*/  ULDC.64 UR12, c[0x0][0x268] ;  /* 0x00009a00000c7ab9 */ /* 0x000fe20000000a00 */
[----:B------:R-:W-:Y:S01]  /*1a30*/  ULDC.64 UR10, c[0x0][0x260] ;  /* 0x00009800000a7ab9 */ /* 0x000fe20000000a00 */
[----:B------:R-:W-:Y:S01]  /*1a40*/  IMAD R11, R26, R23, R11 ;  /* 0x000000171a0b7224 */ /* 0x000fe200078e020b */
[----:B------:R-:W-:Y:S01]  /*1a50*/  IADD3 R4, P1, R35, R4, RZ ;  /* 0x0000000423047210 */ /* 0x000fe20007f3e0ff */
[----:B------:R-:W-:Y:S01]  /*1a60*/  IMAD.MOV.U32 R235, RZ, RZ, R3 ;  /* 0x000000ffffeb7224 */ /* 0x000fe200078e0003 */
[----:B------:R-:W-:Y:S01]  /*1a70*/  SHF.R.S32.HI R0, RZ, 0x2, R17 ;  /* 0x00000002ff007819 */ /* 0x000fe20000011411 */
[-C--:B------:R-:W-:Y:S01]  /*1a80*/  IMAD R10, R18, R20.reuse, RZ ;  /* 0x00000014120a7224 */ /* 0x080fe200078e02ff */
[----:B------:R-:W-:Y:S01]  /*1a90*/  IADD3.X R5, R37, R5, R11, P1, !PT ;  /* 0x0000000525057210 */ /* 0x000fe20000ffe40b */
[----:B------:R-:W-:Y:S01]  /*1aa0*/  IMAD.WIDE.U32 R2, R26, R20, R250 ;  /* 0x000000141a027225 */ /* 0x000fe200078e00fa */
[----:B------:R-:W-:Y:S01]  /*1ab0*/  @P0 BAR.SYNC.DEFER_BLOCKING 0x0 ;  /* 0x0000000000000b1d */ /* 0x000fe20000010000 */
[----:B------:R-:W-:-:S02]  /*1ac0*/  ISETP.GE.AND P0, PT, R243, R25, PT ;  /* 0x00000019f300720c */ /* 0x000fc40003f06270 */
[----:B------:R-:W-:Y:S01]  /*1ad0*/  IMAD.MOV.U32 R226, RZ, RZ, R6 ;  /* 0x000000ffffe27224 */ /* 0x000fe200078e0006 */
[----:B------:R-:W-:Y:S01]  /*1ae0*/  LEA.HI R6, R229, R229, RZ, 0x1 ;  /* 0x000000e5e5067211 */ /* 0x000fe200078f08ff */
[----:B------:R-:W-:Y:S01]  /*1af0*/  IMAD R13, R26, R21, R10 ;  /* 0x000000151a0d7224 */ /* 0x000fe200078e020a */
[----:B------:R-:W-:Y:S01]  /*1b00*/  IADD3 R2, P3, R36, R2, RZ ;  /* 0x0000000224027210 */ /* 0x000fe20007f7e0ff */
[----:B------:R-:W-:Y:S01]  /*1b10*/  IMAD.SHL.U32 R11, R15, 0x40, RZ ;  /* 0x000000400f0b7824 */ /* 0x000fe200078e00ff */
[----:B------:R-:W-:Y:S01]  /*1b20*/  LOP3.LUT R6, R6, 0xfffffffe, RZ, 0xc0, !PT ;  /* 0xfffffffe06067812 */ /* 0x000fe200078ec0ff */
[----:B------:R-:W-:Y:S01]  /*1b30*/  IMAD.WIDE.U32 R14, R14, 0x40, RZ ;  /* 0x000000400e0e7825 */ /* 0x000fe200078e00ff */
[----:B------:R-:W-:-:S03]  /*1b40*/  IADD3.X R3, R39, R3, R13, P3, !PT ;  /* 0x0000000327037210 */ /* 0x000fc60001ffe40d */
[----:B------:R-:W-:Y:S01]  /*1b50*/  IMAD.MOV.U32 R227, RZ, RZ, R7 ;  /* 0x000000ffffe37224 */ /* 0x000fe200078e0007 */
[----:B------:R-:W-:Y:S01]  /*1b60*/  @!P2 IADD3 R14, P3, R226, R14, RZ ;  /* 0x0000000ee20ea210 */ /* 0x000fe20007f7e0ff */
[----:B------:R-:W-:Y:S01]  /*1b70*/  IMAD.IADD R7, R229, 0x1, -R6 ;  /* 0x00000001e5077824 */ /* 0x000fe200078e0a06 */
[----:B------:R-:W-:Y:S01]  /*1b80*/  LOP3.LUT R10, R12, 0xfffffffc, RZ, 0xc0, !PT ;  /* 0xfffffffc0c0a7812 */ /* 0x000fe200078ec0ff */
[----:B------:R-:W-:Y:S01]  /*1b90*/  IMAD.WIDE.U32 R12, R30, 0x40, RZ ;  /* 0x000000401e0c7825 */ /* 0x000fe200078e00ff */
[----:B------:R-:W-:-:S03]  /*1ba0*/  @!P2 IADD3.X R15, R227, R15, R11, P3, !PT ;  /* 0x0000000fe30fa210 */ /* 0x000fc60001ffe40b */
[----:B------:R-:W-:Y:S01]  /*1bb0*/  IMAD.MOV.U32 R224, RZ, RZ, R8 ;  /* 0x000000ffffe07224 */ /* 0x000fe200078e0008 */
[----:B------:R-:W-:Y:S01]  /*1bc0*/  ISETP.NE.AND P3, PT, R7, 0x1, PT ;  /* 0x000000010700780c */ /* 0x000fe20003f65270 */
[----:B------:R-:W-:Y:S01]  /*1bd0*/  IMAD.IADD R10, R16, 0x1, -R10 ;  /* 0x00000001100a7824 */ /* 0x000fe200078e0a0a */
[----:B------:R1:W-:Y:S01]  /*1be0*/  @P5 STS.128 [R230+0x10000], RZ ;  /* 0x010000ffe6005388 */ /* 0x0003e20000000c00 */
[----:B------:R-:W-:Y:S01]  /*1bf0*/  IMAD.MOV.U32 R225, RZ, RZ, R9 ;  /* 0x000000ffffe17224 */ /* 0x000fe200078e0009 */
[----:B------:R-:W-:Y:S01]  /*1c00*/  @!P2 IADD3 R16, P1, R224, R12, RZ ;  /* 0x0000000ce010a210 */ /* 0x000fe20007f3e0ff */
[----:B------:R-:W-:Y:S01]  /*1c10*/  IMAD.SHL.U32 R31, R31, 0x40, RZ ;  /* 0x000000401f1f7824 */ /* 0x000fe200078e00ff */
[----:B------:R1:W-:Y:S01]  /*1c20*/  @P5 STS.128 [R230+0x12000], RZ ;  /* 0x012000ffe6005388 */ /* 0x0003e20000000c00 */
[C---:B------:R-:W-:Y:S02]  /*1c30*/  IMAD R6, R28.reuse, UR12, RZ ;  /* 0x0000000c1c067c24 */ /* 0x040fe4000f8e02ff */
[----:B------:R-:W-:Y:S01]  /*1c40*/  IMAD.MOV.U32 R231, RZ, RZ, 0x7f800000 ;  /* 0x7f800000ffe77424 */ /* 0x000fe200078e00ff */
[----:B------:R-:W-:Y:S01]  /*1c50*/  @!P2 IADD3.X R17, R225, R13, R31, P1, !PT ;  /* 0x0000000de111a210 */ /* 0x000fe20000ffe41f */
[----:B------:R-:W-:Y:S01]  /*1c60*/  IMAD R7, R28, UR10, RZ ;  /* 0x0000000a1c077c24 */ /* 0x000fe2000f8e02ff */
[----:B------:R-:W-:Y:S01]  /*1c70*/  @!P4 IADD3 R8, P1, R243, 0x20, RZ ;  /* 0x00000020f308c810 */ /* 0x000fe20007f3e0ff */
[----:B------:R-:W3:Y:S01]  /*1c80*/  @!P5 LDC.64 R28, c[0x0][0x220] ;  /* 0x00008800ff1cdb82 */ /* 0x000ee20000000a00 */
[----:B------:R-:W-:-:S02]  /*1c90*/  IMAD R9, R19, UR13, R6 ;  /* 0x0000000d13097c24 */ /* 0x000fc4000f8e0206 */
[----:B------:R-:W-:Y:S02]  /*1ca0*/  IMAD.MOV.U32 R232, RZ, RZ, 0x7f800000 ;  /* 0x7f800000ffe87424 */ /* 0x000fe400078e00ff */
[----:B------:R-:W-:Y:S01]  /*1cb0*/  IMAD.MOV.U32 R176, RZ, RZ, 0x20 ;  /* 0x00000020ffb07424 */ /* 0x000fe200078e00ff */
[----:B------:R-:W-:Y:S01]  /*1cc0*/  LEA R209, R220, UR5, 0x1 ;  /* 0x00000005dcd17c11 */ /* 0x000fe2000f8e08ff */
[----:B------:R-:W-:Y:S01]  /*1cd0*/  @!P4 IMAD.X R6, RZ, RZ, R38, P1 ;  /* 0x000000ffff06c224 */ /* 0x000fe200008e0626 */
[----:B------:R-:W4:Y:S01]  /*1ce0*/  @!P4 LDC.64 R30, c[0x0][0x220] ;  /* 0x00008800ff1ecb82 */ /* 0x000f220000000a00 */
[----:B------:R-:W-:Y:S01]  /*1cf0*/  IMAD.WIDE.U32 R2, R19, UR12, R2 ;  /* 0x0000000c13027c25 */ /* 0x000fe2000f8e0002 */
[----:B------:R-:W-:Y:S01]  /*1d00*/  @!P4 IADD3 R18, P1, R243, 0x20, RZ ;  /* 0x00000020f312c810 */ /* 0x000fe20007f3e0ff */
[----:B------:R-:W-:Y:S02]  /*1d10*/  USHF.L.U32 UR34, UR29, 0x4, URZ ;  /* 0x000000041d227899 */ /* 0x000fe4000800063f */
[----:B------:R-:W-:Y:S01]  /*1d20*/  IMAD R24, R19, UR11, R7 ;  /* 0x0000000b13187c24 */ /* 0x000fe2000f8e0207 */
[----:B------:R-:W-:Y:S01]  /*1d30*/  USHF.L.U32 UR35, UR29, 0x3, URZ ;  /* 0x000000031d237899 */ /* 0x000fe2000800063f */
[----:B------:R-:W-:-:S02]  /*1d40*/  @!P5 IMAD R7, R38, R20, RZ ;  /* 0x000000142607d224 */ /* 0x000fc400078e02ff */
[----:B------:R-:W-:Y:S02]  /*1d50*/  IMAD.MOV.U32 R213, RZ, RZ, 0x20 ;  /* 0x00000020ffd57424 */ /* 0x000fe400078e00ff */
[----:B------:R-:W-:Y:S02]  /*1d60*/  IMAD.MOV.U32 R210, RZ, RZ, 0x40 ;  /* 0x00000040ffd27424 */ /* 0x000fe400078e00ff */
[----:B------:R-:W-:Y:S01]  /*1d70*/  VIADD R207, R218, 0x2000 ;  /* 0x00002000dacf7836 */ /* 0x000fe20000000000 */
[----:B------:R-:W-:Y:S01]  /*1d80*/  CS2R R94, SRZ ;  /* 0x00000000005e7805 */ /* 0x000fe2000001ff00 */
[-C--:B------:R-:W-:Y:S01]  /*1d90*/  @!P4 IMAD R6, R6, R20.reuse, RZ ;  /* 0x000000140606c224 */ /* 0x080fe200078e02ff */
[----:B------:R-:W-:Y:S01]  /*1da0*/  CS2R R92, SRZ ;  /* 0x00000000005c7805 */ /* 0x000fe2000001ff00 */
[----:B------:R-:W-:Y:S01]  /*1db0*/  IMAD.IADD R3, R3, 0x1, R9 ;  /* 0x0000000103037824 */ /* 0x000fe200078e0209 */
[----:B------:R-:W-:Y:S01]  /*1dc0*/  CS2R R98, SRZ ;  /* 0x0000000000627805 */ /* 0x000fe2000001ff00 */
[CC--:B------:R-:W-:Y:S01]  /*1dd0*/  @!P5 IMAD R12, R243.reuse, R21.reuse, R7 ;  /* 0x00000015f30cd224 */ /* 0x0c0fe200078e0207 */
        /* <DEDUP_REMOVED lines=18> */
[----:B------:R-:W-:Y:S01]  /*1f00*/  CS2R R70, SRZ ;  /* 0x0000000000467805 */ /* 0x000fe2000001ff00 */
        /* <DEDUP_REMOVED lines=8> */
[----:B------:R-:W-:Y:S01]  /*1f90*/  IMAD.IADD R3, R5, 0x1, R24 ;  /* 0x0000000105037824 */ /* 0x000fe200078e0218 */
[----:B------:R-:W-:Y:S01]  /*1fa0*/  CS2R R48, SRZ ;  /* 0x0000000000307805 */ /* 0x000fe2000001ff00 */
[----:B------:R-:W-:Y:S01]  /*1fb0*/  @!P5 IMAD R19, R243, R23, R13 ;  /* 0x00000017f313d224 */ /* 0x000fe200078e020d */
[----:B------:R-:W-:Y:S01]  /*1fc0*/  @!P5 LEA.HI.X R13, R6, R29, R2, 0x1, P1 ;  /* 0x0000001d060dd211 */ /* 0x000fe200008f0c02 */
[----:B------:R-:W-:Y:S01]  /*1fd0*/  @!P4 IMAD.IADD R5, R11, 0x1, R21 ;  /* 0x000000010b05c824 */ /* 0x000fe200078e0215 */
[C---:B----4-:R-:W-:Y:S01]  /*1fe0*/  @!P4 LEA R6, P1, R10.reuse, R30, 0x1 ;  /* 0x0000001e0a06c211 */ /* 0x050fe200078208ff */
[--C-:B------:R-:W-:Y:S01]  /*1ff0*/  @!P5 IMAD.MOV.U32 R2, RZ, RZ, R4.reuse ;  /* 0x000000ffff02d224 */ /* 0x100fe200078e0004 */
[----:B------:R-:W-:Y:S01]  /*2000*/  CS2R R40, SRZ ;  /* 0x0000000000287805 */ /* 0x000fe2000001ff00 */
[----:B------:R-:W-:Y:S01]  /*2010*/  @!P4 IMAD.MOV.U32 R8, RZ, RZ, R4 ;  /* 0x000000ffff08c224 */ /* 0x000fe200078e0004 */
[----:B------:R-:W-:Y:S01]  /*2020*/  @!P4 LEA.HI.X R7, R10, R31, R5, 0x1, P1 ;  /* 0x0000001f0a07c211 */ /* 0x000fe200008f0c05 */
[----:B------:R-:W-:Y:S01]  /*2030*/  @!P4 IMAD R9, R9, R22, RZ ;  /* 0x000000160909c224 */ /* 0x000fe200078e02ff */
[----:B------:R-:W3:Y:S01]  /*2040*/  @!P5 LDC.64 R4, c[0x0][0x218] ;  /* 0x00008600ff04db82 */ /* 0x000ee20000000a00 */
[----:B------:R-:W-:Y:S01]  /*2050*/  @!PT LDS RZ, [RZ] ;  /* 0x00000000fffff984 */ /* 0x000fe20000000800 */
[----:B------:R-:W-:Y:S01]  /*2060*/  @!PT LDS RZ, [RZ] ;  /* 0x00000000fffff984 */ /* 0x000fe20000000800 */
[----:B------:R-:W-:Y:S01]  /*2070*/  @!PT LDS RZ, [RZ] ;  /* 0x00000000fffff984 */ /* 0x000fe20000000800 */
[----:B------:R-:W-:Y:S01]  /*2080*/  @!P5 LDGSTS.E.BYPASS.LTC128B.128 [R230+0x10000], desc[UR36][R12.64] ;  /* 0x100000000ce6dfae */ /* 0x000fe2000b901d64 */
[----:B------:R-:W-:-:S02]  /*2090*/  IMAD.SHL.U32 R242, R0, 0x4, RZ ;  /* 0x0000000400f27824 */ /* 0x000fc400078e00ff */
[----:B------:R-:W-:Y:S01]  /*20a0*/  IMAD.MOV.U32 R234, RZ, RZ, R32 ;  /* 0x000000ffffea7224 */ /* 0x000fe200078e0020 */
[----:B------:R-:W-:Y:S01]  /*20b0*/  @!P5 LDGSTS.E.BYPASS.LTC128B.128 [R230+0x12000], desc[UR36][R12.64+0x80] ;  /* 0x120000800ce6dfae */ /* 0x000fe2000b901d64 */
[----:B------:R-:W-:Y:S02]  /*20c0*/  @!P4 IMAD R23, R18, R23, R9 ;  /* 0x000000171217c224 */ /* 0x000fe400078e0209 */
[----:B------:R-:W-:Y:S01]  /*20d0*/  IMAD.MOV.U32 R233, RZ, RZ, R33 ;  /* 0x000000ffffe97224 */ /* 0x000fe200078e0021 */
[----:B------:R-:W4:Y:S01]  /*20e0*/  @!P4 LDC.64 R10, c[0x0][0x218] ;  /* 0x00008600ff0acb82 */ /* 0x000f220000000a00 */
[----:B------:R1:W-:Y:S01]  /*20f0*/  @P4 STS.128 [R230+0x11000], RZ ;  /* 0x011000ffe6004388 */ /* 0x0003e20000000c00 */
[--C-:B------:R-:W-:Y:S01]  /*2100*/  @!P4 IMAD.MOV.U32 R9, RZ, RZ, R3.reuse ;  /* 0x000000ffff09c224 */ /* 0x100fe200078e0003 */
[----:B------:R-:W-:Y:S01]  /*2110*/  UIMAD UR33, UR29, 0x18, URZ ;  /* 0x000000181d2178a4 */ /* 0x000fe2000f8e023f */
[----:B------:R-:W-:Y:S01]  /*2120*/  @!P5 IMAD.WIDE.U32 R2, R243, R22, R2 ;  /* 0x00000016f302d225 */ /* 0x000fe200078e0002 */
[----:B------:R1:W-:Y:S01]  /*2130*/  @P4 STS.128 [R230+0x13000], RZ ;  /* 0x013000ffe6004388 */ /* 0x0003e20000000c00 */
[----:B------:R-:W-:-:S02]  /*2140*/  USHF.L.U32 UR32, UR29, 0x5, URZ ;  /* 0x000000051d207899 */ /* 0x000fc4000800063f */
[----:B------:R-:W-:Y:S01]  /*2150*/  @!P5 IMAD.IADD R3, R3, 0x1, R19 ;  /* 0x000000010303d824 */ /* 0x000fe200078e0213 */
[----:B------:R-:W-:Y:S01]  /*2160*/  @!PT LDS RZ, [RZ] ;  /* 0x00000000fffff984 */ /* 0x000fe20000000800 */
[----:B------:R-:W-:Y:S01]  /*2170*/  @!PT LDS RZ, [RZ] ;  /* 0x00000000fffff984 */ /* 0x000fe20000000800 */
[----:B------:R-:W-:Y:S01]  /*2180*/  @!PT LDS RZ, [RZ] ;  /* 0x00000000fffff984 */ /* 0x000fe20000000800 */
[----:B------:R-:W-:Y:S01]  /*2190*/  @!P4 LDGSTS.E.BYPASS.LTC128B.128 [R230+0x11000], desc[UR36][R6.64] ;  /* 0x1100000006e6cfae */ /* 0x000fe2000b901d64 */
[----:B------:R-:W-:Y:S01]  /*21a0*/  @!P4 IMAD.WIDE.U32 R8, R18, R22, R8 ;  /* 0x000000161208c225 */ /* 0x000fe200078e0008 */
[----:B------:R-:W-:Y:S02]  /*21b0*/  UIMAD UR31, UR29, 0x28, URZ ;  /* 0x000000281d1f78a4 */ /* 0x000fe4000f8e023f */
[----:B------:R3:W-:Y:S01]  /*21c0*/  @!P4 LDGSTS.E.BYPASS.LTC128B.128 [R230+0x13000], desc[UR36][R6.64+0x80] ;  /* 0x1300008006e6cfae */ /* 0x0007e2000b901d64 */
[----:B------:R-:W-:Y:S02]  /*21d0*/  UIMAD UR30, UR29, 0x30, URZ ;  /* 0x000000301d1e78a4 */ /* 0x000fe4000f8e023f */
[----:B------:R-:W-:Y:S01]  /*21e0*/  UIADD3 UR19, -UR19, URZ, URZ ;  /* 0x0000003f13137290 */ /* 0x000fe2000fffe13f */
[----:B------:R-:W0:Y:S01]  /*21f0*/  LDGDEPBAR ;  /* 0x00000000000079af */ /* 0x000e220000000000 */
[----:B------:R-:W-:Y:S01]  /*2200*/  ULDC UR18, c[0x0][0x39c] ;  /* 0x0000e70000127ab9 */ /* 0x000fe20000000800 */
[----:B------:R-:W-:-:S02]  /*2210*/  ULDC UR17, c[0x0][0x2ec] ;  /* 0x0000bb0000117ab9 */ /* 0x000fc40000000800 */
        /* <DEDUP_REMOVED lines=8> */
[----:B---3--:R-:W-:-:S03]  /*22a0*/  @!P5 LEA R6, P1, R2, R4, 0x1 ;  /* 0x000000040206d211 */ /* 0x008fc600078208ff */
[----:B------:R1:W-:Y:S01]  /*22b0*/  @P2 STS.128 [R230+0xb000], RZ ;  /* 0x00b000ffe6002388 */ /* 0x0003e20000000c00 */
[----:B------:R-:W-:-:S03]  /*22c0*/  @!P5 LEA.HI.X R7, R2, R5, R3, 0x1, P1 ;  /* 0x000000050207d211 */ /* 0x000fc600008f0c03 */
[----:B------:R-:W-:Y:S01]  /*22d0*/  @!PT LDS RZ, [RZ] ;  /* 0x00000000fffff984 */ /* 0x000fe20000000800 */
[----:B------:R-:W-:Y:S01]  /*22e0*/  @!PT LDS RZ, [RZ] ;  /* 0x00000000fffff984 */ /* 0x000fe20000000800 */
[----:B------:R-:W-:Y:S01]  /*22f0*/  @!PT LDS RZ, [RZ] ;  /* 0x00000000fffff984 */ /* 0x000fe20000000800 */
[----:B------:R-:W-:Y:S01]  /*2300*/  @!P2 LDGSTS.E.BYPASS.LTC128B.128 [R230+0x9000], desc[UR36][R14.64] ;  /* 0x090000000ee6afae */ /* 0x000fe2000b901d64 */
[----:B------:R-:W-:Y:S01]  /*2310*/  @!P4 IMAD.IADD R5, R9, 0x1, R23 ;  /* 0x000000010905c824 */ /* 0x000fe200078e0217 */
[----:B------:R-:W-:Y:S01]  /*2320*/  SHF.R.S32.HI R3, RZ, 0x1f, R0 ;  /* 0x0000001fff037819 */ /* 0x000fe20000011400 */
[C---:B------:R-:W-:Y:S01]  /*2330*/  VIADD R2, R0.reuse, 0x8 ;  /* 0x0000000800027836 */ /* 0x040fe20000000000 */
[----:B------:R-:W-:Y:S02]  /*2340*/  @!P2 LDGSTS.E.BYPASS.LTC128B.128 [R230+0xb000], desc[UR36][R14.64+0x80] ;  /* 0x0b0000800ee6afae */ /* 0x000fe4000b901d64 */
[----:B------:R-:W-:Y:S02]  /*2350*/  SHF.L.U64.HI R241, R0, 0x2, R3 ;  /* 0x0000000200f17819 */ /* 0x000fe40000010203 */
[----:B------:R-:W-:Y:S01]  /*2360*/  ISETP.GE.AND P1, PT, R2, R25, PT ;  /* 0x000000190200720c */ /* 0x000fe20003f26270 */
[----:B------:R-:W-:Y:S02]  /*2370*/  UIADD3 UR28, UR34, 0x40, URZ ;  /* 0x00000040221c7890 */ /* 0x000fe4000fffe03f */
[----:B------:R-:W-:-:S02]  /*2380*/  UIADD3 UR25, UR34, 0x60, URZ ;  /* 0x0000006022197890 */ /* 0x000fc4000fffe03f */
[----:B------:R-:W-:Y:S02]  /*2390*/  UIADD3 UR16, UR34, 0x20, URZ ;  /* 0x0000002022107890 */ /* 0x000fe4000fffe03f */
[----:B------:R-:W-:Y:S02]  /*23a0*/  UIADD3 UR27, UR35, UR28, URZ ;  /* 0x0000001c231b7290 */ /* 0x000fe4000fffe03f */
[----:B------:R-:W-:Y:S02]  /*23b0*/  UIADD3 UR24, UR35, UR25, URZ ;  /* 0x0000001923187290 */ /* 0x000fe4000fffe03f */
[----:B------:R-:W-:Y:S01]  /*23c0*/  UIADD3 UR15, UR35, UR16, URZ ;  /* 0x00000010230f7290 */ /* 0x000fe2000fffe03f */
        /* <DEDUP_REMOVED lines=16> */
[----:B----4-:R-:W-:-:S03]  /*24d0*/  @!P4 LEA R4, P0, R8, R10, 0x1 ;  /* 0x0000000a0804c211 */ /* 0x010fc600078008ff */
[----:B------:R1:W-:Y:S01]  /*24e0*/  @P2 STS [R221+0x1000], RZ ;  /* 0x001000ffdd002388 */ /* 0x0003e20000000800 */
[----:B------:R-:W-:Y:S02]  /*24f0*/  @!P4 LEA.HI.X R5, R8, R11, R5, 0x1, P0 ;  /* 0x0000000b0805c211 */ /* 0x000fe400000f0c05 */
[----:B------:R-:W-:Y:S01]  /*2500*/  IADD3 R2, P0, R242, R239, RZ ;  /* 0x000000eff2027210 */ /* 0x000fe20007f1e0ff */
[----:B------:R1:W-:Y:S04]  /*2510*/  @P2 STS [R221+0x1004], RZ ;  /* 0x001004ffdd002388 */ /* 0x0003e80000000800 */
[----:B------:R1:W-:Y:S01]  /*2520*/  @P2 STS [R221+0x1008], RZ ;  /* 0x001008ffdd002388 */ /* 0x0003e20000000800 */
[----:B------:R-:W-:-:S03]  /*2530*/  IMAD.X R3, R241, 0x1, R235, P0 ;  /* 0x00000001f1037824 */ /* 0x000fc600000e06eb */
        /* <DEDUP_REMOVED lines=10> */
[----:B------:R-:W-:-:S03]  /*25e0*/  ISETP.GE.AND P2, PT, R0, R25, PT ;  /* 0x000000190000720c */ /* 0x000fc60003f46270 */
[----:B------:R1:W-:Y:S04]  /*25f0*/  @P5 STS.128 [R230+0xc000], RZ ;  /* 0x00c000ffe6005388 */ /* 0x0003e80000000c00 */
[----:B------:R1:W-:Y:S04]  /*2600*/  @P5 STS.128 [R230+0xe000], RZ ;  /* 0x00e000ffe6005388 */ /* 0x0003e80000000c00 */
        /* <DEDUP_REMOVED lines=15> */
[----:B------:R-:W-:Y:S01]  /*2700*/  LEA.HI R0, R43, R42, RZ, 0x4 ;  /* 0x0000002a2b007211 */ /* 0x000fe200078f20ff */
[----:B------:R-:W-:Y:S01]  /*2710*/  UIADD3 UR26, UR35, UR27, URZ ;  /* 0x0000001b231a7290 */ /* 0x000fe2000fffe03f */
[----:B------:R-:W-:Y:S01]  /*2720*/  SEL R207, R207, R218, !P3 ;  /* 0x000000dacfcf7207 */ /* 0x000fe20005800000 */
[----:B------:R-:W-:Y:S01]  /*2730*/  UIADD3 UR23, UR35, UR24, URZ ;  /* 0x0000001823177290 */ /* 0x000fe2000fffe03f */
[----:B------:R-:W-:Y:S01]  /*2740*/  LOP3.LUT R0, R0, 0xfffffff0, RZ, 0xc0, !PT ;  /* 0xfffffff000007812 */ /* 0x000fe200078ec0ff */
[----:B------:R-:W-:Y:S01]  /*2750*/  UIADD3 UR14, UR35, UR15, URZ ;  /* 0x0000000f230e7290 */ /* 0x000fe2000fffe03f */
[----:B------:R-:W-:Y:S01]  /*2760*/  CS2R R38, SRZ ;  /* 0x0000000000267805 */ /* 0x000fe2000001ff00 */
[----:B------:R-:W-:Y:S01]  /*2770*/  UIADD3 UR22, UR35, UR23, URZ ;  /* 0x0000001723167290 */ /* 0x000fe2000fffe03f */
[----:B------:R-:W-:Y:S01]  /*2780*/  CS2R R36, SRZ ;  /* 0x0000000000247805 */ /* 0x000fe2000001ff00 */
[----:B------:R-:W-:Y:S01]  /*2790*/  IMAD.IADD R0, R42, 0x1, -R0 ;  /* 0x000000012a007824 */ /* 0x000fe200078e0a00 */
[----:B------:R-:W-:Y:S01]  /*27a0*/  UIADD3 UR13, UR35, UR14, URZ ;  /* 0x0000000e230d7290 */ /* 0x000fe2000fffe03f */
[----:B------:R-:W-:Y:S01]  /*27b0*/  CS2R R30, SRZ ;  /* 0x00000000001e7805 */ /* 0x000fe2000001ff00 */
[----:B------:R-:W-:Y:S01]  /*27c0*/  UIADD3 UR10, UR35, UR26, URZ ;  /* 0x0000001a230a7290 */ /* 0x000fe2000fffe03f */
[----:B------:R-:W-:-:S02]  /*27d0*/  CS2R R28, SRZ ;  /* 0x00000000001c7805 */ /* 0x000fc4000001ff00 */
[----:B--2---:R-:W-:Y:S01]  /*27e0*/  LEA.HI R4, R43, R42, RZ, 0x3 ;  /* 0x0000002a2b047211 */ /* 0x004fe200078f18ff */
[----:B------:R-:W-:-:S04]  /*27f0*/  DEPBAR.LE SB0, 0x1 ;  /* 0x000080400000791a */ /* 0x000fc80000000000 */
[----:B------:R-:W-:Y:S01]  /*2800*/  BAR.SYNC.DEFER_BLOCKING 0x0 ;  /* 0x0000000000007b1d */ /* 0x000fe20000010000 */
[----:B------:R-:W-:Y:S01]  /*2810*/  UIADD3 UR21, UR35, UR22, URZ ;  /* 0x0000001623157290 */ /* 0x000fe2000fffe03f */
[----:B------:R-:W-:Y:S01]  /*2820*/  CS2R R34, SRZ ;  /* 0x0000000000227805 */ /* 0x000fe2000001ff00 */
[----:B------:R-:W-:Y:S01]  /*2830*/  UIADD3 UR12, UR35, UR13, URZ ;  /* 0x0000000d230c7290 */ /* 0x000fe2000fffe03f */
[----:B------:R-:W-:Y:S01]  /*2840*/  CS2R R32, SRZ ;  /* 0x0000000000207805 */ /* 0x000fe2000001ff00 */
[----:B---3--:R-:W-:Y:S01]  /*2850*/  VIADD R2, R26, 0x40 ;  /* 0x000000401a027836 */ /* 0x008fe20000000000 */
[----:B------:R-:W-:Y:S01]  /*2860*/  SHF.R.S32.HI R3, RZ, 0x1f, R0 ;  /* 0x0000001fff037819 */ /* 0x000fe20000011400 */
[----:B------:R-:W-:Y:S01]  /*2870*/  UIADD3 UR9, UR35, UR10, URZ ;  /* 0x0000000a23097290 */ /* 0x000fe2000fffe03f */
[----:B------:R-:W-:Y:S02]  /*2880*/  CS2R R26, SRZ ;  /* 0x00000000001a7805 */ /* 0x000fe4000001ff00 */
[----:B------:R-:W-:-:S02]  /*2890*/  CS2R R24, SRZ ;  /* 0x0000000000187805 */ /* 0x000fc4000001ff00 */
[----:B------:R-:W-:Y:S02]  /*28a0*/  ISETP.GE.AND P0, PT, R2, R228, PT ;  /* 0x000000e40200720c */ /* 0x000fe40003f06270 */
[----:B------:R-:W-:Y:S02]  /*28b0*/  CS2R R22, SRZ ;  /* 0x0000000000167805 */ /* 0x000fe4000001ff00 */
[----:B------:R-:W-:Y:S02]  /*28c0*/  LOP3.LUT R2, R4, 0xfffffff8, RZ, 0xc0, !PT ;  /* 0xfffffff804027812 */ /* 0x000fe400078ec0ff */
[----:B------:R-:W-:Y:S02]  /*28d0*/  CS2R R20, SRZ ;  /* 0x0000000000147805 */ /* 0x000fe4000001ff00 */
[----:B------:R-:W-:Y:S01]  /*28e0*/  LEA.HI R3, R3, R0, RZ, 0x3 ;  /* 0x0000000003037211 */ /* 0x000fe200078f18ff */
[----:B------:R-:W-:Y:S01]  /*28f0*/  UIMAD UR29, UR29, 0x38, URZ ;  /* 0x000000381d1d78a4 */ /* 0x000fe2000f8e023f */
[----:B------:R-:W-:Y:S01]  /*2900*/  LEA R207, R207, UR5, 0x1 ;  /* 0x00000005cfcf7c11 */ /* 0x000fe2000f8e08ff */
[----:B------:R-:W-:Y:S01]  /*2910*/  IMAD.IADD R2, R42, 0x1, -R2 ;  /* 0x000000012a027824 */ /* 0x000fe200078e0a02 */
[----:B------:R-:W-:-:S02]  /*2920*/  LOP3.LUT R3, R3, 0xfffffff8, RZ, 0xc0, !PT ;  /* 0xfffffff803037812 */ /* 0x000fc400078ec0ff */
[----:B------:R-:W-:Y:S01]  /*2930*/  CS2R R42, SRZ ;  /* 0x00000000002a7805 */ /* 0x000fe2000001ff00 */
[----:B------:R-:W-:Y:S01]  /*2940*/  UIADD3 UR20, UR35, UR21, URZ ;  /* 0x0000001523147290 */ /* 0x000fe2000fffe03f */
[----:B------:R-:W-:Y:S01]  /*2950*/  LOP3.LUT P4, RZ, R2, 0x2, RZ, 0xc0, !PT ;  /* 0x0000000202ff7812 */ /* 0x000fe2000788c0ff */
[----:B------:R-:W-:Y:S01]  /*2960*/  IMAD.IADD R0, R0, 0x1, -R3 ;  /* 0x0000000100007824 */ /* 0x000fe200078e0a03 */
[----:B------:R1:W2:Y:S01]  /*2970*/  LDSM.16.M88.4 R116, [R209+0x10000] ;  /* 0x01000000d174783b */ /* 0x0002a20000000200 */
[----:B------:R-:W-:Y:S01]  /*2980*/  UIADD3 UR11, UR35, UR12, URZ ;  /* 0x0000000c230b7290 */ /* 0x000fe2000fffe03f */
[----:B------:R-:W-:Y:S01]  /*2990*/  SEL R176, R176, 0xffffffe0, !P4 ;  /* 0xffffffe0b0b07807 */ /* 0x000fe20006000000 */
[----:B------:R-:W-:Y:S01]  /*29a0*/  UIADD3 UR4, UR35, UR9, URZ ;  /* 0x0000000923047290 */ /* 0x000fe2000fffe03f */
[----:B------:R1:W3:Y:S01]  /*29b0*/  LDSM.16.M88.4 R120, [R209+0x10800] ;  /* 0x01080000d178783b */ /* 0x0002e20000000200 */
[----:B------:R-:W-:Y:S01]  /*29c0*/  R2P PR, R0, 0x6 ;  /* 0x0000000600007804 */ /* 0x000fe20000000000 */
[----:B------:R-:W-:-:S02]  /*29d0*/  VIADD R0, R219, 0x2000 ;  /* 0x00002000db007836 */ /* 0x000fc40000000000 */
[----:B------:R-:W-:Y:S01]  /*29e0*/  IMAD.IADD R176, R176, 0x1, R208 ;  /* 0x00000001b0b07824 */ /* 0x000fe200078e02d0 */
[----:B------:R1:W4:Y:S01]  /*29f0*/  LDSM.16.M88.4 R124, [R211] ;  /* 0x00000000d37c783b */ /* 0x0003220000000200 */
[----:B------:R-:W-:Y:S02]  /*2a00*/  SEL R213, R213, 0xffffffe0, !P1 ;  /* 0xffffffe0d5d57807 */ /* 0x000fe40004800000 */
[----:B------:R-:W-:Y:S01]  /*2a10*/  SEL R210, R210, 0xffffffc0, !P2 ;  /* 0xffffffc0d2d27807 */ /* 0x000fe20005000000 */
[----:B------:R1:W1:Y:S01]  /*2a20*/  LDSM.16.M88.4 R140, [R176] ;  /* 0x00000000b08c783b */ /* 0x0002620000000200 */
[----:B------:R-:W-:Y:S01]  /*2a30*/  SEL R0, R0, R219, !P3 ;  /* 0x000000db00007207 */ /* 0x000fe20005800000 */
[----:B------:R-:W-:Y:S02]  /*2a40*/  IMAD.IADD R215, R214, 0x1, R213 ;  /* 0x00000001d6d77824 */ /* 0x000fe400078e02d5 */
[----:B------:R1:W1:Y:S01]  /*2a50*/  LDSM.16.M88.4 R144, [R176+0x800] ;  /* 0x00080000b090783b */ /* 0x0002620000000200 */
[----:B------:R-:W-:Y:S01]  /*2a60*/  LEA R204, R0, UR5, 0x1 ;  /* 0x0000000500cc7c11 */ /* 0x000fe2000f8e08ff */
[----:B------:R-:W-:-:S02]  /*2a70*/  IMAD.IADD R216, R214, 0x1, R210 ;  /* 0x00000001d6d87824 */ /* 0x000fc400078e02d2 */
[----:B------:R1:W1:Y:S01]  /*2a80*/  LDSM.16.M88.4 R172, [R176+0x2000] ;  /* 0x00200000b0ac783b */ /* 0x0002620000000200 */
[----:B------:R-:W-:-:S03]  /*2a90*/  IMAD.IADD R217, R210, 0x1, R215 ;  /* 0x00000001d2d97824 */ /* 0x000fc600078e02d7 */
[----:B------:R-:W1:Y:S04]  /*2aa0*/  LDSM.16.M88.4 R176, [R176+0x2800] ;  /* 0x00280000b0b0783b */ /* 0x000e680000000200 */
        /* <DEDUP_REMOVED lines=8> */
[----:B--234-:R1:W1:Y:S02]  /*2b30*/  LDSM.16.M88.4 R168, [R208+0x2800] ;  /* 0x00280000d0a8783b */ /* 0x01c2640000000200 */
.L_x_709:
[----:B------:R-:W0:Y:S01]  /*2b40*/  LDGDEPBAR ;  /* 0x00000000000079af */ /* 0x000e220000000000 */
[C---:B------:R-:W-:Y:S02]  /*2b50*/  IADD3 R0, R207.reuse, R213, RZ ;  /* 0x000000d5cf007210 */ /* 0x040fe40007ffe0ff */
[-C--:B------:R-:W-:Y:S02]  /*2b60*/  IADD3 R2, R207, R210.reuse, RZ ;  /* 0x000000d2cf027210 */ /* 0x080fe40007ffe0ff */
[----:B------:R-:W-:Y:S02]  /*2b70*/  IADD3 R3, R0, R210, RZ ;  /* 0x000000d200037210 */ /* 0x000fe40007ffe0ff */
[----:B-----5:R-:W-:Y:S02]  /*2b80*/  FSETP.NEU.FTZ.AND P1, PT, R231, -INF , PT ;  /* 0xff800000e700780b */ /* 0x020fe40003f3d000 */
[----:B------:R-:W-:Y:S01]  /*2b90*/  ISETP.GE.AND P6, PT, R229, 0x1, PT ;  /* 0x00000001e500780c */ /* 0x000fe20003fc6270 */
[----:B------:R-:W-:Y:S04]  /*2ba0*/  DEPBAR.LE SB0, 0x0 ;  /* 0x000080000000791a */ /* 0x000fe80000000000 */
[----:B------:R-:W-:Y:S06]  /*2bb0*/  BAR.SYNC.DEFER_BLOCKING 0x0 ;  /* 0x0000000000007b1d */ /* 0x000fec0000010000 */
[----:B------:R-:W-:Y:S08]  /*2bc0*/  LDSM.16.M88.4 R16, [R207] ;  /* 0x00000000cf10783b */ /* 0x000ff00000000200 */
[----:B------:R-:W2:Y:S08]  /*2bd0*/  LDSM.16.M88.4 R8, [R209+0xc000] ;  /* 0x00c00000d108783b */ /* 0x000eb00000000200 */
[----:B------:R-:W3:Y:S08]  /*2be0*/  LDSM.16.M88.4 R52, [R209+0xc800] ;  /* 0x00c80000d134783b */ /* 0x000ef00000000200 */
[----:B------:R-:W-:Y:S08]  /*2bf0*/  LDSM.16.M88.4 R56, [R0] ;  /* 0x000000000038783b */ /* 0x000ff00000000200 */
[----:B------:R-:W4:Y:S08]  /*2c00*/  LDSM.16.M88.4 R60, [R211+-0x4000] ;  /* 0xffc00000d33c783b */ /* 0x000f300000000200 */
[----:B------:R-:W1:Y:S01]  /*2c10*/  LDSM.16.M88.4 R64, [R211+-0x3800] ;  /* 0xffc80000d340783b */ /* 0x000e620000000200 */
[C---:B--2---:R-:W-:Y:S07]  /*2c20*/  HMMA.16816.F32.BF16 R4, R16.reuse, R8, RZ ;  /* 0x000000081004723c */ /* 0x044fee00000418ff */
[----:B------:R-:W-:Y:S01]  /*2c30*/  LDSM.16.M88.4 R100, [R2] ;  /* 0x000000000264783b */ /* 0x000fe20000000200 */
[C---:B------:R-:W-:Y:S07]  /*2c40*/  HMMA.16816.F32.BF16 R8, R16.reuse, R10, RZ ;  /* 0x0000000a1008723c */ /* 0x040fee00000418ff */
[----:B------:R-:W2:Y:S01]  /*2c50*/  LDSM.16.M88.4 R104, [R208+-0x4000] ;  /* 0xffc00000d068783b */ /* 0x000ea20000000200 */
[C---:B---3--:R-:W-:Y:S07]  /*2c60*/  HMMA.16816.F32.BF16 R12, R16.reuse, R52, RZ ;  /* 0x00000034100c723c */ /* 0x048fee00000418ff */
[----:B------:R-:W-:Y:S01]  /*2c70*/  LDSM.16.M88.4 R108, [R3] ;  /* 0x00000000036c783b */ /* 0x000fe20000000200 */
[----:B------:R-:W-:Y:S06]  /*2c80*/  HMMA.16816.F32.BF16 R16, R16, R54, RZ ;  /* 0x000000361010723c */ /* 0x000fec00000418ff */
[C---:B----4-:R-:W-:Y:S01]  /*2c90*/  HMMA.16816.F32.BF16 R4, R56.reuse, R60, R4 ;  /* 0x0000003c3804723c */ /* 0x050fe20000041804 */
[----:B------:R-:W3:Y:S05]  /*2ca0*/  LDSM.16.M88.4 R52, [R208+-0x3800] ;  /* 0xffc80000d034783b */ /* 0x000eea0000000200 */
[C---:B------:R-:W-:Y:S03]  /*2cb0*/  HMMA.16816.F32.BF16 R8, R56.reuse, R62, R8 ;  /* 0x0000003e3808723c */ /* 0x040fe60000041808 */
[----:B------:R-:W4:Y:S03]  /*2cc0*/  LDSM.16.M88.4 R112, [R212] ;  /* 0x00000000d470783b */ /* 0x000f260000000200 */
[C---:B-1----:R-:W-:Y:S05]  /*2cd0*/  HMMA.16816.F32.BF16 R12, R56.reuse, R64, R12 ;  /* 0x00000040380c723c */ /* 0x042fea000004180c */
[----:B------:R-:W-:Y:S01]  /*2ce0*/  LDSM.16.M88.4 R60, [R207+0x2000] ;  /* 0x00200000cf3c783b */ /* 0x000fe20000000200 */
[----:B------:R-:W-:Y:S06]  /*2cf0*/  HMMA.16816.F32.BF16 R16, R56, R66, R16 ;  /* 0x000000423810723c */ /* 0x000fec0000041810 */
[C---:B--2---:R-:W-:Y:S01]  /*2d00*/  HMMA.16816.F32.BF16 R4, R100.reuse, R104, R4 ;  /* 0x000000686404723c */ /* 0x044fe20000041804 */
[----:B------:R-:W1:Y:S05]  /*2d10*/  LDSM.16.M88.4 R56, [R212+0x800] ;  /* 0x00080000d438783b */ /* 0x000e6a0000000200 */
[C---:B------:R-:W-:Y:S03]  /*2d20*/  HMMA.16816.F32.BF16 R8, R100.reuse, R106, R8 ;  /* 0x0000006a6408723c */ /* 0x040fe60000041808 */
[----:B------:R-:W2:Y:S03]  /*2d30*/  LDSM.16.M88.4 R64, [R209+0xe000] ;  /* 0x00e00000d140783b */ /* 0x000ea60000000200 */
[C---:B---3--:R-:W-:Y:S05]  /*2d40*/  HMMA.16816.F32.BF16 R12, R100.reuse, R52, R12 ;  /* 0x00000034640c723c */ /* 0x048fea000004180c */
[----:B------:R-:W-:Y:S01]  /*2d50*/  LDSM.16.M88.4 R104, [R211+-0x2000] ;  /* 0xffe00000d368783b */ /* 0x000fe20000000200 */
[----:B------:R-:W-:Y:S07]  /*2d60*/  HMMA.16816.F32.BF16 R16, R100, R54, R16 ;  /* 0x000000366410723c */ /* 0x000fee0000041810 */
[----:B------:R-:W3:Y:S01]  /*2d70*/  LDSM.16.M88.4 R52, [R209+0xe800] ;  /* 0x00e80000d134783b */ /* 0x000ee20000000200 */
[C---:B----4-:R-:W-:Y:S07]  /*2d80*/  HMMA.16816.F32.BF16 R4, R108.reuse, R112, R4 ;  /* 0x000000706c04723c */ /* 0x050fee0000041804 */
[----:B------:R-:W4:Y:S01]  /*2d90*/  LDSM.16.M88.4 R100, [R0+0x2000] ;  /* 0x002000000064783b */ /* 0x000f220000000200 */
[C---:B------:R-:W-:Y:S06]  /*2da0*/  HMMA.16816.F32.BF16 R8, R108.reuse, R114, R8 ;  /* 0x000000726c08723c */ /* 0x040fec0000041808 */
[C---:B-1----:R-:W-:Y:S01]  /*2db0*/  HMMA.16816.F32.BF16 R12, R108.reuse, R56, R12 ;  /* 0x000000386c0c723c */ /* 0x042fe2000004180c */
[----:B------:R-:W-:Y:S05]  /*2dc0*/  LDSM.16.M88.4 R112, [R208+-0x2000] ;  /* 0xffe00000d070783b */ /* 0x000fea0000000200 */
[----:B------:R-:W-:Y:S03]  /*2dd0*/  HMMA.16816.F32.BF16 R16, R108, R58, R16 ;  /* 0x0000003a6c10723c */ /* 0x000fe60000041810 */
[----:B------:R-:W1:Y:S03]  /*2de0*/  LDSM.16.M88.4 R56, [R211+-0x1800] ;  /* 0xffe80000d338783b */ /* 0x000e660000000200 */
[C---:B--2---:R-:W-:Y:S05]  /*2df0*/  HMMA.16816.F32.BF16 R4, R60.reuse, R64, R4 ;  /* 0x000000403c04723c */ /* 0x044fea0000041804 */
[----:B------:R2:W1:Y:S01]  /*2e00*/  LDSM.16.M88.4 R108, [R2+0x2000] ;  /* 0x00200000026c783b */ /* 0x0004620000000200 */
[C---:B------:R-:W-:Y:S06]  /*2e10*/  HMMA.16816.F32.BF16 R8, R60.reuse, R66, R8 ;  /* 0x000000423c08723c */ /* 0x040fec0000041808 */
[C---:B---3--:R-:W-:Y:S01]  /*2e20*/  HMMA.16816.F32.BF16 R12, R60.reuse, R52, R12 ;  /* 0x000000343c0c723c */ /* 0x048fe2000004180c */
[----:B------:R-:W-:Y:S05]  /*2e30*/  LDSM.16.M88.4 R64, [R212+0x2000] ;  /* 0x00200000d440783b */ /* 0x000fea0000000200 */
[----:B------:R-:W-:Y:S03]  /*2e40*/  HMMA.16816.F32.BF16 R16, R60, R54, R16 ;  /* 0x000000363c10723c */ /* 0x000fe60000041810 */
[----:B------:R-:W3:Y:S03]  /*2e50*/  LDSM.16.M88.4 R52, [R208+-0x1800] ;  /* 0xffe80000d034783b */ /* 0x000ee60000000200 */
[C---:B----4-:R-:W-:Y:S05]  /*2e60*/  HMMA.16816.F32.BF16 R4, R100.reuse, R104, R4 ;  /* 0x000000686404723c */ /* 0x050fea0000041804 */
[----:B------:R4:W3:Y:S01]  /*2e70*/  LDSM.16.M88.4 R60, [R3+0x2000] ;  /* 0x00200000033c783b */ /* 0x0008e20000000200 */
[C---:B------:R-:W-:Y:S05]  /*2e80*/  HMMA.16816.F32.BF16 R8, R100.reuse, R106, R8 ;  /* 0x0000006a6408723c */ /* 0x040fea0000041808 */
[----:B--2---:R-:W-:Y:S01]  /*2e90*/  FMUL.FTZ R2, R231, 1.4426950216293334961 ;  /* 0x3fb8aa3be7027820 */ /* 0x004fe20000410000 */
[C---:B-1----:R-:W-:Y:S05]  /*2ea0*/  HMMA.16816.F32.BF16 R12, R100.reuse, R56, R12 ;  /* 0x00000038640c723c */ /* 0x042fea000004180c */
[----:B------:R-:W-:Y:S01]  /*2eb0*/  FSEL R2, R2, RZ, P1 ;  /* 0x000000ff02027208 */ /* 0x000fe20000800000 */
[----:B------:R-:W-:Y:S03]  /*2ec0*/  HMMA.16816.F32.BF16 R16, R100, R58, R16 ;  /* 0x0000003a6410723c */ /* 0x000fe60000041810 */
[----:B------:R-:W-:Y:S03]  /*2ed0*/  FSETP.NEU.FTZ.AND P1, PT, R232, -INF , PT ;  /* 0xff800000e800780b */ /* 0x000fe60003f3d000 */
[C---:B------:R-:W-:Y:S05]  /*2ee0*/  HMMA.16816.F32.BF16 R4, R108.reuse, R112, R4 ;  /* 0x000000706c04723c */ /* 0x040fea0000041804 */
[----:B----4-:R-:W-:Y:S01]  /*2ef0*/  @P0 LEA R3, R245, R248, 0x6 ;  /* 0x000000f8f5030211 */ /* 0x010fe200078e30ff */
[C---:B------:R-:W-:Y:S03]  /*2f00*/  HMMA.16816.F32.BF16 R8, R108.reuse, R114, R8 ;  /* 0x000000726c08723c */ /* 0x040fe60000041808 */
[CC--:B------:R-:W-:Y:S02]  /*2f10*/  @P0 ISETP.GE.AND P2, PT, R3.reuse, R228.reuse, PT ;  /* 0x000000e40300020c */ /* 0x0c0fe40003f46270 */
[----:B------:R-:W-:Y:S01]  /*2f20*/  @P0 IADD3 R0, R3, 0x1, RZ ;  /* 0x0000000103000810 */ /* 0x000fe20007ffe0ff */
[C---:B---3--:R-:W-:Y:S03]  /*2f30*/  HMMA.16816.F32.BF16 R12, R108.reuse, R52, R12 ;  /* 0x000000346c0c723c */ /* 0x048fe6000004180c */
[----:B------:R-:W-:Y:S03]  /*2f40*/  @P0 ISETP.GE.AND P3, PT, R0, R228, PT ;  /* 0x000000e40000020c */ /* 0x000fe60003f66270 */
[----:B------:R-:W-:Y:S01]  /*2f50*/  HMMA.16816.F32.BF16 R16, R108, R54, R16 ;  /* 0x000000366c10723c */ /* 0x000fe20000041810 */
[----:B------:R-:W1:Y:S05]  /*2f60*/  LDSM.16.M88.4 R52, [R212+0x2800] ;  /* 0x00280000d434783b */ /* 0x000e6a0000000200 */
[C---:B------:R-:W-:Y:S06]  /*2f70*/  HMMA.16816.F32.BF16 R4, R60.reuse, R64, R4 ;  /* 0x000000403c04723c */ /* 0x040fec0000041804 */
[C---:B------:R-:W-:Y:S11]  /*2f80*/  HMMA.16816.F32.BF16 R8, R60.reuse, R66, R8 ;  /* 0x000000423c08723c */ /* 0x040ff60000041808 */
[----:B------:R-:W-:Y:S07]  /*2f90*/  @!UPT UIADD3 URZ, URZ, URZ, URZ ;  /* 0x0000003f3f3ff290 */ /* 0x000fee000fffe03f */
[----:B------:R-:W-:Y:S01]  /*2fa0*/  FMUL.FTZ R4, R4, UR18 ;  /* 0x0000001204047c20 */ /* 0x000fe20008410000 */
[----:B------:R-:W-:Y:S01]  /*2fb0*/  FMUL.FTZ R6, R6, UR18 ;  /* 0x0000001206067c20 */ /* 0x000fe20008410000 */
[----:B------:R-:W-:Y:S01]  /*2fc0*/  FMUL.FTZ R7, R7, UR18 ;  /* 0x0000001207077c20 */ /* 0x000fe20008410000 */
[----:B------:R-:W-:Y:S01]  /*2fd0*/  FMUL.FTZ R5, R5, UR18 ;  /* 0x0000001205057c20 */ /* 0x000fe20008410000 */
[----:B------:R-:W2:Y:S02]  /*2fe0*/  MUFU.TANH R106, R4 ;  /* 0x00000004006a7308 */ /* 0x000ea40000002400 */
[----:B------:R-:W-:Y:S01]  /*2ff0*/  FMUL.FTZ R9, R9, UR18 ;  /* 0x0000001209097c20 */ /* 0x000fe20008410000 */
[----:B------:R-:W-:Y:S01]  /*3000*/  FMUL.FTZ R11, R11, UR18 ;  /* 0x000000120b0b7c20 */ /* 0x000fe20008410000 */
[----:B------:R-:W-:Y:S01]  /*3010*/  FMUL.FTZ R10, R10, UR18 ;  /* 0x000000120a0a7c20 */ /* 0x000fe20008410000 */
[----:B------:R-:W-:Y:S01]  /*3020*/  FMUL.FTZ R8, R8, UR18 ;  /* 0x0000001208087c20 */ /* 0x000fe20008410000 */
[C---:B-1----:R-:W-:Y:S04]  /*3030*/  HMMA.16816.F32.BF16 R12, R60.reuse, R52, R12 ;  /* 0x000000343c0c723c */ /* 0x042fe8000004180c */
[----:B------:R1:W-:Y:S02]  /*3040*/  MUFU.TANH R112, R7 ;  /* 0x0000000700707308 */ /* 0x0003e40000002400 */
[----:B------:R-:W-:Y:S08]  /*3050*/  HMMA.16816.F32.BF16 R16, R60, R54, R16 ;  /* 0x000000363c10723c */ /* 0x000ff00000041810 */
[----:B------:R-:W3:Y:S03]  /*3060*/  MUFU.TANH R105, R5 ;  /* 0x0000000500697308 */ /* 0x000ee60000002400 */
[----:B--2---:R-:W-:Y:S02]  /*3070*/  MOV R4, R106 ;  /* 0x0000006a00047202 */ /* 0x004fe40000000f00 */
[----:B------:R-:W-:Y:S05]  /*3080*/  @P0 FSEL R4, R106, -INF , !P2 ;  /* 0xff8000006a040808 */ /* 0x000fea0005000000 */
[----:B------:R-:W-:Y:S01]  /*3090*/  MUFU.TANH R103, R9 ;  /* 0x0000000900677308 */ /* 0x000fe20000002400 */
[--C-:B------:R-:W-:Y:S01]  /*30a0*/  FFMA.FTZ R4, R4, UR17, -R2.reuse ;  /* 0x0000001104047c23 */ /* 0x100fe20008010802 */
[----:B-1----:R-:W-:Y:S01]  /*30b0*/  @P0 IADD3 R7, R3, 0x11, RZ ;  /* 0x0000001103070810 */ /* 0x002fe20007ffe0ff */
[----:B------:R-:W-:Y:S07]  /*30c0*/  FMUL.FTZ R12, R12, UR18 ;  /* 0x000000120c0c7c20 */ /* 0x000fee0008410000 */
[----:B------:R1:W2:Y:S01]  /*30d0*/  MUFU.TANH R114, R6 ;  /* 0x0000000600727308 */ /* 0x0002a20000002400 */
[----:B------:R-:W-:Y:S01]  /*30e0*/  FMUL.FTZ R13, R13, UR18 ;  /* 0x000000120d0d7c20 */ /* 0x000fe20008410000 */
[----:B------:R-:W-:Y:S01]  /*30f0*/  FMUL.FTZ R14, R14, UR18 ;  /* 0x000000120e0e7c20 */ /* 0x000fe20008410000 */
[----:B------:R-:W-:Y:S01]  /*3100*/  FMUL.FTZ R15, R15, UR18 ;  /* 0x000000120f0f7c20 */ /* 0x000fe20008410000 */
[----:B---3--:R-:W-:Y:S01]  /*3110*/  MOV R0, R105 ;  /* 0x0000006900007202 */ /* 0x008fe20000000f00 */
[----:B------:R-:W-:Y:S01]  /*3120*/  FMUL.FTZ R16, R16, UR18 ;  /* 0x0000001210107c20 */ /* 0x000fe20008410000 */
[----:B------:R-:W-:Y:S01]  /*3130*/  FMUL.FTZ R17, R17, UR18 ;  /* 0x0000001211117c20 */ /* 0x000fe20008410000 */
[----:B------:R-:W-:Y:S03]  /*3140*/  FMUL.FTZ R18, R18, UR18 ;  /* 0x0000001212127c20 */ /* 0x000fe60008410000 */
[----:B------:R3:W-:Y:S01]  /*3150*/  MUFU.EX2 R186, R4 ;  /* 0x0000000400ba7308 */ /* 0x0007e20000000800 */
[----:B------:R-:W-:Y:S01]  /*3160*/  @P0 FSEL R0, R105, -INF , !P3 ;  /* 0xff80000069000808 */ /* 0x000fe20005800000 */
[----:B------:R-:W-:Y:S08]  /*3170*/  FMUL.FTZ R19, R19, UR18 ;  /* 0x0000001213137c20 */ /* 0x000ff00008410000 */
[----:B------:R-:W4:Y:S01]  /*3180*/  MUFU.TANH R104, R8 ;  /* 0x0000000800687308 */ /* 0x000f220000002400 */
[----:B-1----:R-:W-:Y:S01]  /*3190*/  FMUL.FTZ R6, R232, 1.4426950216293334961 ;  /* 0x3fb8aa3be8067820 */ /* 0x002fe20000410000 */
[----:B--2---:R-:W-:Y:S02]  /*31a0*/  MOV R5, R114 ;  /* 0x0000007200057202 */ /* 0x004fe40000000f00 */
[----:B------:R-:W-:Y:S06]  /*31b0*/  @P0 FSEL R5, R114, -INF , !P2 ;  /* 0xff80000072050808 */ /* 0x000fec0005000000 */
[----:B------:R-:W-:Y:S01]  /*31c0*/  MUFU.TANH R102, R12 ;  /* 0x0000000c00667308 */ /* 0x000fe20000002400 */
[----:B---3--:R-:W-:Y:S01]  /*31d0*/  FFMA.FTZ R4, R0, UR17, -R2 ;  /* 0x0000001100047c23 */ /* 0x008fe20008010802 */
[----:B------:R-:W-:Y:S02]  /*31e0*/  FSEL R0, R6, RZ, P1 ;  /* 0x000000ff06007208 */ /* 0x000fe40000800000 */
[----:B------:R-:W-:Y:S03]  /*31f0*/  @P0 IADD3 R6, R3, 0x8, RZ ;  /* 0x0000000803060810 */ /* 0x000fe60007ffe0ff */
[--C-:B------:R-:W-:Y:S03]  /*3200*/  FFMA.FTZ R5, R5, UR17, -R0.reuse ;  /* 0x0000001105057c23 */ /* 0x100fe60008010800 */
[----:B------:R-:W-:Y:S01]  /*3210*/  MUFU.TANH R109, R11 ;  /* 0x0000000b006d7308 */ /* 0x000fe20000002400 */
[-C--:B------:R-:W-:Y:S02]  /*3220*/  @P0 ISETP.GE.AND P1, PT, R6, R228.reuse, PT ;  /* 0x000000e40600020c */ /* 0x080fe40003f26270 */
[C---:B------:R-:W-:Y:S04]  /*3230*/  @P0 IADD3 R6, R3.reuse, 0x9, RZ ;  /* 0x0000000903060810 */ /* 0x040fe80007ffe0ff */
[----:B------:R-:W-:Y:S03]  /*3240*/  @P0 ISETP.GE.AND P2, PT, R6, R228, PT ;  /* 0x000000e40600020c */ /* 0x000fe60003f46270 */
[----:B------:R1:W-:Y:S01]  /*3250*/  MUFU.EX2 R184, R4 ;  /* 0x0000000400b87308 */ /* 0x0003e20000000800 */
[----:B------:R-:W-:Y:S09]  /*3260*/  @P0 IADD3 R6, R3, 0x10, RZ ;  /* 0x0000001003060810 */ /* 0x000ff20007ffe0ff */
[----:B------:R4:W-:Y:S10]  /*3270*/  MUFU.EX2 R194, R5 ;  /* 0x0000000500c27308 */ /* 0x0009f40000000800 */
[----:B------:R-:W-:Y:S01]  /*3280*/  MUFU.TANH R113, R10 ;  /* 0x0000000a00717308 */ /* 0x000fe20000002400 */
[----:B-1----:R-:W-:Y:S02]  /*3290*/  MOV R4, R112 ;  /* 0x0000007000047202 */ /* 0x002fe40000000f00 */
[----:B------:R-:W-:Y:S02]  /*32a0*/  @P0 FSEL R4, R112, -INF , !P3 ;  /* 0xff80000070040808 */ /* 0x000fe40005800000 */
[----:B------:R-:W-:Y:S03]  /*32b0*/  @P0 ISETP.GE.AND P3, PT, R7, R228, PT ;  /* 0x000000e40700020c */ /* 0x000fe60003f66270 */
[----:B------:R-:W-:Y:S01]  /*32c0*/  FFMA.FTZ R4, R4, UR17, -R0 ;  /* 0x0000001104047c23 */ /* 0x000fe20008010800 */
[----:B----4-:R-:W-:Y:S01]  /*32d0*/  MOV R5, R104 ;  /* 0x0000006800057202 */ /* 0x010fe20000000f00 */
[----:B------:R-:W1:Y:S01]  /*32e0*/  MUFU.TANH R101, R13 ;  /* 0x0000000d00657308 */ /* 0x000e620000002400 */
[----:B------:R-:W-:Y:S05]  /*32f0*/  @P0 FSEL R5, R104, -INF , !P1 ;  /* 0xff80000068050808 */ /* 0x000fea0004800000 */
[--C-:B------:R-:W-:Y:S04]  /*3300*/  FFMA.FTZ R5, R5, UR17, -R2.reuse ;  /* 0x0000001105057c23 */ /* 0x100fe80008010802 */
[----:B------:R2:W-:Y:S10]  /*3310*/  MUFU.EX2 R192, R4 ;  /* 0x0000000400c07308 */ /* 0x0005f40000000800 */
[----:B------:R3:W-:Y:S01]  /*3320*/  MUFU.EX2 R182, R5 ;  /* 0x0000000500b67308 */ /* 0x0007e20000000800 */
[----:B-1----:R-:W-:Y:S02]  /*3330*/  MOV R7, R101 ;  /* 0x0000006500077202 */ /* 0x002fe40000000f00 */
[----:B------:R-:W-:Y:S07]  /*3340*/  @P0 FSEL R7, R101, -INF , !P3 ;  /* 0xff80000065070808 */ /* 0x000fee0005800000 */
[----:B------:R-:W1:Y:S01]  /*3350*/  MUFU.TANH R111, R14 ;  /* 0x0000000e006f7308 */ /* 0x000e620000002400 */
[----:B--2---:R-:W-:Y:S02]  /*3360*/  MOV R4, R103 ;  /* 0x0000006700047202 */ /* 0x004fe40000000f00 */
[----:B------:R-:W-:Y:S05]  /*3370*/  @P0 FSEL R4, R103, -INF , !P2 ;  /* 0xff80000067040808 */ /* 0x000fea0005000000 */
[----:B------:R-:W-:Y:S01]  /*3380*/  FFMA.FTZ R4, R4, UR17, -R2 ;  /* 0x0000001104047c23 */ /* 0x000fe20008010802 */
[----:B---3--:R-:W-:Y:S01]  /*3390*/  MOV R5, R113 ;  /* 0x0000007100057202 */ /* 0x008fe20000000f00 */
[----:B------:R-:W-:Y:S01]  /*33a0*/  MUFU.TANH R110, R15 ;  /* 0x0000000f006e7308 */ /* 0x000fe20000002400 */
[----:B------:R-:W-:Y:S05]  /*33b0*/  @P0 FSEL R5, R113, -INF , !P1 ;  /* 0xff80000071050808 */ /* 0x000fea0004800000 */
[--C-:B------:R-:W-:Y:S01]  /*33c0*/  FFMA.FTZ R5, R5, UR17, -R0.reuse ;  /* 0x0000001105057c23 */ /* 0x100fe20008010800 */
[----:B-1----:R-:W-:Y:S03]  /*33d0*/  MOV R8, R111 ;  /* 0x0000006f00087202 */ /* 0x002fe60000000f00 */
[----:B------:R1:W-:Y:S10]  /*33e0*/  MUFU.EX2 R181, R4 ;  /* 0x0000000400b57308 */ /* 0x0003f40000000800 */
[----:B------:R2:W-:Y:S10]  /*33f0*/  MUFU.EX2 R191, R5 ;  /* 0x0000000500bf7308 */ /* 0x0005f40000000800 */
[----:B------:R-:W-:Y:S01]  /*3400*/  MUFU.TANH R100, R16 ;  /* 0x0000001000647308 */ /* 0x000fe20000002400 */
[----:B-1----:R-:W-:Y:S02]  /*3410*/  MOV R4, R109 ;  /* 0x0000006d00047202 */ /* 0x002fe40000000f00 */
[----:B------:R-:W-:Y:S02]  /*3420*/  @P0 FSEL R4, R109, -INF , !P2 ;  /* 0xff8000006d040808 */ /* 0x000fe40005000000 */
[----:B------:R-:W-:Y:S02]  /*3430*/  @P0 ISETP.GE.AND P2, PT, R6, R228, PT ;  /* 0x000000e40600020c */ /* 0x000fe40003f46270 */
[----:B------:R-:W-:Y:S03]  /*3440*/  MOV R6, R102 ;  /* 0x0000006600067202 */ /* 0x000fe60000000f00 */
[----:B------:R-:W1:Y:S01]  /*3450*/  MUFU.TANH R67, R17 ;  /* 0x0000001100437308 */ /* 0x000e620000002400 */
[----:B------:R-:W-:Y:S01]  /*3460*/  @P0 FSEL R6, R102, -INF , !P2 ;  /* 0xff80000066060808 */ /* 0x000fe20005000000 */
[----:B--2---:R-:W-:Y:S01]  /*3470*/  FFMA.FTZ R5, R4, UR17, -R0 ;  /* 0x0000001104057c23 */ /* 0x004fe20008010800 */
[----:B------:R-:W-:Y:S02]  /*3480*/  @P0 FSEL R8, R111, -INF , !P2 ;  /* 0xff8000006f080808 */ /* 0x000fe40005000000 */
[----:B------:R-:W-:Y:S01]  /*3490*/  IADD3 R4, P1, R242, R234, RZ ;  /* 0x000000eaf2047210 */ /* 0x000fe20007f3e0ff */
[--C-:B------:R-:W-:Y:S04]  /*34a0*/  FFMA.FTZ R6, R6, UR17, -R2.reuse ;  /* 0x0000001106067c23 */ /* 0x100fe80008010802 */
[----:B------:R2:W-:Y:S10]  /*34b0*/  MUFU.EX2 R189, R5 ;  /* 0x0000000500bd7308 */ /* 0x0005f40000000800 */
[----:B------:R3:W-:Y:S10]  /*34c0*/  MUFU.EX2 R185, R6 ;  /* 0x0000000600b97308 */ /* 0x0007f40000000800 */
[----:B------:R-:W-:Y:S01]  /*34d0*/  MUFU.TANH R108, R18 ;  /* 0x00000012006c7308 */ /* 0x000fe20000002400 */
[----:B--2---:R-:W-:Y:S05]  /*34e0*/  IADD3.X R5, R241, R233, RZ, P1, !PT ;  /* 0x000000e9f1057210 */ /* 0x004fea0000ffe4ff */
[----:B------:R-:W2:Y:S04]  /*34f0*/  LDG.E R66, desc[UR36][R4.64] ;  /* 0x0000002404427981 */ /* 0x000ea8000c1e1900 */
[----:B------:R-:W-:Y:S01]  /*3500*/  MUFU.TANH R107, R19 ;  /* 0x00000013006b7308 */ /* 0x000fe20000002400 */
[----:B---3--:R-:W-:Y:S01]  /*3510*/  FFMA.FTZ R6, R7, UR17, -R2 ;  /* 0x0000001107067c23 */ /* 0x008fe20008010802 */
[--C-:B------:R-:W-:Y:S01]  /*3520*/  FFMA.FTZ R7, R8, UR17, -R0.reuse ;  /* 0x0000001108077c23 */ /* 0x100fe20008010800 */
[C---:B------:R-:W-:Y:S01]  /*3530*/  @P0 IADD3 R8, R3.reuse, 0x18, RZ ;  /* 0x0000001803080810 */ /* 0x040fe20007ffe0ff */
[----:B------:R3:W4:Y:S01]  /*3540*/  LDG.E R65, desc[UR36][R4.64+0x20] ;  /* 0x0000202404417981 */ /* 0x000722000c1e1900 */
[----:B------:R-:W-:Y:S02]  /*3550*/  @P0 IADD3 R3, R3, 0x19, RZ ;  /* 0x0000001903030810 */ /* 0x000fe40007ffe0ff */
[-C--:B------:R-:W-:Y:S03]  /*3560*/  @P0 ISETP.GE.AND P1, PT, R8, R228.reuse, PT ;  /* 0x000000e40800020c */ /* 0x080fe60003f26270 */
[----:B------:R3:W3:Y:S01]  /*3570*/  MUFU.EX2 R183, R6 ;  /* 0x0000000600b77308 */ /* 0x0006e20000000800 */
[----:B------:R-:W-:Y:S02]  /*3580*/  @P0 ISETP.GE.AND P2, PT, R3, R228, PT ;  /* 0x000000e40300020c */ /* 0x000fe40003f46270 */
[----:B-1----:R-:W-:Y:S02]  /*3590*/  MOV R3, R67 ;  /* 0x0000004300037202 */ /* 0x002fe40000000f00 */
[----:B------:R-:W-:Y:S05]  /*35a0*/  @P0 FSEL R3, R67, -INF , !P2 ;  /* 0xff80000043030808 */ /* 0x000fea0005000000 */
[----:B------:R1:W-:Y:S01]  /*35b0*/  MUFU.EX2 R193, R7 ;  /* 0x0000000700c17308 */ /* 0x0003e20000000800 */
[----:B---3--:R-:W-:Y:S02]  /*35c0*/  MOV R6, R110 ;  /* 0x0000006e00067202 */ /* 0x008fe40000000f00 */
[----:B------:R-:W-:Y:S02]  /*35d0*/  @P0 FSEL R6, R110, -INF , !P3 ;  /* 0xff8000006e060808 */ /* 0x000fe40005800000 */
[----:B------:R-:W-:Y:S02]  /*35e0*/  F2FP.BF16.F32.PACK_AB R4, R184, R186 ;  /* 0x000000bab804723e */ /* 0x000fe400000010ff */
[----:B------:R-:W-:Y:S01]  /*35f0*/  F2FP.BF16.F32.PACK_AB R5, R183, R185 ;  /* 0x000000b9b705723e */ /* 0x000fe200000010ff */
[----:B------:R-:W-:Y:S01]  /*3600*/  FFMA.FTZ R6, R6, UR17, -R0 ;  /* 0x0000001106067c23 */ /* 0x000fe20008010800 */
[----:B-1----:R-:W-:Y:S01]  /*3610*/  MOV R7, R100 ;  /* 0x0000006400077202 */ /* 0x002fe20000000f00 */
[----:B------:R1:W-:Y:S01]  /*3620*/  STS [R237+0x12000], R4 ;  /* 0x01200004ed007388 */ /* 0x0003e20000000800 */
[----:B------:R-:W-:Y:S01]  /*3630*/  @P0 FSEL R7, R100, -INF , !P1 ;  /* 0xff80000064070808 */ /* 0x000fe20004800000 */
[----:B------:R3:W1:Y:S04]  /*3640*/  MUFU.EX2 R190, R6 ;  /* 0x0000000600be7308 */ /* 0x0006680000000800 */
[--C-:B---3--:R-:W-:Y:S01]  /*3650*/  FFMA.FTZ R6, R7, UR17, -R2.reuse ;  /* 0x0000001107067c23 */ /* 0x108fe20008010802 */
[----:B------:R-:W-:Y:S01]  /*3660*/  FFMA.FTZ R2, R3, UR17, -R2 ;  /* 0x0000001103027c23 */ /* 0x000fe20008010802 */
[----:B------:R-:W-:Y:S04]  /*3670*/  MOV R3, R107 ;  /* 0x0000006b00037202 */ /* 0x000fe80000000f00 */
[----:B------:R3:W-:Y:S01]  /*3680*/  MUFU.EX2 R180, R6 ;  /* 0x0000000600b47308 */ /* 0x0007e20000000800 */
[----:B------:R-:W-:Y:S02]  /*3690*/  @P0 FSEL R3, R107, -INF , !P2 ;  /* 0xff8000006b030808 */ /* 0x000fe40005000000 */
[----:B-1----:R-:W-:Y:S07]  /*36a0*/  F2FP.BF16.F32.PACK_AB R4, R190, R193 ;  /* 0x000000c1be04723e */ /* 0x002fee00000010ff */
[----:B------:R1:W1:Y:S01]  /*36b0*/  MUFU.EX2 R115, R2 ;  /* 0x0000000200737308 */ /* 0x0002620000000800 */
[----:B---3--:R-:W-:Y:S02]  /*36c0*/  MOV R6, R108 ;  /* 0x0000006c00067202 */ /* 0x008fe40000000f00 */
[----:B------:R-:W-:Y:S05]  /*36d0*/  @P0 FSEL R6, R108, -INF , !P1 ;  /* 0xff8000006c060808 */ /* 0x000fea0004800000 */
[--C-:B-1----:R-:W-:Y:S01]  /*36e0*/  FFMA.FTZ R2, R6, UR17, -R0.reuse ;  /* 0x0000001106027c23 */ /* 0x102fe20008010800 */
[----:B------:R-:W-:Y:S01]  /*36f0*/  FFMA.FTZ R0, R3, UR17, -R0 ;  /* 0x0000001103007c23 */ /* 0x000fe20008010800 */
[----:B------:R-:W-:Y:S02]  /*3700*/  F2FP.BF16.F32.PACK_AB R3, R192, R194 ;  /* 0x000000c2c003723e */ /* 0x000fe400000010ff */
[----:B------:R1:W-:Y:S03]  /*3710*/  MUFU.EX2 R188, R2 ;  /* 0x0000000200bc7308 */ /* 0x0003e60000000800 */
[----:B------:R3:W-:Y:S07]  /*3720*/  STS [R237+0x12400], R3 ;  /* 0x01240003ed007388 */ /* 0x0007ee0000000800 */
[----:B------:R3:W3:Y:S01]  /*3730*/  MUFU.EX2 R187, R0 ;  /* 0x0000000000bb7308 */ /* 0x0006e20000000800 */
[----:B-1----:R-:W-:Y:S05]  /*3740*/  F2FP.BF16.F32.PACK_AB R2, R181, R182 ;  /* 0x000000b6b502723e */ /* 0x002fea00000010ff */
[----:B------:R1:W-:Y:S01]  /*3750*/  STS [R240+0x12000], R2 ;  /* 0x01200002f0007388 */ /* 0x0003e20000000800 */
[----:B---3--:R-:W-:Y:S02]  /*3760*/  F2FP.BF16.F32.PACK_AB R0, R189, R191 ;  /* 0x000000bfbd00723e */ /* 0x008fe400000010ff */
[----:B------:R-:W-:Y:S03]  /*3770*/  F2FP.BF16.F32.PACK_AB R3, R115, R180 ;  /* 0x000000b47303723e */ /* 0x000fe600000010ff */
[----:B------:R3:W-:Y:S04]  /*3780*/  STS [R240+0x12400], R0 ;  /* 0x01240000f0007388 */ /* 0x0007e80000000800 */
[----:B------:R-:W-:Y:S04]  /*3790*/  STS [R236+0x12000], R5 ;  /* 0x01200005ec007388 */ /* 0x000fe80000000800 */
[----:B------:R-:W-:Y:S04]  /*37a0*/  STS [R236+0x12400], R4 ;  /* 0x01240004ec007388 */ /* 0x000fe80000000800 */
[----:B------:R3:W-:Y:S01]  /*37b0*/  STS [R238+0x12000], R3 ;  /* 0x01200003ee007388 */ /* 0x0007e20000000800 */
[----:B-1----:R-:W-:Y:S05]  /*37c0*/  F2FP.BF16.F32.PACK_AB R2, R187, R188 ;  /* 0x000000bcbb02723e */ /* 0x002fea00000010ff */
[----:B------:R1:W-:Y:S01]  /*37d0*/  STS [R238+0x12400], R2 ;  /* 0x01240002ee007388 */ /* 0x0003e20000000800 */
[----:B---3--:R-:W-:Y:S05]  /*37e0*/  LEA R0, R218, UR5, 0x1 ;  /* 0x00000005da007c11 */ /* 0x008fea000f8e08ff */
[----:B------:R-:W3:Y:S01]  /*37f0*/  LDSM.16.M88.4 R16, [R0+0x8000] ;  /* 0x008000000010783b */ /* 0x000ee20000000200 */
[CC--:B------:R-:W-:Y:S07]  /*3800*/  IADD3 R3, R210.reuse, R0.reuse, RZ ;  /* 0x00000000d2037210 */ /* 0x0c0fee0007ffe0ff */
[----:B------:R-:W-:Y:S01]  /*3810*/  LDSM.16.M88.4 R56, [R3+0x8000] ;  /* 0x008000000338783b */ /* 0x000fe20000000200 */
[----:B-1----:R-:W-:Y:S04]  /*3820*/  IADD3 R2, R213, R0, RZ ;  /* 0x00000000d5027210 */ /* 0x002fe80007ffe0ff */
[----:B------:R-:W-:Y:S03]  /*3830*/  IADD3 R64, R210, R2, RZ ;  /* 0x00000002d2407210 */ /* 0x000fe60007ffe0ff */
[----:B------:R-:W1:Y:S08]  /*3840*/  LDSM.16.M88.4 R52, [R2+0x8000] ;  /* 0x008000000234783b */ /* 0x000e700000000200 */
[----:B------:R-:W1:Y:S01]  /*3850*/  LDSM.16.M88.4 R60, [R64+0x8000] ;  /* 0x00800000403c783b */ /* 0x000e620000000200 */
        /* <DEDUP_REMOVED lines=13> */
[----:B------:R3:W2:Y:S05]  /*3930*/  LDSM.16.M88.4 R56, [R2+0xa000] ;  /* 0x00a000000238783b */ /* 0x0006aa0000000200 */
[C---:B------:R-:W-:Y:S06]  /*3940*/  HMMA.16816.F32.BF16 R4, R60.reuse, R140, R4 ;  /* 0x0000008c3c04723c */ /* 0x040fec0000041804 */
[C---:B------:R-:W-:Y:S06]  /*3950*/  HMMA.16816.F32.BF16 R8, R60.reuse, R142, R8 ;  /* 0x0000008e3c08723c */ /* 0x040fec0000041808 */
[C---:B------:R-:W-:Y:S06]  /*3960*/  HMMA.16816.F32.BF16 R12, R60.reuse, R144, R12 ;  /* 0x000000903c0c723c */ /* 0x040fec000004180c */
[----:B------:R-:W-:Y:S01]  /*3970*/  HMMA.16816.F32.BF16 R16, R60, R146, R16 ;  /* 0x000000923c10723c */ /* 0x000fe20000041810 */
[----:B------:R-:W4:Y:S04]  /*3980*/  LDSM.16.M88.4 R60, [R3+0xa000] ;  /* 0x00a00000033c783b */ /* 0x000f280000000200 */
[----:B---3--:R-:W-:Y:S01]  /*3990*/  FFMA.FTZ R2, -R106, R106, 1 ;  /* 0x3f8000006a027423 */ /* 0x008fe2000001016a */
[C---:B-1----:R-:W-:Y:S05]  /*39a0*/  HMMA.16816.F32.BF16 R4, R52.reuse, R148, R4 ;  /* 0x000000943404723c */ /* 0x042fea0000041804 */
[----:B------:R-:W-:Y:S01]  /*39b0*/  FMUL.FTZ R2, R2, UR18 ;  /* 0x0000001202027c20 */ /* 0x000fe20008410000 */
[C---:B------:R-:W-:Y:S06]  /*39c0*/  HMMA.16816.F32.BF16 R8, R52.reuse, R150, R8 ;  /* 0x000000963408723c */ /* 0x040fec0000041808 */
[C---:B------:R-:W-:Y:S06]  /*39d0*/  HMMA.16816.F32.BF16 R12, R52.reuse, R152, R12 ;  /* 0x00000098340c723c */ /* 0x040fec000004180c */
[----:B------:R-:W-:Y:S01]  /*39e0*/  HMMA.16816.F32.BF16 R16, R52, R154, R16 ;  /* 0x0000009a3410723c */ /* 0x000fe20000041810 */
[----:B------:R-:W1:Y:S05]  /*39f0*/  LDSM.16.M88.4 R52, [R64+0xa000] ;  /* 0x00a000004034783b */ /* 0x000e6a0000000200 */
[C---:B--2---:R-:W-:Y:S06]  /*3a00*/  HMMA.16816.F32.BF16 R4, R56.reuse, R156, R4 ;  /* 0x0000009c3804723c */ /* 0x044fec0000041804 */
[C---:B------:R-:W-:Y:S06]  /*3a10*/  HMMA.16816.F32.BF16 R8, R56.reuse, R158, R8 ;  /* 0x0000009e3808723c */ /* 0x040fec0000041808 */
[C---:B------:R-:W-:Y:S06]  /*3a20*/  HMMA.16816.F32.BF16 R12, R56.reuse, R160, R12 ;  /* 0x000000a0380c723c */ /* 0x040fec000004180c */
[----:B------:R-:W-:Y:S06]  /*3a30*/  HMMA.16816.F32.BF16 R16, R56, R162, R16 ;  /* 0x000000a23810723c */ /* 0x000fec0000041810 */
[C---:B----4-:R-:W-:Y:S06]  /*3a40*/  HMMA.16816.F32.BF16 R4, R60.reuse, R164, R4 ;  /* 0x000000a43c04723c */ /* 0x050fec0000041804 */
[C---:B------:R-:W-:Y:S06]  /*3a50*/  HMMA.16816.F32.BF16 R8, R60.reuse, R166, R8 ;  /* 0x000000a63c08723c */ /* 0x040fec0000041808 */
[C---:B------:R-:W-:Y:S06]  /*3a60*/  HMMA.16816.F32.BF16 R12, R60.reuse, R168, R12 ;  /* 0x000000a83c0c723c */ /* 0x040fec000004180c */
[----:B------:R-:W-:Y:S06]  /*3a70*/  HMMA.16816.F32.BF16 R16, R60, R170, R16 ;  /* 0x000000aa3c10723c */ /* 0x000fec0000041810 */
[C---:B-1----:R-:W-:Y:S06]  /*3a80*/  HMMA.16816.F32.BF16 R4, R52.reuse, R172, R4 ;  /* 0x000000ac3404723c */ /* 0x042fec0000041804 */
[C---:B------:R-:W-:Y:S06]  /*3a90*/  HMMA.16816.F32.BF16 R8, R52.reuse, R174, R8 ;  /* 0x000000ae3408723c */ /* 0x040fec0000041808 */
[C---:B------:R-:W-:Y:S06]  /*3aa0*/  HMMA.16816.F32.BF16 R12, R52.reuse, R176, R12 ;  /* 0x000000b0340c723c */ /* 0x040fec000004180c */
[----:B------:R-:W-:Y:S06]  /*3ab0*/  HMMA.16816.F32.BF16 R16, R52, R178, R16 ;  /* 0x000000b23410723c */ /* 0x000fec0000041810 */
[C---:B------:R-:W-:Y:S01]  /*3ac0*/  FADD.FTZ R0, -R66.reuse, R4 ;  /* 0x0000000442007221 */ /* 0x040fe20000010100 */
[----:B------:R-:W-:Y:S01]  /*3ad0*/  FADD.FTZ R3, -R66, R5 ;  /* 0x0000000542037221 */ /* 0x000fe20000010100 */
[----:B------:R-:W-:Y:S03]  /*3ae0*/  FFMA.FTZ R5, -R105, R105, 1 ;  /* 0x3f80000069057423 */ /* 0x000fe60000010169 */
[----:B------:R-:W-:Y:S01]  /*3af0*/  FMUL.FTZ R0, R186, R0 ;  /* 0x00000000ba007220 */ /* 0x000fe20000410000 */
[C---:B------:R-:W-:Y:S01]  /*3b00*/  FADD.FTZ R4, -R66.reuse, R8 ;  /* 0x0000000842047221 */ /* 0x040fe20000010100 */
[----:B------:R-:W-:Y:S01]  /*3b10*/  FADD.FTZ R9, -R66, R9 ;  /* 0x0000000942097221 */ /* 0x000fe20000010100 */
[----:B------:R-:W-:Y:S01]  /*3b20*/  FFMA.FTZ R8, -R103, R103, 1 ;  /* 0x3f80000067087423 */ /* 0x000fe20000010167 */
[----:B------:R-:W-:Y:S01]  /*3b30*/  FMUL.FTZ R2, R0, R2 ;  /* 0x0000000200027220 */ /* 0x000fe20000410000 */
[----:B------:R-:W-:Y:S01]  /*3b40*/  FFMA.FTZ R0, -R104, R104, 1 ;  /* 0x3f80000068007423 */ /* 0x000fe20000010168 */
[----:B------:R-:W-:Y:S01]  /*3b50*/  FMUL.FTZ R3, R184, R3 ;  /* 0x00000003b8037220 */ /* 0x000fe20000410000 */
[----:B------:R-:W-:Y:S01]  /*3b60*/  FMUL.FTZ R5, R5, UR18 ;  /* 0x0000001205057c20 */ /* 0x000fe20008410000 */
[----:B------:R-:W-:Y:S01]  /*3b70*/  FMUL.FTZ R4, R182, R4 ;  /* 0x00000004b6047220 */ /* 0x000fe20000410000 */
[----:B------:R-:W-:Y:S01]  /*3b80*/  FMUL.FTZ R9, R181, R9 ;  /* 0x00000009b5097220 */ /* 0x000fe20000410000 */
[----:B------:R-:W-:Y:S01]  /*3b90*/  FMUL.FTZ R0, R0, UR18 ;  /* 0x0000001200007c20 */ /* 0x000fe20008410000 */
[----:B------:R-:W-:Y:S01]  /*3ba0*/  FMUL.FTZ R8, R8, UR18 ;  /* 0x0000001208087c20 */ /* 0x000fe20008410000 */
[----:B------:R-:W-:Y:S01]  /*3bb0*/  FMUL.FTZ R5, R3, R5 ;  /* 0x0000000503057220 */ /* 0x000fe20000410000 */
[C---:B------:R-:W-:Y:S01]  /*3bc0*/  FADD.FTZ R12, -R66.reuse, R12 ;  /* 0x0000000c420c7221 */ /* 0x040fe20000010100 */
[C---:B------:R-:W-:Y:S01]  /*3bd0*/  FADD.FTZ R13, -R66.reuse, R13 ;  /* 0x0000000d420d7221 */ /* 0x040fe20000010100 */
[----:B------:R-:W-:Y:S01]  /*3be0*/  FADD.FTZ R3, -R66, R16 ;  /* 0x0000001042037221 */ /* 0x000fe20000010100 */
[----:B------:R-:W-:Y:S01]  /*3bf0*/  FMUL.FTZ R0, R4, R0 ;  /* 0x0000000004007220 */ /* 0x000fe20000410000 */
[----:B------:R-:W-:Y:S01]  /*3c00*/  F2FP.BF16.F32.PACK_AB R5, R5, R2 ;  /* 0x000000020505723e */ /* 0x000fe200000010ff */
[----:B------:R-:W-:Y:S01]  /*3c10*/  FMUL.FTZ R8, R9, R8 ;  /* 0x0000000809087220 */ /* 0x000fe20000410000 */
[----:B------:R-:W-:Y:S01]  /*3c20*/  FADD.FTZ R66, -R66, R17 ;  /* 0x0000001142427221 */ /* 0x000fe20000010100 */
[----:B------:R-:W-:Y:S01]  /*3c30*/  FFMA.FTZ R9, -R100, R100, 1 ;  /* 0x3f80000064097423 */ /* 0x000fe20000010164 */
[----:B------:R-:W-:Y:S01]  /*3c40*/  FFMA.FTZ R4, -R67, R67, 1 ;  /* 0x3f80000043047423 */ /* 0x000fe20000010143 */
[----:B------:R-:W-:Y:S01]  /*3c50*/  FMUL.FTZ R16, R185, R12 ;  /* 0x0000000cb9107220 */ /* 0x000fe20000410000 */
[----:B------:R-:W-:Y:S01]  /*3c60*/  FMUL.FTZ R17, R183, R13 ;  /* 0x0000000db7117220 */ /* 0x000fe20000410000 */
[----:B------:R-:W-:Y:S01]  /*3c70*/  FMUL.FTZ R12, R180, R3 ;  /* 0x00000003b40c7220 */ /* 0x000fe20000410000 */
[----:B------:R-:W-:Y:S01]  /*3c80*/  FMUL.FTZ R13, R115, R66 ;  /* 0x00000042730d7220 */ /* 0x000fe20000410000 */
[----:B------:R-:W-:Y:S01]  /*3c90*/  FFMA.FTZ R3, -R102, R102, 1 ;  /* 0x3f80000066037423 */ /* 0x000fe20000010166 */
[----:B------:R-:W-:Y:S01]  /*3ca0*/  FFMA.FTZ R2, -R101, R101, 1 ;  /* 0x3f80000065027423 */ /* 0x000fe20000010165 */
[----:B------:R-:W-:Y:S01]  /*3cb0*/  FMUL.FTZ R9, R9, UR18 ;  /* 0x0000001209097c20 */ /* 0x000fe20008410000 */
[----:B------:R-:W-:Y:S01]  /*3cc0*/  FMUL.FTZ R4, R4, UR18 ;  /* 0x0000001204047c20 */ /* 0x000fe20008410000 */
[----:B------:R-:W-:Y:S01]  /*3cd0*/  FMUL.FTZ R3, R3, UR18 ;  /* 0x0000001203037c20 */ /* 0x000fe20008410000 */
[----:B------:R-:W-:Y:S01]  /*3ce0*/  FMUL.FTZ R2, R2, UR18 ;  /* 0x0000001202027c20 */ /* 0x000fe20008410000 */
[----:B------:R-:W-:Y:S01]  /*3cf0*/  FMUL.FTZ R9, R12, R9 ;  /* 0x000000090c097220 */ /* 0x000fe20000410000 */
[----:B------:R-:W-:Y:S01]  /*3d00*/  FMUL.FTZ R4, R13, R4 ;  /* 0x000000040d047220 */ /* 0x000fe20000410000 */
[----:B------:R-:W-:Y:S01]  /*3d10*/  F2FP.BF16.F32.PACK_AB R8, R8, R0 ;  /* 0x000000000808723e */ /* 0x000fe200000010ff */
[----:B------:R-:W-:Y:S01]  /*3d20*/  FMUL.FTZ R3, R16, R3 ;  /* 0x0000000310037220 */ /* 0x000fe20000410000 */
[----:B------:R-:W-:Y:S01]  /*3d30*/  FMUL.FTZ R2, R17, R2 ;  /* 0x0000000211027220 */ /* 0x000fe20000410000 */
[C---:B------:R-:W-:Y:S01]  /*3d40*/  FADD.FTZ R0, -R65.reuse, R7 ;  /* 0x0000000741007221 */ /* 0x040fe20000010100 */
[----:B------:R-:W-:Y:S01]  /*3d50*/  F2FP.BF16.F32.PACK_AB R7, R4, R9 ;  /* 0x000000090407723e */ /* 0x000fe200000010ff */
[----:B------:R-:W-:Y:S01]  /*3d60*/  FFMA.FTZ R4, -R112, R112, 1 ;  /* 0x3f80000070047423 */ /* 0x000fe20000010170 */
[C---:B------:R-:W-:Y:S01]  /*3d70*/  FADD.FTZ R12, -R65.reuse, R6 ;  /* 0x00000006410c7221 */ /* 0x040fe20000010100 */
[----:B------:R-:W-:Y:S01]  /*3d80*/  F2FP.BF16.F32.PACK_AB R6, R2, R3 ;  /* 0x000000030206723e */ /* 0x000fe200000010ff */
[----:B------:R-:W-:Y:S01]  /*3d90*/  FMUL.FTZ R3, R192, R0 ;  /* 0x00000000c0037220 */ /* 0x000fe20000410000 */
[----:B------:R-:W-:Y:S01]  /*3da0*/  FMUL.FTZ R4, R4, UR18 ;  /* 0x0000001204047c20 */ /* 0x000fe20008410000 */
[----:B------:R-:W-:Y:S01]  /*3db0*/  FFMA.FTZ R0, -R114, R114, 1 ;  /* 0x3f80000072007423 */ /* 0x000fe20000010172 */
[C---:B------:R-:W-:Y:S01]  /*3dc0*/  FADD.FTZ R9, -R65.reuse, R10 ;  /* 0x0000000a41097221 */ /* 0x040fe20000010100 */
[----:B------:R-:W-:Y:S01]  /*3dd0*/  FADD.FTZ R10, -R65, R11 ;  /* 0x0000000b410a7221 */ /* 0x000fe20000010100 */
[----:B------:R-:W-:Y:S01]  /*3de0*/  FMUL.FTZ R4, R3, R4 ;  /* 0x0000000403047220 */ /* 0x000fe20000410000 */
[----:B------:R-:W-:Y:S01]  /*3df0*/  FADD.FTZ R3, -R65, R14 ;  /* 0x0000000e41037221 */ /* 0x000fe20000010100 */
[----:B------:R-:W-:Y:S01]  /*3e00*/  FFMA.FTZ R14, -R113, R113, 1 ;  /* 0x3f800000710e7423 */ /* 0x000fe20000010171 */
        /* <DEDUP_REMOVED lines=8> */
[----:B------:R-:W-:Y:S01]  /*3e90*/  FADD.FTZ R15, -R65, R15 ;  /* 0x0000000f410f7221 */ /* 0x000fe20000010100 */
[----:B------:R-:W-:Y:S01]  /*3ea0*/  FMUL.FTZ R14, R9, R14 ;  /* 0x0000000e090e7220 */ /* 0x000fe20000410000 */
[----:B------:R-:W-:Y:S01]  /*3eb0*/  FMUL.FTZ R13, R10, R13 ;  /* 0x0000000d0a0d7220 */ /* 0x000fe20000410000 */
[C---:B------:R-:W-:Y:S01]  /*3ec0*/  FADD.FTZ R18, -R65.reuse, R18 ;  /* 0x0000001241127221 */ /* 0x040fe20000010100 */
[----:B------:R-:W-:Y:S01]  /*3ed0*/  FADD.FTZ R2, -R65, R19 ;  /* 0x0000001341027221 */ /* 0x000fe20000010100 */
[----:B------:R-:W-:Y:S01]  /*3ee0*/  FFMA.FTZ R10, -R111, R111, 1 ;  /* 0x3f8000006f0a7423 */ /* 0x000fe2000001016f */
[----:B------:R-:W-:Y:S01]  /*3ef0*/  FFMA.FTZ R9, -R110, R110, 1 ;  /* 0x3f8000006e097423 */ /* 0x000fe2000001016e */
[----:B------:R-:W-:Y:S01]  /*3f00*/  FFMA.FTZ R12, -R108, R108, 1 ;  /* 0x3f8000006c0c7423 */ /* 0x000fe2000001016c */
[----:B------:R-:W-:Y:S01]  /*3f10*/  FFMA.FTZ R11, -R107, R107, 1 ;  /* 0x3f8000006b0b7423 */ /* 0x000fe2000001016b */
[----:B------:R-:W-:Y:S01]  /*3f20*/  F2FP.BF16.F32.PACK_AB R4, R4, R0 ;  /* 0x000000000404723e */ /* 0x000fe200000010ff */
[----:B------:R-:W-:Y:S01]  /*3f30*/  FMUL.FTZ R3, R193, R3 ;  /* 0x00000003c1037220 */ /* 0x000fe20000410000 */
[----:B------:R-:W-:Y:S01]  /*3f40*/  FMUL.FTZ R15, R190, R15 ;  /* 0x0000000fbe0f7220 */ /* 0x000fe20000410000 */
[----:B------:R-:W-:Y:S01]  /*3f50*/  FMUL.FTZ R0, R188, R18 ;  /* 0x00000012bc007220 */ /* 0x000fe20000410000 */
[----:B------:R-:W-:Y:S01]  /*3f60*/  FMUL.FTZ R2, R187, R2 ;  /* 0x00000002bb027220 */ /* 0x000fe20000410000 */
[----:B------:R-:W-:Y:S01]  /*3f70*/  FMUL.FTZ R10, R10, UR18 ;  /* 0x000000120a0a7c20 */ /* 0x000fe20008410000 */
[----:B------:R-:W-:Y:S01]  /*3f80*/  FMUL.FTZ R9, R9, UR18 ;  /* 0x0000001209097c20 */ /* 0x000fe20008410000 */
[----:B------:R-:W-:Y:S01]  /*3f90*/  FMUL.FTZ R12, R12, UR18 ;  /* 0x000000120c0c7c20 */ /* 0x000fe20008410000 */
[----:B------:R-:W-:Y:S01]  /*3fa0*/  FMUL.FTZ R11, R11, UR18 ;  /* 0x000000120b0b7c20 */ /* 0x000fe20008410000 */
[----:B------:R-:W-:Y:S01]  /*3fb0*/  FMUL.FTZ R10, R3, R10 ;  /* 0x0000000a030a7220 */ /* 0x000fe20000410000 */
        /* <DEDUP_REMOVED lines=12> */
[C---:B-1----:R-:W-:Y:S05]  /*4080*/  IMAD.U32 R2, R15.reuse, -0x40, RZ ;  /* 0xffffffc00f027824 */ /* 0x042fea00078e00ff */
        /* <DEDUP_REMOVED lines=14> */
.L_x_707:
[----:B-1----:R-:W-:Y:S01]  /*4170*/  F2FP.BF16.F32.PACK_AB R2, R13, R14 ;  /* 0x0000000e0d02723e */ /* 0x002fe200000010ff */
[----:B------:R-:W-:Y:S01]  /*4180*/  STS [R237+0x10000], R5 ;  /* 0x01000005ed007388 */ /* 0x000fe20000000800 */
[----:B------:R-:W-:Y:S02]  /*4190*/  F2FP.BF16.F32.PACK_AB R0, R9, R10 ;  /* 0x0000000a0900723e */ /* 0x000fe400000010ff */
[----:B------:R-:W-:Y:S01]  /*41a0*/  F2FP.BF16.F32.PACK_AB R3, R11, R12 ;  /* 0x0000000c0b03723e */ /* 0x000fe200000010ff */
[----:B------:R-:W-:Y:S04]  /*41b0*/  STS [R237+0x10400], R4 ;  /* 0x01040004ed007388 */ /* 0x000fe80000000800 */
[----:B------:R-:W-:Y:S04]  /*41c0*/  STS [R240+0x10000], R8 ;  /* 0x01000008f0007388 */ /* 0x000fe80000000800 */
[----:B------:R-:W-:Y:S04]  /*41d0*/  STS [R240+0x10400], R2 ;  /* 0x01040002f0007388 */ /* 0x000fe80000000800 */
[----:B------:R-:W-:Y:S04]  /*41e0*/  STS [R236+0x10000], R6 ;  /* 0x01000006ec007388 */ /* 0x000fe80000000800 */
[----:B------:R1:W-:Y:S04]  /*41f0*/  STS [R236+0x10400], R0 ;  /* 0x01040000ec007388 */ /* 0x0003e80000000800 */
[----:B------:R-:W-:Y:S04]  /*4200*/  STS [R238+0x10000], R7 ;  /* 0x01000007ee007388 */ /* 0x000fe80000000800 */
[----:B------:R-:W-:Y:S01]  /*4210*/  STS [R238+0x10400], R3 ;  /* 0x01040003ee007388 */ /* 0x000fe20000000800 */
[----:B------:R-:W-:Y:S01]  /*4220*/  BAR.SYNC.DEFER_BLOCKING 0x0 ;  /* 0x0000000000007b1d */ /* 0x000fe20000010000 */
[----:B-1----:R-:W-:Y:S05]  /*4230*/  LEA R0, R219, UR5, 0x1 ;  /* 0x00000005db007c11 */ /* 0x002fea000f8e08ff */
        /* <DEDUP_REMOVED lines=69> */
.L_x_708:
[----:B------:R-:W-:Y:S01]  /*4690*/  LDSM.16.M88.4 R64, [R214] ;  /* 0x00000000d640783b */ /* 0x000fe20000000200 */
[----:B-1----:R-:W-:Y:S01]  /*46a0*/  IMAD.U32 R3, RZ, RZ, UR19 ;  /* 0x00000013ff037e24 */ /* 0x002fe2000f8e00ff */
[----:B------:R-:W-:Y:S02]  /*46b0*/  @P6 IADD3 R2, P2, R242, R239, RZ ;  /* 0x000000eff2026210 */ /* 0x000fe40007f5e0ff */
[----:B------:R-:W1:Y:S02]  /*46c0*/  LDSM.16.MT88.4 R16, [R0+0xc000] ;  /* 0x00c000000010783b */ /* 0x000e640000004200 */
[----:B------:R-:W-:Y:S01]  /*46d0*/  LEA R222, P1, R3, R222, 0x2 ;  /* 0x000000de03de7211 */ /* 0x000fe200078210ff */
[----:B------:R-:W-:Y:S01]  /*46e0*/  @P6 IMAD.X R3, R241, 0x1, R235, P2 ;  /* 0x00000001f1036824 */ /* 0x000fe200010e06eb */
[----:B------:R-:W2:Y:S04]  /*46f0*/  LDSM.16.M88.4 R60, [R214+0x1000] ;  /* 0x00100000d63c783b */ /* 0x000ea80000000200 */
        /* <DEDUP_REMOVED lines=8> */
[-C--:B-1----:R-:W-:Y:S03]  /*4780*/  HMMA.16816.F32.BF16 R4, R64, R16.reuse, RZ ;  /* 0x000000104004723c */ /* 0x082fe600000418ff */
[----:B------:R-:W-:Y:S04]  /*4790*/  LDSM.16.MT88.4 R196, [R0+0xd800] ;  /* 0x00d8000000c4783b */ /* 0x000fe80000004200 */
[----:B------:R-:W-:Y:S01]  /*47a0*/  LDSM.16.M88.4 R200, [R217+0x1000] ;  /* 0x00100000d9c8783b */ /* 0x000fe20000000200 */
[C---:B--2---:R-:W-:Y:S03]  /*47b0*/  HMMA.16816.F32.BF16 R8, R60.reuse, R16, RZ ;  /* 0x000000103c08723c */ /* 0x044fe600000418ff */
[----:B------:R-:W5:Y:S03]  /*47c0*/  @P6 LDG.E R231, desc[UR36][R2.64+-0x100] ;  /* 0xffff002402e76981 */ /* 0x000f66000c1e1900 */
[-C--:B------:R-:W-:Y:S01]  /*47d0*/  HMMA.16816.F32.BF16 R12, R60, R18.reuse, RZ ;  /* 0x000000123c0c723c */ /* 0x080fe200000418ff */
[----:B------:R1:W5:Y:S05]  /*47e0*/  @P6 LDG.E R232, desc[UR36][R2.64+-0xe0] ;  /* 0xffff202402e86981 */ /* 0x00036a000c1e1900 */
[C---:B------:R-:W-:Y:S06]  /*47f0*/  HMMA.16816.F32.BF16 R16, R64.reuse, R18, RZ ;  /* 0x000000124010723c */ /* 0x040fec00000418ff */
[-C--:B---3--:R-:W-:Y:S06]  /*4800*/  HMMA.16816.F32.BF16 R52, R64, R100.reuse, RZ ;  /* 0x000000644034723c */ /* 0x088fec00000418ff */
[C---:B------:R-:W-:Y:S06]  /*4810*/  HMMA.16816.F32.BF16 R56, R60.reuse, R100, RZ ;  /* 0x000000643c38723c */ /* 0x040fec00000418ff */
[-C--:B------:R-:W-:Y:S01]  /*4820*/  HMMA.16816.F32.BF16 R60, R60, R102.reuse, RZ ;  /* 0x000000663c3c723c */ /* 0x080fe200000418ff */
[----:B-1----:R-:W-:Y:S05]  /*4830*/  IMAD.MOV.U32 R2, RZ, RZ, R222 ;  /* 0x000000ffff027224 */ /* 0x002fea00078e00de */
        /* <DEDUP_REMOVED lines=9> */
[-C--:B------:R-:W-:Y:S06]  /*48d0*/  HMMA.16816.F32.BF16 R60, R112, R182.reuse, R60 ;  /* 0x000000b6703c723c */ /* 0x080fec000004183c */
[----:B------:R-:W-:Y:S01]  /*48e0*/  HMMA.16816.F32.BF16 R64, R104, R182, R64 ;  /* 0x000000b66840723c */ /* 0x000fe20000041840 */
[----:B------:R3:W4:Y:S05]  /*48f0*/  LDSM.16.MT88.4 R104, [R0+0xf800] ;  /* 0x00f800000068783b */ /* 0x00072a0000004200 */
[-C--:B------:R-:W-:Y:S06]  /*4900*/  HMMA.16816.F32.BF16 R4, R184, R188.reuse, R4 ;  /* 0x000000bcb804723c */ /* 0x080fec0000041804 */
[C---:B------:R-:W-:Y:S06]  /*4910*/  HMMA.16816.F32.BF16 R8, R192.reuse, R188, R8 ;  /* 0x000000bcc008723c */ /* 0x040fec0000041808 */
[-C--:B------:R-:W-:Y:S06]  /*4920*/  HMMA.16816.F32.BF16 R12, R192, R190.reuse, R12 ;  /* 0x000000bec00c723c */ /* 0x080fec000004180c */
[C---:B------:R-:W-:Y:S01]  /*4930*/  HMMA.16816.F32.BF16 R16, R184.reuse, R190, R16 ;  /* 0x000000beb810723c */ /* 0x040fe20000041810 */
[----:B---3--:R-:W-:Y:S05]  /*4940*/  IMAD.U32 R0, RZ, RZ, UR19 ;  /* 0x00000013ff007e24 */ /* 0x008fea000f8e00ff */
[-C--:B-1----:R-:W-:Y:S05]  /*4950*/  HMMA.16816.F32.BF16 R52, R184, R100.reuse, R52 ;  /* 0x00000064b834723c */ /* 0x082fea0000041834 */
[----:B------:R-:W-:Y:S01]  /*4960*/  LEA.HI.X.SX32 R223, R0, R223, 0x2, P1 ;  /* 0x000000df00df7211 */ /* 0x000fe200008f16ff */
[C---:B------:R-:W-:Y:S01]  /*4970*/  HMMA.16816.F32.BF16 R56, R192.reuse, R100, R56 ;  /* 0x00000064c038723c */ /* 0x040fe20000041838 */
[----:B------:R-:W-:Y:S04]  /*4980*/  IMAD.U32 R0, RZ, RZ, UR35 ;  /* 0x00000023ff007e24 */ /* 0x000fe8000f8e00ff */
[----:B------:R-:W-:Y:S01]  /*4990*/  IMAD.MOV.U32 R3, RZ, RZ, R223 ;  /* 0x000000ffff037224 */ /* 0x000fe200078e00df */
[-C--:B------:R-:W-:Y:S01]  /*49a0*/  HMMA.16816.F32.BF16 R60, R192, R102.reuse, R60 ;  /* 0x00000066c03c723c */ /* 0x080fe2000004183c */
[----:B------:R-:W-:Y:S05]  /*49b0*/  IMAD.U32 R100, RZ, RZ, UR35 ;  /* 0x00000023ff647e24 */ /* 0x000fea000f8e00ff */
[----:B------:R-:W-:Y:S05]  /*49c0*/  HMMA.16816.F32.BF16 R64, R184, R102, R64 ;  /* 0x00000066b840723c */ /* 0x000fea0000041840 */
[-C--:B------:R-:W-:Y:S01]  /*49d0*/  LEA R100, P3, R100, R2.reuse, 0x2 ;  /* 0x0000000264647211 */ /* 0x080fe200078610ff */
[-C--:B--2---:R-:W-:Y:S01]  /*49e0*/  HMMA.16816.F32.BF16 R4, R108, R196.reuse, R4 ;  /* 0x000000c46c04723c */ /* 0x084fe20000041804 */
[----:B------:R-:W-:Y:S04]  /*49f0*/  IMAD.U32 R102, RZ, RZ, UR33 ;  /* 0x00000021ff667e24 */ /* 0x000fe8000f8e00ff */
[-C--:B------:R-:W-:Y:S01]  /*4a00*/  LEA.HI.X.SX32 R101, R0, R3.reuse, 0x2, P3 ;  /* 0x0000000300657211 */ /* 0x080fe200018f16ff */
[C---:B------:R-:W-:Y:S01]  /*4a10*/  HMMA.16816.F32.BF16 R8, R200.reuse, R196, R8 ;  /* 0x000000c4c808723c */ /* 0x040fe20000041808 */
[----:B------:R-:W-:Y:S04]  /*4a20*/  IMAD.U32 R103, RZ, RZ, UR33 ;  /* 0x00000021ff677e24 */ /* 0x000fe8000f8e00ff */
[-C--:B------:R-:W-:Y:S01]  /*4a30*/  LEA R102, P1, R102, R2.reuse, 0x2 ;  /* 0x0000000266667211 */ /* 0x080fe200078210ff */
[-C--:B------:R-:W-:Y:S01]  /*4a40*/  HMMA.16816.F32.BF16 R12, R200, R198.reuse, R12 ;  /* 0x000000c6c80c723c */ /* 0x080fe2000004180c */
[----:B------:R-:W-:Y:S04]  /*4a50*/  IMAD.U32 R0, RZ, RZ, UR32 ;  /* 0x00000020ff007e24 */ /* 0x000fe8000f8e00ff */
[-C--:B------:R-:W-:Y:S01]  /*4a60*/  LEA.HI.X.SX32 R103, R103, R3.reuse, 0x2, P1 ;  /* 0x0000000367677211 */ /* 0x080fe200008f16ff */
[C---:B------:R-:W-:Y:S05]  /*4a70*/  HMMA.16816.F32.BF16 R16, R108.reuse, R198, R16 ;  /* 0x000000c66c10723c */ /* 0x040fea0000041810 */
[----:B------:R1:W-:Y:S01]  /*4a80*/  REDG.E.ADD.F32.FTZ.RN.STRONG.GPU desc[UR36][R2.64], R4 ;  /* 0x00000004020079a6 */ /* 0x0003e2000c10f3a4 */
[-C--:B----4-:R-:W-:Y:S03]  /*4a90*/  HMMA.16816.F32.BF16 R52, R108, R104.reuse, R52 ;  /* 0x000000686c34723c */ /* 0x090fe60000041834 */
[----:B------:R2:W-:Y:S03]  /*4aa0*/  REDG.E.ADD.F32.FTZ.RN.STRONG.GPU desc[UR36][R100.64], R5 ;  /* 0x00000005640079a6 */ /* 0x0005e6000c10f3a4 */
[C---:B------:R-:W-:Y:S06]  /*4ab0*/  HMMA.16816.F32.BF16 R56, R200.reuse, R104, R56 ;  /* 0x00000068c838723c */ /* 0x040fec0000041838 */
[-C--:B------:R-:W-:Y:S01]  /*4ac0*/  HMMA.16816.F32.BF16 R60, R200, R106.reuse, R60 ;  /* 0x0000006ac83c723c */ /* 0x080fe2000004183c */
[----:B------:R-:W-:Y:S04]  /*4ad0*/  IMAD.U32 R104, RZ, RZ, UR34 ;  /* 0x00000022ff687e24 */ /* 0x000fe8000f8e00ff */
[----:B------:R-:W-:Y:S01]  /*4ae0*/  IMAD.U32 R105, RZ, RZ, UR34 ;  /* 0x00000022ff697e24 */ /* 0x000fe2000f8e00ff */
[----:B------:R-:W-:Y:S05]  /*4af0*/  HMMA.16816.F32.BF16 R64, R108, R106, R64 ;  /* 0x0000006a6c40723c */ /* 0x000fea0000041840 */
[-C--:B------:R-:W-:Y:S01]  /*4b00*/  LEA R104, P2, R104, R2.reuse, 0x2 ;  /* 0x0000000268687211 */ /* 0x080fe200078410ff */
[----:B-1----:R-:W-:Y:S05]  /*4b10*/  IMAD.U32 R4, RZ, RZ, UR29 ;  /* 0x0000001dff047e24 */ /* 0x002fea000f8e00ff */
[-C--:B------:R-:W-:Y:S01]  /*4b20*/  LEA.HI.X.SX32 R105, R105, R3.reuse, 0x2, P2 ;  /* 0x0000000369697211 */ /* 0x080fe200010f16ff */
[----:B--2---:R-:W-:Y:S04]  /*4b30*/  IMAD.U32 R5, RZ, RZ, UR30 ;  /* 0x0000001eff057e24 */ /* 0x004fe8000f8e00ff */
[----:B------:R1:W-:Y:S04]  /*4b40*/  REDG.E.ADD.F32.FTZ.RN.STRONG.GPU desc[UR36][R104.64], R6 ;  /* 0x00000006680079a6 */ /* 0x0003e8000c10f3a4 */
[----:B------:R2:W-:Y:S01]  /*4b50*/  REDG.E.ADD.F32.FTZ.RN.STRONG.GPU desc[UR36][R102.64], R7 ;  /* 0x00000007660079a6 */ /* 0x0005e2000c10f3a4 */
[----:B-1----:R-:W-:Y:S02]  /*4b60*/  IMAD.U32 R104, RZ, RZ, UR32 ;  /* 0x00000020ff687e24 */ /* 0x002fe4000f8e00ff */
[----:B------:R-:W-:Y:S02]  /*4b70*/  IMAD.U32 R6, RZ, RZ, UR30 ;  /* 0x0000001eff067e24 */ /* 0x000fe4000f8e00ff */
[----:B--2---:R-:W-:Y:S01]  /*4b80*/  IMAD.U32 R102, RZ, RZ, UR31 ;  /* 0x0000001fff667e24 */ /* 0x004fe2000f8e00ff */
[-C--:B------:R-:W-:Y:S01]  /*4b90*/  LEA R104, P1, R104, R2.reuse, 0x2 ;  /* 0x0000000268687211 */ /* 0x080fe200078210ff */
[----:B------:R-:W-:Y:S01]  /*4ba0*/  IMAD.U32 R7, RZ, RZ, UR31 ;  /* 0x0000001fff077e24 */ /* 0x000fe2000f8e00ff */
[-C--:B------:R-:W-:Y:S02]  /*4bb0*/  LEA R6, P2, R6, R2.reuse, 0x2 ;  /* 0x0000000206067211 */ /* 0x080fe400078410ff */
[-C--:B------:R-:W-:Y:S02]  /*4bc0*/  LEA R102, P3, R102, R2.reuse, 0x2 ;  /* 0x0000000266667211 */ /* 0x080fe400078610ff */
[-C--:B------:R-:W-:Y:S01]  /*4bd0*/  LEA.HI.X.SX32 R105, R0, R3.reuse, 0x2, P1 ;  /* 0x0000000300697211 */ /* 0x080fe200008f16ff */
[----:B------:R-:W-:Y:S01]  /*4be0*/  IMAD.U32 R0, RZ, RZ, UR29 ;  /* 0x0000001dff007e24 */ /* 0x000fe2000f8e00ff */
[-C--:B------:R-:W-:Y:S02]  /*4bf0*/  LEA.HI.X.SX32 R103, R7, R3.reuse, 0x2, P3 ;  /* 0x0000000307677211 */ /* 0x080fe400018f16ff */
[-C--:B------:R-:W-:Y:S01]  /*4c00*/  LEA.HI.X.SX32 R7, R5, R3.reuse, 0x2, P2 ;  /* 0x0000000305077211 */ /* 0x080fe200010f16ff */
[----:B------:R1:W-:Y:S01]  /*4c10*/  REDG.E.ADD.F32.FTZ.RN.STRONG.GPU desc[UR36][R104.64], R8 ;  /* 0x00000008680079a6 */ /* 0x0003e2000c10f3a4 */
[-C--:B------:R-:W-:Y:S03]  /*4c20*/  LEA R4, P1, R4, R2.reuse, 0x2 ;  /* 0x0000000204047211 */ /* 0x080fe600078210ff */
[----:B------:R-:W-:Y:S01]  /*4c30*/  REDG.E.ADD.F32.FTZ.RN.STRONG.GPU desc[UR36][R102.64], R9 ;  /* 0x00000009660079a6 */ /* 0x000fe2000c10f3a4 */
[-C--:B------:R-:W-:Y:S01]  /*4c40*/  LEA.HI.X.SX32 R5, R0, R3.reuse, 0x2, P1 ;  /* 0x0000000300057211 */ /* 0x080fe200008f16ff */
[----:B------:R-:W-:Y:S02]  /*4c50*/  IMAD.U32 R0, RZ, RZ, UR16 ;  /* 0x00000010ff007e24 */ /* 0x000fe4000f8e00ff */
[----:B------:R2:W-:Y:S04]  /*4c60*/  REDG.E.ADD.F32.FTZ.RN.STRONG.GPU desc[UR36][R6.64], R10 ;  /* 0x0000000a060079a6 */ /* 0x0005e8000c10f3a4 */
[----:B------:R3:W-:Y:S04]  /*4c70*/  REDG.E.ADD.F32.FTZ.RN.STRONG.GPU desc[UR36][R4.64], R11 ;  /* 0x0000000b040079a6 */ /* 0x0007e8000c10f3a4 */
[----:B------:R-:W-:Y:S04]  /*4c80*/  REDG.E.ADD.F32.FTZ.RN.STRONG.GPU desc[UR36][R2.64+0x80], R16 ;  /* 0x00008010020079a6 */ /* 0x000fe8000c10f3a4 */
[----:B------:R-:W-:Y:S01]  /*4c90*/  REDG.E.ADD.F32.FTZ.RN.STRONG.GPU desc[UR36][R100.64+0x80], R17 ;  /* 0x00008011640079a6 */ /* 0x000fe2000c10f3a4 */
[----:B-1----:R-:W-:Y:S05]  /*4ca0*/  IMAD.U32 R8, RZ, RZ, UR15 ;  /* 0x0000000fff087e24 */ /* 0x002fea000f8e00ff */
[-C--:B------:R-:W-:Y:S01]  /*4cb0*/  LEA R8, P3, R8, R2.reuse, 0x2 ;  /* 0x0000000208087211 */ /* 0x080fe200078610ff */
[----:B--2---:R-:W-:Y:S02]  /*4cc0*/  IMAD.U32 R10, RZ, RZ, UR16 ;  /* 0x00000010ff0a7e24 */ /* 0x004fe4000f8e00ff */
[----:B------:R-:W-:Y:S02]  /*4cd0*/  IMAD.U32 R6, RZ, RZ, UR14 ;  /* 0x0000000eff067e24 */ /* 0x000fe4000f8e00ff */
[----:B------:R-:W-:Y:S01]  /*4ce0*/  IMAD.U32 R7, RZ, RZ, UR15 ;  /* 0x0000000fff077e24 */ /* 0x000fe2000f8e00ff */
[-C--:B------:R-:W-:Y:S01]  /*4cf0*/  LEA R10, P1, R10, R2.reuse, 0x2 ;  /* 0x000000020a0a7211 */ /* 0x080fe200078210ff */
[----:B---3--:R-:W-:Y:S01]  /*4d00*/  IMAD.U32 R4, RZ, RZ, UR13 ;  /* 0x0000000dff047e24 */ /* 0x008fe2000f8e00ff */
[-C--:B------:R-:W-:Y:S01]  /*4d10*/  LEA R6, P2, R6, R2.reuse, 0x2 ;  /* 0x0000000206067211 */ /* 0x080fe200078410ff */
[----:B------:R-:W-:Y:S01]  /*4d20*/  IMAD.U32 R5, RZ, RZ, UR14 ;  /* 0x0000000eff057e24 */ /* 0x000fe2000f8e00ff */
[-C--:B------:R-:W-:Y:S01]  /*4d30*/  LEA.HI.X.SX32 R11, R0, R3.reuse, 0x2, P1 ;  /* 0x00000003000b7211 */ /* 0x080fe200008f16ff */
[----:B------:R-:W-:Y:S01]  /*4d40*/  IMAD.U32 R0, RZ, RZ, UR13 ;  /* 0x0000000dff007e24 */ /* 0x000fe2000f8e00ff */
[-C--:B------:R-:W-:Y:S02]  /*4d50*/  LEA.HI.X.SX32 R9, R7, R3.reuse, 0x2, P3 ;  /* 0x0000000307097211 */ /* 0x080fe400018f16ff */
[-C--:B------:R-:W-:Y:S01]  /*4d60*/  LEA R4, P1, R4, R2.reuse, 0x2 ;  /* 0x0000000204047211 */ /* 0x080fe200078210ff */
[----:B------:R1:W-:Y:S01]  /*4d70*/  REDG.E.ADD.F32.FTZ.RN.STRONG.GPU desc[UR36][R10.64], R18 ;  /* 0x000000120a0079a6 */ /* 0x0003e2000c10f3a4 */
[-C--:B------:R-:W-:Y:S02]  /*4d80*/  LEA.HI.X.SX32 R7, R5, R3.reuse, 0x2, P2 ;  /* 0x0000000305077211 */ /* 0x080fe400010f16ff */
[-C--:B------:R-:W-:Y:S01]  /*4d90*/  LEA.HI.X.SX32 R5, R0, R3.reuse, 0x2, P1 ;  /* 0x0000000300057211 */ /* 0x080fe200008f16ff */
[----:B------:R2:W-:Y:S01]  /*4da0*/  REDG.E.ADD.F32.FTZ.RN.STRONG.GPU desc[UR36][R8.64], R19 ;  /* 0x00000013080079a6 */ /* 0x0005e2000c10f3a4 */
[----:B------:R-:W-:Y:S03]  /*4db0*/  IMAD.U32 R0, RZ, RZ, UR12 ;  /* 0x0000000cff007e24 */ /* 0x000fe6000f8e00ff */
[----:B------:R3:W-:Y:S04]  /*4dc0*/  REDG.E.ADD.F32.FTZ.RN.STRONG.GPU desc[UR36][R6.64], R12 ;  /* 0x0000000c060079a6 */ /* 0x0007e8000c10f3a4 */
[----:B------:R4:W-:Y:S04]  /*4dd0*/  REDG.E.ADD.F32.FTZ.RN.STRONG.GPU desc[UR36][R4.64], R13 ;  /* 0x0000000d040079a6 */ /* 0x0009e8000c10f3a4 */
[----:B------:R-:W-:Y:S01]  /*4de0*/  LDSM.16.MT88.4 R16, [R204+0x2000] ;  /* 0x00200000cc10783b */ /* 0x000fe20000004200 */
[----:B-1----:R-:W-:Y:S02]  /*4df0*/  IMAD.U32 R10, RZ, RZ, UR28 ;  /* 0x0000001cff0a7e24 */ /* 0x002fe4000f8e00ff */
[----:B--2---:R-:W-:Y:S02]  /*4e00*/  IMAD.U32 R8, RZ, RZ, UR11 ;  /* 0x0000000bff087e24 */ /* 0x004fe4000f8e00ff */
[----:B---3--:R-:W-:Y:S03]  /*4e10*/  IMAD.U32 R6, RZ, RZ, UR28 ;  /* 0x0000001cff067e24 */ /* 0x008fe6000f8e00ff */
[-C--:B------:R-:W-:Y:S01]  /*4e20*/  LEA R8, P1, R8, R2.reuse, 0x2 ;  /* 0x0000000208087211 */ /* 0x080fe200078210ff */
[----:B------:R-:W-:Y:S02]  /*4e30*/  IMAD.U32 R7, RZ, RZ, UR27 ;  /* 0x0000001bff077e24 */ /* 0x000fe4000f8e00ff */
[----:B----4-:R-:W-:Y:S01]  /*4e40*/  IMAD.U32 R5, RZ, RZ, UR12 ;  /* 0x0000000cff057e24 */ /* 0x010fe2000f8e00ff */
[-C--:B------:R-:W-:Y:S01]  /*4e50*/  LEA R4, P2, R0, R2.reuse, 0x2 ;  /* 0x0000000200047211 */ /* 0x080fe200078410ff */
[----:B------:R-:W-:Y:S01]  /*4e60*/  IMAD.U32 R12, RZ, RZ, UR24 ;  /* 0x00000018ff0c7e24 */ /* 0x000fe2000f8e00ff */
[----:B------:R-:W-:Y:S01]  /*4e70*/  MOV R0, UR11 ;  /* 0x0000000b00007c02 */ /* 0x000fe20008000f00 */
[----:B------:R-:W-:Y:S01]  /*4e80*/  IMAD.U32 R13, RZ, RZ, UR24 ;  /* 0x00000018ff0d7e24 */ /* 0x000fe2000f8e00ff */
[-C--:B------:R-:W-:Y:S02]  /*4e90*/  LEA.HI.X.SX32 R5, R5, R3.reuse, 0x2, P2 ;  /* 0x0000000305057211 */ /* 0x080fe400010f16ff */
[-C--:B------:R-:W-:Y:S01]  /*4ea0*/  LEA.HI.X.SX32 R9, R0, R3.reuse, 0x2, P1 ;  /* 0x0000000300097211 */ /* 0x080fe200008f16ff */
[----:B------:R-:W-:Y:S01]  /*4eb0*/  IMAD.U32 R0, RZ, RZ, UR27 ;  /* 0x0000001bff007e24 */ /* 0x000fe2000f8e00ff */
[-C--:B------:R-:W-:Y:S01]  /*4ec0*/  LEA R6, P2, R6, R2.reuse, 0x2 ;  /* 0x0000000206067211 */ /* 0x080fe200078410ff */
[----:B------:R1:W-:Y:S01]  /*4ed0*/  REDG.E.ADD.F32.FTZ.RN.STRONG.GPU desc[UR36][R4.64], R14 ;  /* 0x0000000e040079a6 */ /* 0x0003e2000c10f3a4 */
[-C--:B------:R-:W-:Y:S03]  /*4ee0*/  LEA R12, P5, R12, R2.reuse, 0x2 ;  /* 0x000000020c0c7211 */ /* 0x080fe600078a10ff */
[----:B------:R2:W-:Y:S01]  /*4ef0*/  REDG.E.ADD.F32.FTZ.RN.STRONG.GPU desc[UR36][R8.64], R15 ;  /* 0x0000000f080079a6 */ /* 0x0005e2000c10f3a4 */
[-C--:B------:R-:W-:Y:S03]  /*4f00*/  LEA.HI.X.SX32 R13, R13, R3.reuse, 0x2, P5 ;  /* 0x000000030d0d7211 */ /* 0x080fe600028f16ff */
[----:B------:R-:W-:Y:S04]  /*4f10*/  REDG.E.ADD.F32.FTZ.RN.STRONG.GPU desc[UR36][R2.64+0x100], R52 ;  /* 0x00010034020079a6 */ /* 0x000fe8000c10f3a4 */
[----:B------:R-:W-:Y:S01]  /*4f20*/  REDG.E.ADD.F32.FTZ.RN.STRONG.GPU desc[UR36][R100.64+0x100], R53 ;  /* 0x00010035640079a6 */ /* 0x000fe2000c10f3a4 */
[-C--:B-1----:R-:W-:Y:S01]  /*4f30*/  LEA R4, P1, R7, R2.reuse, 0x2 ;  /* 0x0000000207047211 */ /* 0x082fe200078210ff */
[----:B------:R-:W-:Y:S01]  /*4f40*/  IMAD.U32 R14, RZ, RZ, UR25 ;  /* 0x00000019ff0e7e24 */ /* 0x000fe2000f8e00ff */
[-C--:B------:R-:W-:Y:S01]  /*4f50*/  LEA.HI.X.SX32 R7, R10, R3.reuse, 0x2, P2 ;  /* 0x000000030a077211 */ /* 0x080fe200010f16ff */
[----:B------:R-:W-:Y:S01]  /*4f60*/  IMAD.U32 R10, RZ, RZ, UR26 ;  /* 0x0000001aff0a7e24 */ /* 0x000fe2000f8e00ff */
[-C--:B------:R-:W-:Y:S01]  /*4f70*/  LEA.HI.X.SX32 R5, R0, R3.reuse, 0x2, P1 ;  /* 0x0000000300057211 */ /* 0x080fe200008f16ff */
[----:B------:R-:W-:Y:S02]  /*4f80*/  IMAD.U32 R0, RZ, RZ, UR26 ;  /* 0x0000001aff007e24 */ /* 0x000fe4000f8e00ff */
[----:B------:R1:W-:Y:S01]  /*4f90*/  REDG.E.ADD.F32.FTZ.RN.STRONG.GPU desc[UR36][R6.64], R54 ;  /* 0x00000036060079a6 */ /* 0x0003e2000c10f3a4 */
[-C--:B------:R-:W-:Y:S01]  /*4fa0*/  LEA R10, P1, R10, R2.reuse, 0x2 ;  /* 0x000000020a0a7211 */ /* 0x080fe200078210ff */
[----:B--2---:R-:W-:Y:S02]  /*4fb0*/  IMAD.U32 R8, RZ, RZ, UR10 ;  /* 0x0000000aff087e24 */ /* 0x004fe4000f8e00ff */
[----:B------:R2:W-:Y:S01]  /*4fc0*/  REDG.E.ADD.F32.FTZ.RN.STRONG.GPU desc[UR36][R4.64], R55 ;  /* 0x00000037040079a6 */ /* 0x0005e2000c10f3a4 */
[-C--:B------:R-:W-:Y:S01]  /*4fd0*/  LEA.HI.X.SX32 R11, R0, R3.reuse, 0x2, P1 ;  /* 0x00000003000b7211 */ /* 0x080fe200008f16ff */
[----:B------:R-:W-:Y:S01]  /*4fe0*/  IMAD.U32 R0, RZ, RZ, UR4 ;  /* 0x00000004ff007e24 */ /* 0x000fe2000f8e00ff */
[-C--:B------:R-:W-:Y:S01]  /*4ff0*/  LEA R8, P3, R8, R2.reuse, 0x2 ;  /* 0x0000000208087211 */ /* 0x080fe200078610ff */
[----:B------:R-:W-:Y:S04]  /*5000*/  LDSM.16.MT88.4 R52, [R206+0x10800] ;  /* 0x01080000ce34783b */ /* 0x000fe80000004200 */
[----:B------:R3:W-:Y:S01]  /*5010*/  REDG.E.ADD.F32.FTZ.RN.STRONG.GPU desc[UR36][R10.64], R56 ;  /* 0x000000380a0079a6 */ /* 0x0007e2000c10f3a4 */
[----:B-1----:R-:W-:Y:S02]  /*5020*/  IMAD.U32 R6, RZ, RZ, UR9 ;  /* 0x00000009ff067e24 */ /* 0x002fe4000f8e00ff */
[----:B------:R-:W-:Y:S02]  /*5030*/  IMAD.U32 R7, RZ, RZ, UR10 ;  /* 0x0000000aff077e24 */ /* 0x000fe4000f8e00ff */
[----:B--2---:R-:W-:Y:S01]  /*5040*/  IMAD.U32 R4, RZ, RZ, UR4 ;  /* 0x00000004ff047e24 */ /* 0x004fe2000f8e00ff */
[-C--:B------:R-:W-:Y:S01]  /*5050*/  LEA R6, P2, R6, R2.reuse, 0x2 ;  /* 0x0000000206067211 */ /* 0x080fe200078410ff */
[----:B------:R-:W-:Y:S01]  /*5060*/  IMAD.U32 R5, RZ, RZ, UR9 ;  /* 0x00000009ff057e24 */ /* 0x000fe2000f8e00ff */
[-C--:B------:R-:W-:Y:S02]  /*5070*/  LEA.HI.X.SX32 R9, R7, R3.reuse, 0x2, P3 ;  /* 0x0000000307097211 */ /* 0x080fe400018f16ff */
[-C--:B------:R-:W-:Y:S02]  /*5080*/  LEA R4, P1, R4, R2.reuse, 0x2 ;  /* 0x0000000204047211 */ /* 0x080fe400078210ff */
[-C--:B------:R-:W-:Y:S01]  /*5090*/  LEA.HI.X.SX32 R7, R5, R3.reuse, 0x2, P2 ;  /* 0x0000000305077211 */ /* 0x080fe200010f16ff */
[----:B------:R1:W-:Y:S01]  /*50a0*/  REDG.E.ADD.F32.FTZ.RN.STRONG.GPU desc[UR36][R8.64], R57 ;  /* 0x00000039080079a6 */ /* 0x0003e2000c10f3a4 */
[-C--:B------:R-:W-:Y:S01]  /*50b0*/  LEA.HI.X.SX32 R5, R0, R3.reuse, 0x2, P1 ;  /* 0x0000000300057211 */ /* 0x080fe200008f16ff */
[----:B---3--:R-:W-:Y:S01]  /*50c0*/  IMAD.U32 R11, RZ, RZ, UR25 ;  /* 0x00000019ff0b7e24 */ /* 0x008fe2000f8e00ff */
[-C--:B------:R-:W-:Y:S01]  /*50d0*/  LEA R14, P1, R14, R2.reuse, 0x2 ;  /* 0x000000020e0e7211 */ /* 0x080fe200078210ff */
[----:B------:R2:W-:Y:S01]  /*50e0*/  REDG.E.ADD.F32.FTZ.RN.STRONG.GPU desc[UR36][R6.64], R58 ;  /* 0x0000003a060079a6 */ /* 0x0005e2000c10f3a4 */
[----:B------:R-:W-:Y:S02]  /*50f0*/  IMAD.U32 R10, RZ, RZ, UR23 ;  /* 0x00000017ff0a7e24 */ /* 0x000fe4000f8e00ff */
[-C--:B------:R-:W-:Y:S01]  /*5100*/  LEA.HI.X.SX32 R15, R11, R3.reuse, 0x2, P1 ;  /* 0x000000030b0f7211 */ /* 0x080fe200008f16ff */
[----:B------:R3:W-:Y:S01]  /*5110*/  REDG.E.ADD.F32.FTZ.RN.STRONG.GPU desc[UR36][R4.64], R59 ;  /* 0x0000003b040079a6 */ /* 0x0007e2000c10f3a4 */
[----:B------:R-:W-:Y:S01]  /*5120*/  IMAD.U32 R0, RZ, RZ, UR20 ;  /* 0x00000014ff007e24 */ /* 0x000fe2000f8e00ff */
[-C--:B------:R-:W-:Y:S02]  /*5130*/  LEA R10, P4, R10, R2.reuse, 0x2 ;  /* 0x000000020a0a7211 */ /* 0x080fe400078810ff */
[----:B------:R4:W-:Y:S04]  /*5140*/  REDG.E.ADD.F32.FTZ.RN.STRONG.GPU desc[UR36][R2.64+0x180], R64 ;  /* 0x00018040020079a6 */ /* 0x0009e8000c10f3a4 */
[----:B------:R-:W-:Y:S04]  /*5150*/  REDG.E.ADD.F32.FTZ.RN.STRONG.GPU desc[UR36][R100.64+0x180], R65 ;  /* 0x00018041640079a6 */ /* 0x000fe8000c10f3a4 */
[----:B------:R-:W-:Y:S04]  /*5160*/  REDG.E.ADD.F32.FTZ.RN.STRONG.GPU desc[UR36][R14.64], R66 ;  /* 0x000000420e0079a6 */ /* 0x000fe8000c10f3a4 */
[----:B------:R-:W-:Y:S01]  /*5170*/  REDG.E.ADD.F32.FTZ.RN.STRONG.GPU desc[UR36][R12.64], R67 ;  /* 0x000000430c0079a6 */ /* 0x000fe2000c10f3a4 */
[----:B-1----:R-:W-:Y:S03]  /*5180*/  IMAD.U32 R8, RZ, RZ, UR22 ;  /* 0x00000016ff087e24 */ /* 0x002fe6000f8e00ff */
[----:B------:R-:W-:Y:S01]  /*5190*/  LDSM.16.MT88.4 R12, [R205+0x10000] ;  /* 0x01000000cd0c783b */ /* 0x000fe20000004200 */
[----:B------:R-:W-:Y:S02]  /*51a0*/  IMAD.U32 R9, RZ, RZ, UR23 ;  /* 0x00000017ff097e24 */ /* 0x000fe4000f8e00ff */
[----:B--2---:R-:W-:Y:S01]  /*51b0*/  IMAD.U32 R7, RZ, RZ, UR22 ;  /* 0x00000016ff077e24 */ /* 0x004fe2000f8e00ff */
[-C--:B------:R-:W-:Y:S01]  /*51c0*/  LEA R8, P3, R8, R2.reuse, 0x2 ;  /* 0x0000000208087211 */ /* 0x080fe200078610ff */
[----:B------:R-:W-:Y:S01]  /*51d0*/  LDSM.16.MT88.4 R56, [R204+0x800] ;  /* 0x00080000cc38783b */ /* 0x000fe20000004200 */
[-C--:B------:R-:W-:Y:S01]  /*51e0*/  LEA.HI.X.SX32 R11, R9, R3.reuse, 0x2, P4 ;  /* 0x00000003090b7211 */ /* 0x080fe200020f16ff */
[----:B---3--:R-:W-:Y:S01]  /*51f0*/  IMAD.U32 R4, RZ, RZ, UR20 ;  /* 0x00000014ff047e24 */ /* 0x008fe2000f8e00ff */
[----:B------:R-:W-:Y:S01]  /*5200*/  MOV R6, UR21 ;  /* 0x0000001500067c02 */ /* 0x000fe20008000f00 */
[----:B------:R-:W-:Y:S01]  /*5210*/  IMAD.U32 R5, RZ, RZ, UR21 ;  /* 0x00000015ff057e24 */ /* 0x000fe2000f8e00ff */
[-C--:B------:R-:W-:Y:S01]  /*5220*/  LEA.HI.X.SX32 R9, R7, R3.reuse, 0x2, P3 ;  /* 0x0000000307097211 */ /* 0x080fe200018f16ff */
[----:B------:R-:W-:Y:S01]  /*5230*/  REDG.E.ADD.F32.FTZ.RN.STRONG.GPU desc[UR36][R10.64], R60 ;  /* 0x0000003c0a0079a6 */ /* 0x000fe2000c10f3a4 */
[-C--:B------:R-:W-:Y:S02]  /*5240*/  LEA R6, P2, R6, R2.reuse, 0x2 ;  /* 0x0000000206067211 */ /* 0x080fe400078410ff */
[----:B------:R-:W-:Y:S01]  /*5250*/  LEA R4, P1, R4, R2, 0x2 ;  /* 0x0000000204047211 */ /* 0x000fe200078210ff */
[----:B------:R-:W-:Y:S01]  /*5260*/  REDG.E.ADD.F32.FTZ.RN.STRONG.GPU desc[UR36][R8.64], R61 ;  /* 0x0000003d080079a6 */ /* 0x000fe2000c10f3a4 */
[-C--:B------:R-:W-:Y:S02]  /*5270*/  LEA.HI.X.SX32 R7, R5, R3.reuse, 0x2, P2 ;  /* 0x0000000305077211 */ /* 0x080fe400010f16ff */
[----:B------:R-:W-:Y:S01]  /*5280*/  LEA.HI.X.SX32 R5, R0, R3, 0x2, P1 ;  /* 0x0000000300057211 */ /* 0x000fe200008f16ff */
[----:B------:R-:W-:Y:S01]  /*5290*/  LDSM.16.MT88.4 R8, [R204] ;  /* 0x00000000cc08783b */ /* 0x000fe20000004200 */
[C---:B------:R-:W-:Y:S01]  /*52a0*/  LOP3.LUT R0, R229.reuse, 0x1, RZ, 0xc0, !PT ;  /* 0x00000001e5007812 */ /* 0x040fe200078ec0ff */
[----:B----4-:R-:W-:Y:S01]  /*52b0*/  VIADD R3, R229, 0xffffffff ;  /* 0xffffffffe5037836 */ /* 0x010fe20000000000 */
[----:B------:R-:W-:Y:S01]  /*52c0*/  @P6 IADD3 R234, P2, R234, -0x100, RZ ;  /* 0xffffff00eaea6810 */ /* 0x000fe20007f5e0ff */
[----:B------:R-:W-:Y:S01]  /*52d0*/  REDG.E.ADD.F32.FTZ.RN.STRONG.GPU desc[UR36][R6.64], R62 ;  /* 0x0000003e060079a6 */ /* 0x000fe2000c10f3a4 */
[----:B------:R-:W-:Y:S02]  /*52e0*/  ISETP.NE.U32.AND P1, PT, R0, 0x1, PT ;  /* 0x000000010000780c */ /* 0x000fe40003f25070 */
[----:B------:R-:W-:Y:S01]  /*52f0*/  @P6 IADD3 R0, P3, R239, -0x100, RZ ;  /* 0xffffff00ef006810 */ /* 0x000fe20007f7e0ff */
[----:B------:R-:W-:Y:S01]  /*5300*/  REDG.E.ADD.F32.FTZ.RN.STRONG.GPU desc[UR36][R4.64], R63 ;  /* 0x0000003f040079a6 */ /* 0x000fe2000c10f3a4 */
[----:B------:R-:W-:Y:S02]  /*5310*/  @P6 IADD3.X R233, R233, -0x1, RZ, P2, !PT ;  /* 0xffffffffe9e96810 */ /* 0x000fe400017fe4ff */
[----:B------:R-:W-:Y:S01]  /*5320*/  @P6 IADD3.X R2, R235, -0x1, RZ, P3, !PT ;  /* 0xffffffffeb026810 */ /* 0x000fe20001ffe4ff */
[----:B------:R-:W1:Y:S01]  /*5330*/  LDSM.16.MT88.4 R4, [R206+0x10000] ;  /* 0x01000000ce04783b */ /* 0x000e620000004200 */
[----:B------:R-:W-:Y:S01]  /*5340*/  ISETP.GT.AND P3, PT, R229, RZ, PT ;  /* 0x000000ffe500720c */ /* 0x000fe20003f64270 */
[----:B------:R-:W-:Y:S02]  /*5350*/  @P6 IMAD.MOV.U32 R239, RZ, RZ, R0 ;  /* 0x000000ffffef6224 */ /* 0x000fe400078e0000 */
[----:B------:R-:W2:Y:S01]  /*5360*/  LDSM.16.MT88.4 R64, [R205+0x10800] ;  /* 0x01080000cd40783b */ /* 0x000ea20000004200 */
[C---:B------:R-:W-:Y:S02]  /*5370*/  VIADD R0, R204.reuse, 0xffffc000 ;  /* 0xffffc000cc007836 */ /* 0x040fe40000000000 */
[----:B------:R-:W-:Y:S01]  /*5380*/  @P1 VIADD R0, R204, 0x4000 ;  /* 0x00004000cc001836 */ /* 0x000fe20000000000 */
[----:B------:R-:W3:Y:S01]  /*5390*/  LDSM.16.MT88.4 R100, [R204+0x2800] ;  /* 0x00280000cc64783b */ /* 0x000ee20000004200 */
[----:B------:R-:W-:Y:S02]  /*53a0*/  @P6 IMAD.MOV.U32 R235, RZ, RZ, R2 ;  /* 0x000000ffffeb6224 */ /* 0x000fe400078e0002 */
[----:B------:R-:W-:Y:S01]  /*53b0*/  IMAD.MOV.U32 R229, RZ, RZ, R3 ;  /* 0x000000ffffe57224 */ /* 0x000fe200078e0003 */
        /* <DEDUP_REMOVED lines=11> */
[----:B------:R-:W4:Y:S04]  /*5470*/  LDSM.16.MT88.4 R4, [R204+0x3000] ;  /* 0x00300000cc04783b */ /* 0x000f280000004200 */
[----:B------:R-:W-:Y:S01]  /*5480*/  LDSM.16.MT88.4 R16, [R206+0x11800] ;  /* 0x01180000ce10783b */ /* 0x000fe20000004200 */
[-C--:B------:R-:W-:Y:S06]  /*5490*/  HMMA.16816.F32.BF16 R68, R52, R56.reuse, R68 ;  /* 0x000000383444723c */ /* 0x080fec0000041844 */
[C---:B--2---:R-:W-:Y:S06]  /*54a0*/  HMMA.16816.F32.BF16 R72, R64.reuse, R56, R72 ;  /* 0x000000384048723c */ /* 0x044fec0000041848 */
[-C--:B------:R-:W-:Y:S06]  /*54b0*/  HMMA.16816.F32.BF16 R76, R64, R58.reuse, R76 ;  /* 0x0000003a404c723c */ /* 0x080fec000004184c */
[C---:B------:R-:W-:Y:S01]  /*54c0*/  HMMA.16816.F32.BF16 R80, R52.reuse, R58, R80 ;  /* 0x0000003a3450723c */ /* 0x040fe20000041850 */
[----:B------:R-:W2:Y:S05]  /*54d0*/  LDSM.16.MT88.4 R56, [R204+0x1800] ;  /* 0x00180000cc38783b */ /* 0x000eaa0000004200 */
[-C--:B---3--:R-:W-:Y:S06]  /*54e0*/  HMMA.16816.F32.BF16 R84, R52, R100.reuse, R84 ;  /* 0x000000643454723c */ /* 0x088fec0000041854 */
[C---:B------:R-:W-:Y:S06]  /*54f0*/  HMMA.16816.F32.BF16 R88, R64.reuse, R100, R88 ;  /* 0x000000644058723c */ /* 0x040fec0000041858 */
[-C--:B------:R-:W-:Y:S01]  /*5500*/  HMMA.16816.F32.BF16 R92, R64, R102.reuse, R92 ;  /* 0x00000066405c723c */ /* 0x080fe2000004185c */
[----:B------:R-:W3:Y:S05]  /*5510*/  LDSM.16.MT88.4 R64, [R205+0x11800] ;  /* 0x01180000cd40783b */ /* 0x000eea0000004200 */
[----:B------:R-:W-:Y:S01]  /*5520*/  HMMA.16816.F32.BF16 R96, R52, R102, R96 ;  /* 0x000000663460723c */ /* 0x000fe20000041860 */
[----:B------:R4:W3:Y:S05]  /*5530*/  LDSM.16.MT88.4 R52, [R204+0x3800] ;  /* 0x00380000cc34783b */ /* 0x0008ea0000004200 */
[-C--:B-1----:R-:W-:Y:S06]  /*5540*/  HMMA.16816.F32.BF16 R68, R8, R12.reuse, R68 ;  /* 0x0000000c0844723c */ /* 0x082fec0000041844 */
[C---:B------:R-:W-:Y:S06]  /*5550*/  HMMA.16816.F32.BF16 R72, R60.reuse, R12, R72 ;  /* 0x0000000c3c48723c */ /* 0x040fec0000041848 */
[-C--:B------:R-:W-:Y:S06]  /*5560*/  HMMA.16816.F32.BF16 R76, R60, R14.reuse, R76 ;  /* 0x0000000e3c4c723c */ /* 0x080fec000004184c */
[C---:B------:R-:W-:Y:S05]  /*5570*/  HMMA.16816.F32.BF16 R80, R8.reuse, R14, R80 ;  /* 0x0000000e0850723c */ /* 0x040fea0000041850 */
[----:B----4-:R-:W-:Y:S01]  /*5580*/  IMAD.MOV.U32 R204, RZ, RZ, R0 ;  /* 0x000000ffffcc7224 */ /* 0x010fe200078e0000 */
        /* <DEDUP_REMOVED lines=138> */
.L_x_710:
        /* <DEDUP_REMOVED lines=13> */
.L_x_711:
        /* <DEDUP_REMOVED lines=45> */
.L_x_713:
[----:B------:R-:W-:Y:S05]  /*61d0*/  BSYNC B0 ;  /* 0x0000000000007941 */ /* 0x000fea0003800000 */
.L_x_712:
        /* <DEDUP_REMOVED lines=15> */
.L_x_715:
[----:B------:R-:W-:Y:S05]  /*62d0*/  BSYNC B0 ;  /* 0x0000000000007941 */ /* 0x000fea0003800000 */
.L_x_714:
        /* <DEDUP_REMOVED lines=23> */
.L_x_717:
[----:B------:R-:W-:Y:S05]  /*6450*/  BSYNC B0 ;  /* 0x0000000000007941 */ /* 0x000fea0003800000 */
.L_x_716:
        /* <DEDUP_REMOVED lines=14> */
.L_x_706:
        /* <DEDUP_REMOVED lines=29> */
.L_x_719:
        /* <DEDUP_REMOVED lines=13> */
.L_x_720:
[----:B------:R-:W1:Y:S01]  /*67e0*/  S2R R19, SR_CTAID.Z ;  /* 0x0000000000137919 */ /* 0x000e620000002700 */
[-C--:B------:R-:W-:Y:S01]  /*67f0*/  IMAD R0, R16, R8.reuse, RZ ;  /* 0x0000000810007224 */ /* 0x080fe200078e02ff */
[----:B------:R-:W-:Y:S01]  /*6800*/  ULDC.64 UR10, c[0x0][0x468] ;  /* 0x00011a00000a7ab9 */ /* 0x000fe20000000a00 */
[----:B------:R-:W-:Y:S01]  /*6810*/  IMAD.WIDE.U32 R2, R11, R8, R250 ;  /* 0x000000080b027225 */ /* 0x000fe200078e00fa */
        /* <DEDUP_REMOVED lines=26> */
.L_x_722:
[----:B------:R-:W-:Y:S05]  /*69c0*/  BSYNC B0 ;  /* 0x0000000000007941 */ /* 0x000fea0003800000 */
.L_x_721:
        /* <DEDUP_REMOVED lines=15> */
.L_x_724:
[----:B------:R-:W-:Y:S05]  /*6ac0*/  BSYNC B0 ;  /* 0x0000000000007941 */ /* 0x000fea0003800000 */
.L_x_723:
        /* <DEDUP_REMOVED lines=23> */
.L_x_726:
[----:B------:R-:W-:Y:S05]  /*6c40*/  BSYNC B0 ;  /* 0x0000000000007941 */ /* 0x000fea0003800000 */
.L_x_725:
        /* <DEDUP_REMOVED lines=14> */
.L_x_718:
[----:B------:R-:W-:Y:S05]  /*6d30*/  BSYNC B1 ;  /* 0x0000000000017941 */ /* 0x000fea0003800000 */
.L_x_701:
[----:B------:R-:W4:Y:S02]  /*6d40*/  LDC R0, c[0x0][0xc] ;  /* 0x00000300ff007b82 */ /* 0x000f240000000800 */
[----:B----4-:R-:W-:-:S04]  /*6d50*/  IADD3 R245, R0, R245, RZ ;  /* 0x000000f500f57210 */ /* 0x010fc80007ffe0ff */
[----:B------:R-:W-:-:S13]  /*6d60*/  ISETP.GE.AND P0, PT, R245, UR8, PT ;  /* 0x00000008f5007c0c */ /* 0x000fda000bf06270 */
[----:B------:R-:W-:Y:S05]  /*6d70*/  @P0 BRA `(.L_x_727) ;  /* 0x0000000000040947 */ /* 0x000fea0003800000 */
[----:B------:R-:W-:Y:S05]  /*6d80*/  BRA `(.L_x_728) ;  /* 0xffffff9800bc7947 */ /* 0x000fea000383ffff */
.L_x_727:
[----:B------:R-:W-:Y:S05]  /*6d90*/  EXIT ;  /* 0x000000000000794d */ /* 0x000fea0003800000 */
.L_x_729:
        /* <DEDUP_REMOVED lines=14> */
.L_x_2066:


//--------------------- .text._ZN5flash44flash_bwd_dq_dk_dv_loop_seqk_parallel_kernelI23Flash_bwd_kernel_traitsILi128ELi64ELi64ELi8ELi4ELi2ELi2ELb1ELb0EN7cutlass10bfloat16_tE19Flash_kernel_traitsILi128ELi64ELi64ELi8ES3_EELb1ELb0ELb0ELb0ELb0ELb0ELb0EEEvNS_16Flash_bwd_paramsE --------------------------
	.section	.text._ZN5flash44flash_bwd_dq_dk_dv_loop_seqk_parallel_kernelI23Flash_bwd_kernel_traitsILi128ELi64ELi64ELi8ELi4ELi2ELi2ELb1ELb0EN7cutlass10bfloat16_tE19Flash_kernel_traitsILi128ELi64ELi64ELi8ES3_EELb1ELb0ELb0ELb0ELb0ELb0ELb0EEEvNS_16Flash_bwd_paramsE,"ax",@progbits
	.align	128
        .global         _ZN5flash44flash_bwd_dq_dk_dv_loop_seqk_parallel_kernelI23Flash_bwd_kernel_traitsILi128ELi64ELi64ELi8ELi4ELi2ELi2ELb1ELb0EN7cutlass10bfloat16_tE19Flash_kernel_traitsILi128ELi64ELi64ELi8ES3_EELb1ELb0ELb0ELb0ELb0ELb0ELb0EEEvNS_16Flash_bwd_paramsE
        .type           _ZN5flash44flash_bwd_dq_dk_dv_loop_seqk_parallel_kernelI23Flash_bwd_kernel_traitsILi128ELi64ELi64ELi8ELi4ELi2ELi2ELb1ELb0EN7cutlass10bfloat16_tE19Flash_kernel_traitsILi128ELi64ELi64ELi8ES3_EELb1ELb0ELb0ELb0ELb0ELb0ELb0EEEvNS_16Flash_bwd_paramsE,@function
        .size           _ZN5flash44flash_bwd_dq_dk_dv_loop_seqk_parallel_kernelI23Flash_bwd_kernel_traitsILi128ELi64ELi64ELi8ELi4ELi2ELi2ELb1ELb0EN7cutlass10bfloat16_tE19Flash_kernel_traitsILi128ELi64ELi64ELi8ES3_EELb1ELb0ELb0ELb0ELb0ELb0ELb0EEEvNS_16Flash_bwd_paramsE,(.L_x_2067 - _ZN5flash44flash_bwd_dq_dk_dv_loop_seqk_parallel_kernelI23Flash_bwd_kernel_traitsILi128ELi64ELi64ELi8ELi4ELi2ELi2ELb1ELb0EN7cutlass10bfloat16_tE19Flash_kernel_traitsILi128ELi64ELi64ELi8ES3_EELb1ELb0ELb0ELb0ELb0ELb0ELb0EEEvNS_16Flash_bwd_paramsE)
        .other          _ZN5flash44flash_bwd_dq_dk_dv_loop_seqk_parallel_kernelI23Flash_bwd_kernel_traitsILi128ELi64ELi64ELi8ELi4ELi2ELi2ELb1ELb0EN7cutlass10bfloat16_tE19Flash_kernel_traitsILi128ELi64ELi64ELi8ES3_EELb1ELb0ELb0ELb0ELb0ELb0ELb0EEEvNS_16Flash_bwd_paramsE,@"STO_CUDA_ENTRY STV_DEFAULT"
_ZN5flash44flash_bwd_dq_dk_dv_loop_seqk_parallel_kernelI23Flash_bwd_kernel_traitsILi128ELi64ELi64ELi8ELi4ELi2ELi2ELb1ELb0EN7cutlass10bfloat16_tE19Flash_kernel_traitsILi128ELi64ELi64ELi8ES3_EELb1ELb0ELb0ELb0ELb0ELb0ELb0EEEvNS_16Flash_bwd_paramsE:
.text._ZN5flash44flash_bwd_dq_dk_dv_loop_seqk_parallel_kernelI23Flash_bwd_kernel_traitsILi128ELi64ELi64ELi8ELi4ELi2ELi2ELb1ELb0EN7cutlass10bfloat16_tE19Flash_kernel_traitsILi128ELi64ELi64ELi8ES3_EELb1ELb0ELb0ELb0ELb0ELb0ELb0EEEvNS_16Flash_bwd_paramsE:
        /* <DEDUP_REMOVED lines=15> */
[----:B------:R-:W-:Y:S01]  /*00f0*/  IMAD.MOV.U32 R186, RZ, RZ, 0x40 ;  /* 0x00000040ffba7424 */ /* 0x000fe200078e00ff */
[----:B------:R-:W-:Y:S01]  /*0100*/  ULDC.64 UR12, c[0x0][0x300] ;  /* 0x0000c000000c7ab9 */ /* 0x000fe20000000a00 */
[----:B------:R-:W-:Y:S01]  /*0110*/  IMAD.MOV.U32 R224, RZ, RZ, -0x10 ;  /* 0xfffffff0ffe07424 */ /* 0x000fe200078e00ff */
        /* <DEDUP_REMOVED lines=13> */
[----:B------:R-:W-:Y:S01]  /*01f0*/  IMAD.IADD R11, R8, 0x1, -R4 ;  /* 0x00000001080b7824 */ /* 0x000fe200078e0a04 */
[----:B------:R-:W-:Y:S01]  /*0200*/  LOP3.LUT R7, R2, 0x7ffffffc, RZ, 0xc0, !PT ;  /* 0x7ffffffc02077812 */ /* 0x000fe200078ec0ff */
[C---:B------:R-:W-:Y:S01]  /*0210*/  IMAD.IADD R5, R8.reuse, 0x1, -R5 ;  /* 0x0000000108057824 */ /* 0x040fe200078e0a05 */
[----:B------:R-:W-:Y:S01]  /*0220*/  SHF.R.S32.HI R4, RZ, 0x5, R0 ;  /* 0x00000005ff047819 */ /* 0x000fe20000011400 */
[C---:B------:R-:W-:Y:S01]  /*0230*/  IMAD.IADD R10, R8.reuse, 0x1, -R6 ;  /* 0x00000001080a7824 */ /* 0x040fe200078e0a06 */
[----:B------:R-:W-:Y:S01]  /*0240*/  SHF.R.S32.HI R6, RZ, 0x4, R3 ;  /* 0x00000004ff067819 */ /* 0x000fe20000011403 */
[----:B------:R-:W-:Y:S01]  /*0250*/  IMAD.IADD R16, R8, 0x1, -R7 ;  /* 0x0000000108107824 */ /* 0x000fe200078e0a07 */
[----:B------:R-:W-:Y:S01]  /*0260*/  SHF.R.S32.HI R8, RZ, 0x1f, R0 ;  /* 0x0000001fff087819 */ /* 0x000fe20000011400 */
[----:B------:R-:W-:Y:S01]  /*0270*/  IMAD.SHL.U32 R214, R5, 0x8, RZ ;  /* 0x0000000805d67824 */ /* 0x000fe200078e00ff */
[----:B------:R-:W-:-:S02]  /*0280*/  SHF.R.S32.HI R7, RZ, 0x2, R2 ;  /* 0x00000002ff077819 */ /* 0x000fc40000011402 */
[----:B------:R-:W-:Y:S02]  /*0290*/  SHF.R.S32.HI R2, RZ, 0x1f, R2 ;  /* 0x0000001fff027819 */ /* 0x000fe40000011402 */
[----:B------:R-:W-:Y:S02]  /*02a0*/  SHF.R.S32.HI R249, RZ, 0x3, R12 ;  /* 0x00000003fff97819 */ /* 0x000fe4000001140c */
[----:B------:R-:W-:Y:S02]  /*02b0*/  LEA.HI R0, R0, R4, RZ, 0x1 ;  /* 0x0000000400007211 */ /* 0x000fe400078f08ff */
[----:B------:R-:W-:Y:S01]  /*02c0*/  LEA.HI R3, R3, R6, RZ, 0x1 ;  /* 0x0000000603037211 */ /* 0x000fe200078f08ff */
[----:B------:R-:W-:Y:S01]  /*02d0*/  IMAD.SHL.U32 R9, R249, 0x40, RZ ;  /* 0x00000040f9097824 */ /* 0x000fe200078e00ff */
[----:B------:R-:W-:Y:S02]  /*02e0*/  LEA.HI R2, R2, R7, RZ, 0x3 ;  /* 0x0000000702027211 */ /* 0x000fe400078f18ff */
[----:B------:R-:W-:-:S02]  /*02f0*/  LOP3.LUT R0, R0, 0xfffffffe, RZ, 0xc0, !PT ;  /* 0xfffffffe00007812 */ /* 0x000fc400078ec0ff */
[----:B------:R-:W-:Y:S02]  /*0300*/  LOP3.LUT R3, R3, 0xfffffffe, RZ, 0xc0, !PT ;  /* 0xfffffffe03037812 */ /* 0x000fe400078ec0ff */
[----:B------:R-:W-:Y:S01]  /*0310*/  LOP3.LUT R2, R2, 0xfffffff8, RZ, 0xc0, !PT ;  /* 0xfffffff802027812 */ /* 0x000fe200078ec0ff */
[----:B------:R-:W-:Y:S01]  /*0320*/  IMAD.IADD R194, R4, 0x1, -R0 ;  /* 0x0000000104c27824 */ /* 0x000fe200078e0a00 */
[----:B------:R-:W-:Y:S01]  /*0330*/  LEA.HI R8, R8, R4, RZ, 0x2 ;  /* 0x0000000408087211 */ /* 0x000fe200078f10ff */
[----:B------:R-:W-:Y:S01]  /*0340*/  IMAD.IADD R13, R6, 0x1, -R3 ;  /* 0x00000001060d7824 */ /* 0x000fe200078e0a03 */
[----:B------:R-:W-:Y:S01]  /*0350*/  LOP3.LUT R0, R9, 0x1c0, RZ, 0xc0, !PT ;  /* 0x000001c009007812 */ /* 0x000fe200078ec0ff */
[----:B------:R-:W-:Y:S01]  /*0360*/  IMAD.IADD R7, R7, 0x1, -R2 ;  /* 0x0000000107077824 */ /* 0x000fe200078e0a02 */
[----:B------:R-:W-:Y:S01]  /*0370*/  LOP3.LUT R8, R8, 0xfffffffc, RZ, 0xc0, !PT ;  /* 0xfffffffc08087812 */ /* 0x000fe200078ec0ff */
[----:B------:R-:W-:Y:S01]  /*0380*/  IMAD.SHL.U32 R185, R13, 0x200, RZ ;  /* 0x000002000db97824 */ /* 0x000fe200078e00ff */
[----:B------:R-:W-:-:S02]  /*0390*/  SHF.R.U32.HI R3, RZ, 0x3, R0 ;  /* 0x00000003ff037819 */ /* 0x000fc40000011600 */
[----:B------:R-:W-:Y:S01]  /*03a0*/  LOP3.LUT R2, R0, 0x38, R214, 0xf8, !PT ;  /* 0x0000003800027812 */ /* 0x000fe200078ef8d6 */
[----:B------:R-:W-:Y:S01]  /*03b0*/  IMAD.SHL.U32 R0, R5, 0x40, RZ ;  /* 0x0000004005007824 */ /* 0x000fe200078e00ff */
[----:B------:R-:W-:Y:S01]  /*03c0*/  SHF.R.S32.HI R18, RZ, 0x7, R14 ;  /* 0x00000007ff127819 */ /* 0x000fe2000001140e */
[----:B------:R-:W-:Y:S01]  /*03d0*/  IMAD.IADD R17, R4, 0x1, -R8 ;  /* 0x0000000104117824 */ /* 0x000fe200078e0a08 */
[----:B------:R-:W-:Y:S01]  /*03e0*/  LOP3.LUT R6, R2, R3, RZ, 0x3c, !PT ;  /* 0x0000000302067212 */ /* 0x000fe200078e3cff */
[----:B------:R-:W-:Y:S01]  /*03f0*/  IMAD.SHL.U32 R2, R194, 0x10, RZ ;  /* 0x00000010c2027824 */ /* 0x000fe200078e00ff */
[----:B------:R-:W-:Y:S02]  /*0400*/  SHF.R.S32.HI R3, RZ, 0x1f, R10 ;  /* 0x0000001fff037819 */ /* 0x000fe4000001140a */
[----:B------:R-:W-:Y:S01]  /*0410*/  SHF.R.S32.HI R4, RZ, 0x1f, R11 ;  /* 0x0000001fff047819 */ /* 0x000fe2000001140b */
[----:B------:R-:W-:Y:S01]  /*0420*/  STL [R1+0x8], R17 ;  /* 0x0000081101007387 */ /* 0x000fe20000100800 */
[----:B------:R-:W-:-:S02]  /*0430*/  LOP3.LUT R0, R0, 0x1c0, RZ, 0xc0, !PT ;  /* 0x000001c000007812 */ /* 0x000fc400078ec0ff */
[----:B------:R-:W-:Y:S02]  /*0440*/  LEA.HI R9, R3, R10, RZ, 0x3 ;  /* 0x0000000a03097211 */ /* 0x000fe400078f18ff */
[----:B------:R-:W-:Y:S02]  /*0450*/  LEA.HI R226, R4, R11, RZ, 0x2 ;  /* 0x0000000b04e27211 */ /* 0x000fe400078f10ff */
[C---:B------:R-:W-:Y:S02]  /*0460*/  LOP3.LUT R190, R0.reuse, 0x8, R12, 0xf8, !PT ;  /* 0x0000000800be7812 */ /* 0x040fe400078ef80c */
[----:B------:R-:W-:Y:S01]  /*0470*/  LOP3.LUT R4, R0, 0x10, R2, 0xf8, !PT ;  /* 0x0000001000047812 */ /* 0x000fe200078ef802 */
[----:B------:R-:W-:Y:S01]  /*0480*/  IMAD R2, R18, 0x800, R185 ;  /* 0x0000080012027824 */ /* 0x000fe200078e02b9 */
[----:B------:R-:W-:Y:S02]  /*0490*/  SHF.R.U32.HI R0, RZ, 0x3, R0 ;  /* 0x00000003ff007819 */ /* 0x000fe40000011600 */
[----:B------:R-:W-:-:S02]  /*04a0*/  LOP3.LUT R3, R9, 0xfffffff8, RZ, 0xc0, !PT ;  /* 0xfffffff809037812 */ /* 0x000fc400078ec0ff */
[----:B------:R-:W-:Y:S02]  /*04b0*/  LOP3.LUT R190, R190, R0, RZ, 0x3c, !PT ;  /* 0x00000000bebe7212 */ /* 0x000fe400078e3cff */
[----:B------:R-:W-:Y:S01]  /*04c0*/  LOP3.LUT P4, RZ, R5, 0x2, RZ, 0xc0, !PT ;  /* 0x0000000205ff7812 */ /* 0x000fe2000788c0ff */
[----:B------:R-:W-:Y:S01]  /*04d0*/  IMAD.IADD R10, R10, 0x1, -R3 ;  /* 0x000000010a0a7824 */ /* 0x000fe200078e0a03 */
[----:B------:R-:W-:Y:S01]  /*04e0*/  LOP3.LUT R3, R4, 0x8, R12, 0xf8, !PT ;  /* 0x0000000804037812 */ /* 0x000fe200078ef80c */
[----:B------:R-:W-:Y:S01]  /*04f0*/  IMAD.IADD R190, R2, 0x1, R190 ;  /* 0x0000000102be7824 */ /* 0x000fe200078e02be */
[----:B------:R-:W-:Y:S01]  /*0500*/  SHF.R.S32.HI R2, RZ, 0x6, R15 ;  /* 0x00000006ff027819 */ /* 0x000fe2000001140f */
[----:B------:R-:W-:Y:S01]  /*0510*/  IMAD.SHL.U32 R4, R13, 0x20, RZ ;  /* 0x000000200d047824 */ /* 0x000fe200078e00ff */
[----:B------:R-:W-:Y:S02]  /*0520*/  LOP3.LUT P3, RZ, R5, 0x4, RZ, 0xc0, !PT ;  /* 0x0000000405ff7812 */ /* 0x000fe4000786c0ff */
[----:B------:R-:W-:Y:S01]  /*0530*/  LOP3.LUT R185, R185, R3, R0, 0xf6, !PT ;  /* 0x00000003b9b97212 */ /* 0x000fe200078ef600 */
[C---:B------:R-:W-:Y:S01]  /*0540*/  IMAD.SHL.U32 R0, R7.reuse, 0x40, RZ ;  /* 0x0000004007007824 */ /* 0x040fe200078e00ff */
[----:B------:R-:W-:Y:S01]  /*0550*/  LOP3.LUT R5, R7, 0x1, RZ, 0xc0, !PT ;  /* 0x0000000107057812 */ /* 0x000fe200078ec0ff */
[----:B------:R-:W-:Y:S01]  /*0560*/  IMAD R3, R2, 0x200, R6 ;  /* 0x0000020002037824 */ /* 0x000fe200078e0206 */
[----:B------:R-:W-:Y:S01]  /*0570*/  SEL R192, R192, 0xffffffe0, !P4 ;  /* 0xffffffe0c0c07807 */ /* 0x000fe20006000000 */
[----:B------:R-:W-:Y:S01]  /*0580*/  IMAD.SHL.U32 R2, R2, 0x8, RZ ;  /* 0x0000000802027824 */ /* 0x000fe200078e00ff */
[----:B------:R-:W-:Y:S01]  /*0590*/  ISETP.NE.U32.AND P0, PT, R5, 0x1, PT ;  /* 0x000000010500780c */ /* 0x000fe20003f05070 */
[----:B------:R-:W-:Y:S01]  /*05a0*/  IMAD.SHL.U32 R5, R18, 0x20, RZ ;  /* 0x0000002012057824 */ /* 0x000fe200078e00ff */
[----:B------:R-:W-:Y:S01]  /*05b0*/  LOP3.LUT R0, R0, 0x1c0, RZ, 0xc0, !PT ;  /* 0x000001c000007812 */ /* 0x000fe200078ec0ff */
[----:B------:R1:W-:Y:S01]  /*05c0*/  STL [R1+0x10], R3 ;  /* 0x0000100301007387 */ /* 0x0003e20000100800 */
[----:B------:R-:W-:Y:S01]  /*05d0*/  LOP3.LUT R2, R2, 0x18, RZ, 0xc0, !PT ;  /* 0x0000001802027812 */ /* 0x000fe200078ec0ff */
[----:B------:R-:W-:Y:S01]  /*05e0*/  IMAD.SHL.U32 R6, R10, 0x40, RZ ;  /* 0x000000400a067824 */ /* 0x000fe200078e00ff */
[----:B------:R-:W-:-:S02]  /*05f0*/  LOP3.LUT R5, R0, 0x20, R5, 0xf8, !PT ;  /* 0x0000002000057812 */ /* 0x000fc400078ef805 */
[----:B------:R-:W-:Y:S01]  /*0600*/  R2P PR, R7, 0x6 ;  /* 0x0000000607007804 */ /* 0x000fe20000000000 */
[----:B------:R-:W-:Y:S01]  /*0610*/  IMAD.SHL.U32 R7, R16, 0x2, RZ ;  /* 0x0000000210077824 */ /* 0x000fe200078e00ff */
[----:B------:R-:W-:Y:S02]  /*0620*/  LOP3.LUT R8, R2, 0x20, R4, 0xf8, !PT ;  /* 0x0000002002087812 */ /* 0x000fe400078ef804 */
[----:B------:R-:W-:Y:S01]  /*0630*/  LEA R190, R190, UR5, 0x1 ;  /* 0x00000005bebe7c11 */ /* 0x000fe2000f8e08ff */
[----:B------:R-:W-:Y:S01]  /*0640*/  IMAD R4, R17, 0x400, R7 ;  /* 0x0000040011047824 */ /* 0x000fe200078e0207 */
[----:B------:R-:W-:Y:S02]  /*0650*/  SEL R186, R186, 0xffffffc0, !P3 ;  /* 0xffffffc0baba7807 */ /* 0x000fe40005800000 */
[----:B------:R-:W-:Y:S01]  /*0660*/  SEL R224, R224, 0x10, !P0 ;  /* 0x00000010e0e07807 */ /* 0x000fe20004000000 */
[----:B------:R-:W-:Y:S01]  /*0670*/  IMAD.IADD R191, R192, 0x1, R190 ;  /* 0x00000001c0bf7824 */ /* 0x000fe200078e02be */
[----:B------:R-:W-:Y:S01]  /*0680*/  SHF.R.S32.HI R226, RZ, 0x2, R226 ;  /* 0x00000002ffe27819 */ /* 0x000fe200000114e2 */
[----:B------:R-:W-:Y:S01]  /*0690*/  IMAD.IADD R188, R186, 0x1, R190 ;  /* 0x00000001babc7824 */ /* 0x000fe200078e02be */
[----:B------:R-:W-:-:S02]  /*06a0*/  LEA R185, R185, UR5, 0x1 ;  /* 0x00000005b9b97c11 */ /* 0x000fc4000f8e08ff */
[C---:B------:R-:W-:Y:S01]  /*06b0*/  IADD3 R192, R186.reuse, R190, R192 ;  /* 0x000000bebac07210 */ /* 0x040fe20007ffe0c0 */
[----:B------:R-:W-:Y:S02]  /*06c0*/  IMAD R226, R17, 0x10, R226 ;  /* 0x0000001011e27824 */ /* 0x000fe400078e02e2 */
[----:B------:R-:W-:Y:S01]  /*06d0*/  IMAD.IADD R186, R186, 0x1, R185 ;  /* 0x00000001baba7824 */ /* 0x000fe200078e02b9 */
[----:B-1----:R-:W-:-:S04]  /*06e0*/  SHF.R.U32.HI R3, RZ, 0x3, R0 ;  /* 0x00000003ff037819 */ /* 0x002fc80000011600 */
[----:B------:R-:W-:Y:S02]  /*06f0*/  LOP3.LUT R10, R3, R0, R2, 0x1e, !PT ;  /* 0x00000000030a7212 */ /* 0x000fe400078e1e02 */
[----:B------:R-:W-:Y:S01]  /*0700*/  LOP3.LUT R0, R5, R3, RZ, 0x3c, !PT ;  /* 0x0000000305007212 */ /* 0x000fe200078e3cff */
[----:B------:R-:W-:Y:S01]  /*0710*/  IMAD.SHL.U32 R5, R9, 0x40, RZ ;  /* 0x0000004009057824 */ /* 0x000fe200078e00ff */
[----:B------:R-:W-:Y:S01]  /*0720*/  LOP3.LUT R3, R6, 0x1c0, RZ, 0xc0, !PT ;  /* 0x000001c006037812 */ /* 0x000fe200078ec0ff */
[----:B------:R-:W-:Y:S02]  /*0730*/  IMAD.SHL.U32 R6, R13, 0x8, RZ ;  /* 0x000000080d067824 */ /* 0x000fe400078e00ff */
[----:B------:R-:W-:Y:S01]  /*0740*/  IMAD.IADD R222, R4, 0x1, R0 ;  /* 0x0000000104de7824 */ /* 0x000fe200078e0200 */
[----:B------:R-:W-:Y:S02]  /*0750*/  SHF.R.U32.HI R2, RZ, 0x3, R3 ;  /* 0x00000003ff027819 */ /* 0x000fe40000011603 */
[----:B------:R-:W-:-:S02]  /*0760*/  LOP3.LUT R6, R3, 0x8, R6, 0xf8, !PT ;  /* 0x0000000803067812 */ /* 0x000fc400078ef806 */
        /* <DEDUP_REMOVED lines=8> */
[----:B------:R-:W-:Y:S02]  /*07f0*/  IMAD.IADD R5, R5, 0x1, R10 ;  /* 0x0000000105057824 */ /* 0x000fe400078e020a */
[----:B------:R-:W-:-:S02]  /*0800*/  IMAD.IADD R199, R4, 0x1, R2 ;  /* 0x0000000104c77824 */ /* 0x000fc400078e0202 */
[----:B------:R-:W-:Y:S01]  /*0810*/  IMAD.IADD R194, R2, 0x1, R194 ;  /* 0x0000000102c27824 */ /* 0x000fe200078e02c2 */
[----:B------:R-:W-:Y:S01]  /*0820*/  LEA R2, R5, UR6, 0x1 ;  /* 0x0000000605027c11 */ /* 0x000fe2000f8e08ff */
[C---:B------:R-:W-:Y:S02]  /*0830*/  VIADD R223, R222.reuse, 0x20 ;  /* 0x00000020dedf7836 */ /* 0x040fe40000000000 */
[----:B------:R-:W-:Y:S01]  /*0840*/  @P1 VIADD R223, R222, 0xffffffe0 ;  /* 0xffffffe0dedf1836 */ /* 0x000fe20000000000 */
[----:B------:R-:W-:Y:S01]  /*0850*/  LEA R194, R194, UR4, 0x1 ;  /* 0x00000004c2c27c11 */ /* 0x000fe2000f8e08ff */
[C---:B------:R-:W-:Y:S01]  /*0860*/  VIADD R0, R2.reuse, 0x40 ;  /* 0x0000004002007836 */ /* 0x040fe20000000000 */
[----:B------:R1:W-:Y:S01]  /*0870*/  STL [R1], R2 ;  /* 0x0000000201007387 */ /* 0x0003e20000100800 */
[----:B------:R-:W-:Y:S02]  /*0880*/  @P2 VIADD R0, R2, 0xffffffc0 ;  /* 0xffffffc002002836 */ /* 0x000fe40000000000 */
[----:B------:R-:W-:-:S02]  /*0890*/  IMAD.IADD R225, R222, 0x1, R224 ;  /* 0x00000001dee17824 */ /* 0x000fc400078e02e0 */
[----:B------:R-:W-:Y:S01]  /*08a0*/  IMAD.IADD R224, R224, 0x1, R223 ;  /* 0x00000001e0e07824 */ /* 0x000fe200078e02df */
[----:B------:R1:W-:Y:S06]  /*08b0*/  STL [R1+0x4], R0 ;  /* 0x0000040001007387 */ /* 0x0003ec0000100800 */
.L_x_776:
[----:B--2---:R-:W2:Y:S01]  /*08c0*/  S2R R46, SR_CTAID.Y ;  /* 0x00000000002e7919 */ /* 0x004ea20000002600 */
[----:B-1-3--:R-:W1:Y:S01]  /*08d0*/  LDC.64 R2, c[0x0][0x2f0] ;  /* 0x0000bc00ff027b82 */ /* 0x00ae620000000a00 */
        /* <DEDUP_REMOVED lines=47> */
.L_x_730:
[----:B------:R-:W-:Y:S01]  /*0bd0*/  IMAD.SHL.U32 R27, R248, 0x40, RZ ;  /* 0x00000040f81b7824 */ /* 0x000fe200078e00ff */
[----:B-----5:R-:W-:-:S04]  /*0be0*/  @!P2 IADD3 R205, R5, R4, -R250 ;  /* 0x0000000405cda210 */ /* 0x020fc80007ffe8fa */
[----:B------:R-:W-:-:S13]  /*0bf0*/  ISETP.GT.AND P0, PT, R205, R27, PT ;  /* 0x0000001bcd00720c */ /* 0x000fda0003f04270 */
[----:B------:R-:W-:Y:S05]  /*0c00*/  @!P0 BRA `(.L_x_731) ;  /* 0x00000070009c8947 */ /* 0x000fea0003800000 */
[----:B------:R-:W3:Y:S01]  /*0c10*/  LDC R14, c[0x0][0x278] ;  /* 0x00009e00ff0e7b82 */ /* 0x000ee20000000800 */
[----:B------:R-:W4:Y:S01]  /*0c20*/  S2R R47, SR_CTAID.Z ;  /* 0x00000000002f7919 */ /* 0x000f220000002700 */
[----:B------:R-:W-:Y:S01]  /*0c30*/  ISETP.NE.AND P0, PT, R17, -0x1, PT ;  /* 0xffffffff1100780c */ /* 0x000fe20003f05270 */
[----:B------:R-:W-:Y:S01]  /*0c40*/  VIADD R8, R28, 0x3f ;  /* 0x0000003f1c087836 */ /* 0x000fe20000000000 */
[----:B------:R-:W-:Y:S01]  /*0c50*/  ISETP.NE.AND P1, PT, R0, -0x1, PT ;  /* 0xffffffff0000780c */ /* 0x000fe20003f25270 */
[----:B------:R-:W1:Y:S03]  /*0c60*/  S2R R42, SR_CTAID.X ;  /* 0x00000000002a7919 */ /* 0x000e660000002500 */
[----:B------:R-:W5:Y:S01]  /*0c70*/  LDC.64 R6, c[0x0][0x228] ;  /* 0x00008a00ff067b82 */ /* 0x000f620000000a00 */
[----:B------:R-:W-:-:S04]  /*0c80*/  SHF.R.S32.HI R9, RZ, 0x1f, R8 ;  /* 0x0000001fff097819 */ /* 0x000fc80000011408 */
[----:B------:R-:W-:-:S03]  /*0c90*/  LEA.HI R37, R9, R8, RZ, 0x6 ;  /* 0x0000000809257211 */ /* 0x000fc600078f30ff */
[----:B------:R-:W2:Y:S01]  /*0ca0*/  LDC R44, c[0x0][0x2d4] ;  /* 0x0000b500ff2c7b82 */ /* 0x000ea20000000800 */
[----:B---3--:R-:W-:-:S07]  /*0cb0*/  IABS R12, R14 ;  /* 0x0000000e000c7213 */ /* 0x008fce0000000000 */
[----:B------:R-:W3:Y:S01]  /*0cc0*/  LDC.64 R30, c[0x0][0x240] ;  /* 0x00009000ff1e7b82 */ /* 0x000ee20000000a00 */
[----:B-1----:R-:W1:Y:S01]  /*0cd0*/  I2F.RP R2, R12 ;  /* 0x0000000c00027306 */ /* 0x002e620000209400 */
[----:B-----5:R-:W-:Y:S01]  /*0ce0*/  IMAD R10, R16, R6, RZ ;  /* 0x00000006100a7224 */ /* 0x020fe200078e02ff */
[----:B----4-:R-:W-:-:S05]  /*0cf0*/  IABS R5, R47 ;  /* 0x0000002f00057213 */ /* 0x010fca0000000000 */
[----:B------:R-:W4:Y:S01]  /*0d00*/  LDC.U8 R13, c[0x0][0x3d8] ;  /* 0x0000f600ff0d7b82 */ /* 0x000f220000000000 */
[C---:B------:R-:W-:Y:S02]  /*0d10*/  IMAD R10, R46.reuse, R7, R10 ;  /* 0x000000072e0a7224 */ /* 0x040fe400078e020a */
[----:B------:R-:W-:Y:S01]  /*0d20*/  IMAD.WIDE.U32 R6, R46, R6, RZ ;  /* 0x000000062e067225 */ /* 0x000fe200078e00ff */
[----:B--2---:R-:W-:-:S04]  /*0d30*/  SHF.R.S32.HI R11, RZ, 0x1f, R44 ;  /* 0x0000001fff0b7819 */ /* 0x004fc8000001142c */
[----:B------:R-:W2:Y:S01]  /*0d40*/  LDC R241, c[0x0][0x2dc] ;  /* 0x0000b700fff17b82 */ /* 0x000ea20000000800 */
[----:B-1----:R-:W1:Y:S01]  /*0d50*/  MUFU.RCP R2, R2 ;  /* 0x0000000200027308 */ /* 0x002e620000001000 */
[----:B------:R-:W-:Y:S01]  /*0d60*/  IADD3 R23, R7, R10, RZ ;  /* 0x0000000a07177210 */ /* 0x000fe20007ffe0ff */
[----:B------:R-:W-:Y:S01]  /*0d70*/  IMAD R8, R11, R46, RZ ;  /* 0x0000002e0b087224 */ /* 0x000fe200078e02ff */
[----:B------:R-:W-:Y:S01]  /*0d80*/  LOP3.LUT R7, R47, R14, RZ, 0x3c, !PT ;  /* 0x0000000e2f077212 */ /* 0x000fe200078e3cff */
[----:B------:R-:W-:-:S03]  /*0d90*/  IMAD.WIDE.U32 R10, R46, R44, RZ ;  /* 0x0000002c2e0a7225 */ /* 0x000fc600078e00ff */
[----:B------:R-:W2:Y:S01]  /*0da0*/  LDC R41, c[0x0][0x270] ;  /* 0x00009c00ff297b82 */ /* 0x000ea20000000800 */
[----:B------:R-:W-:-:S07]  /*0db0*/  ISETP.GE.AND P3, PT, R7, RZ, PT ;  /* 0x000000ff0700720c */ /* 0x000fce0003f66270 */
[----:B------:R-:W5:Y:S01]  /*0dc0*/  @P0 LDC.64 R20, c[0x0][0x250] ;  /* 0x00009400ff140b82 */ /* 0x000f620000000a00 */
[----:B----4-:R-:W-:Y:S02]  /*0dd0*/  ISETP.NE.AND P2, PT, R13, RZ, PT ;  /* 0x000000ff0d00720c */ /* 0x010fe40003f45270 */
[----:B-1----:R-:W-:-:S04]  /*0de0*/  IADD3 R2, R2, 0xffffffe, RZ ;  /* 0x0ffffffe02027810 */ /* 0x002fc80007ffe0ff */
[----:B------:R-:W1:Y:S01]  /*0df0*/  F2I.FTZ.U32.TRUNC.NTZ R3, R2 ;  /* 0x0000000200037305 */ /* 0x000e62000021f000 */
[----:B------:R-:W4:Y:S01]  /*0e00*/  @P0 LDC.64 R24, c[0x0][0x248] ;  /* 0x00009200ff180b82 */ /* 0x000f220000000a00 */
[----:B--2---:R-:W-:-:S07]  /*0e10*/  IMAD.WIDE R32, R241, R41, RZ ;  /* 0x00000029f1207225 */ /* 0x004fce00078e02ff */
[----:B------:R-:W2:Y:S01]  /*0e20*/  LDC R43, c[0x0][0x2c4] ;  /* 0x0000b100ff2b7b82 */ /* 0x000ea20000000800 */
[----:B------:R-:W-:Y:S02]  /*0e30*/  IMAD R9, R33, R10, RZ ;  /* 0x0000000a21097224 */ /* 0x000fe400078e02ff */
[----:B-1----:R-:W-:-:S05]  /*0e40*/  IMAD.MOV R2, RZ, RZ, -R3 ;  /* 0x000000ffff027224 */ /* 0x002fca00078e0a03 */
[----:B------:R-:W1:Y:S01]  /*0e50*/  LDC.U8 R45, c[0x0][0x480] ;  /* 0x00012000ff2d7b82 */ /* 0x000e620000000000 */
        /* <DEDUP_REMOVED lines=10> */
[----:B---3--:R-:W-:-:S03]  /*0f00*/  IMAD.WIDE.U32 R4, R0, R30, RZ ;  /* 0x0000001e00047225 */ /* 0x008fc600078e00ff */
        /* <DEDUP_REMOVED lines=13> */
[----:B------:R-:W3:Y:S03]  /*0fe0*/  @!P1 LDC.64 R12, c[0x0][0x418] ;  /* 0x00010600ff0c9b82 */ /* 0x000ee60000000a00 */
[C---:B-----5:R-:W-:Y:S02]  /*0ff0*/  @P0 IMAD R8, R3.reuse, R21, RZ ;  /* 0x0000001503080224 */ /* 0x060fe400078e02ff */
[----:B------:R-:W-:-:S04]  /*1000*/  @P0 IMAD.WIDE.U32 R4, R3, R20, RZ ;  /* 0x0000001403040225 */ /* 0x000fc800078e00ff */
[----:B------:R-:W-:Y:S01]  /*1010*/  @P0 IMAD.IADD R36, R5, 0x1, R8 ;  /* 0x0000000105240824 */ /* 0x000fe200078e0208 */
[----:B------:R-:W-:Y:S01]  /*1020*/  @P0 MOV R29, R4 ;  /* 0x00000004001d0202 */ /* 0x000fe20000000f00 */
[----:B------:R-:W-:Y:S01]  /*1030*/  @P0 IMAD.IADD R4, R250, 0x1, R17 ;  /* 0x00000001fa040824 */ /* 0x000fe200078e0211 */
[----:B------:R-:W-:-:S05]  /*1040*/  @P6 IADD3 R2, R2, 0x1, RZ ;  /* 0x0000000102026810 */ /* 0x000fca0007ffe0ff */
[----:B------:R-:W-:Y:S02]  /*1050*/  IMAD.MOV.U32 R22, RZ, RZ, R2 ;  /* 0x000000ffff167224 */ /* 0x000fe400078e0002 */
[----:B------:R-:W-:-:S03]  /*1060*/  IMAD.WIDE.U32 R2, R32, R10, RZ ;  /* 0x0000000a20027225 */ /* 0x000fc600078e00ff */
[----:B------:R-:W-:Y:S01]  /*1070*/  @!P3 IADD3 R22, -R22, RZ, RZ ;  /* 0x000000ff1616b210 */ /* 0x000fe20007ffe1ff */
[----:B------:R-:W-:Y:S01]  /*1080*/  IMAD.SHL.U32 R10, R46, 0x80, RZ ;  /* 0x000000802e0a7824 */ /* 0x000fe200078e00ff */
[----:B------:R-:W-:Y:S01]  /*1090*/  SEL R26, R2, R6, !P1 ;  /* 0x00000006021a7207 */ /* 0x000fe20004800000 */
[----:B------:R-:W-:Y:S01]  /*10a0*/  IMAD R2, R33, R0, RZ ;  /* 0x0000000021027224 */ /* 0x000fe200078e02ff */
[----:B------:R-:W-:Y:S01]  /*10b0*/  IADD3 R17, R3, R9, RZ ;  /* 0x0000000903117210 */ /* 0x000fe20007ffe0ff */
[C---:B----4-:R-:W-:Y:S01]  /*10c0*/  @P0 IMAD R3, R4.reuse, R25, RZ ;  /* 0x0000001904030224 */ /* 0x050fe200078e02ff */
[----:B------:R-:W-:Y:S01]  /*10d0*/  @!P4 LOP3.LUT R22, RZ, R14, RZ, 0x33, !PT ;  /* 0x0000000eff16c212 */ /* 0x000fe200078e33ff */
[----:B------:R-:W-:Y:S01]  /*10e0*/  @P0 IMAD.WIDE.U32 R4, R4, R24, RZ ;  /* 0x0000001804040225 */ /* 0x000fe200078e00ff */
[----:B------:R-:W-:Y:S02]  /*10f0*/  @P1 IADD3 R17, R7, R2, RZ ;  /* 0x0000000207111210 */ /* 0x000fe40007ffe0ff */
[----:B------:R-:W-:Y:S01]  /*1100*/  SHF.L.U64.HI R14, R46, 0x7, R16 ;  /* 0x000000072e0e7819 */ /* 0x000fe20000010210 */
[----:B------:R-:W-:Y:S01]  /*1110*/  @P0 IMAD.IADD R39, R5, 0x1, R3 ;  /* 0x0000000105270824 */ /* 0x000fe200078e0203 */
[----:B------:R-:W-:-:S02]  /*1120*/  LOP3.LUT R2, R37, 0xffffffc0, RZ, 0xc0, !PT ;  /* 0xffffffc025027812 */ /* 0x000fc400078ec0ff */
        /* <DEDUP_REMOVED lines=17> */
.L_x_732:
        /* <DEDUP_REMOVED lines=13> */
.L_x_733:
[----:B---3--:R-:W-:Y:S01]  /*1310*/  @!P1 IMAD R3, R16, R12, RZ ;  /* 0x0000000c10039224 */ /* 0x008fe200078e02ff */
[----:B------:R-:W-:Y:S01]  /*1320*/  IADD3 R4, P0, R2, R10, RZ ;  /* 0x0000000a02047210 */ /* 0x000fe20007f1e0ff */
[C---:B------:R-:W-:Y:S01]  /*1330*/  @P2 IMAD R5, R46.reuse, R43, RZ ;  /* 0x0000002b2e052224 */ /* 0x040fe200078e02ff */
[----:B------:R-:W-:Y:S01]  /*1340*/  SHF.R.S32.HI R10, RZ, 0x1f, R2 ;  /* 0x0000001fff0a7819 */ /* 0x000fe20000011402 */
[----:B------:R-:W-:Y:S02]  /*1350*/  @!P1 IMAD R11, R46, R13, R3 ;  /* 0x0000000d2e0b9224 */ /* 0x000fe400078e0203 */
[----:B------:R-:W-:Y:S01]  /*1360*/  @P1 IMAD.WIDE.U32 R8, R0, R18, RZ ;  /* 0x0000001200081225 */ /* 0x000fe200078e00ff */
[----:B------:R-:W-:Y:S02]  /*1370*/  IADD3.X R3, R10, R14, RZ, P0, !PT ;  /* 0x0000000e0a037210 */ /* 0x000fe400007fe4ff */
[----:B------:R-:W-:Y:S01]  /*1380*/  ISETP.NE.AND P0, PT, R45, RZ, PT ;  /* 0x000000ff2d00720c */ /* 0x000fe20003f05270 */
[----:B------:R-:W-:Y:S01]  /*1390*/  @!P1 IMAD.WIDE.U32 R6, R46, R12, RZ ;  /* 0x0000000c2e069225 */ /* 0x000fe200078e00ff */
[----:B------:R-:W-:-:S03]  /*13a0*/  @P2 SEL R12, R5, R0, !P1 ;  /* 0x00000000050c2207 */ /* 0x000fc60004800000 */
[----:B------:R-:W-:Y:S01]  /*13b0*/  IMAD R13, R33, R4, RZ ;  /* 0x00000004210d7224 */ /* 0x000fe200078e02ff */
[----:B------:R-:W-:Y:S01]  /*13c0*/  @!P1 MOV R8, R6 ;  /* 0x0000000600089202 */ /* 0x000fe20000000f00 */
[----:B------:R-:W-:Y:S01]  /*13d0*/  @P1 IMAD R9, R0, R19, R9 ;  /* 0x0000001300091224 */ /* 0x000fe200078e0209 */
[----:B------:R-:W-:Y:S01]  /*13e0*/  @!P1 IADD3 R9, R7, R11, RZ ;  /* 0x0000000b07099210 */ /* 0x000fe20007ffe0ff */
[----:B------:R-:W-:Y:S01]  /*13f0*/  IMAD R13, R32, R3, R13 ;  /* 0x00000003200d7224 */ /* 0x000fe200078e020d */
[----:B------:R-:W-:Y:S01]  /*1400*/  SHF.R.S32.HI R33, RZ, 0x1f, R27 ;  /* 0x0000001fff217819 */ /* 0x000fe2000001141b */
[----:B------:R-:W-:Y:S01]  /*1410*/  @P2 IMAD R7, R47, R15, R12 ;  /* 0x0000000f2f072224 */ /* 0x000fe200078e020c */
[--C-:B------:R-:W-:Y:S01]  /*1420*/  SHF.R.S32.HI R19, RZ, 0x1f, R47.reuse ;  /* 0x0000001fff137819 */ /* 0x100fe2000001142f */
[----:B------:R-:W-:Y:S02]  /*1430*/  @!P2 IMAD R3, R46, R41, R47 ;  /* 0x000000292e03a224 */ /* 0x000fe400078e022f */
[----:B------:R-:W-:Y:S01]  /*1440*/  IMAD.WIDE.U32 R14, R42, R34, RZ ;  /* 0x000000222a0e7225 */ /* 0x000fe200078e00ff */
[----:B------:R-:W-:-:S03]  /*1450*/  SHF.R.S32.HI R34, RZ, 0x1f, R22 ;  /* 0x0000001fff227819 */ /* 0x000fc60000011416 */
[----:B------:R-:W-:Y:S01]  /*1460*/  @!P2 IMAD R7, R3, R43, RZ ;  /* 0x0000002b0307a224 */ /* 0x000fe200078e02ff */
[----:B------:R-:W-:Y:S01]  /*1470*/  SEL R11, R14, RZ, P0 ;  /* 0x000000ff0e0b7207 */ /* 0x000fe20000000000 */
[----:B------:R-:W-:-:S04]  /*1480*/  IMAD.WIDE.U32 R4, R32, R4, RZ ;  /* 0x0000000420047225 */ /* 0x000fc800078e00ff */
[----:B------:R-:W-:Y:S01]  /*1490*/  IMAD R12, R47, R241, RZ ;  /* 0x000000f12f0c7224 */ /* 0x000fe200078e02ff */
[----:B------:R-:W-:Y:S01]  /*14a0*/  IADD3 R6, R5, R13, RZ ;  /* 0x0000000d05067210 */ /* 0x000fe20007ffe0ff */
[----:B------:R-:W-:-:S03]  /*14b0*/  IMAD R3, R42, R35, R15 ;  /* 0x000000232a037224 */ /* 0x000fc600078e020f */
[----:B------:R-:W-:Y:S02]  /*14c0*/  SHF.R.S32.HI R18, RZ, 0x1f, R12 ;  /* 0x0000001fff127819 */ /* 0x000fe4000001140c */
[----:B------:R-:W-:Y:S01]  /*14d0*/  SEL R16, R3, RZ, P0 ;  /* 0x000000ff03107207 */ /* 0x000fe20000000000 */
        /* <DEDUP_REMOVED lines=8> */
.L_x_734:
[----:B------:R-:W-:-:S04]  /*1560*/  IMAD R0, R46, R41, R47 ;  /* 0x000000292e007224 */ /* 0x000fc800078e022f */
[----:B------:R-:W-:-:S07]  /*1570*/  IMAD R0, R0, R44, RZ ;  /* 0x0000002c00007224 */ /* 0x000fce00078e02ff */
.L_x_735:
[----:B------:R-:W1:Y:S01]  /*1580*/  S2R R42, SR_TID.X ;  /* 0x00000000002a7919 */ /* 0x000e620000002100 */
[----:B------:R-:W-:Y:S01]  /*1590*/  IMAD R241, R241, R41, RZ ;  /* 0x00000029f1f17224 */ /* 0x000fe200078e02ff */
[----:B------:R-:W2:Y:S01]  /*15a0*/  LDC.64 R14, c[0x0][0x420] ;  /* 0x00010800ff0e7b82 */ /* 0x000ea20000000a00 */
[----:B------:R-:W-:Y:S01]  /*15b0*/  SHF.R.S32.HI R215, RZ, 0x1f, R214 ;  /* 0x0000001fffd77819 */ /* 0x000fe200000114d6 */
[----:B------:R-:W-:Y:S01]  /*15c0*/  ULDC.64 UR6, c[0x0][0x428] ;  /* 0x00010a0000067ab9 */ /* 0x000fe20000000a00 */
[----:B------:R-:W-:Y:S01]  /*15d0*/  IMAD.SHL.U32 R3, R241, 0x40, RZ ;  /* 0x00000040f1037824 */ /* 0x000fe200078e00ff */
[----:B------:R-:W-:Y:S01]  /*15e0*/  SHF.R.S32.HI R35, RZ, 0x1f, R249 ;  /* 0x0000001fff237819 */ /* 0x000fe200000114f9 */
[----:B------:R-:W-:Y:S01]  /*15f0*/  ULDC.64 UR8, c[0x0][0x258] ;  /* 0x0000960000087ab9 */ /* 0x000fe20000000a00 */
[----:B------:R-:W-:Y:S01]  /*1600*/  ULDC.64 UR10, c[0x0][0x210] ;  /* 0x00008400000a7ab9 */ /* 0x000fe20000000a00 */
[----:B------:R-:W-:Y:S01]  /*1610*/  BSSY B1, `(.L_x_731) ;  /* 0x0000686000017945 */ /* 0x000fe20003800000 */
[----:B------:R-:W-:Y:S01]  /*1620*/  IADD3 R5, P2, P1, R4, R3, R12 ;  /* 0x0000000304057210 */ /* 0x000fe2000795e00c */
[----:B------:R-:W3:Y:S01]  /*1630*/  LDC.64 R212, c[0x0][0x2b0] ;  /* 0x0000ac00ffd47b82 */ /* 0x000ee20000000a00 */
[----:B------:R-:W-:-:S02]  /*1640*/  SHF.R.S32.HI R3, RZ, 0x1f, R3 ;  /* 0x0000001fff037819 */ /* 0x000fc40000011403 */
[----:B------:R-:W-:Y:S02]  /*1650*/  IADD3 R4, P3, R214, R8, RZ ;  /* 0x00000008d6047210 */ /* 0x000fe40007f7e0ff */
[----:B------:R-:W-:Y:S01]  /*1660*/  IADD3.X R12, R6, R3, R18, P2, P1 ;  /* 0x00000003060c7210 */ /* 0x000fe200017e2412 */
[C---:B------:R-:W-:Y:S01]  /*1670*/  IMAD.IADD R18, R2.reuse, 0x1, R0 ;  /* 0x0000000102127824 */ /* 0x040fe200078e0200 */
[----:B------:R-:W-:Y:S01]  /*1680*/  IADD3 R8, P2, P1, R11, R5, R26 ;  /* 0x000000050b087210 */ /* 0x000fe2000795e01a */
[----:B------:R-:W-:Y:S01]  /*1690*/  IMAD.X R5, R215, 0x1, R9, P3 ;  /* 0x00000001d7057824 */ /* 0x000fe200018e0609 */
[----:B------:R-:W-:Y:S01]  /*16a0*/  IADD3 R6, P3, R249, R2, RZ ;  /* 0x00000002f9067210 */ /* 0x000fe20007f7e0ff */
[----:B------:R-:W4:Y:S01]  /*16b0*/  LDC.64 R44, c[0x0][0x478] ;  /* 0x00011e00ff2c7b82 */ /* 0x000f220000000a00 */
[----:B--2---:R-:W-:Y:S01]  /*16c0*/  IMAD.WIDE.U32 R4, R2, R14, R4 ;  /* 0x0000000e02047225 */ /* 0x004fe200078e0004 */
[----:B-1----:R-:W-:-:S04]  /*16d0*/  SHF.R.S32.HI R43, RZ, 0x1f, R42 ;  /* 0x0000001fff2b7819 */ /* 0x002fc8000001142a */
[----:B------:R-:W-:-:S04]  /*16e0*/  LEA.HI R13, R43, R42, RZ, 0x5 ;  /* 0x0000002a2b0d7211 */ /* 0x000fc800078f28ff */
[----:B------:R-:W-:Y:S02]  /*16f0*/  LOP3.LUT R3, R13, 0xffffffe0, RZ, 0xc0, !PT ;  /* 0xffffffe00d037812 */ /* 0x000fe400078ec0ff */
[----:B------:R-:W-:Y:S01]  /*1700*/  SHF.R.S32.HI R0, RZ, 0x5, R13 ;  /* 0x00000005ff007819 */ /* 0x000fe2000001140d */
[----:B------:R-:W-:Y:S01]  /*1710*/  IMAD.IADD R13, R2, 0x1, R7 ;  /* 0x00000001020d7824 */ /* 0x000fe200078e0207 */
[----:B------:R-:W-:Y:S01]  /*1720*/  IADD3 R32, -R3, R42, RZ ;  /* 0x0000002a03207210 */ /* 0x000fe20007ffe1ff */
[----:B------:R-:W-:Y:S01]  /*1730*/  IMAD R3, R10, R14, RZ ;  /* 0x0000000e0a037224 */ /* 0x000fe200078e02ff */
[----:B------:R-:W-:Y:S01]  /*1740*/  IADD3.X R7, R16, R12, R17, P2, P1 ;  /* 0x0000000c10077210 */ /* 0x000fe200017e2411 */
[----:B---3--:R-:W-:-:S04]  /*1750*/  IMAD.WIDE R212, R13, 0x4, R212 ;  /* 0x000000040dd47825 */ /* 0x008fc800078e02d4 */
[----:B------:R-:W-:Y:S02]  /*1760*/  IMAD R0, R0, R241, R32 ;  /* 0x000000f100007224 */ /* 0x000fe400078e0220 */
[----:B------:R-:W-:Y:S02]  /*1770*/  IMAD R3, R2, R15, R3 ;  /* 0x0000000f02037224 */ /* 0x000fe400078e0203 */
[----:B------:R-:W-:Y:S01]  /*1780*/  IMAD.X R2, R35, 0x1, R10, P3 ;  /* 0x0000000123027824 */ /* 0x000fe200018e060a */
[C---:B------:R-:W-:Y:S02]  /*1790*/  IADD3 R8, P1, R0.reuse, R8, RZ ;  /* 0x0000000800087210 */ /* 0x040fe40007f3e0ff */
[----:B------:R-:W-:Y:S01]  /*17a0*/  IADD3 R3, R5, R3, RZ ;  /* 0x0000000305037210 */ /* 0x000fe20007ffe0ff */
[----:B------:R-:W-:Y:S01]  /*17b0*/  IMAD R5, R19, UR6, RZ ;  /* 0x0000000613057c24 */ /* 0x000fe2000f8e02ff */
[----:B------:R-:W-:Y:S01]  /*17c0*/  LEA.HI.X.SX32 R9, R0, R7, 0x1, P1 ;  /* 0x0000000700097211 */ /* 0x000fe200008f0eff */
[----:B------:R-:W-:Y:S01]  /*17d0*/  IMAD R0, R2, R30, RZ ;  /* 0x0000001e02007224 */ /* 0x000fe200078e02ff */
[----:B------:R-:W-:Y:S01]  /*17e0*/  ISETP.GE.AND P3, PT, R28, 0x1, PT ;  /* 0x000000011c00780c */ /* 0x000fe20003f66270 */
[----:B------:R-:W-:-:S02]  /*17f0*/  IMAD.MOV.U32 R2, RZ, RZ, R4 ;  /* 0x000000ffff027224 */ /* 0x000fc400078e0004 */
[C---:B------:R-:W-:Y:S02]  /*1800*/  IMAD R0, R6.reuse, R31, R0 ;  /* 0x0000001f06007224 */ /* 0x040fe400078e0200 */
[----:B------:R-:W-:-:S04]  /*1810*/  IMAD.WIDE.U32 R6, R6, R30, R214 ;  /* 0x0000001e06067225 */ /* 0x000fc800078e00d6 */
[C---:B------:R-:W-:Y:S01]  /*1820*/  IMAD R4, R47.reuse, UR7, R5 ;  /* 0x000000072f047c24 */ /* 0x040fe2000f8e0205 */
[----:B------:R-:W-:Y:S01]  /*1830*/  IADD3 R6, P2, R40, R6, RZ ;  /* 0x0000000628067210 */ /* 0x000fe20007f5e0ff */
[----:B------:R-:W-:Y:S01]  /*1840*/  IMAD.WIDE.U32 R2, R47, UR6, R2 ;  /* 0x000000062f027c25 */ /* 0x000fe2000f8e0002 */
[----:B------:R-:W-:Y:S02]  /*1850*/  ULDC.64 UR6, c[0x0][0x400] ;  /* 0x0001000000067ab9 */ /* 0x000fe40000000a00 */
[----:B------:R-:W-:Y:S01]  /*1860*/  IADD3.X R7, R23, R7, R0, P2, !PT ;  /* 0x0000000717077210 */ /* 0x000fe200017fe400 */
[----:B------:R-:W-:Y:S01]  /*1870*/  IMAD.IADD R5, R3, 0x1, R4 ;  /* 0x0000000103057824 */ /* 0x000fe200078e0204 */
[----:B------:R-:W-:Y:S01]  /*1880*/  MOV R4, R2 ;  /* 0x0000000200047202 */ /* 0x000fe20000000f00 */
[----:B------:R-:W-:Y:S01]  /*1890*/  IMAD R3, R19, UR8, RZ ;  /* 0x0000000813037c24 */ /* 0x000fe2000f8e02ff */
[----:B------:R-:W-:Y:S01]  /*18a0*/  LEA R200, P1, R8, UR6, 0x2 ;  /* 0x0000000608c87c11 */ /* 0x000fe2000f8210ff */
[----:B------:R-:W-:-:S02]  /*18b0*/  IMAD R0, R35, R14, RZ ;  /* 0x0000000e23007224 */ /* 0x000fc400078e02ff */
[C---:B------:R-:W-:Y:S01]  /*18c0*/  IMAD R2, R47.reuse, UR9, R3 ;  /* 0x000000092f027c24 */ /* 0x040fe2000f8e0203 */
[----:B------:R-:W-:Y:S01]  /*18d0*/  LEA.HI.X R201, R8, UR7, R9, 0x2, P1 ;  /* 0x0000000708c97c11 */ /* 0x000fe200088f1409 */
[----:B------:R-:W-:Y:S01]  /*18e0*/  IMAD.WIDE.U32 R10, R47, UR8, R6 ;  /* 0x000000082f0a7c25 */ /* 0x000fe2000f8e0006 */
[----:B------:R-:W-:Y:S01]  /*18f0*/  ULDC.64 UR8, c[0x0][0x3e0] ;  /* 0x0000f80000087ab9 */ /* 0x000fe20000000a00 */
[----:B------:R-:W-:Y:S02]  /*1900*/  LEA.HI.SX32 R8, R37, 0xffffffff, 0x1a ;  /* 0xffffffff25087811 */ /* 0x000fe400078fd2ff */
[C---:B------:R-:W-:Y:S01]  /*1910*/  IMAD R0, R249.reuse, R15, R0 ;  /* 0x0000000ff9007224 */ /* 0x040fe200078e0200 */
[----:B------:R-:W-:Y:S01]  /*1920*/  LEA R208, P2, R10, UR10, 0x1 ;  /* 0x0000000a0ad07c11 */ /* 0x000fe2000f8408ff */
[----:B------:R-:W-:-:S04]  /*1930*/  IMAD.WIDE.U32 R4, R249, R14, R4 ;  /* 0x0000000ef9047225 */ /* 0x000fc800078e0004 */
[----:B------:R-:W-:Y:S01]  /*1940*/  IMAD.IADD R26, R11, 0x1, R2 ;  /* 0x000000010b1a7824 */ /* 0x000fe200078e0202 */
[----:B------:R-:W-:Y:S01]  /*1950*/  IADD3 R23, R5, R0, RZ ;  /* 0x0000000005177210 */ /* 0x000fe20007ffe0ff */
[----:B----4-:R-:W-:Y:S01]  /*1960*/  IMAD.WIDE R18, R18, 0x4, R44 ;  /* 0x0000000412127825 */ /* 0x010fe200078e022c */
[----:B------:R-:W-:Y:S02]  /*1970*/  LEA R16, P1, R4, UR8, 0x1 ;  /* 0x0000000804107c11 */ /* 0x000fe4000f8208ff */
[----:B------:R-:W-:Y:S02]  /*1980*/  LEA.HI.X R209, R10, UR11, R26, 0x1, P2 ;  /* 0x0000000b0ad17c11 */ /* 0x000fe400090f0c1a */
[----:B------:R-:W-:Y:S01]  /*1990*/  LEA.HI.X R17, R4, UR9, R23, 0x1, P1 ;  /* 0x0000000904117c11 */ /* 0x000fe200088f0c17 */
[----:B------:R-:W-:Y:S08]  /*19a0*/  @!P3 BRA `(.L_x_736) ;  /* 0x0000005800f8b947 */ /* 0x000ff00003800000 */
[----:B------:R-:W2:Y:S01]  /*19b0*/  LDL R48, [R1+0x10] ;  /* 0x0000100001307983 */ /* 0x000ea20000100800 */
[-C--:B------:R-:W-:Y:S01]  /*19c0*/  IMAD R0, R33, R20.reuse, RZ ;  /* 0x0000001421007224 */ /* 0x080fe200078e02ff */
[----:B------:R-:W-:Y:S01]  /*19d0*/  ULDC.64 UR6, c[0x0][0x268] ;  /* 0x00009a0000067ab9 */ /* 0x000fe20000000a00 */
[C---:B------:R-:W-:Y:S01]  /*19e0*/  IMAD.WIDE.U32 R2, R27.reuse, R20, R214 ;  /* 0x000000141b027225 */ /* 0x040fe200078e00d6 */
[----:B------:R-:W-:Y:S03]  /*19f0*/  BSSY B0, `(.L_x_737) ;  /* 0x0000033000007945 */ /* 0x000fe60003800000 */
[----:B------:R-:W-:Y:S01]  /*1a00*/  IMAD R7, R27, R21, R0 ;  /* 0x000000151b077224 */ /* 0x000fe200078e0200 */
[----:B------:R-:W-:Y:S01]  /*1a10*/  @P0 BAR.SYNC.DEFER_BLOCKING 0x0 ;  /* 0x0000000000000b1d */ /* 0x000fe20000010000 */
[----:B------:R-:W-:Y:S01]  /*1a20*/  IMAD R0, R248, -0x40, R205 ;  /* 0xffffffc0f8007824 */ /* 0x000fe200078e02cd */
[----:B------:R-:W-:Y:S01]  /*1a30*/  IADD3 R6, P1, R29, R2, RZ ;  /* 0x000000021d067210 */ /* 0x000fe20007f3e0ff */
[----:B------:R-:W-:-:S02]  /*1a40*/  IMAD.MOV.U32 R204, RZ, RZ, R8 ;  /* 0x000000ffffcc7224 */ /* 0x000fc400078e0008 */
[----:B------:R-:W-:Y:S01]  /*1a50*/  IMAD R2, R34, UR6, RZ ;  /* 0x0000000622027c24 */ /* 0x000fe2000f8e02ff */
[CC--:B------:R-:W-:Y:S01]  /*1a60*/  ISETP.GE.AND P6, PT, R249.reuse, R0.reuse, PT ;  /* 0x00000000f900720c */ /* 0x0c0fe20003fc6270 */
[----:B------:R-:W-:Y:S01]  /*1a70*/  IMAD R13, R204, -0x40, R28 ;  /* 0xffffffc0cc0d7824 */ /* 0x000fe200078e021c */
[----:B------:R-:W-:Y:S01]  /*1a80*/  IADD3.X R7, R36, R3, R7, P1, !PT ;  /* 0x0000000324077210 */ /* 0x000fe20000ffe407 */
[----:B------:R-:W-:Y:S01]  /*1a90*/  IMAD R2, R22, UR7, R2 ;  /* 0x0000000716027c24 */ /* 0x000fe2000f8e0202 */
[C---:B------:R-:W-:Y:S01]  /*1aa0*/  IADD3 R3, R249.reuse, 0x20, RZ ;  /* 0x00000020f9037810 */ /* 0x040fe20007ffe0ff */
[----:B------:R-:W-:Y:S01]  /*1ab0*/  VIADD R219, R214, 0x40 ;  /* 0x00000040d6db7836 */ /* 0x000fe20000000000 */
[-C--:B------:R-:W-:Y:S01]  /*1ac0*/  ISETP.GE.AND P4, PT, R249, R13.reuse, PT ;  /* 0x0000000df900720c */ /* 0x080fe20003f86270 */
[----:B------:R-:W-:Y:S01]  /*1ad0*/  IMAD.WIDE.U32 R6, R22, UR6, R6 ;  /* 0x0000000616067c25 */ /* 0x000fe2000f8e0006 */
[----:B------:R-:W-:Y:S02]  /*1ae0*/  ISETP.GE.AND P5, PT, R3, R0, PT ;  /* 0x000000000300720c */ /* 0x000fe40003fa6270 */
[----:B------:R-:W-:Y:S01]  /*1af0*/  LEA.HI R0, R204, R204, RZ, 0x1 ;  /* 0x000000cccc007211 */ /* 0x000fe200078f08ff */
[----:B------:R-:W-:Y:S01]  /*1b00*/  IMAD.IADD R12, R7, 0x1, R2 ;  /* 0x00000001070c7824 */ /* 0x000fe200078e0202 */
[----:B------:R-:W-:-:S02]  /*1b10*/  ISETP.GE.AND P2, PT, R3, R13, PT ;  /* 0x0000000d0300720c */ /* 0x000fc40003f46270 */
[----:B------:R-:W-:-:S04]  /*1b20*/  LOP3.LUT R0, R0, 0xfffffffe, RZ, 0xc0, !PT ;  /* 0xfffffffe00007812 */ /* 0x000fc800078ec0ff */
[----:B------:R-:W-:Y:S02]  /*1b30*/  IADD3 R28, R204, -R0, RZ ;  /* 0x80000000cc1c7210 */ /* 0x000fe40007ffe0ff */
        /* <DEDUP_REMOVED lines=30> */
.L_x_738:
[----:B------:R-:W-:Y:S05]  /*1d20*/  BSYNC B0 ;  /* 0x0000000000007941 */ /* 0x000fea0003800000 */
.L_x_737:
        /* <DEDUP_REMOVED lines=31> */
.L_x_740:
[----:B------:R-:W-:Y:S05]  /*1f20*/  BSYNC B0 ;  /* 0x0000000000007941 */ /* 0x000fea0003800000 */
.L_x_739:
[----:B------:R-:W0:Y:S01]  /*1f30*/  LDGDEPBAR ;  /* 0x00000000000079af */ /* 0x000e220000000000 */
[----:B------:R-:W-:Y:S01]  /*1f40*/  BSSY B0, `(.L_x_741) ;  /* 0x0000015000007945 */ /* 0x000fe20003800000 */
[----:B------:R-:W-:Y:S01]  /*1f50*/  ISETP.NE.AND P3, PT, R28, 0x1, PT ;  /* 0x000000011c00780c */ /* 0x000fe20003f65270 */
[----:B------:R-:W-:Y:S01]  /*1f60*/  IMAD.MOV.U32 R210, RZ, RZ, R16 ;  /* 0x000000ffffd27224 */ /* 0x000fe200078e0010 */
[----:B------:R1:W-:Y:S01]  /*1f70*/  @P4 STS.128 [R203+0x8000], RZ ;  /* 0x008000ffcb004388 */ /* 0x0003e20000000c00 */
[----:B------:R-:W-:-:S03]  /*1f80*/  MOV R211, R17 ;  /* 0x0000001100d37202 */ /* 0x000fc60000000f00 */
[----:B------:R1:W-:Y:S01]  /*1f90*/  @P4 STS.128 [R203+0xa000], RZ ;  /* 0x00a000ffcb004388 */ /* 0x0003e20000000c00 */
[----:B------:R-:W-:Y:S06]  /*1fa0*/  @P4 BRA `(.L_x_742) ;  /* 0x0000000000384947 */ /* 0x000fec0003800000 */
        /* <DEDUP_REMOVED lines=14> */
.L_x_742:
[----:B------:R-:W-:Y:S05]  /*2090*/  BSYNC B0 ;  /* 0x0000000000007941 */ /* 0x000fea0003800000 */
.L_x_741:
[----:B------:R1:W-:Y:S01]  /*20a0*/  @P2 STS.128 [R203+0x9000], RZ ;  /* 0x009000ffcb002388 */ /* 0x0003e20000000c00 */
[----:B------:R-:W-:Y:S01]  /*20b0*/  BSSY B0, `(.L_x_743) ;  /* 0x000001a000007945 */ /* 0x000fe20003800000 */
[----:B------:R-:W-:Y:S02]  /*20c0*/  MOV R221, R18 ;  /* 0x0000001200dd7202 */ /* 0x000fe40000000f00 */
[----:B------:R1:W-:Y:S01]  /*20d0*/  @P2 STS.128 [R203+0xb000], RZ ;  /* 0x00b000ffcb002388 */ /* 0x0003e20000000c00 */
[----:B------:R-:W-:Y:S02]  /*20e0*/  MOV R220, R19 ;  /* 0x0000001300dc7202 */ /* 0x000fe40000000f00 */
[----:B------:R-:W-:Y:S01]  /*20f0*/  IADD3 R202, R48, 0x2000, RZ ;  /* 0x0000200030ca7810 */ /* 0x000fe20007ffe0ff */
        /* <DEDUP_REMOVED lines=21> */
.L_x_744:
[----:B------:R-:W-:Y:S05]  /*2250*/  BSYNC B0 ;  /* 0x0000000000007941 */ /* 0x000fea0003800000 */
.L_x_743:
[----:B------:R-:W-:Y:S01]  /*2260*/  SEL R202, R202, R48, !P3 ;  /* 0x00000030caca7207 */ /* 0x000fe20005800000 */
[----:B------:R-:W-:Y:S03]  /*2270*/  BSSY B0, `(.L_x_745) ;  /* 0x0000020000007945 */ /* 0x000fe60003800000 */
[----:B------:R-:W-:Y:S01]  /*2280*/  LEA R202, R202, UR5, 0x1 ;  /* 0x00000005caca7c11 */ /* 0x000fe2000f8e08ff */
[----:B------:R-:W-:Y:S06]  /*2290*/  @!P4 BRA `(.L_x_746) ;  /* 0x000000000024c947 */ /* 0x000fec0003800000 */
        /* <DEDUP_REMOVED lines=9> */
.L_x_746:
        /* <DEDUP_REMOVED lines=20> */
.L_x_747:
[----:B------:R-:W-:Y:S05]  /*2470*/  BSYNC B0 ;  /* 0x0000000000007941 */ /* 0x000fea0003800000 */
.L_x_745:
        /* <DEDUP_REMOVED lines=13> */
.L_x_749:
        /* <DEDUP_REMOVED lines=26> */
.L_x_750:
[----:B------:R-:W-:Y:S05]  /*26f0*/  BSYNC B0 ;  /* 0x0000000000007941 */ /* 0x000fea0003800000 */
.L_x_748:
        /* <DEDUP_REMOVED lines=40> */
.L_x_752:
[----:B------:R-:W-:Y:S05]  /*2980*/  BSYNC B0 ;  /* 0x0000000000007941 */ /* 0x000fea0003800000 */
.L_x_751:
        /* <DEDUP_REMOVED lines=31> */
.L_x_754:
[----:B------:R-:W-:Y:S05]  /*2b80*/  BSYNC B0 ;  /* 0x0000000000007941 */ /* 0x000fea0003800000 */
.L_x_753:
[----:B------:R-:W0:Y:S01]  /*2b90*/  LDGDEPBAR ;  /* 0x00000000000079af */ /* 0x000e220000000000 */
[C---:B------:R-:W-:Y:S01]  /*2ba0*/  VIADD R0, R226.reuse, 0x8 ;  /* 0x00000008e2007836 */ /* 0x040fe20000000000 */
[-C--:B------:R-:W-:Y:S01]  /*2bb0*/  ISETP.GE.AND P1, PT, R226, R13.reuse, PT ;  /* 0x0000000de200720c */ /* 0x080fe20003f26270 */
[----:B------:R-:W-:Y:S01]  /*2bc0*/  IMAD.MOV.U32 R216, RZ, RZ, 0x7f800000 ;  /* 0x7f800000ffd87424 */ /* 0x000fe200078e00ff */
[----:B------:R-:W4:Y:S01]  /*2bd0*/  LDC.64 R246, c[0x0][0x3b8] ;  /* 0x0000ee00fff67b82 */ /* 0x000f220000000a00 */
[----:B------:R-:W-:Y:S01]  /*2be0*/  IMAD.MOV.U32 R217, RZ, RZ, 0x7f800000 ;  /* 0x7f800000ffd97424 */ /* 0x000fe200078e00ff */
[----:B------:R-:W-:Y:S01]  /*2bf0*/  ISETP.GE.AND P0, PT, R0, R13, PT ;  /* 0x0000000d0000720c */ /* 0x000fe20003f06270 */
[----:B--23--:R-:W-:Y:S01]  /*2c00*/  IMAD.WIDE R2, R226, 0x4, R212 ;  /* 0x00000004e2027825 */ /* 0x00cfe200078e02d4 */
[----:B------:R-:W2:Y:S01]  /*2c10*/  S2R R10, SR_TID.X ;  /* 0x00000000000a7919 */ /* 0x000ea20000002100 */
[----:B------:R-:W3:Y:S01]  /*2c20*/  S2R R11, SR_TID.X ;  /* 0x00000000000b7919 */ /* 0x000ee20000002100 */
[----:B------:R-:W-:Y:S01]  /*2c30*/  LEA.HI R5, R43, R42, RZ, 0x3 ;  /* 0x0000002a2b057211 */ /* 0x000fe200078f18ff */
[----:B------:R-:W-:-:S02]  /*2c40*/  IMAD.MOV.U32 R168, RZ, RZ, 0x20 ;  /* 0x00000020ffa87424 */ /* 0x000fc400078e00ff */
[----:B------:R-:W-:Y:S02]  /*2c50*/  IMAD R8, R46, R41, R47 ;  /* 0x000000292e087224 */ /* 0x000fe400078e022f */
[----:B------:R-:W5:Y:S01]  /*2c60*/  @!P1 LDG.E R216, desc[UR16][R2.64] ;  /* 0x0000001002d89981 */ /* 0x000f62000c1e1900 */
[C---:B------:R-:W-:Y:S01]  /*2c70*/  IMAD.SHL.U32 R218, R241.reuse, 0x10, RZ ;  /* 0x00000010f1da7824 */ /* 0x040fe200078e00ff */
[----:B------:R-:W-:Y:S01]  /*2c80*/  SHF.R.S32.HI R9, RZ, 0x1f, R32 ;  /* 0x0000001fff097819 */ /* 0x000fe20000011420 */
[----:B------:R-:W-:Y:S01]  /*2c90*/  IMAD.SHL.U32 R207, R241, 0x8, RZ ;  /* 0x00000008f1cf7824 */ /* 0x000fe200078e00ff */
[----:B------:R1:W5:Y:S01]  /*2ca0*/  @!P0 LDG.E R217, desc[UR16][R2.64+0x20] ;  /* 0x0000201002d98981 */ /* 0x000362000c1e1900 */
[----:B------:R-:W-:Y:S01]  /*2cb0*/  IMAD.MOV.U32 R193, RZ, RZ, 0x20 ;  /* 0x00000020ffc17424 */ /* 0x000fe200078e00ff */
[----:B------:R-:W-:Y:S01]  /*2cc0*/  ULDC UR4, c[0x0][0x2d0] ;  /* 0x0000b40000047ab9 */ /* 0x000fe20000000800 */
[----:B------:R-:W-:-:S04]  /*2cd0*/  DEPBAR.LE SB0, 0x1 ;  /* 0x000080400000791a */ /* 0x000fc80000000000 */
[----:B------:R-:W-:Y:S01]  /*2ce0*/  BAR.SYNC.DEFER_BLOCKING 0x0 ;  /* 0x0000000000007b1d */ /* 0x000fe20000010000 */
[----:B------:R-:W-:Y:S01]  /*2cf0*/  IMAD.MOV.U32 R189, RZ, RZ, 0x40 ;  /* 0x00000040ffbd7424 */ /* 0x000fe200078e00ff */
[----:B------:R-:W-:Y:S01]  /*2d00*/  CS2R R94, SRZ ;  /* 0x00000000005e7805 */ /* 0x000fe2000001ff00 */
[C---:B------:R-:W-:Y:S01]  /*2d10*/  IMAD R245, R241.reuse, 0x18, RZ ;  /* 0x00000018f1f57824 */ /* 0x040fe200078e02ff */
[----:B------:R-:W-:Y:S01]  /*2d20*/  CS2R R92, SRZ ;  /* 0x00000000005c7805 */ /* 0x000fe2000001ff00 */
        /* <DEDUP_REMOVED lines=19> */
[----:B----4-:R-:W4:Y:S01]  /*2e60*/  LDG.E.64 R2, desc[UR16][R246.64+0x8] ;  /* 0x00000810f6027981 */ /* 0x010f22000c1e1b00 */
[----:B------:R-:W-:Y:S01]  /*2e70*/  VIADD R0, R27, 0x40 ;  /* 0x000000401b007836 */ /* 0x000fe20000000000 */
[----:B------:R-:W-:-:S02]  /*2e80*/  LOP3.LUT R5, R5, 0xfffffff8, RZ, 0xc0, !PT ;  /* 0xfffffff805057812 */ /* 0x000fc400078ec0ff */
[----:B------:R-:W-:Y:S02]  /*2e90*/  CS2R R50, SRZ ;  /* 0x0000000000327805 */ /* 0x000fe4000001ff00 */
[----:B--2---:R-:W-:Y:S01]  /*2ea0*/  SHF.R.S32.HI R10, RZ, 0x1f, R10 ;  /* 0x0000001fff0a7819 */ /* 0x004fe2000001140a */
        /* <DEDUP_REMOVED lines=13> */
[----:B------:R-:W-:Y:S01]  /*2f80*/  ULDC UR6, c[0x0][0x2dc] ;  /* 0x0000b70000067ab9 */ /* 0x000fe20000000800 */
[----:B------:R-:W-:Y:S01]  /*2f90*/  ULDC.U8 UR8, c[0x0][0x388] ;  /* 0x0000e20000087ab9 */ /* 0x000fe20000000000 */
[----:B------:R-:W-:Y:S01]  /*2fa0*/  ULDC UR7, c[0x0][0x2ec] ;  /* 0x0000bb0000077ab9 */ /* 0x000fe20000000800 */
[----:B------:R2:W1:Y:S04]  /*2fb0*/  LDSM.16.M88.4 R124, [R188+0x10000] ;  /* 0x01000000bc7c783b */ /* 0x0004680000000200 */
[----:B------:R-:W2:Y:S01]  /*2fc0*/  LDG.E.64 R246, desc[UR16][R246.64] ;  /* 0x00000010f6f67981 */ /* 0x000ea2000c1e1b00 */
[----:B------:R-:W-:Y:S01]  /*2fd0*/  ISETP.GE.AND P0, PT, R0, R205, PT ;  /* 0x000000cd0000720c */ /* 0x000fe20003f06270 */
[----:B------:R-:W-:Y:S01]  /*2fe0*/  IMAD.IADD R6, R42, 0x1, -R5 ;  /* 0x000000012a067824 */ /* 0x000fe200078e0a05 */
[----:B------:R-:W-:Y:S01]  /*2ff0*/  LEA.HI R0, R43, R42, RZ, 0x4 ;  /* 0x0000002a2b007211 */ /* 0x000fe200078f20ff */
[----:B------:R1:W1:Y:S01]  /*3000*/  LDSM.16.M88.4 R128, [R188+0x10800] ;  /* 0x01080000bc80783b */ /* 0x0002620000000200 */
[----:B---3--:R-:W-:Y:S01]  /*3010*/  LEA.HI R10, R10, R11, RZ, 0x7 ;  /* 0x0000000b0a0a7211 */ /* 0x008fe200078f38ff */
[----:B------:R-:W-:Y:S01]  /*3020*/  IMAD R241, R241, 0x38, RZ ;  /* 0x00000038f1f17824 */ /* 0x000fe200078e02ff */
[----:B------:R-:W-:Y:S01]  /*3030*/  LOP3.LUT R0, R0, 0xfffffff0, RZ, 0xc0, !PT ;  /* 0xfffffff000007812 */ /* 0x000fe200078ec0ff */
[----:B------:R3:W1:Y:S01]  /*3040*/  LDSM.16.M88.4 R140, [R190+0x12000] ;  /* 0x01200000be8c783b */ /* 0x0006620000000200 */
[----:B------:R-:W-:-:S02]  /*3050*/  LOP3.LUT P4, RZ, R6, 0x2, RZ, 0xc0, !PT ;  /* 0x0000000206ff7812 */ /* 0x000fc4000788c0ff */
[----:B------:R-:W-:Y:S02]  /*3060*/  CS2R R46, SRZ ;  /* 0x00000000002e7805 */ /* 0x000fe4000001ff00 */
[----:B------:R-:W-:Y:S01]  /*3070*/  SHF.R.S32.HI R10, RZ, 0x7, R10 ;  /* 0x00000007ff0a7819 */ /* 0x000fe2000001140a */
[----:B------:R-:W-:Y:S01]  /*3080*/  IMAD.IADD R0, R42, 0x1, -R0 ;  /* 0x000000012a007824 */ /* 0x000fe200078e0a00 */
[----:B------:R-:W-:Y:S01]  /*3090*/  SEL R168, R168, 0xffffffe0, !P4 ;  /* 0xffffffe0a8a87807 */ /* 0x000fe20006000000 */
[----:B------:R-:W3:Y:S01]  /*30a0*/  @P0 S2R R7, SR_TID.X ;  /* 0x0000000000070919 */ /* 0x000ee20000002100 */
[----:B------:R-:W-:Y:S02]  /*30b0*/  CS2R R42, SRZ ;  /* 0x00000000002a7805 */ /* 0x000fe4000001ff00 */
[----:B------:R-:W-:Y:S02]  /*30c0*/  CS2R R40, SRZ ;  /* 0x0000000000287805 */ /* 0x000fe4000001ff00 */
[----:B------:R-:W-:Y:S01]  /*30d0*/  SHF.R.S32.HI R4, RZ, 0x1f, R0 ;  /* 0x0000001fff047819 */ /* 0x000fe20000011400 */
[----:B------:R-:W-:Y:S01]  /*30e0*/  IMAD.IADD R168, R168, 0x1, R188 ;  /* 0x00000001a8a87824 */ /* 0x000fe200078e02bc */
[----:B------:R1:W1:Y:S01]  /*30f0*/  LDSM.16.M88.4 R144, [R190+0x12800] ;  /* 0x01280000be90783b */ /* 0x0002620000000200 */
[----:B------:R-:W-:-:S02]  /*3100*/  CS2R R26, SRZ ;  /* 0x00000000001a7805 */ /* 0x000fc4000001ff00 */
[----:B------:R-:W-:Y:S01]  /*3110*/  LEA.HI R4, R4, R0, RZ, 0x3 ;  /* 0x0000000004047211 */ /* 0x000fe200078f18ff */
[----:B------:R1:W1:Y:S03]  /*3120*/  LDSM.16.M88.4 R132, [R168+0x10000] ;  /* 0x01000000a884783b */ /* 0x0002660000000200 */
[----:B------:R-:W-:Y:S01]  /*3130*/  LOP3.LUT R4, R4, 0xfffffff8, RZ, 0xc0, !PT ;  /* 0xfffffff804047812 */ /* 0x000fe200078ec0ff */
[----:B------:R1:W1:Y:S04]  /*3140*/  LDSM.16.M88.4 R136, [R168+0x10800] ;  /* 0x01080000a888783b */ /* 0x0002680000000200 */
[----:B------:R-:W-:Y:S01]  /*3150*/  IMAD.IADD R4, R0, 0x1, -R4 ;  /* 0x0000000100047824 */ /* 0x000fe200078e0a04 */
[----:B------:R1:W1:Y:S01]  /*3160*/  LDSM.16.M88.4 R164, [R168+0x12000] ;  /* 0x01200000a8a4783b */ /* 0x0002620000000200 */
[----:B------:R-:W-:-:S02]  /*3170*/  IMAD.SHL.U32 R0, R8, 0x20, RZ ;  /* 0x0000002008007824 */ /* 0x000fc400078e00ff */
[----:B------:R-:W-:Y:S01]  /*3180*/  IMAD.SHL.U32 R8, R10, 0x20, RZ ;  /* 0x000000200a087824 */ /* 0x000fe200078e00ff */
[----:B------:R-:W1:Y:S04]  /*3190*/  LDSM.16.M88.4 R168, [R168+0x12800] ;  /* 0x01280000a8a8783b */ /* 0x000e680000000200 */
[----:B------:R1:W1:Y:S04]  /*31a0*/  LDSM.16.M88.4 R148, [R191+0x12000] ;  /* 0x01200000bf94783b */ /* 0x0002680000000200 */
[----:B------:R1:W1:Y:S01]  /*31b0*/  LDSM.16.M88.4 R152, [R191+0x12800] ;  /* 0x01280000bf98783b */ /* 0x0002620000000200 */
[----:B---3--:R-:W-:-:S03]  /*31c0*/  @P0 IMAD.SHL.U32 R5, R7, 0x2, RZ ;  /* 0x0000000207050824 */ /* 0x008fc600078e00ff */
[----:B------:R3:W1:Y:S04]  /*31d0*/  LDSM.16.M88.4 R156, [R188+0x12000] ;  /* 0x01200000bc9c783b */ /* 0x0006680000000200 */
[----:B------:R3:W1:Y:S01]  /*31e0*/  LDSM.16.M88.4 R160, [R188+0x12800] ;  /* 0x01280000bca0783b */ /* 0x0006620000000200 */
[----:B------:R-:W-:Y:S01]  /*31f0*/  @P0 LOP3.LUT R252, R8, 0x6, R5, 0xf8, !PT ;  /* 0x0000000608fc0812 */ /* 0x000fe200078ef805 */
[----:B------:R-:W-:-:S04]  /*3200*/  VIADD R5, R218, 0x60 ;  /* 0x00000060da057836 */ /* 0x000fc80000000000 */
[----:B------:R-:W-:-:S05]  /*3210*/  IMAD.IADD R5, R207, 0x1, R5 ;  /* 0x00000001cf057824 */ /* 0x000fca00078e0205 */
[----:B------:R-:W-:-:S05]  /*3220*/  IADD3 R234, R207, R5, RZ ;  /* 0x00000005cfea7210 */ /* 0x000fca0007ffe0ff */
[----:B------:R-:W-:-:S04]  /*3230*/  IMAD.IADD R233, R207, 0x1, R234 ;  /* 0x00000001cfe97824 */ /* 0x000fc800078e02ea */
[----:B------:R-:W-:-:S04]  /*3240*/  IMAD.IADD R232, R207, 0x1, R233 ;  /* 0x00000001cfe87824 */ /* 0x000fc800078e02e9 */
[C---:B------:R-:W-:Y:S01]  /*3250*/  IMAD.IADD R240, R207.reuse, 0x1, R232 ;  /* 0x00000001cff07824 */ /* 0x040fe200078e02e8 */
[----:B----4-:R-:W-:Y:S01]  /*3260*/  IADD3 R228, P6, P5, R0, R2, R32 ;  /* 0x0000000200e47210 */ /* 0x010fe20007dde020 */
[----:B-1----:R-:W-:Y:S01]  /*3270*/  VIADD R2, R196, 0x2000 ;  /* 0x00002000c4027836 */ /* 0x002fe20000000000 */
[----:B------:R-:W-:Y:S02]  /*3280*/  SHF.R.S32.HI R0, RZ, 0x1f, R0 ;  /* 0x0000001fff007819 */ /* 0x000fe40000011400 */
[----:B------:R-:W-:Y:S02]  /*3290*/  CS2R R32, SRZ ;  /* 0x0000000000207805 */ /* 0x000fe4000001ff00 */
[----:B------:R-:W-:Y:S01]  /*32a0*/  R2P PR, R4, 0x6 ;  /* 0x0000000604007804 */ /* 0x000fe20000000000 */
[----:B------:R-:W-:Y:S01]  /*32b0*/  VIADD R4, R218, 0x40 ;  /* 0x00000040da047836 */ /* 0x000fe20000000000 */
[----:B------:R-:W-:Y:S01]  /*32c0*/  IADD3.X R251, R0, R3, R9, P6, P5 ;  /* 0x0000000300fb7210 */ /* 0x000fe200037ea409 */
[----:B------:R-:W-:Y:S01]  /*32d0*/  VIADD R3, R218, 0x20 ;  /* 0x00000020da037836 */ /* 0x000fe20000000000 */
[----:B------:R-:W-:Y:S01]  /*32e0*/  SEL R2, R2, R196, !P3 ;  /* 0x000000c402027207 */ /* 0x000fe20005800000 */
[----:B------:R-:W-:Y:S01]  /*32f0*/  IMAD.IADD R4, R207, 0x1, R4 ;  /* 0x00000001cf047824 */ /* 0x000fe200078e0204 */
[----:B------:R-:W-:Y:S01]  /*3300*/  SEL R193, R193, 0xffffffe0, !P1 ;  /* 0xffffffe0c1c17807 */ /* 0x000fe20004800000 */
[----:B------:R-:W-:Y:S01]  /*3310*/  IMAD.IADD R3, R207, 0x1, R3 ;  /* 0x00000001cf037824 */ /* 0x000fe200078e0203 */
[----:B------:R-:W-:Y:S01]  /*3320*/  SEL R189, R189, 0xffffffc0, !P2 ;  /* 0xffffffc0bdbd7807 */ /* 0x000fe20005000000 */
[----:B------:R-:W-:Y:S01]  /*3330*/  VIADD R0, R199, 0x2000 ;  /* 0x00002000c7007836 */ /* 0x000fe20000000000 */
[----:B------:R-:W-:Y:S01]  /*3340*/  LEA R184, R2, UR5, 0x1 ;  /* 0x0000000502b87c11 */ /* 0x000fe2000f8e08ff */
[----:B------:R-:W-:-:S02]  /*3350*/  IMAD.IADD R237, R207, 0x1, R4 ;  /* 0x00000001cfed7824 */ /* 0x000fc400078e0204 */
[C---:B------:R-:W-:Y:S01]  /*3360*/  IMAD.IADD R231, R207.reuse, 0x1, R3 ;  /* 0x00000001cfe77824 */ /* 0x040fe200078e0203 */
[----:B------:R-:W-:Y:S01]  /*3370*/  SEL R0, R0, R199, !P3 ;  /* 0x000000c700007207 */ /* 0x000fe20005800000 */
[C---:B------:R-:W-:Y:S02]  /*3380*/  IMAD.IADD R236, R207.reuse, 0x1, R237 ;  /* 0x00000001cfec7824 */ /* 0x040fe400078e02ed */
[C---:B------:R-:W-:Y:S01]  /*3390*/  IMAD.IADD R230, R207.reuse, 0x1, R231 ;  /* 0x00000001cfe67824 */ /* 0x040fe200078e02e7 */
[----:B------:R-:W-:Y:S01]  /*33a0*/  LEA R187, R0, UR5, 0x1 ;  /* 0x0000000500bb7c11 */ /* 0x000fe2000f8e08ff */
[----:B------:R-:W-:Y:S02]  /*33b0*/  IMAD.IADD R195, R194, 0x1, R193 ;  /* 0x00000001c2c37824 */ /* 0x000fe400078e02c1 */
[C---:B------:R-:W-:Y:S02]  /*33c0*/  IMAD.IADD R235, R207.reuse, 0x1, R236 ;  /* 0x00000001cfeb7824 */ /* 0x040fe400078e02ec */
[----:B------:R-:W-:Y:S01]  /*33d0*/  IMAD.IADD R227, R207, 0x1, R230 ;  /* 0x00000001cfe37824 */ /* 0x000fe200078e02e6 */
[----:B------:R-:W-:Y:S01]  /*33e0*/  IADD3 R198, R189, R195, RZ ;  /* 0x000000c3bdc67210 */ /* 0x000fe20007ffe0ff */
[----:B--2---:R-:W-:-:S02]  /*33f0*/  VIADD R3, R246, 0x9e3779b9 ;  /* 0x9e3779b9f6037836 */ /* 0x004fc40000000000 */
[C---:B------:R-:W-:Y:S02]  /*3400*/  VIADD R2, R247.reuse, 0xbb67ae85 ;  /* 0xbb67ae85f7027836 */ /* 0x040fe40000000000 */
[C---:B------:R-:W-:Y:S02]  /*3410*/  VIADD R0, R246.reuse, 0x3c6ef372 ;  /* 0x3c6ef372f6007836 */ /* 0x040fe40000000000 */
[C---:B------:R-:W-:Y:S02]  /*3420*/  VIADD R3, R247.reuse, 0x76cf5d0a ;  /* 0x76cf5d0af7037836 */ /* 0x040fe40000000000 */
[C---:B------:R-:W-:Y:S02]  /*3430*/  VIADD R2, R246.reuse, 0xdaa66d2b ;  /* 0xdaa66d2bf6027836 */ /* 0x040fe40000000000 */
[----:B------:R-:W-:Y:S02]  /*3440*/  VIADD R0, R247, 0x32370b8f ;  /* 0x32370b8ff7007836 */ /* 0x000fe40000000000 */
[----:B------:R-:W-:-:S02]  /*3450*/  VIADD R3, R246, 0x78dde6e4 ;  /* 0x78dde6e4f6037836 */ /* 0x000fc40000000000 */
[----:B------:R-:W-:Y:S02]  /*3460*/  VIADD R2, R247, 0xed9eba14 ;  /* 0xed9eba14f7027836 */ /* 0x000fe40000000000 */
[----:B------:R-:W-:Y:S02]  /*3470*/  VIADD R0, R246, 0x1715609d ;  /* 0x1715609df6007836 */ /* 0x000fe40000000000 */
[C---:B------:R-:W-:Y:S02]  /*3480*/  IMAD.IADD R239, R207.reuse, 0x1, R235 ;  /* 0x00000001cfef7824 */ /* 0x040fe400078e02eb */
[----:B------:R-:W-:Y:S02]  /*3490*/  IMAD.IADD R238, R207, 0x1, R227 ;  /* 0x00000001cfee7824 */ /* 0x000fe400078e02e3 */
[----:B------:R-:W-:Y:S02]  /*34a0*/  IMAD.IADD R197, R194, 0x1, R189 ;  /* 0x00000001c2c57824 */ /* 0x000fe400078e02bd */
[----:B------:R-:W-:-:S02]  /*34b0*/  VIADD R3, R247, 0xa9066899 ;  /* 0xa9066899f7037836 */ /* 0x000fc40000000000 */
[----:B------:R-:W-:Y:S02]  /*34c0*/  VIADD R2, R246, 0xb54cda56 ;  /* 0xb54cda56f6027836 */ /* 0x000fe40000000000 */
[----:B------:R-:W-:Y:S02]  /*34d0*/  VIADD R0, R247, 0x646e171e ;  /* 0x646e171ef7007836 */ /* 0x000fe40000000000 */
[----:B---3--:R-:W-:-:S07]  /*34e0*/  IMAD.WIDE.U32 R228, R228, -0x2daee0ad, RZ ;  /* 0xd2511f53e4e47825 */ /* 0x008fce00078e00ff */
.L_x_757:
[----:B------:R-:W0:Y:S01]  /*34f0*/  LDGDEPBAR ;  /* 0x00000000000079af */ /* 0x000e220000000000 */
[C---:B------:R-:W-:Y:S01]  /*3500*/  IMAD.IADD R0, R187.reuse, 0x1, R193 ;  /* 0x00000001bb007824 */ /* 0x040fe200078e02c1 */
[----:B-----5:R-:W-:Y:S01]  /*3510*/  FSETP.NEU.FTZ.AND P1, PT, R216, -INF , PT ;  /* 0xff800000d800780b */ /* 0x020fe20003f3d000 */
[--C-:B------:R-:W-:Y:S05]  /*3520*/  IMAD.IADD R2, R187, 0x1, R189.reuse ;  /* 0x00000001bb027824 */ /* 0x100fea00078e02bd */
[----:B------:R-:W2:Y:S01]  /*3530*/  LDL R174, [R1+0x8] ;  /* 0x0000080001ae7983 */ /* 0x000ea20000100800 */
[----:B------:R-:W-:Y:S01]  /*3540*/  IMAD.IADD R3, R0, 0x1, R189 ;  /* 0x0000000100037824 */ /* 0x000fe200078e02bd */
[----:B------:R-:W-:Y:S01]  /*3550*/  FSETP.NEU.FTZ.AND P2, PT, R217, -INF , PT ;  /* 0xff800000d900780b */ /* 0x000fe20003f5d000 */
[----:B------:R-:W1:Y:S01]  /*3560*/  S2R R172, SR_TID.X ;  /* 0x0000000000ac7919 */ /* 0x000e620000002100 */
[----:B------:R-:W3:Y:S01]  /*3570*/  S2R R173, SR_TID.X ;  /* 0x0000000000ad7919 */ /* 0x000ee20000002100 */
[----:B------:R-:W-:Y:S04]  /*3580*/  DEPBAR.LE SB0, 0x0 ;  /* 0x000080000000791a */ /* 0x000fe80000000000 */
[----:B------:R-:W-:Y:S01]  /*3590*/  BAR.SYNC.DEFER_BLOCKING 0x0 ;  /* 0x0000000000007b1d */ /* 0x000fe20000010000 */
[----:B-1----:R-:W-:Y:S04]  /*35a0*/  SHF.R.S32.HI R172, RZ, 0x1f, R172 ;  /* 0x0000001fffac7819 */ /* 0x002fe800000114ac */
[----:B---3--:R-:W-:Y:S01]  /*35b0*/  LEA.HI R172, R172, R173, RZ, 0x7 ;  /* 0x000000adacac7211 */ /* 0x008fe200078f38ff */
[----:B------:R-:W-:Y:S03]  /*35c0*/  VIADD R173, R246, 0x9e3779b9 ;  /* 0x9e3779b9f6ad7836 */ /* 0x000fe60000000000 */
[----:B------:R-:W-:Y:S01]  /*35d0*/  SHF.R.S32.HI R172, RZ, 0x7, R172 ;  /* 0x00000007ffac7819 */ /* 0x000fe200000114ac */
[----:B------:R-:W-:Y:S08]  /*35e0*/  LDSM.16.M88.4 R16, [R187] ;  /* 0x00000000bb10783b */ /* 0x000ff00000000200 */
[----:B------:R-:W1:Y:S08]  /*35f0*/  LDSM.16.M88.4 R8, [R190+0xc000] ;  /* 0x00c00000be08783b */ /* 0x000e700000000200 */
[----:B------:R-:W3:Y:S08]  /*3600*/  LDSM.16.M88.4 R52, [R190+0xc800] ;  /* 0x00c80000be34783b */ /* 0x000ef00000000200 */
[----:B------:R-:W-:Y:S08]  /*3610*/  LDSM.16.M88.4 R56, [R0] ;  /* 0x000000000038783b */ /* 0x000ff00000000200 */
[----:B------:R-:W4:Y:S08]  /*3620*/  LDSM.16.M88.4 R60, [R191+0xc000] ;  /* 0x00c00000bf3c783b */ /* 0x000f300000000200 */
[----:B------:R-:W4:Y:S01]  /*3630*/  LDSM.16.M88.4 R64, [R191+0xc800] ;  /* 0x00c80000bf40783b */ /* 0x000f220000000200 */
[C---:B-1----:R-:W-:Y:S07]  /*3640*/  HMMA.16816.F32.BF16 R4, R16.reuse, R8, RZ ;  /* 0x000000081004723c */ /* 0x042fee00000418ff */
[----:B------:R-:W-:Y:S01]  /*3650*/  LDSM.16.M88.4 R100, [R188+0xc000] ;  /* 0x00c00000bc64783b */ /* 0x000fe20000000200 */
[C---:B------:R-:W-:Y:S07]  /*3660*/  HMMA.16816.F32.BF16 R8, R16.reuse, R10, RZ ;  /* 0x0000000a1008723c */ /* 0x040fee00000418ff */
[----:B------:R-:W-:Y:S01]  /*3670*/  LDSM.16.M88.4 R104, [R188+0xe800] ;  /* 0x00e80000bc68783b */ /* 0x000fe20000000200 */
[C---:B---3--:R-:W-:Y:S06]  /*3680*/  HMMA.16816.F32.BF16 R12, R16.reuse, R52, RZ ;  /* 0x00000034100c723c */ /* 0x048fec00000418ff */
[----:B------:R-:W-:Y:S01]  /*3690*/  HMMA.16816.F32.BF16 R16, R16, R54, RZ ;  /* 0x000000361010723c */ /* 0x000fe200000418ff */
[----:B------:R-:W1:Y:S05]  /*36a0*/  LDSM.16.M88.4 R52, [R2] ;  /* 0x000000000234783b */ /* 0x000e6a0000000200 */
[C---:B----4-:R-:W-:Y:S06]  /*36b0*/  HMMA.16816.F32.BF16 R4, R56.reuse, R60, R4 ;  /* 0x0000003c3804723c */ /* 0x050fec0000041804 */
[C---:B------:R-:W-:Y:S01]  /*36c0*/  HMMA.16816.F32.BF16 R8, R56.reuse, R62, R8 ;  /* 0x0000003e3808723c */ /* 0x040fe20000041808 */
[----:B------:R-:W3:Y:S05]  /*36d0*/  LDSM.16.M88.4 R60, [R188+0xc800] ;  /* 0x00c80000bc3c783b */ /* 0x000eea0000000200 */
[C---:B------:R-:W-:Y:S06]  /*36e0*/  HMMA.16816.F32.BF16 R12, R56.reuse, R64, R12 ;  /* 0x00000040380c723c */ /* 0x040fec000004180c */
[----:B------:R-:W-:Y:S01]  /*36f0*/  HMMA.16816.F32.BF16 R16, R56, R66, R16 ;  /* 0x000000423810723c */ /* 0x000fe20000041810 */
[----:B------:R-:W-:Y:S08]  /*3700*/  LDSM.16.M88.4 R56, [R3] ;  /* 0x000000000338783b */ /* 0x000ff00000000200 */
[----:B------:R-:W4:Y:S01]  /*3710*/  LDSM.16.M88.4 R64, [R192+0xc000] ;  /* 0x00c00000c040783b */ /* 0x000f220000000200 */
[C---:B-1----:R-:W-:Y:S06]  /*3720*/  HMMA.16816.F32.BF16 R4, R52.reuse, R100, R4 ;  /* 0x000000643404723c */ /* 0x042fec0000041804 */
[C---:B------:R-:W-:Y:S01]  /*3730*/  HMMA.16816.F32.BF16 R8, R52.reuse, R102, R8 ;  /* 0x000000663408723c */ /* 0x040fe20000041808 */
[----:B------:R-:W-:Y:S05]  /*3740*/  LDSM.16.M88.4 R100, [R190+0xe000] ;  /* 0x00e00000be64783b */ /* 0x000fea0000000200 */
[C---:B---3--:R-:W-:Y:S06]  /*3750*/  HMMA.16816.F32.BF16 R12, R52.reuse, R60, R12 ;  /* 0x0000003c340c723c */ /* 0x048fec000004180c */
[----:B------:R-:W-:Y:S01]  /*3760*/  HMMA.16816.F32.BF16 R16, R52, R62, R16 ;  /* 0x0000003e3410723c */ /* 0x000fe20000041810 */
[----:B------:R-:W1:Y:S08]  /*3770*/  LDSM.16.M88.4 R52, [R192+0xc800] ;  /* 0x00c80000c034783b */ /* 0x000e700000000200 */
[----:B------:R-:W3:Y:S01]  /*3780*/  LDSM.16.M88.4 R60, [R187+0x2000] ;  /* 0x00200000bb3c783b */ /* 0x000ee20000000200 */
[C---:B----4-:R-:W-:Y:S06]  /*3790*/  HMMA.16816.F32.BF16 R4, R56.reuse, R64, R4 ;  /* 0x000000403804723c */ /* 0x050fec0000041804 */
[C---:B------:R-:W-:Y:S01]  /*37a0*/  HMMA.16816.F32.BF16 R8, R56.reuse, R66, R8 ;  /* 0x000000423808723c */ /* 0x040fe20000041808 */
[----:B------:R-:W4:Y:S05]  /*37b0*/  LDSM.16.M88.4 R64, [R190+0xe800] ;  /* 0x00e80000be40783b */ /* 0x000f2a0000000200 */
[C---:B-1----:R-:W-:Y:S06]  /*37c0*/  HMMA.16816.F32.BF16 R12, R56.reuse, R52, R12 ;  /* 0x00000034380c723c */ /* 0x042fec000004180c */
[----:B------:R-:W-:Y:S01]  /*37d0*/  HMMA.16816.F32.BF16 R16, R56, R54, R16 ;  /* 0x000000363810723c */ /* 0x000fe20000041810 */
[----:B------:R1:W-:Y:S05]  /*37e0*/  LDSM.16.M88.4 R52, [R0+0x2000] ;  /* 0x002000000034783b */ /* 0x0003ea0000000200 */
[C---:B---3--:R-:W-:Y:S03]  /*37f0*/  HMMA.16816.F32.BF16 R4, R60.reuse, R100, R4 ;  /* 0x000000643c04723c */ /* 0x048fe60000041804 */
[----:B------:R-:W3:Y:S03]  /*3800*/  LDSM.16.M88.4 R56, [R191+0xe000] ;  /* 0x00e00000bf38783b */ /* 0x000ee60000000200 */
[C---:B------:R-:W-:Y:S05]  /*3810*/  HMMA.16816.F32.BF16 R8, R60.reuse, R102, R8 ;  /* 0x000000663c08723c */ /* 0x040fea0000041808 */
[----:B------:R-:W3:Y:S01]  /*3820*/  LDSM.16.M88.4 R100, [R191+0xe800] ;  /* 0x00e80000bf64783b */ /* 0x000ee20000000200 */
[C---:B----4-:R-:W-:Y:S06]  /*3830*/  HMMA.16816.F32.BF16 R12, R60.reuse, R64, R12 ;  /* 0x000000403c0c723c */ /* 0x050fec000004180c */
[----:B------:R-:W-:Y:S01]  /*3840*/  HMMA.16816.F32.BF16 R16, R60, R66, R16 ;  /* 0x000000423c10723c */ /* 0x000fe20000041810 */
[----:B------:R-:W-:Y:S04]  /*3850*/  LDSM.16.M88.4 R60, [R2+0x2000] ;  /* 0x00200000023c783b */ /* 0x000fe80000000200 */
[----:B-1----:R-:W-:Y:S02]  /*3860*/  IMAD R0, R248, 0x2, R172 ;  /* 0x00000002f8007824 */ /* 0x002fe400078e02ac */
[----:B------:R-:W-:Y:S02]  /*3870*/  VIADD R172, R247, 0xbb67ae85 ;  /* 0xbb67ae85f7ac7836 */ /* 0x000fe40000000000 */
[----:B------:R-:W1:Y:S01]  /*3880*/  LDSM.16.M88.4 R64, [R188+0xe000] ;  /* 0x00e00000bc40783b */ /* 0x000e620000000200 */
[C---:B---3--:R-:W-:Y:S06]  /*3890*/  HMMA.16816.F32.BF16 R4, R52.reuse, R56, R4 ;  /* 0x000000383404723c */ /* 0x048fec0000041804 */
[C---:B------:R-:W-:Y:S01]  /*38a0*/  HMMA.16816.F32.BF16 R8, R52.reuse, R58, R8 ;  /* 0x0000003a3408723c */ /* 0x040fe20000041808 */
[----:B------:R-:W-:Y:S05]  /*38b0*/  LDSM.16.M88.4 R56, [R192+0xe000] ;  /* 0x00e00000c038783b */ /* 0x000fea0000000200 */
[C---:B------:R-:W-:Y:S06]  /*38c0*/  HMMA.16816.F32.BF16 R12, R52.reuse, R100, R12 ;  /* 0x00000064340c723c */ /* 0x040fec000004180c */
[----:B------:R-:W-:Y:S01]  /*38d0*/  HMMA.16816.F32.BF16 R16, R52, R102, R16 ;  /* 0x000000663410723c */ /* 0x000fe20000041810 */
[----:B------:R3:W4:Y:S05]  /*38e0*/  LDSM.16.M88.4 R52, [R3+0x2000] ;  /* 0x002000000334783b */ /* 0x00072a0000000200 */
[C---:B-1----:R-:W-:Y:S05]  /*38f0*/  HMMA.16816.F32.BF16 R4, R60.reuse, R64, R4 ;  /* 0x000000403c04723c */ /* 0x042fea0000041804 */
[----:B------:R-:W-:Y:S01]  /*3900*/  VIADD R103, R246, 0xdaa66d2b ;  /* 0xdaa66d2bf6677836 */ /* 0x000fe20000000000 */
[C---:B------:R-:W-:Y:S05]  /*3910*/  HMMA.16816.F32.BF16 R8, R60.reuse, R66, R8 ;  /* 0x000000423c08723c */ /* 0x040fea0000041808 */
[----:B--2---:R-:W-:Y:S01]  /*3920*/  IMAD R64, R204, 0x4, R174 ;  /* 0x00000004cc407824 */ /* 0x004fe200078e02ae */
[C---:B------:R-:W-:Y:S05]  /*3930*/  HMMA.16816.F32.BF16 R12, R60.reuse, R104, R12 ;  /* 0x000000683c0c723c */ /* 0x040fea000004180c */
[----:B------:R-:W-:Y:S01]  /*3940*/  IMAD.WIDE.U32 R64, R64, -0x326172a9, RZ ;  /* 0xcd9e8d5740407825 */ /* 0x000fe200078e00ff */
[----:B------:R-:W-:Y:S05]  /*3950*/  HMMA.16816.F32.BF16 R16, R60, R106, R16 ;  /* 0x0000006a3c10723c */ /* 0x000fea0000041810 */
[----:B------:R-:W-:Y:S01]  /*3960*/  LOP3.LUT R2, R65, R251, R246, 0x96, !PT ;  /* 0x000000fb41027212 */ /* 0x000fe200078e96f6 */
[----:B------:R-:W-:Y:S01]  /*3970*/  VIADD R102, R247, 0x32370b8f ;  /* 0x32370b8ff7667836 */ /* 0x000fe20000000000 */
[----:B------:R-:W-:Y:S01]  /*3980*/  LOP3.LUT R60, R229, R247, R0, 0x96, !PT ;  /* 0x000000f7e53c7212 */ /* 0x000fe200078e9600 */
[----:B------:R-:W-:Y:S03]  /*3990*/  @P0 IMAD R0, R248, 0x40, R252 ;  /* 0x00000040f8000824 */ /* 0x000fe600078e02fc */
[----:B---3--:R-:W-:Y:S02]  /*39a0*/  IMAD.WIDE.U32 R2, R2, -0x2daee0ad, RZ ;  /* 0xd2511f5302027825 */ /* 0x008fe400078e00ff */
[-C--:B------:R-:W-:Y:S02]  /*39b0*/  @P0 ISETP.GE.AND P5, PT, R0, R205.reuse, PT ;  /* 0x000000cd0000020c */ /* 0x080fe40003fa6270 */
[----:B------:R-:W-:Y:S01]  /*39c0*/  IMAD.WIDE.U32 R60, R60, -0x326172a9, RZ ;  /* 0xcd9e8d573c3c7825 */ /* 0x000fe200078e00ff */
[C---:B----4-:R-:W-:Y:S05]  /*39d0*/  HMMA.16816.F32.BF16 R4, R52.reuse, R56, R4 ;  /* 0x000000383404723c */ /* 0x050fea0000041804 */
[----:B------:R-:W-:Y:S01]  /*39e0*/  LOP3.LUT R64, R61, R64, R173, 0x96, !PT ;  /* 0x000000403d407212 */ /* 0x000fe200078e96ad */
[C---:B------:R-:W-:Y:S05]  /*39f0*/  HMMA.16816.F32.BF16 R8, R52.reuse, R58, R8 ;  /* 0x0000003a3408723c */ /* 0x040fea0000041808 */
[----:B------:R-:W-:Y:S01]  /*3a00*/  LOP3.LUT R56, R3, R228, R172, 0x96, !PT ;  /* 0x000000e403387212 */ /* 0x000fe200078e96ac */
[----:B------:R-:W-:Y:S02]  /*3a10*/  @P0 VIADD R3, R0, 0x1 ;  /* 0x0000000100030836 */ /* 0x000fe40000000000 */
[----:B------:R-:W-:Y:S03]  /*3a20*/  VIADD R172, R246, 0x3c6ef372 ;  /* 0x3c6ef372f6ac7836 */ /* 0x000fe60000000000 */
[-C--:B------:R-:W-:Y:S01]  /*3a30*/  @P0 ISETP.GE.AND P3, PT, R3, R205.reuse, PT ;  /* 0x000000cd0300020c */ /* 0x080fe20003f66270 */
[----:B------:R-:W-:Y:S01]  /*3a40*/  FMUL.FTZ R3, R216, 1.4426950216293334961 ;  /* 0x3fb8aa3bd8037820 */ /* 0x000fe20000410000 */
[----:B------:R-:W-:Y:S04]  /*3a50*/  IMAD.WIDE.U32 R56, R56, -0x326172a9, RZ ;  /* 0xcd9e8d5738387825 */ /* 0x000fe800078e00ff */
[----:B------:R-:W-:Y:S01]  /*3a60*/  FSEL R3, R3, RZ, P1 ;  /* 0x000000ff03037208 */ /* 0x000fe20000800000 */
[----:B------:R-:W-:Y:S01]  /*3a70*/  IMAD.WIDE.U32 R64, R64, -0x2daee0ad, RZ ;  /* 0xd2511f5340407825 */ /* 0x000fe200078e00ff */
[----:B------:R-:W-:Y:S02]  /*3a80*/  @P0 FSEL R4, R4, -INF , !P5 ;  /* 0xff80000004040808 */ /* 0x000fe40006800000 */
[----:B------:R-:W-:Y:S01]  /*3a90*/  LOP3.LUT R66, R57, R60, R172, 0x96, !PT ;  /* 0x0000003c39427212 */ /* 0x000fe200078e96ac */
[----:B------:R-:W-:Y:S01]  /*3aa0*/  VIADD R173, R247, 0x76cf5d0a ;  /* 0x76cf5d0af7ad7836 */ /* 0x000fe20000000000 */
[----:B------:R-:W-:Y:S01]  /*3ab0*/  @P0 FSEL R5, R5, -INF , !P3 ;  /* 0xff80000005050808 */ /* 0x000fe20005800000 */
[----:B------:R-:W1:Y:S01]  /*3ac0*/  LDSM.16.M88.4 R60, [R192+0xe800] ;  /* 0x00e80000c03c783b */ /* 0x000e620000000200 */
[----:B------:R-:W-:Y:S01]  /*3ad0*/  @P0 FSEL R6, R6, -INF , !P5 ;  /* 0xff80000006060808 */ /* 0x000fe20006800000 */
[----:B------:R-:W-:Y:S01]  /*3ae0*/  FFMA.FTZ R4, R4, UR7, -R3 ;  /* 0x0000000704047c23 */ /* 0x000fe20008010803 */
[----:B------:R-:W-:Y:S01]  /*3af0*/  LOP3.LUT R100, R65, R2, R173, 0x96, !PT ;  /* 0x0000000241647212 */ /* 0x000fe200078e96ad */
[----:B------:R-:W-:Y:S01]  /*3b00*/  @P0 VIADD R2, R0, 0x8 ;  /* 0x0000000800020836 */ /* 0x000fe20000000000 */
[----:B------:R-:W-:Y:S01]  /*3b10*/  @P0 FSEL R7, R7, -INF , !P3 ;  /* 0xff80000007070808 */ /* 0x000fe20005800000 */
[----:B------:R2:W3:Y:S01]  /*3b20*/  MUFU.EX2 R104, R4 ;  /* 0x0000000400687308 */ /* 0x0004e20000000800 */
[----:B------:R-:W-:Y:S01]  /*3b30*/  FFMA.FTZ R5, R5, UR7, -R3 ;  /* 0x0000000705057c23 */ /* 0x000fe20008010803 */
[----:B------:R-:W-:Y:S01]  /*3b40*/  IMAD.WIDE.U32 R100, R100, -0x326172a9, RZ ;  /* 0xcd9e8d5764647825 */ /* 0x000fe200078e00ff */
[-C--:B------:R-:W-:Y:S03]  /*3b50*/  @P0 ISETP.GE.AND P1, PT, R2, R205.reuse, PT ;  /* 0x000000cd0200020c */ /* 0x080fe60003f26270 */
[----:B------:R-:W-:Y:S01]  /*3b60*/  FMUL.FTZ R2, R217, 1.4426950216293334961 ;  /* 0x3fb8aa3bd9027820 */ /* 0x000fe20000410000 */
[----:B------:R-:W-:Y:S01]  /*3b70*/  IMAD.WIDE.U32 R66, R66, -0x2daee0ad, RZ ;  /* 0xd2511f5342427825 */ /* 0x000fe200078e00ff */
[----:B------:R-:W-:Y:S02]  /*3b80*/  LOP3.LUT R56, R101, R56, R103, 0x96, !PT ;  /* 0x0000003865387212 */ /* 0x000fe400078e9667 */
[----:B------:R4:W-:Y:S01]  /*3b90*/  MUFU.EX2 R101, R5 ;  /* 0x0000000500657308 */ /* 0x0009e20000000800 */
[----:B------:R-:W-:Y:S01]  /*3ba0*/  FSEL R2, R2, RZ, P2 ;  /* 0x000000ff02027208 */ /* 0x000fe20001000000 */
[----:B------:R-:W-:Y:S01]  /*3bb0*/  @P0 VIADD R57, R0, 0x9 ;  /* 0x0000000900390836 */ /* 0x000fe20000000000 */
[----:B------:R-:W-:Y:S01]  /*3bc0*/  LOP3.LUT R64, R67, R64, R102, 0x96, !PT ;  /* 0x0000004043407212 */ /* 0x000fe200078e9666 */
[----:B------:R-:W-:Y:S01]  /*3bd0*/  VIADD R102, R247, 0xed9eba14 ;  /* 0xed9eba14f7667836 */ /* 0x000fe20000000000 */
[----:B------:R-:W-:Y:S01]  /*3be0*/  @P0 FSEL R8, R8, -INF , !P1 ;  /* 0xff80000008080808 */ /* 0x000fe20004800000 */
[--C-:B------:R-:W-:Y:S01]  /*3bf0*/  FFMA.FTZ R6, R6, UR7, -R2.reuse ;  /* 0x0000000706067c23 */ /* 0x100fe20008010802 */
[-C--:B------:R-:W-:Y:S01]  /*3c00*/  @P0 ISETP.GE.AND P4, PT, R57, R205.reuse, PT ;  /* 0x000000cd3900020c */ /* 0x080fe20003f86270 */
[----:B--2---:R-:W-:Y:S02]  /*3c10*/  @P0 VIADD R4, R0, 0x10 ;  /* 0x0000001000040836 */ /* 0x004fe40000000000 */
[----:B------:R-:W-:Y:S01]  /*3c20*/  FFMA.FTZ R7, R7, UR7, -R2 ;  /* 0x0000000707077c23 */ /* 0x000fe20008010802 */
[----:B------:R2:W-:Y:S01]  /*3c30*/  MUFU.EX2 R106, R6 ;  /* 0x00000006006a7308 */ /* 0x0005e20000000800 */
[----:B------:R-:W-:Y:S04]  /*3c40*/  IMAD.WIDE.U32 R56, R56, -0x2daee0ad, RZ ;  /* 0xd2511f5338387825 */ /* 0x000fe800078e00ff */
[----:B------:R-:W-:Y:S01]  /*3c50*/  FFMA.FTZ R8, R8, UR7, -R3 ;  /* 0x0000000708087c23 */ /* 0x000fe20008010803 */
[-C--:B------:R-:W-:Y:S01]  /*3c60*/  @P0 ISETP.GE.AND P2, PT, R4, R205.reuse, PT ;  /* 0x000000cd0400020c */ /* 0x080fe20003f46270 */
[----:B------:R-:W-:Y:S01]  /*3c70*/  VIADD R103, R246, 0x78dde6e4 ;  /* 0x78dde6e4f6677836 */ /* 0x000fe20000000000 */
[----:B------:R-:W-:Y:S01]  /*3c80*/  LOP3.LUT R58, R57, R66, R102, 0x96, !PT ;  /* 0x00000042393a7212 */ /* 0x000fe200078e9666 */
[----:B----4-:R-:W-:Y:S01]  /*3c90*/  IMAD.WIDE.U32 R4, R64, -0x326172a9, RZ ;  /* 0xcd9e8d5740047825 */ /* 0x010fe200078e00ff */
[----:B------:R4:W3:Y:S02]  /*3ca0*/  MUFU.EX2 R105, R7 ;  /* 0x0000000700697308 */ /* 0x0008e40000000800 */
[----:B------:R-:W-:Y:S01]  /*3cb0*/  @P0 FSEL R10, R10, -INF , !P1 ;  /* 0xff8000000a0a0808 */ /* 0x000fe20004800000 */
[----:B------:R-:W-:Y:S01]  /*3cc0*/  @P0 VIADD R57, R0, 0x11 ;  /* 0x0000001100390836 */ /* 0x000fe20000000000 */
[----:B------:R-:W-:Y:S01]  /*3cd0*/  LOP3.LUT R5, R5, R100, R103, 0x96, !PT ;  /* 0x0000006405057212 */ /* 0x000fe200078e9667 */
[----:B------:R-:W-:Y:S01]  /*3ce0*/  IMAD.WIDE.U32 R58, R58, -0x326172a9, RZ ;  /* 0xcd9e8d573a3a7825 */ /* 0x000fe200078e00ff */
[----:B------:R-:W-:Y:S01]  /*3cf0*/  @P0 FSEL R9, R9, -INF , !P4 ;  /* 0xff80000009090808 */ /* 0x000fe20006000000 */
[C---:B-1----:R-:W-:Y:S03]  /*3d00*/  HMMA.16816.F32.BF16 R12, R52.reuse, R60, R12 ;  /* 0x0000003c340c723c */ /* 0x042fe6000004180c */
[----:B------:R1:W-:Y:S01]  /*3d10*/  MUFU.EX2 R100, R8 ;  /* 0x0000000800647308 */ /* 0x0003e20000000800 */
[----:B------:R-:W-:Y:S01]  /*3d20*/  VIADD R102, R246, 0x1715609d ;  /* 0x1715609df6667836 */ /* 0x000fe20000000000 */
[-C--:B------:R-:W-:Y:S01]  /*3d30*/  @P0 ISETP.GE.AND P6, PT, R57, R205.reuse, PT ;  /* 0x000000cd3900020c */ /* 0x080fe20003fc6270 */
[----:B--2---:R-:W-:Y:S01]  /*3d40*/  @P0 VIADD R6, R0, 0x18 ;  /* 0x0000001800060836 */ /* 0x004fe20000000000 */
[----:B------:R-:W-:Y:S04]  /*3d50*/  HMMA.16816.F32.BF16 R16, R52, R62, R16 ;  /* 0x0000003e3410723c */ /* 0x000fe80000041810 */
[-C--:B------:R-:W-:Y:S01]  /*3d60*/  @P0 ISETP.GE.AND P3, PT, R6, R205.reuse, PT ;  /* 0x000000cd0600020c */ /* 0x080fe20003f66270 */
[--C-:B------:R-:W-:Y:S01]  /*3d70*/  FFMA.FTZ R9, R9, UR7, -R3.reuse ;  /* 0x0000000709097c23 */ /* 0x100fe20008010803 */
[----:B------:R-:W-:Y:S01]  /*3d80*/  LOP3.LUT R57, R59, R4, R102, 0x96, !PT ;  /* 0x000000043b397212 */ /* 0x000fe200078e9666 */
[----:B------:R-:W-:Y:S04]  /*3d90*/  VIADD R102, R247, 0xa9066899 ;  /* 0xa9066899f7667836 */ /* 0x000fe80000000000 */
[----:B------:R-:W-:Y:S01]  /*3da0*/  FFMA.FTZ R10, R10, UR7, -R2 ;  /* 0x000000070a0a7c23 */ /* 0x000fe20008010802 */
[----:B------:R2:W-:Y:S01]  /*3db0*/  MUFU.EX2 R67, R9 ;  /* 0x0000000900437308 */ /* 0x0005e20000000800 */
[----:B------:R-:W-:Y:S01]  /*3dc0*/  IMAD.WIDE.U32 R4, R5, -0x2daee0ad, RZ ;  /* 0xd2511f5305047825 */ /* 0x000fe200078e00ff */
[----:B------:R-:W-:Y:S03]  /*3dd0*/  @P0 FSEL R11, R11, -INF , !P4 ;  /* 0xff8000000b0b0808 */ /* 0x000fe60006000000 */
[----:B----4-:R-:W-:Y:S01]  /*3de0*/  IMAD.WIDE.U32 R6, R57, -0x2daee0ad, RZ ;  /* 0xd2511f5339067825 */ /* 0x010fe200078e00ff */
[----:B------:R-:W-:Y:S04]  /*3df0*/  LOP3.LUT R5, R5, R56, R102, 0x96, !PT ;  /* 0x0000003805057212 */ /* 0x000fe800078e9666 */
[----:B------:R4:W3:Y:S01]  /*3e00*/  MUFU.EX2 R66, R10 ;  /* 0x0000000a00427308 */ /* 0x0008e20000000800 */
[----:B------:R-:W-:Y:S01]  /*3e10*/  @P0 FSEL R12, R12, -INF , !P2 ;  /* 0xff8000000c0c0808 */ /* 0x000fe20005000000 */
[----:B------:R-:W-:Y:S01]  /*3e20*/  VIADD R102, R247, 0x646e171e ;  /* 0x646e171ef7667836 */ /* 0x000fe20000000000 */
[----:B------:R-:W-:Y:S01]  /*3e30*/  SHF.R.U32.HI R56, RZ, 0x18, R6 ;  /* 0x00000018ff387819 */ /* 0x000fe20000011606 */
[----:B------:R-:W-:Y:S01]  /*3e40*/  @P0 VIADD R0, R0, 0x19 ;  /* 0x0000001900000836 */ /* 0x000fe20000000000 */
[----:B------:R-:W-:Y:S01]  /*3e50*/  LOP3.LUT R61, R6, 0xffff, RZ, 0xc0, !PT ;  /* 0x0000ffff063d7812 */ /* 0x000fe200078ec0ff */
[----:B------:R-:W-:Y:S01]  /*3e60*/  VIADD R65, R246, 0xb54cda56 ;  /* 0xb54cda56f6417836 */ /* 0x000fe20000000000 */
[----:B-1----:R-:W-:Y:S01]  /*3e70*/  LOP3.LUT R8, R7, R4, R102, 0x96, !PT ;  /* 0x0000000407087212 */ /* 0x002fe200078e9666 */
[----:B------:R-:W-:Y:S01]  /*3e80*/  IMAD.WIDE.U32 R4, R5, -0x326172a9, RZ ;  /* 0xcd9e8d5705047825 */ /* 0x000fe200078e00ff */
[----:B------:R-:W-:Y:S02]  /*3e90*/  @P0 ISETP.GE.AND P5, PT, R0, R205, PT ;  /* 0x000000cd0000020c */ /* 0x000fe40003fa6270 */
[----:B------:R-:W-:Y:S01]  /*3ea0*/  SHF.R.U32.HI R59, RZ, 0x10, R6 ;  /* 0x00000010ff3b7819 */ /* 0x000fe20000011606 */
[----:B------:R-:W-:Y:S01]  /*3eb0*/  FFMA.FTZ R12, R12, UR7, -R3 ;  /* 0x000000070c0c7c23 */ /* 0x000fe20008010803 */
[----:B------:R-:W-:Y:S01]  /*3ec0*/  LOP3.LUT R0, R5, R58, R65, 0x96, !PT ;  /* 0x0000003a05007212 */ /* 0x000fe200078e9641 */
[----:B------:R-:W-:Y:S01]  /*3ed0*/  FFMA.FTZ R11, R11, UR7, -R2 ;  /* 0x000000070b0b7c23 */ /* 0x000fe20008010802 */
[----:B------:R-:W-:Y:S01]  /*3ee0*/  LOP3.LUT R57, R6, 0xff, RZ, 0xc0, !PT ;  /* 0x000000ff06397812 */ /* 0x000fe200078ec0ff */
[----:B------:R-:W-:Y:S01]  /*3ef0*/  MUFU.EX2 R62, R12 ;  /* 0x0000000c003e7308 */ /* 0x000fe20000000800 */
[----:B------:R-:W-:Y:S01]  /*3f00*/  LOP3.LUT R6, R4, 0xffff, RZ, 0xc0, !PT ;  /* 0x0000ffff04067812 */ /* 0x000fe200078ec0ff */
[----:B------:R-:W-:Y:S01]  /*3f10*/  IMAD.MOV.U32 R102, RZ, RZ, R221 ;  /* 0x000000ffff667224 */ /* 0x000fe200078e00dd */
[----:B------:R-:W-:Y:S01]  /*3f20*/  LOP3.LUT R5, R0, 0xff, RZ, 0xc0, !PT ;  /* 0x000000ff00057812 */ /* 0x000fe200078ec0ff */
[----:B------:R-:W-:Y:S01]  /*3f30*/  IMAD.MOV.U32 R103, RZ, RZ, R220 ;  /* 0x000000ffff677224 */ /* 0x000fe200078e00dc */
[----:B--2---:R-:W-:Y:S02]  /*3f40*/  LOP3.LUT R9, R4, 0xff, RZ, 0xc0, !PT ;  /* 0x000000ff04097812 */ /* 0x004fe400078ec0ff */
[--C-:B----4-:R-:W-:Y:S03]  /*3f50*/  SHF.R.U32.HI R10, RZ, 0x18, R4.reuse ;  /* 0x00000018ff0a7819 */ /* 0x110fe60000011604 */
[----:B------:R-:W-:Y:S01]  /*3f60*/  MUFU.EX2 R65, R11 ;  /* 0x0000000b00417308 */ /* 0x000fe20000000800 */
[----:B------:R-:W-:Y:S02]  /*3f70*/  SHF.R.U32.HI R7, RZ, 0x10, R4 ;  /* 0x00000010ff077819 */ /* 0x000fe40000011604 */
[----:B------:R-:W-:Y:S02]  /*3f80*/  LOP3.LUT R4, R0, 0xffff, RZ, 0xc0, !PT ;  /* 0x0000ffff00047812 */ /* 0x000fe400078ec0ff */
[----:B------:R-:W-:Y:S02]  /*3f90*/  @P0 FSEL R14, R14, -INF , !P2 ;  /* 0xff8000000e0e0808 */ /* 0x000fe40005000000 */
[----:B------:R-:W-:Y:S02]  /*3fa0*/  ISETP.LE.U32.AND P2, PT, R5, UR8, PT ;  /* 0x0000000805007c0c */ /* 0x000fe4000bf43070 */
[----:B------:R-:W-:Y:S01]  /*3fb0*/  SHF.R.U32.HI R5, RZ, 0x10, R0 ;  /* 0x00000010ff057819 */ /* 0x000fe20000011600 */
[----:B------:R-:W-:Y:S01]  /*3fc0*/  FFMA.FTZ R14, R14, UR7, -R2 ;  /* 0x000000070e0e7c23 */ /* 0x000fe20008010802 */
[----:B------:R-:W-:Y:S02]  /*3fd0*/  SHF.R.U32.HI R4, RZ, 0x8, R4 ;  /* 0x00000008ff047819 */ /* 0x000fe40000011604 */
[----:B------:R-:W-:Y:S01]  /*3fe0*/  SHF.R.U32.HI R0, RZ, 0x18, R0 ;  /* 0x00000018ff007819 */ /* 0x000fe20000011600 */
[----:B------:R-:W-:Y:S01]  /*3ff0*/  MUFU.EX2 R64, R14 ;  /* 0x0000000e00407308 */ /* 0x000fe20000000800 */
[----:B------:R-:W-:Y:S02]  /*4000*/  @P0 FSEL R16, R16, -INF , !P3 ;  /* 0xff80000010100808 */ /* 0x000fe40005800000 */
[----:B------:R-:W-:Y:S02]  /*4010*/  @P0 FSEL R13, R13, -INF , !P6 ;  /* 0xff8000000d0d0808 */ /* 0x000fe40007000000 */
[----:B------:R-:W-:Y:S01]  /*4020*/  @P0 FSEL R17, R17, -INF , !P5 ;  /* 0xff80000011110808 */ /* 0x000fe20006800000 */
[--C-:B------:R-:W-:Y:S01]  /*4030*/  FFMA.FTZ R16, R16, UR7, -R3.reuse ;  /* 0x0000000710107c23 */ /* 0x100fe20008010803 */
[----:B------:R-:W-:Y:S01]  /*4040*/  @P0 FSEL R19, R19, -INF , !P5 ;  /* 0xff80000013130808 */ /* 0x000fe20006800000 */
[--C-:B------:R-:W-:Y:S01]  /*4050*/  FFMA.FTZ R13, R13, UR7, -R3.reuse ;  /* 0x000000070d0d7c23 */ /* 0x100fe20008010803 */
[----:B------:R-:W-:Y:S01]  /*4060*/  LOP3.LUT R4, R4, 0xffff, RZ, 0xc0, !PT ;  /* 0x0000ffff04047812 */ /* 0x000fe200078ec0ff */
[----:B------:R-:W-:Y:S01]  /*4070*/  FFMA.FTZ R3, R17, UR7, -R3 ;  /* 0x0000000711037c23 */ /* 0x000fe20008010803 */
[----:B------:R-:W-:Y:S01]  /*4080*/  ISETP.LE.U32.AND P5, PT, R0, UR8, PT ;  /* 0x0000000800007c0c */ /* 0x000fe2000bfa3070 */
[----:B---3--:R-:W-:Y:S01]  /*4090*/  @!P2 FADD.FTZ R104, -R104, -RZ ;  /* 0x800000ff6868a221 */ /* 0x008fe20000010100 */
[----:B------:R-:W-:Y:S01]  /*40a0*/  @P0 FSEL R15, R15, -INF , !P6 ;  /* 0xff8000000f0f0808 */ /* 0x000fe20007000000 */
[----:B------:R-:W-:Y:S01]  /*40b0*/  MUFU.EX2 R60, R13 ;  /* 0x0000000d003c7308 */ /* 0x000fe20000000800 */
[----:B------:R-:W-:Y:S02]  /*40c0*/  ISETP.LE.U32.AND P6, PT, R4, UR8, PT ;  /* 0x0000000804007c0c */ /* 0x000fe4000bfc3070 */
[----:B------:R-:W-:Y:S01]  /*40d0*/  LOP3.LUT R4, R5, 0xff, RZ, 0xc0, !PT ;  /* 0x000000ff05047812 */ /* 0x000fe200078ec0ff */
[--C-:B------:R-:W-:Y:S01]  /*40e0*/  FFMA.FTZ R15, R15, UR7, -R2.reuse ;  /* 0x000000070f0f7c23 */ /* 0x100fe20008010802 */
[----:B------:R-:W-:Y:S02]  /*40f0*/  ISETP.LE.U32.AND P4, PT, R57, UR8, PT ;  /* 0x0000000839007c0c */ /* 0x000fe4000bf83070 */
[----:B------:R-:W-:Y:S03]  /*4100*/  @P0 FSEL R18, R18, -INF , !P3 ;  /* 0xff80000012120808 */ /* 0x000fe60005800000 */
[----:B------:R1:W-:Y:S01]  /*4110*/  MUFU.EX2 R57, R3 ;  /* 0x0000000300397308 */ /* 0x0003e20000000800 */
[----:B------:R-:W-:Y:S01]  /*4120*/  ISETP.LE.U32.AND P3, PT, R4, UR8, PT ;  /* 0x0000000804007c0c */ /* 0x000fe2000bf63070 */
[----:B------:R-:W-:Y:S01]  /*4130*/  @!P5 FADD.FTZ R105, -R105, -RZ ;  /* 0x800000ff6969d221 */ /* 0x000fe20000010100 */
[----:B------:R-:W-:Y:S01]  /*4140*/  LOP3.LUT R4, R7, 0xff, RZ, 0xc0, !PT ;  /* 0x000000ff07047812 */ /* 0x000fe200078ec0ff */
[----:B------:R-:W-:Y:S01]  /*4150*/  FFMA.FTZ R18, R18, UR7, -R2 ;  /* 0x0000000712127c23 */ /* 0x000fe20008010802 */
[----:B------:R-:W-:Y:S01]  /*4160*/  SHF.R.U32.HI R0, RZ, 0x8, R6 ;  /* 0x00000008ff007819 */ /* 0x000fe20000011606 */
[----:B------:R-:W-:Y:S01]  /*4170*/  FFMA.FTZ R2, R19, UR7, -R2 ;  /* 0x0000000713027c23 */ /* 0x000fe20008010802 */
[----:B------:R-:W-:Y:S01]  /*4180*/  ISETP.LE.U32.AND P5, PT, R4, UR8, PT ;  /* 0x0000000804007c0c */ /* 0x000fe2000bfa3070 */
[----:B------:R-:W-:Y:S01]  /*4190*/  @!P6 FADD.FTZ R101, -R101, -RZ ;  /* 0x800000ff6565e221 */ /* 0x000fe20000010100 */
[----:B------:R-:W-:Y:S01]  /*41a0*/  ISETP.LE.U32.AND P2, PT, R9, UR8, PT ;  /* 0x0000000809007c0c */ /* 0x000fe2000bf43070 */
[----:B------:R-:W2:Y:S01]  /*41b0*/  MUFU.EX2 R63, R15 ;  /* 0x0000000f003f7308 */ /* 0x000ea20000000800 */
[----:B------:R-:W-:Y:S02]  /*41c0*/  LOP3.LUT R0, R0, 0xffff, RZ, 0xc0, !PT ;  /* 0x0000ffff00007812 */ /* 0x000fe400078ec0ff */
[----:B------:R-:W-:Y:S01]  /*41d0*/  LOP3.LUT R4, R8, 0xff, RZ, 0xc0, !PT ;  /* 0x000000ff08047812 */ /* 0x000fe200078ec0ff */
[----:B------:R-:W-:Y:S01]  /*41e0*/  @!P3 FADD.FTZ R106, -R106, -RZ ;  /* 0x800000ff6a6ab221 */ /* 0x000fe20000010100 */
[----:B------:R-:W-:Y:S02]  /*41f0*/  ISETP.LE.U32.AND P3, PT, R0, UR8, PT ;  /* 0x0000000800007c0c */ /* 0x000fe4000bf63070 */
[----:B-1----:R-:W-:Y:S03]  /*4200*/  SHF.R.U32.HI R3, RZ, 0x18, R8 ;  /* 0x00000018ff037819 */ /* 0x002fe60000011608 */
[----:B------:R-:W1:Y:S01]  /*4210*/  MUFU.EX2 R58, R16 ;  /* 0x00000010003a7308 */ /* 0x000e620000000800 */
[----:B------:R-:W-:Y:S01]  /*4220*/  LOP3.LUT R0, R8, 0xffff, RZ, 0xc0, !PT ;  /* 0x0000ffff08007812 */ /* 0x000fe200078ec0ff */
[----:B------:R-:W-:Y:S01]  /*4230*/  @!P5 FADD.FTZ R66, -R66, -RZ ;  /* 0x800000ff4242d221 */ /* 0x000fe20000010100 */
[----:B------:R-:W-:Y:S01]  /*4240*/  ISETP.LE.U32.AND P5, PT, R3, UR8, PT ;  /* 0x0000000803007c0c */ /* 0x000fe2000bfa3070 */
[----:B------:R-:W-:Y:S01]  /*4250*/  @!P2 FADD.FTZ R100, -R100, -RZ ;  /* 0x800000ff6464a221 */ /* 0x000fe20000010100 */
[----:B------:R-:W-:Y:S02]  /*4260*/  LOP3.LUT R3, R59, 0xff, RZ, 0xc0, !PT ;  /* 0x000000ff3b037812 */ /* 0x000fe400078ec0ff */
[----:B------:R-:W-:Y:S03]  /*4270*/  SHF.R.U32.HI R0, RZ, 0x8, R0 ;  /* 0x00000008ff007819 */ /* 0x000fe60000011600 */
[----:B------:R3:W4:Y:S01]  /*4280*/  MUFU.EX2 R59, R2 ;  /* 0x00000002003b7308 */ /* 0x0007220000000800 */
[----:B------:R-:W-:Y:S01]  /*4290*/  ISETP.LE.U32.AND P6, PT, R10, UR8, PT ;  /* 0x000000080a007c0c */ /* 0x000fe2000bfc3070 */
[----:B------:R-:W-:Y:S01]  /*42a0*/  @!P3 FADD.FTZ R67, -R67, -RZ ;  /* 0x800000ff4343b221 */ /* 0x000fe20000010100 */
[----:B------:R-:W-:Y:S02]  /*42b0*/  ISETP.LE.U32.AND P2, PT, R4, UR8, PT ;  /* 0x0000000804007c0c */ /* 0x000fe4000bf43070 */
[----:B------:R-:W-:Y:S02]  /*42c0*/  LOP3.LUT R0, R0, 0xffff, RZ, 0xc0, !PT ;  /* 0x0000ffff00007812 */ /* 0x000fe400078ec0ff */
[----:B------:R-:W-:Y:S01]  /*42d0*/  SHF.R.U32.HI R4, RZ, 0x8, R61 ;  /* 0x00000008ff047819 */ /* 0x000fe2000001163d */
[----:B--2---:R-:W-:Y:S01]  /*42e0*/  @!P5 FADD.FTZ R63, -R63, -RZ ;  /* 0x800000ff3f3fd221 */ /* 0x004fe20000010100 */
[----:B------:R-:W-:Y:S01]  /*42f0*/  ISETP.LE.U32.AND P3, PT, R0, UR8, PT ;  /* 0x0000000800007c0c */ /* 0x000fe2000bf63070 */
[----:B------:R-:W2:Y:S01]  /*4300*/  MUFU.EX2 R61, R18 ;  /* 0x00000012003d7308 */ /* 0x000ea20000000800 */
[----:B------:R-:W-:Y:S01]  /*4310*/  SHF.R.U32.HI R0, RZ, 0x10, R8 ;  /* 0x00000010ff007819 */ /* 0x000fe20000011608 */
[----:B-1----:R-:W-:Y:S01]  /*4320*/  @!P4 FADD.FTZ R58, -R58, -RZ ;  /* 0x800000ff3a3ac221 */ /* 0x002fe20000010100 */
[----:B------:R-:W-:Y:S01]  /*4330*/  ISETP.LE.U32.AND P1, PT, R56, UR8, PT ;  /* 0x0000000838007c0c */ /* 0x000fe2000bf23070 */
[----:B------:R-:W-:Y:S01]  /*4340*/  @!P6 FADD.FTZ R65, -R65, -RZ ;  /* 0x800000ff4141e221 */ /* 0x000fe20000010100 */
[----:B------:R-:W-:Y:S01]  /*4350*/  LOP3.LUT R0, R0, 0xff, RZ, 0xc0, !PT ;  /* 0x000000ff00007812 */ /* 0x000fe200078ec0ff */
[----:B------:R-:W-:Y:S01]  /*4360*/  @!P2 FADD.FTZ R62, -R62, -RZ ;  /* 0x800000ff3e3ea221 */ /* 0x000fe20000010100 */
[----:B------:R-:W-:Y:S02]  /*4370*/  ISETP.LE.U32.AND P2, PT, R3, UR8, PT ;  /* 0x0000000803007c0c */ /* 0x000fe4000bf43070 */
[----:B------:R-:W-:Y:S02]  /*4380*/  ISETP.LE.U32.AND P6, PT, R0, UR8, PT ;  /* 0x0000000800007c0c */ /* 0x000fe4000bfc3070 */
[----:B------:R-:W-:Y:S01]  /*4390*/  LOP3.LUT R0, R4, 0xffff, RZ, 0xc0, !PT ;  /* 0x0000ffff04007812 */ /* 0x000fe200078ec0ff */
[----:B------:R-:W-:Y:S01]  /*43a0*/  @!P3 FADD.FTZ R60, -R60, -RZ ;  /* 0x800000ff3c3cb221 */ /* 0x000fe20000010100 */
[----:B------:R-:W-:Y:S02]  /*43b0*/  F2FP.RELU.BF16.F32.PACK_AB R3, R101, R104 ;  /* 0x000000686503723e */ /* 0x000fe400000018ff */
[----:B---3--:R-:W-:Y:S01]  /*43c0*/  F2FP.RELU.BF16.F32.PACK_AB R2, R105, R106 ;  /* 0x0000006a6902723e */ /* 0x008fe200000018ff */
[----:B----4-:R-:W-:Y:S01]  /*43d0*/  @!P1 FADD.FTZ R59, -R59, -RZ ;  /* 0x800000ff3b3b9221 */ /* 0x010fe20000010100 */
[----:B------:R-:W-:Y:S01]  /*43e0*/  ISETP.LE.U32.AND P3, PT, R0, UR8, PT ;  /* 0x0000000800007c0c */ /* 0x000fe2000bf63070 */
[----:B------:R1:W-:Y:S01]  /*43f0*/  STS [R222+0x12000], R3 ;  /* 0x01200003de007388 */ /* 0x0003e20000000800 */
[----:B------:R-:W-:Y:S01]  /*4400*/  F2FP.RELU.BF16.F32.PACK_AB R0, R67, R100 ;  /* 0x000000644300723e */ /* 0x000fe200000018ff */
[----:B--2---:R-:W-:Y:S01]  /*4410*/  @!P2 FADD.FTZ R61, -R61, -RZ ;  /* 0x800000ff3d3da221 */ /* 0x004fe20000010100 */
[----:B------:R-:W-:Y:S01]  /*4420*/  F2FP.RELU.BF16.F32.PACK_AB R5, R60, R62 ;  /* 0x0000003e3c05723e */ /* 0x000fe200000018ff */
[----:B------:R2:W-:Y:S01]  /*4430*/  STS [R222+0x12400], R2 ;  /* 0x01240002de007388 */ /* 0x0005e20000000800 */
[----:B------:R-:W-:Y:S01]  /*4440*/  @!P6 FADD.FTZ R64, -R64, -RZ ;  /* 0x800000ff4040e221 */ /* 0x000fe20000010100 */
[----:B------:R-:W-:Y:S02]  /*4450*/  FSETP.GE.FTZ.AND P2, PT, R104, RZ, PT ;  /* 0x000000ff6800720b */ /* 0x000fe40003f56000 */
[----:B------:R3:W-:Y:S01]  /*4460*/  STS [R225+0x12000], R0 ;  /* 0x01200000e1007388 */ /* 0x0007e20000000800 */
[----:B------:R-:W-:Y:S02]  /*4470*/  FSETP.GE.FTZ.AND P4, PT, R100, RZ, PT ;  /* 0x000000ff6400720b */ /* 0x000fe40003f96000 */
[----:B------:R-:W-:Y:S01]  /*4480*/  F2FP.RELU.BF16.F32.PACK_AB R4, R63, R64 ;  /* 0x000000403f04723e */ /* 0x000fe200000018ff */
[----:B------:R-:W-:Y:S01]  /*4490*/  @!P3 FADD.FTZ R57, -R57, -RZ ;  /* 0x800000ff3939b221 */ /* 0x000fe20000010100 */
[----:B------:R-:W-:Y:S02]  /*44a0*/  FSETP.GE.FTZ.AND P3, PT, R67, RZ, PT ;  /* 0x000000ff4300720b */ /* 0x000fe40003f76000 */
[----:B------:R-:W-:Y:S02]  /*44b0*/  FSETP.GE.FTZ.AND P6, PT, R106, RZ, PT ;  /* 0x000000ff6a00720b */ /* 0x000fe40003fd6000 */
[----:B------:R-:W-:Y:S02]  /*44c0*/  FSETP.GE.FTZ.AND P5, PT, R105, RZ, PT ;  /* 0x000000ff6900720b */ /* 0x000fe40003fb6000 */
[----:B-1----:R-:W-:Y:S02]  /*44d0*/  F2FP.RELU.BF16.F32.PACK_AB R3, R57, R58 ;  /* 0x0000003a3903723e */ /* 0x002fe400000018ff */
[----:B--2---:R-:W-:Y:S02]  /*44e0*/  F2FP.RELU.BF16.F32.PACK_AB R2, R59, R61 ;  /* 0x0000003d3b02723e */ /* 0x004fe400000018ff */
[----:B---3--:R-:W-:Y:S05]  /*44f0*/  F2FP.RELU.BF16.F32.PACK_AB R0, R65, R66 ;  /* 0x000000424100723e */ /* 0x008fea00000018ff */
[----:B------:R1:W-:Y:S04]  /*4500*/  STS [R225+0x12400], R0 ;  /* 0x01240000e1007388 */ /* 0x0003e80000000800 */
[----:B------:R-:W-:Y:S04]  /*4510*/  STS [R223+0x12000], R5 ;  /* 0x01200005df007388 */ /* 0x000fe80000000800 */
[----:B------:R-:W-:Y:S04]  /*4520*/  STS [R223+0x12400], R4 ;  /* 0x01240004df007388 */ /* 0x000fe80000000800 */
[----:B------:R2:W-:Y:S04]  /*4530*/  STS [R224+0x12400], R2 ;  /* 0x01240002e0007388 */ /* 0x0005e80000000800 */
[----:B------:R3:W-:Y:S01]  /*4540*/  STS [R224+0x12000], R3 ;  /* 0x01200003e0007388 */ /* 0x0007e20000000800 */
[----:B-1----:R-:W-:Y:S05]  /*4550*/  LEA R0, R199, UR5, 0x1 ;  /* 0x00000005c7007c11 */ /* 0x002fea000f8e08ff */
[----:B------:R-:W1:Y:S01]  /*4560*/  LDSM.16.M88.4 R16, [R0+0x8000] ;  /* 0x008000000010783b */ /* 0x000e620000000200 */
[--C-:B------:R-:W-:Y:S02]  /*4570*/  IMAD.IADD R56, R189, 0x1, R0.reuse ;  /* 0x00000001bd387824 */ /* 0x100fe400078e0200 */
[----:B--2---:R-:W-:Y:S04]  /*4580*/  IMAD.IADD R2, R193, 0x1, R0 ;  /* 0x00000001c1027824 */ /* 0x004fe800078e0200 */
[----:B---3--:R-:W-:Y:S01]  /*4590*/  IMAD.IADD R3, R189, 0x1, R2 ;  /* 0x00000001bd037824 */ /* 0x008fe200078e0202 */
[----:B------:R-:W2:Y:S01]  /*45a0*/  LDSM.16.M88.4 R52, [R2+0x8000] ;  /* 0x008000000234783b */ /* 0x000ea20000000200 */
[C---:B-1----:R-:W-:Y:S06]  /*45b0*/  HMMA.16816.F32.BF16 R4, R16.reuse, R108, RZ ;  /* 0x0000006c1004723c */ /* 0x042fec00000418ff */
        /* <DEDUP_REMOVED lines=31> */
[----:B------:R-:W-:Y:S07]  /*47b0*/  HMMA.16816.F32.BF16 R16, R52, R162, R16 ;  /* 0x000000a23410723c */ /* 0x000fee0000041810 */
[C---:B------:R-:W-:Y:S04]  /*47c0*/  LEA R52, P1, R226.reuse, R102, 0x2 ;  /* 0x00000066e2347211 */ /* 0x040fe800078210ff */
[----:B------:R-:W-:Y:S02]  /*47d0*/  LEA.HI.X.SX32 R53, R226, R103, 0x2, P1 ;  /* 0x00000067e2357211 */ /* 0x000fe400008f16ff */
[----:B------:R-:W-:Y:S03]  /*47e0*/  FSETP.GE.FTZ.AND P1, PT, R101, RZ, PT ;  /* 0x000000ff6500720b */ /* 0x000fe60003f36000 */
[----:B------:R-:W2:Y:S04]  /*47f0*/  LDG.E R2, desc[UR16][R52.64] ;  /* 0x0000001034027981 */ /* 0x000ea8000c1e1900 */
[----:B------:R1:W3:Y:S04]  /*4800*/  LDG.E R0, desc[UR16][R52.64+0x20] ;  /* 0x0000201034007981 */ /* 0x0002e8000c1e1900 */
[----:B-1----:R-:W1:Y:S02]  /*4810*/  LDSM.16.M88.4 R52, [R3+0xa000] ;  /* 0x00a000000334783b */ /* 0x002e640000000200 */
[C---:B-1----:R-:W-:Y:S06]  /*4820*/  HMMA.16816.F32.BF16 R4, R52.reuse, R164, R4 ;  /* 0x000000a43404723c */ /* 0x042fec0000041804 */
[C---:B------:R-:W-:Y:S06]  /*4830*/  HMMA.16816.F32.BF16 R8, R52.reuse, R166, R8 ;  /* 0x000000a63408723c */ /* 0x040fec0000041808 */
[C---:B------:R-:W-:Y:S06]  /*4840*/  HMMA.16816.F32.BF16 R12, R52.reuse, R168, R12 ;  /* 0x000000a8340c723c */ /* 0x040fec000004180c */
[----:B------:R-:W-:Y:S06]  /*4850*/  HMMA.16816.F32.BF16 R16, R52, R170, R16 ;  /* 0x000000aa3410723c */ /* 0x000fec0000041810 */
[C---:B--2---:R-:W-:Y:S01]  /*4860*/  FADD.FTZ R3, -R2.reuse, R5 ;  /* 0x0000000502037221 */ /* 0x044fe20000010100 */
[C---:B------:R-:W-:Y:S05]  /*4870*/  FADD.FTZ R4, -R2.reuse, R4 ;  /* 0x0000000402047221 */ /* 0x040fea0000010100 */
[C---:B------:R-:W-:Y:S01]  /*4880*/  FADD.FTZ R8, -R2.reuse, R8 ;  /* 0x0000000802087221 */ /* 0x040fe20000010100 */
[----:B------:R-:W-:Y:S01]  /*4890*/  FADD.FTZ R9, -R2, R9 ;  /* 0x0000000902097221 */ /* 0x000fe20000010100 */
[-C--:B------:R-:W-:Y:S02]  /*48a0*/  FSEL R3, R3, R2.reuse, P1 ;  /* 0x0000000203037208 */ /* 0x080fe40000800000 */
[-C--:B------:R-:W-:Y:S02]  /*48b0*/  FSEL R4, R4, R2.reuse, P2 ;  /* 0x0000000204047208 */ /* 0x080fe40001000000 */
[----:B------:R-:W-:Y:S01]  /*48c0*/  FSETP.GE.FTZ.AND P1, PT, R57, RZ, PT ;  /* 0x000000ff3900720b */ /* 0x000fe20003f36000 */
[----:B------:R-:W-:Y:S01]  /*48d0*/  FMUL.FTZ R101, R101, R3 ;  /* 0x0000000365657220 */ /* 0x000fe20000410000 */
[----:B------:R-:W-:Y:S01]  /*48e0*/  FSEL R8, R8, R2, P4 ;  /* 0x0000000208087208 */ /* 0x000fe20002000000 */
[----:B------:R-:W-:Y:S01]  /*48f0*/  FMUL.FTZ R104, R104, R4 ;  /* 0x0000000468687220 */ /* 0x000fe20000410000 */
[-C--:B------:R-:W-:Y:S01]  /*4900*/  FSEL R3, R9, R2.reuse, P3 ;  /* 0x0000000209037208 */ /* 0x080fe20001800000 */
[----:B------:R-:W-:Y:S01]  /*4910*/  FADD.FTZ R4, -R2, R12 ;  /* 0x0000000c02047221 */ /* 0x000fe20000010100 */
[----:B------:R-:W-:Y:S01]  /*4920*/  ISETP.GE.AND P4, PT, R204, 0x1, PT ;  /* 0x00000001cc00780c */ /* 0x000fe20003f86270 */
[----:B------:R-:W-:Y:S01]  /*4930*/  FADD.FTZ R9, -R2, R13 ;  /* 0x0000000d02097221 */ /* 0x000fe20000010100 */
[----:B------:R-:W-:Y:S01]  /*4940*/  FSETP.GE.FTZ.AND P2, PT, R62, RZ, PT ;  /* 0x000000ff3e00720b */ /* 0x000fe20003f56000 */
[----:B------:R-:W-:Y:S01]  /*4950*/  FMUL.FTZ R12, R67, R3 ;  /* 0x00000003430c7220 */ /* 0x000fe20000410000 */
[----:B------:R-:W-:Y:S01]  /*4960*/  FSETP.GE.FTZ.AND P3, PT, R60, RZ, PT ;  /* 0x000000ff3c00720b */ /* 0x000fe20003f76000 */
[----:B------:R-:W-:Y:S01]  /*4970*/  FADD.FTZ R3, -R2, R16 ;  /* 0x0000001002037221 */ /* 0x000fe20000010100 */
[----:B------:R-:W-:Y:S01]  /*4980*/  FSEL R4, R4, R2, P2 ;  /* 0x0000000204047208 */ /* 0x000fe20001000000 */
[----:B------:R-:W-:Y:S01]  /*4990*/  FMUL.FTZ R100, R100, R8 ;  /* 0x0000000864647220 */ /* 0x000fe20000410000 */
[----:B------:R-:W-:Y:S01]  /*49a0*/  FSEL R9, R9, R2, P3 ;  /* 0x0000000209097208 */ /* 0x000fe20001800000 */
[----:B---3--:R-:W-:Y:S01]  /*49b0*/  FADD.FTZ R16, -R0, R6 ;  /* 0x0000000600107221 */ /* 0x008fe20000010100 */
[----:B------:R-:W-:Y:S01]  /*49c0*/  FSETP.GE.FTZ.AND P2, PT, R58, RZ, PT ;  /* 0x000000ff3a00720b */ /* 0x000fe20003f56000 */
[----:B------:R-:W-:Y:S01]  /*49d0*/  FMUL.FTZ R62, R62, R4 ;  /* 0x000000043e3e7220 */ /* 0x000fe20000410000 */
[----:B------:R-:W-:Y:S01]  /*49e0*/  F2FP.BF16.F32.PACK_AB R8, R101, R104 ;  /* 0x000000686508723e */ /* 0x000fe200000010ff */
[----:B------:R-:W-:Y:S01]  /*49f0*/  FMUL.FTZ R9, R60, R9 ;  /* 0x000000093c097220 */ /* 0x000fe20000410000 */
[----:B------:R-:W-:Y:S01]  /*4a00*/  FSEL R3, R3, R2, P2 ;  /* 0x0000000203037208 */ /* 0x000fe20001000000 */
[----:B------:R-:W-:Y:S01]  /*4a10*/  @P1 FADD.FTZ R2, -R2, R17 ;  /* 0x0000001102021221 */ /* 0x000fe20000010100 */
[----:B------:R-:W-:Y:S01]  /*4a20*/  F2FP.BF16.F32.PACK_AB R12, R12, R100 ;  /* 0x000000640c0c723e */ /* 0x000fe200000010ff */
[----:B------:R-:W-:Y:S01]  /*4a30*/  FADD.FTZ R13, -R0, R7 ;  /* 0x00000007000d7221 */ /* 0x000fe20000010100 */
[----:B------:R-:W-:Y:S01]  /*4a40*/  F2FP.BF16.F32.PACK_AB R9, R9, R62 ;  /* 0x0000003e0909723e */ /* 0x000fe200000010ff */
[----:B------:R-:W-:Y:S01]  /*4a50*/  FMUL.FTZ R58, R58, R3 ;  /* 0x000000033a3a7220 */ /* 0x000fe20000410000 */
[----:B------:R-:W-:Y:S01]  /*4a60*/  FMUL.FTZ R57, R57, R2 ;  /* 0x0000000239397220 */ /* 0x000fe20000410000 */
[----:B------:R-:W-:Y:S06]  /*4a70*/  @!P4 BRA `(.L_x_755) ;  /* 0x0000000000e0c947 */ /* 0x000fec0003800000 */
[----:B------:R-:W1:Y:S01]  /*4a80*/  LDC R5, c[0x0][0x240] ;  /* 0x00009000ff057b82 */ /* 0x000e620000000800 */
[----:B------:R-:W-:Y:S02]  /*4a90*/  LOP3.LUT R2, R204, 0x1, RZ, 0xc0, !PT ;  /* 0x00000001cc027812 */ /* 0x000fe400078ec0ff */
[----:B------:R-:W-:Y:S02]  /*4aa0*/  ISETP.GE.AND P2, PT, R214, UR4, PT ;  /* 0x00000004d6007c0c */ /* 0x000fe4000bf46270 */
[----:B------:R-:W-:Y:S01]  /*4ab0*/  ISETP.NE.U32.AND P1, PT, R2, 0x1, PT ;  /* 0x000000010200780c */ /* 0x000fe20003f25070 */
[----:B------:R-:W-:Y:S02]  /*4ac0*/  IMAD.MOV.U32 R2, RZ, RZ, -0x4000 ;  /* 0xffffc000ff027424 */ /* 0x000fe400078e00ff */
[----:B------:R-:W2:Y:S03]  /*4ad0*/  LDC R17, c[0x0][0x244] ;  /* 0x00009100ff117b82 */ /* 0x000ea60000000800 */
[----:B------:R-:W-:Y:S05]  /*4ae0*/  SEL R2, R2, 0x4000, !P1 ;  /* 0x0000400002027807 */ /* 0x000fea0004800000 */
[--C-:B------:R-:W-:Y:S02]  /*4af0*/  IMAD.IADD R202, R202, 0x1, R2.reuse ;  /* 0x00000001caca7824 */ /* 0x100fe400078e0202 */
[--C-:B------:R-:W-:Y:S02]  /*4b00*/  IMAD.IADD R206, R206, 0x1, R2.reuse ;  /* 0x00000001cece7824 */ /* 0x100fe400078e0202 */
[----:B------:R-:W-:Y:S01]  /*4b10*/  IMAD.IADD R187, R187, 0x1, R2 ;  /* 0x00000001bbbb7824 */ /* 0x000fe200078e0202 */
[----:B------:R3:W-:Y:S04]  /*4b20*/  @P2 STS [R202], RZ ;  /* 0x000000ffca002388 */ /* 0x0007e80000000800 */
[----:B------:R3:W-:Y:S04]  /*4b30*/  @P2 STS [R202+0x4], RZ ;  /* 0x000004ffca002388 */ /* 0x0007e80000000800 */
[----:B------:R3:W-:Y:S04]  /*4b40*/  @P2 STS [R202+0x8], RZ ;  /* 0x000008ffca002388 */ /* 0x0007e80000000800 */
[----:B------:R3:W-:Y:S01]  /*4b50*/  @P2 STS [R202+0xc], RZ ;  /* 0x00000cffca002388 */ /* 0x0007e20000000800 */
[----:B-1----:R-:W-:Y:S05]  /*4b60*/  IMAD.U32 R3, R5, -0x40, RZ ;  /* 0xffffffc005037824 */ /* 0x002fea00078e00ff */
[----:B------:R-:W-:Y:S02]  /*4b70*/  LEA R2, P1, R3, R208, 0x1 ;  /* 0x000000d003027211 */ /* 0x000fe400078208ff */
[----:B------:R-:W-:Y:S02]  /*4b80*/  SHF.R.S32.HI R7, RZ, 0x1f, R3 ;  /* 0x0000001fff077819 */ /* 0x000fe40000011403 */
[----:B------:R-:W-:Y:S02]  /*4b90*/  LEA R6, P3, R5, R3, 0x5 ;  /* 0x0000000305067211 */ /* 0x000fe400078628ff */
[----:B------:R-:W-:Y:S02]  /*4ba0*/  LEA.HI.X.SX32 R3, R3, R209, 0x1, P1 ;  /* 0x000000d103037211 */ /* 0x000fe400008f0eff */
[----:B------:R-:W-:Y:S02]  /*4bb0*/  ISETP.GE.AND P1, PT, R219, UR4, PT ;  /* 0x00000004db007c0c */ /* 0x000fe4000bf26270 */
[C-C-:B--2---:R-:W-:Y:S01]  /*4bc0*/  LEA.HI.X R7, R5.reuse, R7, R17.reuse, 0x5, P3 ;  /* 0x0000000705077211 */ /* 0x144fe200018f2c11 */
[----:B------:R-:W-:Y:S01]  /*4bd0*/  @!PT LDS RZ, [RZ] ;  /* 0x00000000fffff984 */ /* 0x000fe20000000800 */
[----:B------:R-:W-:Y:S01]  /*4be0*/  @!PT LDS RZ, [RZ] ;  /* 0x00000000fffff984 */ /* 0x000fe20000000800 */
[----:B------:R-:W-:Y:S01]  /*4bf0*/  @!PT LDS RZ, [RZ] ;  /* 0x00000000fffff984 */ /* 0x000fe20000000800 */
[----:B------:R-:W-:Y:S01]  /*4c00*/  @!P2 LDGSTS.E.BYPASS.LTC128B.128 [R206], desc[UR16][R2.64] ;  /* 0x0000000002ceafae */ /* 0x000fe2000b901d50 */
[C---:B------:R-:W-:Y:S04]  /*4c10*/  @!P2 LEA R4, P3, R5.reuse, R2, 0x6 ;  /* 0x000000020504a211 */ /* 0x040fe800078630ff */
[----:B------:R-:W-:Y:S05]  /*4c20*/  @!P2 LEA.HI.X R5, R5, R3, R17, 0x6, P3 ;  /* 0x000000030505a211 */ /* 0x000fea00018f3411 */
        /* <DEDUP_REMOVED lines=19> */
[----:B------:R3:W-:Y:S01]  /*4d60*/  @P1 STS [R202+0x300c], RZ ;  /* 0x00300cffca001388 */ /* 0x0007e20000000800 */
[C---:B-1----:R-:W-:Y:S01]  /*4d70*/  @!P1 LEA R4, P2, R6.reuse, R208, 0x1 ;  /* 0x000000d006049211 */ /* 0x042fe200078408ff */
[----:B------:R-:W-:Y:S03]  /*4d80*/  IMAD.MOV.U32 R208, RZ, RZ, R2 ;  /* 0x000000ffffd07224 */ /* 0x000fe600078e0002 */
[----:B------:R-:W-:Y:S01]  /*4d90*/  @!P1 LEA.HI.X R5, R6, R209, R7, 0x1, P2 ;  /* 0x000000d106059211 */ /* 0x000fe200010f0c07 */
[----:B------:R-:W-:Y:S04]  /*4da0*/  IMAD.MOV.U32 R209, RZ, RZ, R3 ;  /* 0x000000ffffd17224 */ /* 0x000fe800078e0003 */
[----:B------:R-:W-:Y:S01]  /*4db0*/  @!PT LDS RZ, [RZ] ;  /* 0x00000000fffff984 */ /* 0x000fe20000000800 */
[----:B------:R-:W-:Y:S01]  /*4dc0*/  @!PT LDS RZ, [RZ] ;  /* 0x00000000fffff984 */ /* 0x000fe20000000800 */
[----:B------:R-:W-:Y:S01]  /*4dd0*/  @!PT LDS RZ, [RZ] ;  /* 0x00000000fffff984 */ /* 0x000fe20000000800 */
[----:B------:R3:W-:Y:S04]  /*4de0*/  @!P1 LDGSTS.E.BYPASS.LTC128B.128 [R206+0x3000], desc[UR16][R4.64+0x80] ;  /* 0x0300008004ce9fae */ /* 0x0007e8000b901d50 */
[----:B------:R-:W0:Y:S02]  /*4df0*/  LDGDEPBAR ;  /* 0x00000000000079af */ /* 0x000e240000000000 */
.L_x_755:
[-C--:B------:R-:W-:Y:S01]  /*4e00*/  FSEL R3, R13, R0.reuse, P5 ;  /* 0x000000000d037208 */ /* 0x080fe20002800000 */
[----:B------:R-:W-:Y:S01]  /*4e10*/  FADD.FTZ R11, -R0, R11 ;  /* 0x0000000b000b7221 */ /* 0x000fe20000010100 */
[----:B---3--:R-:W-:Y:S01]  /*4e20*/  FSEL R4, R16, R0, P6 ;  /* 0x0000000010047208 */ /* 0x008fe20003000000 */
[----:B------:R-:W-:Y:S01]  /*4e30*/  FADD.FTZ R2, -R0, R10 ;  /* 0x0000000a00027221 */ /* 0x000fe20000010100 */
[----:B------:R-:W-:Y:S01]  /*4e40*/  FSETP.GE.FTZ.AND P2, PT, R65, RZ, PT ;  /* 0x000000ff4100720b */ /* 0x000fe20003f56000 */
[----:B------:R-:W-:Y:S01]  /*4e50*/  FMUL.FTZ R105, R105, R3 ;  /* 0x0000000369697220 */ /* 0x000fe20000410000 */
[----:B------:R-:W-:Y:S01]  /*4e60*/  FSETP.GE.FTZ.AND P1, PT, R66, RZ, PT ;  /* 0x000000ff4200720b */ /* 0x000fe20003f36000 */
[----:B------:R-:W-:Y:S01]  /*4e70*/  FMUL.FTZ R106, R106, R4 ;  /* 0x000000046a6a7220 */ /* 0x000fe20000410000 */
[-C--:B------:R-:W-:Y:S01]  /*4e80*/  FSEL R3, R11, R0.reuse, P2 ;  /* 0x000000000b037208 */ /* 0x080fe20001000000 */
[----:B------:R-:W-:Y:S01]  /*4e90*/  FADD.FTZ R5, -R0, R14 ;  /* 0x0000000e00057221 */ /* 0x000fe20000010100 */
[----:B------:R-:W-:Y:S01]  /*4ea0*/  FSEL R2, R2, R0, P1 ;  /* 0x0000000002027208 */ /* 0x000fe20000800000 */
[----:B------:R-:W-:Y:S01]  /*4eb0*/  FADD.FTZ R4, -R0, R15 ;  /* 0x0000000f00047221 */ /* 0x000fe20000010100 */
[----:B------:R-:W-:Y:S01]  /*4ec0*/  FSETP.GE.FTZ.AND P1, PT, R59, RZ, PT ;  /* 0x000000ff3b00720b */ /* 0x000fe20003f36000 */
[----:B------:R-:W-:Y:S01]  /*4ed0*/  FMUL.FTZ R65, R65, R3 ;  /* 0x0000000341417220 */ /* 0x000fe20000410000 */
[----:B------:R-:W-:Y:S01]  /*4ee0*/  F2FP.BF16.F32.PACK_AB R3, R105, R106 ;  /* 0x0000006a6903723e */ /* 0x000fe200000010ff */
[----:B------:R-:W-:Y:S01]  /*4ef0*/  FMUL.FTZ R66, R66, R2 ;  /* 0x0000000242427220 */ /* 0x000fe20000410000 */
[----:B------:R-:W-:Y:S01]  /*4f00*/  FADD.FTZ R2, -R0, R18 ;  /* 0x0000001200027221 */ /* 0x000fe20000010100 */
[----:B------:R-:W-:Y:S01]  /*4f10*/  FSETP.GE.FTZ.AND P5, PT, R64, RZ, PT ;  /* 0x000000ff4000720b */ /* 0x000fe20003fb6000 */
[----:B------:R-:W-:Y:S01]  /*4f20*/  STS [R222+0x10000], R8 ;  /* 0x01000008de007388 */ /* 0x000fe20000000800 */
[----:B------:R-:W-:Y:S01]  /*4f30*/  FSETP.GE.FTZ.AND P3, PT, R63, RZ, PT ;  /* 0x000000ff3f00720b */ /* 0x000fe20003f76000 */
[----:B------:R-:W1:Y:S01]  /*4f40*/  LDC R100, c[0x0][0x270] ;  /* 0x00009c00ff647b82 */ /* 0x000e620000000800 */
[----:B------:R-:W-:Y:S01]  /*4f50*/  FSETP.GE.FTZ.AND P2, PT, R61, RZ, PT ;  /* 0x000000ff3d00720b */ /* 0x000fe20003f56000 */
[----:B------:R2:W-:Y:S01]  /*4f60*/  STS [R222+0x10400], R3 ;  /* 0x01040003de007388 */ /* 0x0005e20000000800 */
[-C--:B------:R-:W-:Y:S02]  /*4f70*/  FSEL R5, R5, R0.reuse, P5 ;  /* 0x0000000005057208 */ /* 0x080fe40002800000 */
[-C--:B------:R-:W-:Y:S01]  /*4f80*/  FSEL R4, R4, R0.reuse, P3 ;  /* 0x0000000004047208 */ /* 0x080fe20001800000 */
[----:B------:R-:W-:Y:S01]  /*4f90*/  STS [R225+0x10000], R12 ;  /* 0x0100000ce1007388 */ /* 0x000fe20000000800 */
[----:B------:R-:W-:Y:S01]  /*4fa0*/  FSEL R2, R2, R0, P2 ;  /* 0x0000000002027208 */ /* 0x000fe20001000000 */
[----:B------:R-:W-:Y:S01]  /*4fb0*/  @P1 FADD.FTZ R0, -R0, R19 ;  /* 0x0000001300001221 */ /* 0x000fe20000010100 */
[----:B------:R-:W-:Y:S01]  /*4fc0*/  FMUL.FTZ R5, R64, R5 ;  /* 0x0000000540057220 */ /* 0x000fe20000410000 */
[----:B------:R-:W-:Y:S01]  /*4fd0*/  FMUL.FTZ R63, R63, R4 ;  /* 0x000000043f3f7220 */ /* 0x000fe20000410000 */
[----:B------:R-:W-:Y:S01]  /*4fe0*/  F2FP.BF16.F32.PACK_AB R4, R57, R58 ;  /* 0x0000003a3904723e */ /* 0x000fe200000010ff */
[----:B------:R-:W-:Y:S01]  /*4ff0*/  FMUL.FTZ R61, R61, R2 ;  /* 0x000000023d3d7220 */ /* 0x000fe20000410000 */
[----:B------:R-:W-:Y:S01]  /*5000*/  F2FP.BF16.F32.PACK_AB R2, R65, R66 ;  /* 0x000000424102723e */ /* 0x000fe200000010ff */
[----:B------:R-:W-:Y:S01]  /*5010*/  FMUL.FTZ R59, R59, R0 ;  /* 0x000000003b3b7220 */ /* 0x000fe20000410000 */
[----:B------:R-:W-:Y:S03]  /*5020*/  F2FP.BF16.F32.PACK_AB R0, R63, R5 ;  /* 0x000000053f00723e */ /* 0x000fe600000010ff */
[----:B------:R-:W-:Y:S04]  /*5030*/  STS [R225+0x10400], R2 ;  /* 0x01040002e1007388 */ /* 0x000fe80000000800 */
[----:B------:R-:W-:Y:S04]  /*5040*/  STS [R223+0x10000], R9 ;  /* 0x01000009df007388 */ /* 0x000fe80000000800 */
[----:B------:R3:W-:Y:S01]  /*5050*/  STS [R223+0x10400], R0 ;  /* 0x01040000df007388 */ /* 0x0007e20000000800 */
[----:B--2---:R-:W-:Y:S03]  /*5060*/  F2FP.BF16.F32.PACK_AB R3, R59, R61 ;  /* 0x0000003d3b03723e */ /* 0x004fe600000010ff */
[----:B------:R-:W-:Y:S04]  /*5070*/  STS [R224+0x10000], R4 ;  /* 0x01000004e0007388 */ /* 0x000fe80000000800 */
[----:B------:R-:W-:Y:S01]  /*5080*/  STS [R224+0x10400], R3 ;  /* 0x01040003e0007388 */ /* 0x000fe20000000800 */
[----:B------:R-:W-:Y:S01]  /*5090*/  BAR.SYNC.DEFER_BLOCKING 0x0 ;  /* 0x0000000000007b1d */ /* 0x000fe20000010000 */
[----:B---3--:R-:W-:Y:S05]  /*50a0*/  LEA R0, R196, UR5, 0x1 ;  /* 0x00000005c4007c11 */ /* 0x008fea000f8e08ff */
[----:B------:R-:W-:Y:S04]  /*50b0*/  LDSM.16.MT88.4 R4, [R185+0x12000] ;  /* 0x01200000b904783b */ /* 0x000fe80000004200 */
[----:B------:R-:W2:Y:S04]  /*50c0*/  LDSM.16.MT88.4 R8, [R0+0x8000] ;  /* 0x008000000008783b */ /* 0x000ea80000004200 */
[----:B------:R-:W3:Y:S04]  /*50d0*/  LDSM.16.MT88.4 R12, [R186+0x12000] ;  /* 0x01200000ba0c783b */ /* 0x000ee80000004200 */
[----:B------:R-:W4:Y:S04]  /*50e0*/  LDSM.16.MT88.4 R16, [R0+0xa000] ;  /* 0x00a000000010783b */ /* 0x000f280000004200 */
[----:B------:R-:W-:Y:S04]  /*50f0*/  LDSM.16.MT88.4 R52, [R185+0x12800] ;  /* 0x01280000b934783b */ /* 0x000fe80000004200 */
[----:B------:R-:W5:Y:S04]  /*5100*/  LDSM.16.MT88.4 R56, [R0+0x8800] ;  /* 0x008800000038783b */ /* 0x000f680000004200 */
        /* <DEDUP_REMOVED lines=12> */
[----:B------:R-:W2:Y:S04]  /*51d0*/  LDSM.16.MT88.4 R4, [R185+0x13000] ;  /* 0x01300000b904783b */ /* 0x000ea80000004200 */
[----:B------:R-:W3:Y:S01]  /*51e0*/  LDSM.16.MT88.4 R16, [R0+0xb000] ;  /* 0x00b000000010783b */ /* 0x000ee20000004200 */
[-C--:B-----5:R-:W-:Y:S06]  /*51f0*/  HMMA.16816.F32.BF16 R20, R52, R56.reuse, R20 ;  /* 0x000000383414723c */ /* 0x0a0fec0000041814 */
[C---:B-1----:R-:W-:Y:S06]  /*5200*/  HMMA.16816.F32.BF16 R24, R60.reuse, R56, R24 ;  /* 0x000000383c18723c */ /* 0x042fec0000041818 */
        /* <DEDUP_REMOVED lines=9> */
[----:B------:R4:W5:Y:S01]  /*52a0*/  LDSM.16.MT88.4 R64, [R0+0xb800] ;  /* 0x00b800000040783b */ /* 0x0009620000004200 */
[-C--:B--2---:R-:W-:Y:S01]  /*52b0*/  HMMA.16816.F32.BF16 R20, R4, R8.reuse, R20 ;  /* 0x000000080414723c */ /* 0x084fe20000041814 */
[----:B------:R-:W-:Y:S05]  /*52c0*/  BAR.SYNC.DEFER_BLOCKING 0x0 ;  /* 0x0000000000007b1d */ /* 0x000fea0000010000 */
[C---:B------:R-:W-:Y:S06]  /*52d0*/  HMMA.16816.F32.BF16 R24, R12.reuse, R8, R24 ;  /* 0x000000080c18723c */ /* 0x040fec0000041818 */
[-C--:B------:R-:W-:Y:S06]  /*52e0*/  HMMA.16816.F32.BF16 R28, R12, R10.reuse, R28 ;  /* 0x0000000a0c1c723c */ /* 0x080fec000004181c */
[C---:B------:R-:W-:Y:S05]  /*52f0*/  HMMA.16816.F32.BF16 R32, R4.reuse, R10, R32 ;  /* 0x0000000a0420723c */ /* 0x040fea0000041820 */
[----:B----4-:R-:W-:Y:S01]  /*5300*/  IMAD R0, R100, UR6, RZ ;  /* 0x0000000664007c24 */ /* 0x010fe2000f8e02ff */
[-C--:B---3--:R-:W-:Y:S05]  /*5310*/  HMMA.16816.F32.BF16 R36, R4, R16.reuse, R36 ;  /* 0x000000100424723c */ /* 0x088fea0000041824 */
[----:B------:R-:W-:Y:S01]  /*5320*/  IMAD.U32 R0, R0, -0x40, RZ ;  /* 0xffffffc000007824 */ /* 0x000fe200078e00ff */
[C---:B------:R-:W-:Y:S05]  /*5330*/  HMMA.16816.F32.BF16 R40, R12.reuse, R16, R40 ;  /* 0x000000100c28723c */ /* 0x040fea0000041828 */
[C---:B------:R-:W-:Y:S01]  /*5340*/  LEA R200, P1, R0.reuse, R200, 0x2 ;  /* 0x000000c800c87211 */ /* 0x040fe200078210ff */
[-C--:B------:R-:W-:Y:S05]  /*5350*/  HMMA.16816.F32.BF16 R44, R12, R18.reuse, R44 ;  /* 0x000000120c2c723c */ /* 0x080fea000004182c */
[----:B------:R-:W-:Y:S01]  /*5360*/  LEA.HI.X.SX32 R201, R0, R201, 0x2, P1 ;  /* 0x000000c900c97211 */ /* 0x000fe200008f16ff */
[----:B------:R-:W-:Y:S06]  /*5370*/  HMMA.16816.F32.BF16 R48, R4, R18, R48 ;  /* 0x000000120430723c */ /* 0x000fec0000041830 */
[-C--:B-1----:R-:W-:Y:S06]  /*5380*/  HMMA.16816.F32.BF16 R20, R52, R56.reuse, R20 ;  /* 0x000000383414723c */ /* 0x082fec0000041814 */
[C---:B------:R-:W-:Y:S06]  /*5390*/  HMMA.16816.F32.BF16 R24, R60.reuse, R56, R24 ;  /* 0x000000383c18723c */ /* 0x040fec0000041818 */
[-C--:B------:R-:W-:Y:S06]  /*53a0*/  HMMA.16816.F32.BF16 R28, R60, R58.reuse, R28 ;  /* 0x0000003a3c1c723c */ /* 0x080fec000004181c */
[C---:B------:R-:W-:Y:S06]  /*53b0*/  HMMA.16816.F32.BF16 R32, R52.reuse, R58, R32 ;  /* 0x0000003a3420723c */ /* 0x040fec0000041820 */
[-C--:B-----5:R-:W-:Y:S06]  /*53c0*/  HMMA.16816.F32.BF16 R36, R52, R64.reuse, R36 ;  /* 0x000000403424723c */ /* 0x0a0fec0000041824 */
        /* <DEDUP_REMOVED lines=12> */
[C---:B-1----:R-:W-:Y:S05]  /*5490*/  IMAD.U32 R3, R8.reuse, -0x40, RZ ;  /* 0xffffffc008037824 */ /* 0x042fea00078e00ff */
[C---:B------:R-:W-:Y:S02]  /*54a0*/  LEA R2, P1, R3.reuse, R210, 0x1 ;  /* 0x000000d203027211 */ /* 0x040fe400078208ff */
[----:B------:R-:W-:Y:S02]  /*54b0*/  SHF.R.S32.HI R4, RZ, 0x1f, R3 ;  /* 0x0000001fff047819 */ /* 0x000fe40000011403 */
[C---:B------:R-:W-:Y:S02]  /*54c0*/  @!P2 LEA R0, P5, R8.reuse, R3, 0x5 ;  /* 0x000000030800a211 */ /* 0x040fe400078a28ff */
[----:B------:R-:W-:Y:S02]  /*54d0*/  LEA.HI.X.SX32 R3, R3, R211, 0x1, P1 ;  /* 0x000000d303037211 */ /* 0x000fe400008f0eff */
[C---:B--2---:R-:W-:Y:S03]  /*54e0*/  @!P2 LEA.HI.X R5, R8.reuse, R4, R5, 0x5, P5 ;  /* 0x000000040805a211 */ /* 0x044fe600028f2c05 */
[----:B------:R-:W-:Y:S01]  /*54f0*/  @!PT LDS RZ, [RZ] ;  /* 0x00000000fffff984 */ /* 0x000fe20000000800 */
[----:B------:R-:W-:Y:S01]  /*5500*/  @!PT LDS RZ, [RZ] ;  /* 0x00000000fffff984 */ /* 0x000fe20000000800 */
[----:B------:R-:W-:Y:S01]  /*5510*/  @!PT LDS RZ, [RZ] ;  /* 0x00000000fffff984 */ /* 0x000fe20000000800 */
[----:B------:R3:W-:Y:S01]  /*5520*/  @!P3 LDGSTS.E.BYPASS.LTC128B.128 [R203+0x8000], desc[UR16][R2.64] ;  /* 0x0800000002cbbfae */ /* 0x0007e2000b901d50 */
[----:B------:R-:W-:Y:S02]  /*5530*/  @!P3 LEA R6, P5, R8, R2, 0x6 ;  /* 0x000000020806b211 */ /* 0x000fe400078a30ff */
[----:B------:R-:W-:Y:S01]  /*5540*/  @!P2 LEA R4, P1, R0, R210, 0x1 ;  /* 0x000000d20004a211 */ /* 0x000fe200078208ff */
[----:B------:R3:W-:Y:S01]  /*5550*/  @P2 STS.128 [R203+0xa000], RZ ;  /* 0x00a000ffcb002388 */ /* 0x0007e20000000c00 */
[----:B------:R-:W-:Y:S01]  /*5560*/  IMAD.MOV.U32 R210, RZ, RZ, R2 ;  /* 0x000000ffffd27224 */ /* 0x000fe200078e0002 */
[----:B----4-:R-:W-:Y:S02]  /*5570*/  @!P3 LEA.HI.X R7, R8, R3, R7, 0x6, P5 ;  /* 0x000000030807b211 */ /* 0x010fe400028f3407 */
        /* <DEDUP_REMOVED lines=17> */
.L_x_756:
[----:B------:R-:W-:Y:S01]  /*5690*/  LEA R0, R196, UR5, 0x1 ;  /* 0x00000005c4007c11 */ /* 0x000fe2000f8e08ff */
[----:B------:R-:W-:Y:S01]  /*56a0*/  LDSM.16.M88.4 R64, [R194] ;  /* 0x00000000c240783b */ /* 0x000fe20000000200 */
[----:B---3--:R-:W-:Y:S03]  /*56b0*/  @P4 IADD3 R2, P1, R212, -0x100, RZ ;  /* 0xffffff00d4024810 */ /* 0x008fe60007f3e0ff */
[----:B------:R-:W1:Y:S02]  /*56c0*/  LDSM.16.MT88.4 R16, [R0+0xc000] ;  /* 0x00c000000010783b */ /* 0x000e640000004200 */
[----:B------:R-:W-:Y:S01]  /*56d0*/  @P4 IMAD.MOV.U32 R212, RZ, RZ, R2 ;  /* 0x000000ffffd44224 */ /* 0x000fe200078e0002 */
[CC--:B------:R-:W-:Y:S01]  /*56e0*/  LEA R2, P2, R207.reuse, R200.reuse, 0x2 ;  /* 0x000000c8cf027211 */ /* 0x0c0fe200078410ff */
[----:B------:R-:W2:Y:S03]  /*56f0*/  LDSM.16.M88.4 R60, [R194+0x1000] ;  /* 0x00100000c23c783b */ /* 0x000ea60000000200 */
[-C--:B------:R-:W-:Y:S01]  /*5700*/  LEA.HI.X.SX32 R3, R207, R201.reuse, 0x2, P2 ;  /* 0x000000c9cf037211 */ /* 0x080fe200010f16ff */
        /* <DEDUP_REMOVED lines=35> */
[CC--:B------:R-:W-:Y:S01]  /*5940*/  LEA R104, P2, R245.reuse, R200.reuse, 0x2 ;  /* 0x000000c8f5687211 */ /* 0x0c0fe200078410ff */
[----:B------:R-:W-:Y:S01]  /*5950*/  HMMA.16816.F32.BF16 R64, R100, R106, R64 ;  /* 0x0000006a6440723c */ /* 0x000fe20000041840 */
[----:B------:R3:W4:Y:S04]  /*5960*/  LDSM.16.MT88.4 R100, [R0+0xf800] ;  /* 0x00f800000064783b */ /* 0x0007280000004200 */
[-C--:B------:R-:W-:Y:S02]  /*5970*/  LEA.HI.X.SX32 R105, R245, R201.reuse, 0x2, P2 ;  /* 0x000000c9f5697211 */ /* 0x080fe400010f16ff */
[C---:B------:R-:W-:Y:S04]  /*5980*/  VIADD R106, R218.reuse, 0x20 ;  /* 0x00000020da6a7836 */ /* 0x040fe80000000000 */
[C---:B------:R-:W-:Y:S04]  /*5990*/  VIADD R107, R218.reuse, 0x20 ;  /* 0x00000020da6b7836 */ /* 0x040fe80000000000 */
[----:B------:R-:W-:Y:S01]  /*59a0*/  IMAD.IADD R107, R207, 0x1, R107 ;  /* 0x00000001cf6b7824 */ /* 0x000fe200078e026b */
[-C--:B-1----:R-:W-:Y:S05]  /*59b0*/  HMMA.16816.F32.BF16 R4, R172, R180.reuse, R4 ;  /* 0x000000b4ac04723c */ /* 0x082fea0000041804 */
[----:B---3--:R-:W-:Y:S06]  /*59c0*/  @P4 IADD3.X R0, R213, -0x1, RZ, P1, !PT ;  /* 0xffffffffd5004810 */ /* 0x008fec0000ffe4ff */
[----:B------:R-:W-:Y:S02]  /*59d0*/  @P4 IMAD.MOV.U32 R213, RZ, RZ, R0 ;  /* 0x000000ffffd54224 */ /* 0x000fe400078e0000 */
[----:B------:R-:W-:Y:S01]  /*59e0*/  VIADD R0, R218, 0x60 ;  /* 0x00000060da007836 */ /* 0x000fe20000000000 */
[C---:B--2---:R-:W-:Y:S04]  /*59f0*/  HMMA.16816.F32.BF16 R8, R176.reuse, R180, R8 ;  /* 0x000000b4b008723c */ /* 0x044fe80000041808 */
[----:B------:R-:W-:Y:S02]  /*5a00*/  IMAD.IADD R0, R207, 0x1, R0 ;  /* 0x00000001cf007824 */ /* 0x000fe400078e0200 */
[-C--:B------:R-:W-:Y:S06]  /*5a10*/  HMMA.16816.F32.BF16 R12, R176, R182.reuse, R12 ;  /* 0x000000b6b00c723c */ /* 0x080fec000004180c */
[C---:B------:R-:W-:Y:S06]  /*5a20*/  HMMA.16816.F32.BF16 R16, R172.reuse, R182, R16 ;  /* 0x000000b6ac10723c */ /* 0x040fec0000041810 */
[-C--:B----4-:R-:W-:Y:S06]  /*5a30*/  HMMA.16816.F32.BF16 R52, R172, R100.reuse, R52 ;  /* 0x00000064ac34723c */ /* 0x090fec0000041834 */
[C---:B------:R-:W-:Y:S06]  /*5a40*/  HMMA.16816.F32.BF16 R56, R176.reuse, R100, R56 ;  /* 0x00000064b038723c */ /* 0x040fec0000041838 */
[-C--:B------:R-:W-:Y:S05]  /*5a50*/  HMMA.16816.F32.BF16 R60, R176, R102.reuse, R60 ;  /* 0x00000066b03c723c */ /* 0x080fea000004183c */
[----:B------:R-:W-:Y:S01]  /*5a60*/  @P4 IMAD.WIDE R100, R226, 0x4, R212 ;  /* 0x00000004e2644825 */ /* 0x000fe200078e02d4 */
[----:B------:R-:W-:Y:S04]  /*5a70*/  HMMA.16816.F32.BF16 R64, R172, R102, R64 ;  /* 0x00000066ac40723c */ /* 0x000fe80000041840 */
[----:B------:R-:W5:Y:S04]  /*5a80*/  @P4 LDG.E R216, desc[UR16][R100.64] ;  /* 0x0000001064d84981 */ /* 0x000f68000c1e1900 */
[----:B------:R1:W5:Y:S04]  /*5a90*/  @P4 LDG.E R217, desc[UR16][R100.64+0x20] ;  /* 0x0000201064d94981 */ /* 0x000368000c1e1900 */
[----:B------:R2:W-:Y:S04]  /*5aa0*/  REDG.E.ADD.F32.FTZ.RN.STRONG.GPU desc[UR16][R200.64], R4 ;  /* 0x00000004c80079a6 */ /* 0x0005e8000c10f390 */
[----:B------:R3:W-:Y:S01]  /*5ab0*/  REDG.E.ADD.F32.FTZ.RN.STRONG.GPU desc[UR16][R2.64], R5 ;  /* 0x00000005020079a6 */ /* 0x0007e2000c10f390 */
[CC--:B-1----:R-:W-:Y:S04]  /*5ac0*/  LEA R100, P1, R218.reuse, R200.reuse, 0x2 ;  /* 0x000000c8da647211 */ /* 0x0c2fe800078210ff */
[-C--:B------:R-:W-:Y:S02]  /*5ad0*/  LEA.HI.X.SX32 R101, R218, R201.reuse, 0x2, P1 ;  /* 0x000000c9da657211 */ /* 0x080fe400008f16ff */
[-C--:B------:R-:W-:Y:S02]  /*5ae0*/  LEA R102, P1, R244, R200.reuse, 0x2 ;  /* 0x000000c8f4667211 */ /* 0x080fe400078210ff */
[-C--:B--2---:R-:W-:Y:S01]  /*5af0*/  LEA R4, P2, R242, R200.reuse, 0x2 ;  /* 0x000000c8f2047211 */ /* 0x084fe200078410ff */
[----:B------:R1:W-:Y:S01]  /*5b00*/  REDG.E.ADD.F32.FTZ.RN.STRONG.GPU desc[UR16][R100.64], R6 ;  /* 0x00000006640079a6 */ /* 0x0003e2000c10f390 */
[-C--:B------:R-:W-:Y:S02]  /*5b10*/  LEA.HI.X.SX32 R103, R244, R201.reuse, 0x2, P1 ;  /* 0x000000c9f4677211 */ /* 0x080fe400008f16ff */
[-C--:B---3--:R-:W-:Y:S01]  /*5b20*/  LEA.HI.X.SX32 R5, R242, R201.reuse, 0x2, P2 ;  /* 0x000000c9f2057211 */ /* 0x088fe200010f16ff */
[----:B------:R2:W-:Y:S04]  /*5b30*/  REDG.E.ADD.F32.FTZ.RN.STRONG.GPU desc[UR16][R104.64], R7 ;  /* 0x00000007680079a6 */ /* 0x0005e8000c10f390 */
[----:B------:R3:W-:Y:S01]  /*5b40*/  REDG.E.ADD.F32.FTZ.RN.STRONG.GPU desc[UR16][R102.64], R8 ;  /* 0x00000008660079a6 */ /* 0x0007e2000c10f390 */
[-C--:B-1----:R-:W-:Y:S02]  /*5b50*/  LEA R100, P3, R243, R200.reuse, 0x2 ;  /* 0x000000c8f3647211 */ /* 0x082fe400078610ff */
[-C--:B------:R-:W-:Y:S02]  /*5b60*/  LEA R6, P1, R241, R200.reuse, 0x2 ;  /* 0x000000c8f1067211 */ /* 0x080fe400078210ff */
[-C--:B------:R-:W-:Y:S02]  /*5b70*/  LEA.HI.X.SX32 R101, R243, R201.reuse, 0x2, P3 ;  /* 0x000000c9f3657211 */ /* 0x080fe400018f16ff */
[-C--:B--2---:R-:W-:Y:S02]  /*5b80*/  LEA.HI.X.SX32 R7, R241, R201.reuse, 0x2, P1 ;  /* 0x000000c9f1077211 */ /* 0x084fe400008f16ff */
[CC--:B---3--:R-:W-:Y:S01]  /*5b90*/  LEA R8, P3, R230.reuse, R200.reuse, 0x2 ;  /* 0x000000c8e6087211 */ /* 0x0c8fe200078610ff */
        /* <DEDUP_REMOVED lines=9> */
[C---:B------:R-:W-:Y:S01]  /*5c30*/  VIADD R106, R218.reuse, 0x40 ;  /* 0x00000040da6a7836 */ /* 0x040fe20000000000 */
[-C--:B---3--:R-:W-:Y:S02]  /*5c40*/  LEA R6, P2, R107, R200.reuse, 0x2 ;  /* 0x000000c86b067211 */ /* 0x088fe400078410ff */
[-C--:B------:R-:W-:Y:S01]  /*5c50*/  LEA R10, P1, R231, R200.reuse, 0x2 ;  /* 0x000000c8e70a7211 */ /* 0x080fe200078210ff */
        /* <DEDUP_REMOVED lines=51> */
[----:B------:R-:W-:Y:S02]  /*5f90*/  ISETP.GT.AND P3, PT, R204, RZ, PT ;  /* 0x000000ffcc00720c */ /* 0x000fe40003f64270 */
[CC--:B---3--:R-:W-:Y:S01]  /*5fa0*/  LEA R2, P1, R240.reuse, R200.reuse, 0x2 ;  /* 0x000000c8f0027211 */ /* 0x0c8fe200078210ff */
[----:B------:R-:W-:Y:S03]  /*5fb0*/  REDG.E.ADD.F32.FTZ.RN.STRONG.GPU desc[UR16][R10.64], R67 ;  /* 0x000000430a0079a6 */ /* 0x000fe6000c10f390 */
[-C--:B------:R-:W-:Y:S01]  /*5fc0*/  LEA.HI.X.SX32 R3, R240, R201.reuse, 0x2, P1 ;  /* 0x000000c9f0037211 */ /* 0x080fe200008f16ff */
[----:B------:R-:W-:Y:S01]  /*5fd0*/  REDG.E.ADD.F32.FTZ.RN.STRONG.GPU desc[UR16][R8.64], R60 ;  /* 0x0000003c080079a6 */ /* 0x000fe2000c10f390 */
[----:B------:R-:W-:Y:S01]  /*5fe0*/  ISETP.NE.U32.AND P1, PT, R0, 0x1, PT ;  /* 0x000000010000780c */ /* 0x000fe20003f25070 */
[C---:B------:R-:W-:Y:S02]  /*5ff0*/  VIADD R0, R184.reuse, 0xffffc000 ;  /* 0xffffc000b8007836 */ /* 0x040fe40000000000 */
[----:B------:R-:W-:Y:S04]  /*6000*/  REDG.E.ADD.F32.FTZ.RN.STRONG.GPU desc[UR16][R6.64], R61 ;  /* 0x0000003d060079a6 */ /* 0x000fe8000c10f390 */
[----:B------:R-:W-:Y:S04]  /*6010*/  LDSM.16.MT88.4 R8, [R184] ;  /* 0x00000000b808783b */ /* 0x000fe80000004200 */
        /* <DEDUP_REMOVED lines=10> */
[----:B-1----:R-:W-:Y:S04]  /*60c0*/  VIADD R2, R204, 0xffffffff ;  /* 0xffffffffcc027836 */ /* 0x002fe80000000000 */
        /* <DEDUP_REMOVED lines=46> */
[----:B------:R-:W-:Y:S02]  /*63b0*/  ULDC UR6, c[0x0][0x38c] ;  /* 0x0000e30000067ab9 */ /* 0x000fe40000000800 */
        /* <DEDUP_REMOVED lines=120> */
[----:B------:R2:W-:Y:S04]  /*6b40*/  STS [R107+0x4400], R32 ;  /* 0x004400206b007388 */ /* 0x0005e80000000800 */
[----:B------:R-:W-:Y:S04]  /*6b50*/  STS [R106+0x4000], R29 ;  /* 0x0040001d6a007388 */ /* 0x000fe80000000800 */
        /* <DEDUP_REMOVED lines=18> */
[----:B------:R-:W-:-:S02]  /*6c80*/  @P0 MOV R10, R6 ;  /* 0x00000006000a0202 */ /* 0x000fc40000000f00 */
[----:B--2---:R-:W-:Y:S01]  /*6c90*/  @P0 IADD3 R32, R5, R0, RZ ;  /* 0x0000000005200210 */ /* 0x004fe20007ffe0ff */
[----:B------:R3:W-:Y:S01]  /*6ca0*/  STS [R107+0x7400], R21 ;  /* 0x007400156b007388 */ /* 0x0007e20000000800 */
[----:B------:R-:W-:Y:S02]  /*6cb0*/  @P0 MOV R27, R4 ;  /* 0x00000004001b0202 */ /* 0x000fe40000000f00 */
[----:B------:R-:W-:Y:S01]  /*6cc0*/  LEA R0, R105, UR5, 0x1 ;  /* 0x0000000569007c11 */ /* 0x000fe2000f8e08ff */
[----:B------:R3:W-:Y:S01]  /*6cd0*/  STS [R106+0x7000], R18 ;  /* 0x007000126a007388 */ /* 0x0007e20000000800 */
[----:B----4-:R-:W-:-:S03]  /*6ce0*/  SHF.R.S32.HI R12, RZ, 0x1f, R104 ;  /* 0x0000001fff0c7819 */ /* 0x010fc60000011468 */
        /* <DEDUP_REMOVED lines=14> */
.L_x_758:
        /* <DEDUP_REMOVED lines=13> */
.L_x_759:
[----:B------:R-:W-:Y:S01]  /*6ea0*/  BAR.SYNC.DEFER_BLOCKING 0x0 ;  /* 0x0000000000007b1d */ /* 0x000fe20000010000 */
[----:B------:R-:W-:Y:S01]  /*6eb0*/  IMAD.SHL.U32 R12, R248, 0x40, RZ ;  /* 0x00000040f80c7824 */ /* 0x000fe200078e00ff */
[----:B------:R-:W-:Y:S02]  /*6ec0*/  SHF.R.S32.HI R5, RZ, 0x1f, R214 ;  /* 0x0000001fff057819 */ /* 0x000fe400000114d6 */
[----:B------:R-:W-:Y:S02]  /*6ed0*/  MOV R4, R214 ;  /* 0x000000d600047202 */ /* 0x000fe40000000f00 */
[----:B------:R-:W-:Y:S01]  /*6ee0*/  SHF.R.S32.HI R26, RZ, 0x1f, R12 ;  /* 0x0000001fff1a7819 */ /* 0x000fe2000001140c */
[----:B------:R-:W-:Y:S01]  /*6ef0*/  ULDC.64 UR6, c[0x0][0x468] ;  /* 0x00011a0000067ab9 */ /* 0x000fe20000000a00 */
[----:B------:R-:W1:Y:S01]  /*6f00*/  S2R R35, SR_CTAID.Z ;  /* 0x0000000000237919 */ /* 0x000e620000002700 */
[----:B------:R-:W-:Y:S01]  /*6f10*/  IMAD.WIDE.U32 R6, R12, R2, R4 ;  /* 0x000000020c067225 */ /* 0x000fe200078e0004 */
[----:B------:R-:W-:Y:S01]  /*6f20*/  BSSY B0, `(.L_x_760) ;  /* 0x0000026000007945 */ /* 0x000fe20003800000 */
[----:B------:R-:W-:-:S02]  /*6f30*/  SHF.R.S32.HI R33, RZ, 0x1f, R249 ;  /* 0x0000001fff217819 */ /* 0x000fc400000114f9 */
[----:B------:R-:W-:Y:S01]  /*6f40*/  IMAD R8, R26, R2, RZ ;  /* 0x000000021a087224 */ /* 0x000fe200078e02ff */
[----:B------:R-:W-:Y:S01]  /*6f50*/  IADD3 R6, P0, R10, R6, RZ ;  /* 0x000000060a067210 */ /* 0x000fe20007f1e0ff */
[----:B------:R-:W-:Y:S01]  /*6f60*/  VIADD R10, R249, 0x20 ;  /* 0x00000020f90a7836 */ /* 0x000fe20000000000 */
[----:B------:R-:W-:Y:S01]  /*6f70*/  IADD3 R24, R214, 0x40, RZ ;  /* 0x00000040d6187810 */ /* 0x000fe20007ffe0ff */
[----:B------:R-:W-:Y:S02]  /*6f80*/  IMAD R9, R12, R3, R8 ;  /* 0x000000030c097224 */ /* 0x000fe400078e0208 */
[----:B------:R-:W-:-:S03]  /*6f90*/  IMAD R8, R248, -0x40, R205 ;  /* 0xffffffc0f8087824 */ /* 0x000fc600078e02cd */
[----:B------:R-:W-:Y:S01]  /*6fa0*/  IADD3.X R7, R11, R7, R9, P0, !PT ;  /* 0x000000070b077210 */ /* 0x000fe200007fe409 */
[----:B------:R2:W4:Y:S01]  /*6fb0*/  LDS.128 R28, [R0+0xd000] ;  /* 0x00d00000001c7984 */ /* 0x0005220000000c00 */
[-C--:B------:R-:W-:Y:S02]  /*6fc0*/  ISETP.GE.AND P3, PT, R249, R8.reuse, PT ;  /* 0x00000008f900720c */ /* 0x080fe40003f66270 */
[----:B------:R-:W-:Y:S01]  /*6fd0*/  ISETP.GE.AND P2, PT, R10, R8, PT ;  /* 0x000000080a00720c */ /* 0x000fe20003f46270 */
[----:B------:R2:W2:Y:S04]  /*6fe0*/  LDS.128 R40, [R0+0x10000] ;  /* 0x0100000000287984 */ /* 0x0004a80000000c00 */
[----:B------:R2:W2:Y:S04]  /*6ff0*/  LDS.128 R48, [R0+0x11000] ;  /* 0x0110000000307984 */ /* 0x0004a80000000c00 */
[----:B------:R2:W2:Y:S04]  /*7000*/  LDS.128 R36, [R0+0x12000] ;  /* 0x0120000000247984 */ /* 0x0004a80000000c00 */
[----:B------:R2:W2:Y:S01]  /*7010*/  LDS.128 R44, [R0+0x13000] ;  /* 0x01300000002c7984 */ /* 0x0004a20000000c00 */
[----:B-1----:R-:W-:Y:S01]  /*7020*/  SHF.R.S32.HI R34, RZ, 0x1f, R35 ;  /* 0x0000001fff227819 */ /* 0x002fe20000011423 */
[----:B------:R-:W-:-:S04]  /*7030*/  IMAD.WIDE.U32 R6, R35, UR6, R6 ;  /* 0x0000000623067c25 */ /* 0x000fc8000f8e0006 */
[----:B------:R-:W-:-:S04]  /*7040*/  IMAD R9, R34, UR6, RZ ;  /* 0x0000000622097c24 */ /* 0x000fc8000f8e02ff */
[----:B------:R-:W-:-:S04]  /*7050*/  IMAD R8, R35, UR7, R9 ;  /* 0x0000000723087c24 */ /* 0x000fc8000f8e0209 */
[----:B------:R-:W-:Y:S01]  /*7060*/  IMAD.IADD R13, R7, 0x1, R8 ;  /* 0x00000001070d7824 */ /* 0x000fe200078e0208 */
[----:B------:R-:W-:Y:S06]  /*7070*/  @P3 BRA `(.L_x_761) ;  /* 0x0000000000403947 */ /* 0x000fec0003800000 */
[----:B------:R-:W-:Y:S01]  /*7080*/  ULDC UR4, c[0x0][0x2d0] ;  /* 0x0000b40000047ab9 */ /* 0x000fe20000000800 */
[----:B---3--:R-:W1:Y:S01]  /*7090*/  LDS.128 R20, [R0+0xe000] ;  /* 0x00e0000000147984 */ /* 0x008e620000000c00 */
        /* <DEDUP_REMOVED lines=14> */
.L_x_761:
[----:B------:R-:W-:Y:S05]  /*7180*/  BSYNC B0 ;  /* 0x0000000000007941 */ /* 0x000fea0003800000 */
.L_x_760:
        /* <DEDUP_REMOVED lines=16> */
[----:B----4-:R1:W-:Y:S04]  /*7290*/  @!P1 STG.E.128 desc[UR16][R2.64], R28 ;  /* 0x0000001c02009986 */ /* 0x0103e8000c101d10 */
[----:B------:R1:W-:Y:S02]  /*72a0*/  @!P0 STG.E.128 desc[UR16][R2.64+0x80], R8 ;  /* 0x0000800802008986 */ /* 0x0003e4000c101d10 */
.L_x_763:
[----:B------:R-:W-:Y:S05]  /*72b0*/  BSYNC B0 ;  /* 0x0000000000007941 */ /* 0x000fea0003800000 */
.L_x_762:
        /* <DEDUP_REMOVED lines=24> */
[----:B------:R1:W-:Y:S04]  /*7440*/  @!P1 STG.E.128 desc[UR16][R4.64], R40 ;  /* 0x0000002804009986 */ /* 0x0003e8000c101d10 */
[----:B------:R1:W-:Y:S02]  /*7450*/  @!P0 STG.E.128 desc[UR16][R4.64+0x80], R36 ;  /* 0x0000802404008986 */ /* 0x0003e4000c101d10 */
.L_x_765:
[----:B------:R-:W-:Y:S05]  /*7460*/  BSYNC B0 ;  /* 0x0000000000007941 */ /* 0x000fea0003800000 */
.L_x_764:
        /* <DEDUP_REMOVED lines=18> */
.L_x_736:
[----:B------:R-:W2:Y:S01]  /*7590*/  LDL.LU R2, [R1+0xc] ;  /* 0x00000c0001027983 */ /* 0x000ea20000300800 */
[----:B------:R-:W-:Y:S01]  /*75a0*/  IMAD.SHL.U32 R14, R248, 0x40, RZ ;  /* 0x00000040f80e7824 */ /* 0x000fe200078e00ff */
[----:B------:R-:W1:Y:S04]  /*75b0*/  S2R R11, SR_CTAID.Y ;  /* 0x00000000000b7919 */ /* 0x000e680000002600 */
[----:B------:R-:W-:Y:S02]  /*75c0*/  SHF.R.S32.HI R17, RZ, 0x1f, R14 ;  /* 0x0000001fff117819 */ /* 0x000fe4000001140e */
[----:B-1----:R-:W-:Y:S02]  /*75d0*/  SHF.R.S32.HI R10, RZ, 0x1f, R11 ;  /* 0x0000001fff0a7819 */ /* 0x002fe4000001140b */
        /* <DEDUP_REMOVED lines=26> */
.L_x_767:
        /* <DEDUP_REMOVED lines=13> */
.L_x_768:
        /* <DEDUP_REMOVED lines=9> */
[----:B------:R-:W-:Y:S01]  /*78e0*/  IMAD R0, R248, -0x40, R205 ;  /* 0xffffffc0f8007824 */ /* 0x000fe200078e02cd */
[----:B------:R-:W-:-:S02]  /*78f0*/  IADD3 R11, R214, 0x40, RZ ;  /* 0x00000040d60b7810 */ /* 0x000fc40007ffe0ff */
        /* <DEDUP_REMOVED lines=23> */
.L_x_770:
[----:B------:R-:W-:Y:S05]  /*7a70*/  BSYNC B0 ;  /* 0x0000000000007941 */ /* 0x000fea0003800000 */
.L_x_769:
        /* <DEDUP_REMOVED lines=18> */
.L_x_772:
[----:B------:R-:W-:Y:S05]  /*7ba0*/  BSYNC B0 ;  /* 0x0000000000007941 */ /* 0x000fea0003800000 */
.L_x_771:
        /* <DEDUP_REMOVED lines=26> */
.L_x_774:
[----:B------:R-:W-:Y:S05]  /*7d50*/  BSYNC B0 ;  /* 0x0000000000007941 */ /* 0x000fea0003800000 */
.L_x_773:
        /* <DEDUP_REMOVED lines=17> */
.L_x_766:
[----:B------:R-:W-:Y:S05]  /*7e70*/  BSYNC B1 ;  /* 0x0000000000017941 */ /* 0x000fea0003800000 */
.L_x_731:
[----:B------:R-:W4:Y:S02]  /*7e80*/  LDC R0, c[0x0][0xc] ;  /* 0x00000300ff007b82 */ /* 0x000f240000000800 */
[----:B----4-:R-:W-:-:S04]  /*7e90*/  IADD3 R248, R0, R248, RZ ;  /* 0x000000f800f87210 */ /* 0x010fc80007ffe0ff */
[----:B------:R-:W-:-:S13]  /*7ea0*/  ISETP.GE.AND P0, PT, R248, UR14, PT ;  /* 0x0000000ef8007c0c */ /* 0x000fda000bf06270 */
[----:B------:R-:W-:Y:S05]  /*7eb0*/  @P0 BRA `(.L_x_775) ;  /* 0x0000000000040947 */ /* 0x000fea0003800000 */
[----:B------:R-:W-:Y:S05]  /*7ec0*/  BRA `(.L_x_776) ;  /* 0xffffff88007c7947 */ /* 0x000fea000383ffff */
.L_x_775:
[----:B------:R-:W-:Y:S05]  /*7ed0*/  EXIT ;  /* 0x000000000000794d */ /* 0x000fea0003800000 */
.L_x_777:
        /* <DEDUP_REMOVED lines=10> */
.L_x_2067:


//--------------------- .text._ZN5flash44flash_bwd_dq_dk_dv_loop_seqk_parallel_kernelI23Flash_bwd_kernel_traitsILi128ELi64ELi64ELi8ELi4ELi2ELi2ELb1ELb0EN7cutlass10bfloat16_tE19Flash_kernel_traitsILi128ELi64ELi64ELi8ES3_EELb0ELb0ELb0ELb0ELb0ELb0ELb1EEEvNS_16Flash_bwd_paramsE --------------------------
	.section	.text._ZN5flash44flash_bwd_dq_dk_dv_loop_seqk_parallel_kernelI23Flash_bwd_kernel_traitsILi128ELi64ELi64ELi8ELi4ELi2ELi2ELb1ELb0EN7cutlass10bfloat16_tE19Flash_kernel_traitsILi128ELi64ELi64ELi8ES3_EELb0ELb0ELb0ELb0ELb0ELb0ELb1EEEvNS_16Flash_bwd_paramsE,"ax",@progbits
	.align	128
        .global         _ZN5flash44flash_bwd_dq_dk_dv_loop_seqk_parallel_kernelI23Flash_bwd_kernel_traitsILi128ELi64ELi64ELi8ELi4ELi2ELi2ELb1ELb0EN7cutlass10bfloat16_tE19Flash_kernel_traitsILi128ELi64ELi64ELi8ES3_EELb0ELb0ELb0ELb0ELb0ELb0ELb1EEEvNS_16Flash_bwd_paramsE
        .type           _ZN5flash44flash_bwd_dq_dk_dv_loop_seqk_parallel_kernelI23Flash_bwd_kernel_traitsILi128ELi64ELi64ELi8ELi4ELi2ELi2ELb1ELb0EN7cutlass10bfloat16_tE19Flash_kernel_traitsILi128ELi64ELi64ELi8ES3_EELb0ELb0ELb0ELb0ELb0ELb0ELb1EEEvNS_16Flash_bwd_paramsE,@function
        .size           _ZN5flash44flash_bwd_dq_dk_dv_loop_seqk_parallel_kernelI23Flash_bwd_kernel_traitsILi128ELi64ELi64ELi8ELi4ELi2ELi2ELb1ELb0EN7cutlass10bfloat16_tE19Flash_kernel_traitsILi128ELi64ELi64ELi8ES3_EELb0ELb0ELb0ELb0ELb0ELb0ELb1EEEvNS_16Flash_bwd_paramsE,(.L_x_2068 - _ZN5flash44flash_bwd_dq_dk_dv_loop_seqk_parallel_kernelI23Flash_bwd_kernel_traitsILi128ELi64ELi64ELi8ELi4ELi2ELi2ELb1ELb0EN7cutlass10bfloat16_tE19Flash_kernel_traitsILi128ELi64ELi64ELi8ES3_EELb0ELb0ELb0ELb0ELb0ELb0ELb1EEEvNS_16Flash_bwd_paramsE)
        .other          _ZN5flash44flash_bwd_dq_dk_dv_loop_seqk_parallel_kernelI23Flash_bwd_kernel_traitsILi128ELi64ELi64ELi8ELi4ELi2ELi2ELb1ELb0EN7cutlass10bfloat16_tE19Flash_kernel_traitsILi128ELi64ELi64ELi8ES3_EELb0ELb0ELb0ELb0ELb0ELb0ELb1EEEvNS_16Flash_bwd_paramsE,@"STO_CUDA_ENTRY STV_DEFAULT"
_ZN5flash44flash_bwd_dq_dk_dv_loop_seqk_parallel_kernelI23Flash_bwd_kernel_traitsILi128ELi64ELi64ELi8ELi4ELi2ELi2ELb1ELb0EN7cutlass10bfloat16_tE19Flash_kernel_traitsILi128ELi64ELi64ELi8ES3_EELb0ELb0ELb0ELb0ELb0ELb0ELb1EEEvNS_16Flash_bwd_paramsE:
.text._ZN5flash44flash_bwd_dq_dk_dv_loop_seqk_parallel_kernelI23Flash_bwd_kernel_traitsILi128ELi64ELi64ELi8ELi4ELi2ELi2ELb1ELb0EN7cutlass10bfloat16_tE19Flash_kernel_traitsILi128ELi64ELi64ELi8ES3_EELb0ELb0ELb0ELb0ELb0ELb0ELb1EEEvNS_16Flash_bwd_paramsE:
[----:B------:R-:W-:Y:S01]  /*0000*/  LDC R1, c[0x0][0x28] ;  /* 0x00000a00ff017b82 */ /* 0x000fe20000000800 */
[----:B------:R-:W1:Y:S01]  /*0010*/  S2R R224, SR_CTAID.X ;  /* 0x0000000000e07919 */ /* 0x000e620000002500 */
[----:B------:R-:W-:Y:S02]  /*0020*/  ULDC UR5, c[0x0][0x2c8] ;  /* 0x0000b20000057ab9 */ /* 0x000fe40000000800 */
[----:B------:R-:W-:-:S04]  /*0030*/  UIADD3 UR5, UR5, 0x3f, URZ ;  /* 0x0000003f05057890 */ /* 0x000fc8000fffe03f */
[----:B------:R-:W-:-:S04]  /*0040*/  USHF.R.S32.HI UR4, URZ, 0x1f, UR5 ;  /* 0x0000001f3f047899 */ /* 0x000fc80008011405 */
[----:B------:R-:W-:-:S04]  /*0050*/  ULEA.HI UR4, UR4, UR5, URZ, 0x6 ;  /* 0x0000000504047291 */ /* 0x000fc8000f8f303f */
[----:B------:R-:W-:-:S06]  /*0060*/  USHF.R.S32.HI UR8, URZ, 0x6, UR4 ;  /* 0x000000063f087899 */ /* 0x000fcc0008011404 */
[----:B-1----:R-:W-:-:S13]  /*0070*/  ISETP.GE.AND P0, PT, R224, UR8, PT ;  /* 0x00000008e0007c0c */ /* 0x002fda000bf06270 */
[----:B------:R-:W-:Y:S05]  /*0080*/  @P0 EXIT ;  /* 0x000000000000094d */ /* 0x000fea0003800000 */
[----:B------:R-:W1:Y:S01]  /*0090*/  S2R R6, SR_TID.X ;  /* 0x0000000000067919 */ /* 0x000e620000002100 */
[----:B------:R-:W2:Y:S01]  /*00a0*/  S2UR UR5, SR_CgaCtaId ;  /* 0x00000000000579c3 */ /* 0x000ea20000008800 */
[----:B------:R-:W-:Y:S01]  /*00b0*/  UMOV UR4, 0x400 ;  /* 0x0000040000047882 */ /* 0x000fe20000000000 */
[----:B------:R-:W-:Y:S01]  /*00c0*/  IMAD.MOV.U32 R231, RZ, RZ, -0x10 ;  /* 0xfffffff0ffe77424 */ /* 0x000fe200078e00ff */
[----:B------:R-:W3:Y:S01]  /*00d0*/  S2R R222, SR_CTAID.Y ;  /* 0x0000000000de7919 */ /* 0x000ee20000002600 */
[----:B------:R-:W-:Y:S01]  /*00e0*/  ULDC.64 UR38, c[0x0][0x208] ;  /* 0x0000820000267ab9 */ /* 0x000fe20000000a00 */
[----:B------:R-:W4:Y:S01]  /*00f0*/  S2R R221, SR_CTAID.Z ;  /* 0x0000000000dd7919 */ /* 0x000f220000002700 */
        /* <DEDUP_REMOVED lines=10> */
[-C--:B------:R-:W-:Y:S02]  /*01a0*/  LEA.HI R11, R17, R6.reuse, RZ, 0x4 ;  /* 0x00000006110b7211 */ /* 0x080fe400078f20ff */
[----:B------:R-:W-:Y:S02]  /*01b0*/  SHF.R.S32.HI R214, RZ, 0x3, R19 ;  /* 0x00000003ffd67819 */ /* 0x000fe40000011413 */
[----:B------:R-:W-:Y:S02]  /*01c0*/  LOP3.LUT R13, R19, 0xfffffff8, RZ, 0xc0, !PT ;  /* 0xfffffff8130d7812 */ /* 0x000fe400078ec0ff */
[----:B------:R-:W-:Y:S01]  /*01d0*/  LOP3.LUT R212, R212, 0xfffffffc, RZ, 0xc0, !PT ;  /* 0xfffffffcd4d47812 */ /* 0x000fe200078ec0ff */
[----:B------:R-:W-:Y:S01]  /*01e0*/  IMAD.SHL.U32 R5, R214, 0x40, RZ ;  /* 0x00000040d6057824 */ /* 0x000fe200078e00ff */
[----:B------:R-:W-:Y:S01]  /*01f0*/  LOP3.LUT R2, R2, 0xfffffffe, RZ, 0xc0, !PT ;  /* 0xfffffffe02027812 */ /* 0x000fe200078ec0ff */
[----:B------:R-:W-:Y:S01]  /*0200*/  IMAD.IADD R14, R6, 0x1, -R13 ;  /* 0x00000001060e7824 */ /* 0x000fe200078e0a0d */
[----:B------:R-:W-:Y:S01]  /*0210*/  SHF.R.S32.HI R4, RZ, 0x4, R11 ;  /* 0x00000004ff047819 */ /* 0x000fe2000001140b */
[----:B------:R-:W-:Y:S01]  /*0220*/  IMAD.IADD R212, R3, 0x1, -R212 ;  /* 0x0000000103d47824 */ /* 0x000fe200078e0ad4 */
[----:B------:R-:W-:Y:S01]  /*0230*/  LEA.HI R9, R17, R6, RZ, 0x2 ;  /* 0x0000000611097211 */ /* 0x000fe200078f10ff */
[----:B------:R-:W-:Y:S01]  /*0240*/  IMAD.IADD R2, R3, 0x1, -R2 ;  /* 0x0000000103027824 */ /* 0x000fe200078e0a02 */
[----:B------:R-:W-:Y:S01]  /*0250*/  LEA.HI R3, R11, R4, RZ, 0x1 ;  /* 0x000000040b037211 */ /* 0x000fe200078f08ff */
[----:B------:R-:W-:Y:S01]  /*0260*/  IMAD.SHL.U32 R216, R14, 0x8, RZ ;  /* 0x000000080ed87824 */ /* 0x000fe200078e00ff */
[----:B------:R-:W-:-:S02]  /*0270*/  SHF.R.S32.HI R0, RZ, 0x2, R9 ;  /* 0x00000002ff007819 */ /* 0x000fc40000011409 */
[----:B------:R-:W-:Y:S01]  /*0280*/  SHF.R.S32.HI R7, RZ, 0x1f, R9 ;  /* 0x0000001fff077819 */ /* 0x000fe20000011409 */
[----:B------:R-:W-:Y:S01]  /*0290*/  VIADD R223, R216, 0x40 ;  /* 0x00000040d8df7836 */ /* 0x000fe20000000000 */
[----:B------:R-:W-:Y:S02]  /*02a0*/  LOP3.LUT R11, R11, 0xfffffff0, RZ, 0xc0, !PT ;  /* 0xfffffff00b0b7812 */ /* 0x000fe400078ec0ff */
[----:B------:R-:W-:Y:S02]  /*02b0*/  LOP3.LUT R5, R5, 0x1c0, RZ, 0xc0, !PT ;  /* 0x000001c005057812 */ /* 0x000fe400078ec0ff */
[----:B------:R-:W-:Y:S01]  /*02c0*/  LEA.HI R7, R7, R0, RZ, 0x3 ;  /* 0x0000000007077211 */ /* 0x000fe200078f18ff */
[----:B------:R-:W-:Y:S01]  /*02d0*/  IMAD.IADD R12, R6, 0x1, -R11 ;  /* 0x00000001060c7824 */ /* 0x000fe200078e0a0b */
[----:B------:R-:W-:Y:S02]  /*02e0*/  LOP3.LUT P4, RZ, R14, 0x2, RZ, 0xc0, !PT ;  /* 0x000000020eff7812 */ /* 0x000fe4000788c0ff */
[----:B------:R-:W-:-:S02]  /*02f0*/  LOP3.LUT R11, R5, 0x38, R216, 0xf8, !PT ;  /* 0x00000038050b7812 */ /* 0x000fc400078ef8d8 */
[----:B------:R-:W-:Y:S02]  /*0300*/  SHF.R.U32.HI R220, RZ, 0x3, R5 ;  /* 0x00000003ffdc7819 */ /* 0x000fe40000011605 */
[C---:B------:R-:W-:Y:S01]  /*0310*/  LOP3.LUT P3, RZ, R14.reuse, 0x4, RZ, 0xc0, !PT ;  /* 0x000000040eff7812 */ /* 0x040fe2000786c0ff */
[----:B------:R-:W-:Y:S01]  /*0320*/  IMAD.SHL.U32 R14, R14, 0x40, RZ ;  /* 0x000000400e0e7824 */ /* 0x000fe200078e00ff */
[----:B------:R-:W-:Y:S02]  /*0330*/  LOP3.LUT R7, R7, 0xfffffff8, RZ, 0xc0, !PT ;  /* 0xfffffff807077812 */ /* 0x000fe400078ec0ff */
[----:B------:R-:W-:Y:S01]  /*0340*/  LOP3.LUT R220, R11, R220, RZ, 0x3c, !PT ;  /* 0x000000dc0bdc7212 */ /* 0x000fe200078e3cff */
[----:B------:R-:W-:Y:S01]  /*0350*/  IMAD.SHL.U32 R11, R2, 0x10, RZ ;  /* 0x00000010020b7824 */ /* 0x000fe200078e00ff */
[----:B------:R-:W-:Y:S01]  /*0360*/  LOP3.LUT R3, R3, 0xfffffffe, RZ, 0xc0, !PT ;  /* 0xfffffffe03037812 */ /* 0x000fe200078ec0ff */
[----:B------:R-:W-:Y:S01]  /*0370*/  IMAD.IADD R7, R0, 0x1, -R7 ;  /* 0x0000000100077824 */ /* 0x000fe200078e0a07 */
[----:B------:R-:W-:-:S02]  /*0380*/  LOP3.LUT R14, R14, 0x1c0, RZ, 0xc0, !PT ;  /* 0x000001c00e0e7812 */ /* 0x000fc400078ec0ff */
[----:B------:R-:W-:Y:S01]  /*0390*/  LEA.HI R8, R17, R6, RZ, 0x7 ;  /* 0x0000000611087211 */ /* 0x000fe200078f38ff */
[----:B------:R-:W-:Y:S01]  /*03a0*/  IMAD.IADD R3, R4, 0x1, -R3 ;  /* 0x0000000104037824 */ /* 0x000fe200078e0a03 */
[C---:B------:R-:W-:Y:S02]  /*03b0*/  LOP3.LUT R206, R14.reuse, 0x10, R11, 0xf8, !PT ;  /* 0x000000100ece7812 */ /* 0x040fe400078ef80b */
[----:B------:R-:W-:Y:S01]  /*03c0*/  LOP3.LUT R11, R7, 0x1, RZ, 0xc0, !PT ;  /* 0x00000001070b7812 */ /* 0x000fe200078ec0ff */
[C---:B------:R-:W-:Y:S01]  /*03d0*/  IMAD.SHL.U32 R15, R3.reuse, 0x200, RZ ;  /* 0x00000200030f7824 */ /* 0x040fe200078e00ff */
[----:B------:R-:W-:Y:S01]  /*03e0*/  SHF.R.S32.HI R5, RZ, 0x1f, R12 ;  /* 0x0000001fff057819 */ /* 0x000fe2000001140c */
[----:B------:R-:W-:Y:S01]  /*03f0*/  IMAD.SHL.U32 R210, R3, 0x20, RZ ;  /* 0x0000002003d27824 */ /* 0x000fe200078e00ff */
[----:B------:R-:W-:Y:S02]  /*0400*/  SHF.R.S32.HI R8, RZ, 0x7, R8 ;  /* 0x00000007ff087819 */ /* 0x000fe40000011408 */
[----:B------:R-:W-:-:S02]  /*0410*/  LOP3.LUT R0, R14, 0x8, R19, 0xf8, !PT ;  /* 0x000000080e007812 */ /* 0x000fc400078ef813 */
[----:B------:R-:W-:Y:S02]  /*0420*/  SHF.R.U32.HI R13, RZ, 0x3, R14 ;  /* 0x00000003ff0d7819 */ /* 0x000fe4000001160e */
[----:B------:R-:W-:Y:S02]  /*0430*/  ISETP.NE.U32.AND P0, PT, R11, 0x1, PT ;  /* 0x000000010b00780c */ /* 0x000fe40003f05070 */
[----:B------:R-:W-:Y:S02]  /*0440*/  LEA.HI R11, R17, R6, RZ, 0x6 ;  /* 0x00000006110b7211 */ /* 0x000fe400078f30ff */
[----:B------:R-:W-:Y:S02]  /*0450*/  LEA.HI R4, R5, R12, RZ, 0x3 ;  /* 0x0000000c05047211 */ /* 0x000fe400078f18ff */
[----:B------:R-:W-:Y:S01]  /*0460*/  LOP3.LUT R211, R0, R13, RZ, 0x3c, !PT ;  /* 0x0000000d00d37212 */ /* 0x000fe200078e3cff */
[----:B------:R-:W-:Y:S01]  /*0470*/  IMAD R0, R8, 0x800, R15 ;  /* 0x0000080008007824 */ /* 0x000fe200078e020f */
[----:B------:R-:W-:-:S02]  /*0480*/  LOP3.LUT R9, R9, 0x7ffffffc, RZ, 0xc0, !PT ;  /* 0x7ffffffc09097812 */ /* 0x000fc400078ec0ff */
[----:B------:R-:W-:Y:S01]  /*0490*/  SHF.R.S32.HI R11, RZ, 0x6, R11 ;  /* 0x00000006ff0b7819 */ /* 0x000fe2000001140b */
[----:B------:R-:W-:Y:S01]  /*04a0*/  IMAD.IADD R211, R0, 0x1, R211 ;  /* 0x0000000100d37824 */ /* 0x000fe200078e02d3 */
[----:B------:R-:W-:Y:S01]  /*04b0*/  LOP3.LUT R5, R4, 0xfffffff8, RZ, 0xc0, !PT ;  /* 0xfffffff804057812 */ /* 0x000fe200078ec0ff */
[----:B------:R-:W-:Y:S01]  /*04c0*/  IMAD.IADD R0, R6, 0x1, -R9 ;  /* 0x0000000106007824 */ /* 0x000fe200078e0a09 */
[----:B------:R-:W-:Y:S01]  /*04d0*/  LOP3.LUT R219, R10, 0xffffffe0, RZ, 0xc0, !PT ;  /* 0xffffffe00adb7812 */ /* 0x000fe200078ec0ff */
[----:B------:R-:W-:Y:S01]  /*04e0*/  IMAD.SHL.U32 R225, R11, 0x8, RZ ;  /* 0x000000080be17824 */ /* 0x000fe200078e00ff */
[C---:B------:R-:W-:Y:S01]  /*04f0*/  R2P PR, R7.reuse, 0x6 ;  /* 0x0000000607007804 */ /* 0x040fe20000000000 */
[----:B------:R-:W-:Y:S01]  /*0500*/  IMAD.SHL.U32 R7, R7, 0x40, RZ ;  /* 0x0000004007077824 */ /* 0x000fe200078e00ff */
[----:B------:R-:W-:Y:S01]  /*0510*/  LOP3.LUT R206, R206, 0x8, R19, 0xf8, !PT ;  /* 0x00000008cece7812 */ /* 0x000fe200078ef813 */
[----:B------:R-:W-:Y:S01]  /*0520*/  IMAD.SHL.U32 R10, R6, 0x2, RZ ;  /* 0x00000002060a7824 */ /* 0x000fe200078e00ff */
[----:B------:R-:W-:Y:S01]  /*0530*/  LOP3.LUT R225, R225, 0x18, RZ, 0xc0, !PT ;  /* 0x00000018e1e17812 */ /* 0x000fe200078ec0ff */
[----:B------:R-:W-:Y:S01]  /*0540*/  IMAD.SHL.U32 R9, R8, 0x20, RZ ;  /* 0x0000002008097824 */ /* 0x000fe200078e00ff */
[----:B------:R-:W-:Y:S01]  /*0550*/  LEA R208, R211, UR4, 0x1 ;  /* 0x00000004d3d07c11 */ /* 0x000fe2000f8e08ff */
[----:B------:R-:W-:Y:S01]  /*0560*/  IMAD.IADD R5, R12, 0x1, -R5 ;  /* 0x000000010c057824 */ /* 0x000fe200078e0a05 */
[----:B------:R-:W-:Y:S01]  /*0570*/  LOP3.LUT R210, R225, 0x20, R210, 0xf8, !PT ;  /* 0x00000020e1d27812 */ /* 0x000fe200078ef8d2 */
[----:B------:R-:W-:Y:S01]  /*0580*/  IMAD.IADD R219, R6, 0x1, -R219 ;  /* 0x0000000106db7824 */ /* 0x000fe200078e0adb */
[----:B------:R-:W-:Y:S01]  /*0590*/  LOP3.LUT R6, R7, 0x1c0, RZ, 0xc0, !PT ;  /* 0x000001c007067812 */ /* 0x000fe200078ec0ff */
[----:B------:R-:W-:Y:S01]  /*05a0*/  IMAD.SHL.U32 R7, R0, 0x2, RZ ;  /* 0x0000000200077824 */ /* 0x000fe200078e00ff */
[----:B------:R-:W-:Y:S01]  /*05b0*/  LOP3.LUT R215, R9, 0x6, R10, 0xf8, !PT ;  /* 0x0000000609d77812 */ /* 0x000fe200078ef80a */
[----:B------:R-:W-:Y:S01]  /*05c0*/  IMAD.SHL.U32 R5, R5, 0x40, RZ ;  /* 0x0000004005057824 */ /* 0x000fe200078e00ff */
[----:B------:R-:W-:Y:S01]  /*05d0*/  LOP3.LUT R9, R6, 0x20, R9, 0xf8, !PT ;  /* 0x0000002006097812 */ /* 0x000fe200078ef809 */
[----:B------:R-:W-:Y:S01]  /*05e0*/  IMAD R226, R212, 0x400, R7 ;  /* 0x00000400d4e27824 */ /* 0x000fe200078e0207 */
[----:B------:R-:W-:Y:S01]  /*05f0*/  SHF.R.U32.HI R0, RZ, 0x3, R6 ;  /* 0x00000003ff007819 */ /* 0x000fe20000011606 */
[----:B------:R-:W-:Y:S01]  /*0600*/  IMAD R220, R11, 0x200, R220 ;  /* 0x000002000bdc7824 */ /* 0x000fe200078e02dc */
[----:B------:R-:W-:-:S02]  /*0610*/  LOP3.LUT R5, R5, 0x1c0, RZ, 0xc0, !PT ;  /* 0x000001c005057812 */ /* 0x000fc400078ec0ff */
[----:B------:R-:W-:Y:S02]  /*0620*/  LOP3.LUT R9, R9, R0, RZ, 0x3c, !PT ;  /* 0x0000000009097212 */ /* 0x000fe400078e3cff */
[----:B------:R-:W-:Y:S01]  /*0630*/  LOP3.LUT R225, R0, R6, R225, 0x1e, !PT ;  /* 0x0000000600e17212 */ /* 0x000fe200078e1ee1 */
[----:B------:R-:W-:Y:S01]  /*0640*/  IMAD.SHL.U32 R6, R3, 0x8, RZ ;  /* 0x0000000803067824 */ /* 0x000fe200078e00ff */
[----:B------:R-:W-:Y:S01]  /*0650*/  SHF.R.S32.HI R0, RZ, 0x1f, R219 ;  /* 0x0000001fff007819 */ /* 0x000fe200000114db */
[----:B------:R-:W-:Y:S01]  /*0660*/  IMAD.SHL.U32 R3, R4, 0x40, RZ ;  /* 0x0000004004037824 */ /* 0x000fe200078e00ff */
[----:B------:R-:W-:Y:S01]  /*0670*/  SHF.R.U32.HI R205, RZ, 0x3, R5 ;  /* 0x00000003ffcd7819 */ /* 0x000fe20000011605 */
[----:B------:R-:W-:Y:S01]  /*0680*/  IMAD.IADD R226, R226, 0x1, R9 ;  /* 0x00000001e2e27824 */ /* 0x000fe200078e0209 */
[----:B------:R-:W-:Y:S02]  /*0690*/  LEA.HI R0, R0, R219, RZ, 0x2 ;  /* 0x000000db00007211 */ /* 0x000fe400078f10ff */
[----:B------:R-:W-:-:S02]  /*06a0*/  LOP3.LUT R4, R5, 0x8, R6, 0xf8, !PT ;  /* 0x0000000805047812 */ /* 0x000fc400078ef806 */
[----:B------:R-:W-:Y:S02]  /*06b0*/  LOP3.LUT R210, R205, R210, R5, 0x1e, !PT ;  /* 0x000000d2cdd27212 */ /* 0x000fe400078e1e05 */
[----:B------:R-:W-:Y:S01]  /*06c0*/  SHF.R.S32.HI R5, RZ, 0x2, R0 ;  /* 0x00000002ff057819 */ /* 0x000fe20000011400 */
[----:B------:R-:W-:Y:S01]  /*06d0*/  IMAD R0, R2, 0x400, R7 ;  /* 0x0000040002007824 */ /* 0x000fe200078e0207 */
[----:B------:R-:W-:Y:S02]  /*06e0*/  LOP3.LUT R3, R3, 0xfffffe00, RZ, 0xc0, !PT ;  /* 0xfffffe0003037812 */ /* 0x000fe400078ec0ff */
[----:B------:R-:W-:Y:S01]  /*06f0*/  LOP3.LUT R205, R4, R205, RZ, 0x3c, !PT ;  /* 0x000000cd04cd7212 */ /* 0x000fe200078e3cff */
[----:B------:R-:W-:Y:S01]  /*0700*/  IMAD R218, R212, 0x10, R5 ;  /* 0x00000010d4da7824 */ /* 0x000fe200078e0205 */
[----:B------:R-:W-:Y:S01]  /*0710*/  LOP3.LUT R210, R210, R3, RZ, 0xfc, !PT ;  /* 0x00000003d2d27212 */ /* 0x000fe200078efcff */
[----:B------:R-:W-:Y:S01]  /*0720*/  IMAD.MOV.U32 R5, RZ, RZ, 0x20 ;  /* 0x00000020ff057424 */ /* 0x000fe200078e00ff */
[----:B------:R-:W-:Y:S01]  /*0730*/  LEA R226, R226, UR5, 0x1 ;  /* 0x00000005e2e27c11 */ /* 0x000fe2000f8e08ff */
[----:B------:R-:W-:Y:S01]  /*0740*/  IMAD R212, R212, 0x400, R3 ;  /* 0x00000400d4d47824 */ /* 0x000fe200078e0203 */
[----:B------:R-:W-:Y:S01]  /*0750*/  LOP3.LUT R206, R15, R206, R13, 0xf6, !PT ;  /* 0x000000ce0fce7212 */ /* 0x000fe200078ef60d */
[----:B------:R-:W-:Y:S01]  /*0760*/  IMAD R2, R2, 0x400, R3 ;  /* 0x0000040002027824 */ /* 0x000fe200078e0203 */
[----:B------:R-:W-:Y:S01]  /*0770*/  SEL R5, R5, 0xffffffe0, !P4 ;  /* 0xffffffe005057807 */ /* 0x000fe20006000000 */
[----:B------:R-:W-:Y:S01]  /*0780*/  IMAD.IADD R225, R0, 0x1, R225 ;  /* 0x0000000100e17824 */ /* 0x000fe200078e02e1 */
[----:B------:R-:W-:Y:S01]  /*0790*/  SEL R231, R231, 0x10, !P0 ;  /* 0x00000010e7e77807 */ /* 0x000fe20004000000 */
[----:B------:R-:W-:Y:S01]  /*07a0*/  IMAD.MOV.U32 R3, RZ, RZ, 0x40 ;  /* 0x00000040ff037424 */ /* 0x000fe200078e00ff */
[----:B------:R-:W-:Y:S01]  /*07b0*/  IADD3 R0, R5, -0x4000, R208 ;  /* 0xffffc00005007810 */ /* 0x000fe20007ffe0d0 */
[----:B------:R-:W-:Y:S01]  /*07c0*/  IMAD.IADD R212, R212, 0x1, R205 ;  /* 0x00000001d4d47824 */ /* 0x000fe200078e02cd */
[----:B------:R-:W-:Y:S01]  /*07d0*/  LEA R225, R225, UR6, 0x1 ;  /* 0x00000006e1e17c11 */ /* 0x000fe2000f8e08ff */
[----:B------:R-:W-:Y:S01]  /*07e0*/  IMAD.IADD R205, R205, 0x1, R2 ;  /* 0x00000001cdcd7824 */ /* 0x000fe200078e0202 */
[----:B------:R-:W-:Y:S01]  /*07f0*/  SEL R3, R3, 0xffffffc0, !P3 ;  /* 0xffffffc003037807 */ /* 0x000fe20005800000 */
[----:B------:R-:W-:Y:S01]  /*0800*/  VIADD R228, R226, 0x20 ;  /* 0x00000020e2e47836 */ /* 0x000fe20000000000 */
[----:B------:R-:W-:Y:S01]  /*0810*/  LEA R206, R206, UR5, 0x1 ;  /* 0x00000005cece7c11 */ /* 0x000fe2000f8e08ff */
[----:B------:R-:W-:Y:S01]  /*0820*/  @P1 VIADD R228, R226, 0xffffffe0 ;  /* 0xffffffe0e2e41836 */ /* 0x000fe20000000000 */
[----:B------:R-:W-:Y:S01]  /*0830*/  LEA R205, R205, UR4, 0x1 ;  /* 0x00000004cdcd7c11 */ /* 0x000fe2000f8e08ff */
[----:B------:R-:W-:Y:S01]  /*0840*/  IMAD.IADD R209, R208, 0x1, R5 ;  /* 0x00000001d0d17824 */ /* 0x000fe200078e0205 */
[----:B------:R-:W-:Y:S01]  /*0850*/  ULDC.64 UR6, c[0x0][0x300] ;  /* 0x0000c00000067ab9 */ /* 0x000fe20000000a00 */
[----:B------:R-:W-:-:S02]  /*0860*/  IMAD.IADD R207, R3, 0x1, R0 ;  /* 0x0000000103cf7824 */ /* 0x000fc400078e0200 */
[----:B------:R-:W-:Y:S02]  /*0870*/  VIADD R227, R225, 0x40 ;  /* 0x00000040e1e37836 */ /* 0x000fe40000000000 */
[----:B------:R-:W-:Y:S02]  /*0880*/  IMAD.IADD R229, R226, 0x1, R231 ;  /* 0x00000001e2e57824 */ /* 0x000fe400078e02e7 */
[----:B------:R-:W-:Y:S02]  /*0890*/  IMAD.IADD R208, R208, 0x1, R3 ;  /* 0x00000001d0d07824 */ /* 0x000fe400078e0203 */
[----:B------:R-:W-:Y:S02]  /*08a0*/  IMAD.IADD R0, R3, 0x1, R206 ;  /* 0x0000000103007824 */ /* 0x000fe400078e02ce */
[----:B------:R-:W-:Y:S02]  /*08b0*/  @P2 VIADD R227, R225, 0xffffffc0 ;  /* 0xffffffc0e1e32836 */ /* 0x000fe40000000000 */
[----:B---34-:R-:W-:-:S07]  /*08c0*/  IMAD.IADD R231, R231, 0x1, R228 ;  /* 0x00000001e7e77824 */ /* 0x018fce00078e02e4 */
.L_x_824:
[----:B-1----:R-:W1:Y:S01]  /*08d0*/  LDC.64 R4, c[0x0][0x2f0] ;  /* 0x0000bc00ff047b82 */ /* 0x002e620000000a00 */
[C---:B------:R-:W-:Y:S01]  /*08e0*/  IMAD.SHL.U32 R9, R222.reuse, 0x4, RZ ;  /* 0x00000004de097824 */ /* 0x040fe200078e00ff */
[----:B------:R-:W-:Y:S01]  /*08f0*/  SHF.R.S32.HI R21, RZ, 0x1f, R222 ;  /* 0x0000001fff157819 */ /* 0x000fe200000114de */
[----:B------:R-:W-:Y:S01]  /*0900*/  IMAD.MOV.U32 R25, RZ, RZ, -0x1 ;  /* 0xffffffffff197424 */ /* 0x000fe200078e00ff */
[----:B------:R-:W-:Y:S02]  /*0910*/  ISETP.NE.U32.AND P4, PT, RZ, UR6, PT ;  /* 0x00000006ff007c0c */ /* 0x000fe4000bf85070 */
[----:B------:R-:W-:Y:S02]  /*0920*/  SHF.L.U64.HI R6, R222, 0x2, R21 ;  /* 0x00000002de067819 */ /* 0x000fe40000010215 */
[----:B------:R-:W2:Y:S01]  /*0930*/  LDC.64 R2, c[0x0][0x308] ;  /* 0x0000c200ff027b82 */ /* 0x000ea20000000a00 */
[----:B------:R-:W-:Y:S02]  /*0940*/  ISETP.NE.AND.EX P4, PT, RZ, UR7, PT, P4 ;  /* 0x00000007ff007c0c */ /* 0x000fe4000bf85340 */
[----:B-1----:R-:W-:-:S02]  /*0950*/  ISETP.NE.U32.AND P1, PT, R4, RZ, PT ;  /* 0x000000ff0400720c */ /* 0x002fc40003f25070 */
[----:B------:R-:W-:Y:S02]  /*0960*/  IADD3 R14, P0, R9, R4, RZ ;  /* 0x00000004090e7210 */ /* 0x000fe40007f1e0ff */
[----:B------:R-:W-:-:S03]  /*0970*/  ISETP.NE.AND.EX P1, PT, R5, RZ, PT, P1 ;  /* 0x000000ff0500720c */ /* 0x000fc60003f25310 */
[----:B------:R-:W-:Y:S01]  /*0980*/  IMAD.X R15, R6, 0x1, R5, P0 ;  /* 0x00000001060f7824 */ /* 0x000fe200000e0605 */
[----:B--2---:R-:W-:Y:S01]  /*0990*/  ISETP.NE.U32.AND P3, PT, R2, RZ, PT ;  /* 0x000000ff0200720c */ /* 0x004fe20003f65070 */
[----:B------:R-:W-:Y:S02]  /*09a0*/  IMAD.MOV.U32 R242, RZ, RZ, RZ ;  /* 0x000000fffff27224 */ /* 0x000fe400078e00ff */
[----:B------:R-:W-:Y:S01]  /*09b0*/  @P4 IADD3 R10, P2, R9, UR6, RZ ;  /* 0x00000006090a4c10 */ /* 0x000fe2000ff5e0ff */
[----:B------:R-:W1:Y:S01]  /*09c0*/  LDC.U8 R7, c[0x0][0x3c2] ;  /* 0x0000f080ff077b82 */ /* 0x000e620000000000 */
[----:B------:R-:W-:-:S04]  /*09d0*/  ISETP.NE.AND.EX P3, PT, R3, RZ, PT, P3 ;  /* 0x000000ff0300720c */ /* 0x000fc80003f65330 */
[----:B------:R-:W2:Y:S03]  /*09e0*/  @P1 LDG.E R25, desc[UR38][R14.64] ;  /* 0x000000260e191981 */ /* 0x000ea6000c1e1900 */
[----:B------:R-:W3:Y:S01]  /*09f0*/  LDC.64 R4, c[0x0][0x2f8] ;  /* 0x0000be00ff047b82 */ /* 0x000ee20000000a00 */
[----:B------:R-:W2:Y:S01]  /*0a00*/  @P1 LDG.E R26, desc[UR38][R14.64+0x4] ;  /* 0x000004260e1a1981 */ /* 0x000ea2000c1e1900 */
[----:B------:R-:W-:-:S04]  /*0a10*/  @P4 IADD3.X R11, R6, UR7, RZ, P2, !PT ;  /* 0x00000007060b4c10 */ /* 0x000fc800097fe4ff */
[----:B------:R-:W-:Y:S01]  /*0a20*/  @P3 IADD3 R12, P0, R9, R2, RZ ;  /* 0x00000002090c3210 */ /* 0x000fe20007f1e0ff */
[----:B------:R-:W4:Y:S04]  /*0a30*/  @P4 LDG.E R242, desc[UR38][R10.64] ;  /* 0x000000260af24981 */ /* 0x000f28000c1e1900 */
[----:B------:R-:W-:Y:S02]  /*0a40*/  @P3 IMAD.X R13, R6, 0x1, R3, P0 ;  /* 0x00000001060d3824 */ /* 0x000fe400000e0603 */
[----:B------:R-:W3:Y:S03]  /*0a50*/  @!P3 LDC.64 R2, c[0x0][0x318] ;  /* 0x0000c600ff02bb82 */ /* 0x000ee60000000a00 */
[----:B------:R-:W4:Y:S01]  /*0a60*/  @P3 LDG.E R243, desc[UR38][R12.64] ;  /* 0x000000260cf33981 */ /* 0x000f22000c1e1900 */
[----:B-1----:R-:W-:-:S02]  /*0a70*/  ISETP.NE.AND P4, PT, R7, RZ, PT ;  /* 0x000000ff0700720c */ /* 0x002fc40003f85270 */
[----:B---3--:R-:W-:-:S04]  /*0a80*/  ISETP.EQ.U32.AND P2, PT, R4, RZ, PT ;  /* 0x000000ff0400720c */ /* 0x008fc80003f42070 */
[----:B------:R-:W-:Y:S02]  /*0a90*/  ISETP.EQ.OR.EX P2, PT, R5, RZ, !P4, P2 ;  /* 0x000000ff0500720c */ /* 0x000fe40006742720 */
[----:B------:R-:W-:Y:S01]  /*0aa0*/  IADD3 R8, P0, R9, R4, RZ ;  /* 0x0000000409087210 */ /* 0x000fe20007f1e0ff */
[----:B------:R-:W-:-:S04]  /*0ab0*/  IMAD.MOV.U32 R245, RZ, RZ, -0x1 ;  /* 0xfffffffffff57424 */ /* 0x000fc800078e00ff */
[----:B------:R-:W-:Y:S02]  /*0ac0*/  IMAD.X R9, R6, 0x1, R5, P0 ;  /* 0x0000000106097824 */ /* 0x000fe400000e0605 */
[----:B------:R-:W1:Y:S01]  /*0ad0*/  @!P3 LDC R6, c[0x0][0x2cc] ;  /* 0x0000b300ff06bb82 */ /* 0x000e620000000800 */
[----:B------:R-:W-:-:S03]  /*0ae0*/  @!P3 ISETP.NE.U32.AND P0, PT, R2, RZ, PT ;  /* 0x000000ff0200b20c */ /* 0x000fc60003f05070 */
[----:B-----5:R3:W5:Y:S01]  /*0af0*/  @!P2 LDG.E R245, desc[UR38][R8.64] ;  /* 0x0000002608f5a981 */ /* 0x020762000c1e1900 */
[----:B------:R-:W-:-:S03]  /*0b00*/  ISETP.NE.U32.AND P2, PT, R4, RZ, PT ;  /* 0x000000ff0400720c */ /* 0x000fc60003f45070 */
[----:B------:R-:W2:Y:S01]  /*0b10*/  LDC R2, c[0x0][0x2c8] ;  /* 0x0000b200ff027b82 */ /* 0x000ea20000000800 */
[----:B------:R-:W-:Y:S02]  /*0b20*/  ISETP.NE.AND.EX P2, PT, R5, RZ, PT, P2 ;  /* 0x000000ff0500720c */ /* 0x000fe40003f45320 */
[----:B------:R-:W-:-:S04]  /*0b30*/  @!P3 ISETP.NE.AND.EX P0, PT, R3, RZ, PT, P0 ;  /* 0x000000ff0300b20c */ /* 0x000fc80003f05300 */
[----:B-1----:R-:W-:Y:S01]  /*0b40*/  @!P3 SEL R3, R6, RZ, P0 ;  /* 0x000000ff0603b207 */ /* 0x002fe20000000000 */
[----:B--2---:R-:W-:-:S06]  /*0b50*/  @P1 IMAD.IADD R26, R26, 0x1, -R25 ;  /* 0x000000011a1a1824 */ /* 0x004fcc00078e0a19 */
[----:B------:R-:W1:Y:S01]  /*0b60*/  @!P1 LDC R26, c[0x0][0x2c4] ;  /* 0x0000b100ff1a9b82 */ /* 0x000e620000000800 */
[----:B----4-:R-:W-:Y:S01]  /*0b70*/  @P3 IMAD.IADD R243, R243, 0x1, -R242 ;  /* 0x00000001f3f33824 */ /* 0x010fe200078e0af2 */
[----:B---3--:R-:W-:Y:S06]  /*0b80*/  @!P2 BRA `(.L_x_778) ;  /* 0x00000000000ca947 */ /* 0x008fec0003800000 */
[----:B------:R-:W2:Y:S02]  /*0b90*/  @P4 LDG.E R2, desc[UR38][R8.64+0x4] ;  /* 0x0000042608024981 */ /* 0x000ea4000c1e1900 */
[----:B--2--5:R-:W-:-:S06]  /*0ba0*/  @P4 IADD3 R2, R2, -R245, RZ ;  /* 0x800000f502024210 */ /* 0x024fcc0007ffe0ff */
[----:B------:R2:W5:Y:S02]  /*0bb0*/  @!P4 LDG.E R2, desc[UR38][R8.64] ;  /* 0x000000260802c981 */ /* 0x000564000c1e1900 */
.L_x_778:
[----:B------:R-:W-:Y:S01]  /*0bc0*/  IMAD.SHL.U32 R17, R224, 0x40, RZ ;  /* 0x00000040e0117824 */ /* 0x000fe200078e00ff */
[----:B-----5:R-:W-:-:S04]  /*0bd0*/  @!P3 IADD3 R243, R3, R2, -R242 ;  /* 0x0000000203f3b210 */ /* 0x020fc80007ffe8f2 */
[----:B------:R-:W-:-:S13]  /*0be0*/  ISETP.GT.AND P0, PT, R243, R17, PT ;  /* 0x00000011f300720c */ /* 0x000fda0003f04270 */
[----:B------:R-:W-:Y:S05]  /*0bf0*/  @!P0 BRA `(.L_x_779) ;  /* 0x0000006c00308947 */ /* 0x000fea0003800000 */
[----:B------:R-:W3:Y:S01]  /*0c00*/  LDC R22, c[0x0][0x278] ;  /* 0x00009e00ff167b82 */ /* 0x000ee20000000800 */
[----:B-1----:R-:W-:Y:S01]  /*0c10*/  VIADD R2, R26, 0x3f ;  /* 0x0000003f1a027836 */ /* 0x002fe20000000000 */
[----:B------:R-:W-:Y:S01]  /*0c20*/  IABS R11, R221 ;  /* 0x000000dd000b7213 */ /* 0x000fe20000000000 */
[----:B------:R-:W-:Y:S01]  /*0c30*/  ULDC UR4, c[0x0][0x2dc] ;  /* 0x0000b70000047ab9 */ /* 0x000fe20000000800 */
[----:B------:R-:W-:Y:S01]  /*0c40*/  ISETP.NE.AND P0, PT, R245, -0x1, PT ;  /* 0xfffffffff500780c */ /* 0x000fe20003f05270 */
[----:B------:R-:W-:Y:S01]  /*0c50*/  ULDC UR30, c[0x0][0x270] ;  /* 0x00009c00001e7ab9 */ /* 0x000fe20000000800 */
[----:B------:R-:W-:Y:S01]  /*0c60*/  SHF.R.S32.HI R19, RZ, 0x1f, R2 ;  /* 0x0000001fff137819 */ /* 0x000fe20000011402 */
[----:B------:R-:W-:Y:S01]  /*0c70*/  UIMAD.WIDE UR10, UR4, UR30, URZ ;  /* 0x0000001e040a72a5 */ /* 0x000fe2000f8e023f */
[----:B------:R-:W1:Y:S01]  /*0c80*/  LDC.64 R4, c[0x0][0x228] ;  /* 0x00008a00ff047b82 */ /* 0x000e620000000a00 */
[----:B------:R-:W4:Y:S01]  /*0c90*/  S2R R34, SR_CTAID.X ;  /* 0x0000000000227919 */ /* 0x000f220000002500 */
[----:B------:R-:W-:-:S04]  /*0ca0*/  LEA.HI R19, R19, R2, RZ, 0x6 ;  /* 0x0000000213137211 */ /* 0x000fc800078f30ff */
[----:B------:R-:W-:Y:S02]  /*0cb0*/  LOP3.LUT R29, R19, 0xffffffc0, RZ, 0xc0, !PT ;  /* 0xffffffc0131d7812 */ /* 0x000fe400078ec0ff */
[----:B------:R-:W5:Y:S01]  /*0cc0*/  LDC R31, c[0x0][0x2d4] ;  /* 0x0000b500ff1f7b82 */ /* 0x000f620000000800 */
[----:B------:R-:W-:Y:S02]  /*0cd0*/  @P0 IMAD.IADD R38, R242, 0x1, R245 ;  /* 0x00000001f2260824 */ /* 0x000fe400078e02f5 */
[----:B------:R-:W-:Y:S01]  /*0ce0*/  VIADD R29, R29, 0xffffffc0 ;  /* 0xffffffc01d1d7836 */ /* 0x000fe20000000000 */
[----:B---3--:R-:W-:-:S04]  /*0cf0*/  IABS R10, R22 ;  /* 0x00000016000a7213 */ /* 0x008fc80000000000 */
[----:B------:R-:W3:Y:S01]  /*0d00*/  LDC R35, c[0x0][0x2c4] ;  /* 0x0000b100ff237b82 */ /* 0x000ee20000000800 */
[----:B------:R-:W-:Y:S01]  /*0d10*/  SHF.R.S32.HI R23, RZ, 0x1f, R29 ;  /* 0x0000001fff177819 */ /* 0x000fe2000001141d */
[----:B--2---:R-:W2:Y:S01]  /*0d20*/  I2F.RP R8, R10 ;  /* 0x0000000a00087306 */ /* 0x004ea20000209400 */
[----:B------:R-:W-:Y:S01]  /*0d30*/  ISETP.NE.AND P5, PT, R22, RZ, PT ;  /* 0x000000ff1600720c */ /* 0x000fe20003fa5270 */
[----:B-1----:R-:W-:-:S04]  /*0d40*/  IMAD R24, R21, R4, RZ ;  /* 0x0000000415187224 */ /* 0x002fc800078e02ff */
[----:B------:R-:W1:Y:S01]  /*0d50*/  LDC.U8 R37, c[0x0][0x480] ;  /* 0x00012000ff257b82 */ /* 0x000e620000000000 */
[----:B------:R-:W-:-:S04]  /*0d60*/  IMAD.WIDE.U32 R14, R222, R4, RZ ;  /* 0x00000004de0e7225 */ /* 0x000fc800078e00ff */
[C---:B------:R-:W-:Y:S02]  /*0d70*/  IMAD R24, R222.reuse, R5, R24 ;  /* 0x00000005de187224 */ /* 0x040fe400078e0218 */
[----:B-----5:R-:W-:Y:S01]  /*0d80*/  IMAD.WIDE.U32 R40, R222, R31, RZ ;  /* 0x0000001fde287225 */ /* 0x020fe200078e00ff */
[----:B------:R-:W5:Y:S01]  /*0d90*/  LDC.U8 R5, c[0x0][0x3d8] ;  /* 0x0000f600ff057b82 */ /* 0x000f620000000000 */
[----:B--2---:R-:W2:Y:S02]  /*0da0*/  MUFU.RCP R6, R8 ;  /* 0x0000000800067308 */ /* 0x004ea40000001000 */
[----:B------:R-:W-:Y:S01]  /*0db0*/  IMAD.IADD R24, R15, 0x1, R24 ;  /* 0x000000010f187824 */ /* 0x000fe200078e0218 */
[----:B------:R-:W-:-:S05]  /*0dc0*/  SHF.R.S32.HI R15, RZ, 0x1f, R31 ;  /* 0x0000001fff0f7819 */ /* 0x000fca000001141f */
[----:B------:R-:W-:Y:S02]  /*0dd0*/  IMAD R20, R15, R222, RZ ;  /* 0x000000de0f147224 */ /* 0x000fe400078e02ff */
[----:B--2---:R-:W-:Y:S02]  /*0de0*/  VIADD R6, R6, 0xffffffe ;  /* 0x0ffffffe06067836 */ /* 0x004fe40000000000 */
[----:B------:R-:W-:Y:S02]  /*0df0*/  IMAD.SHL.U32 R8, R222, 0x80, RZ ;  /* 0x00000080de087824 */ /* 0x000fe400078e00ff */
[----:B------:R-:W2:Y:S03]  /*0e00*/  F2I.FTZ.U32.TRUNC.NTZ R7, R6 ;  /* 0x0000000600077305 */ /* 0x000ea6000021f000 */
[----:B------:R-:W-:-:S04]  /*0e10*/  SEL R8, R8, RZ, P1 ;  /* 0x000000ff08087207 */ /* 0x000fc80000800000 */
[----:B------:R-:W-:Y:S02]  /*0e20*/  IADD3 R33, P2, R29, R8, RZ ;  /* 0x000000081d217210 */ /* 0x000fe40007f5e0ff */
[----:B------:R-:W4:Y:S03]  /*0e30*/  @P0 LDC.64 R8, c[0x0][0x250] ;  /* 0x00009400ff080b82 */ /* 0x000f260000000a00 */
[----:B------:R-:W-:Y:S01]  /*0e40*/  IMAD R32, R33, UR11, RZ ;  /* 0x0000000b21207c24 */ /* 0x000fe2000f8e02ff */
[----:B--2---:R-:W-:Y:S02]  /*0e50*/  IADD3 R3, RZ, -R7, RZ ;  /* 0x80000007ff037210 */ /* 0x004fe40007ffe0ff */
[----:B------:R-:W-:-:S03]  /*0e60*/  MOV R6, RZ ;  /* 0x000000ff00067202 */ /* 0x000fc60000000f00 */
[----:B------:R-:W-:Y:S02]  /*0e70*/  IMAD R16, R3, R10, RZ ;  /* 0x0000000a03107224 */ /* 0x000fe400078e02ff */
[----:B------:R-:W2:Y:S02]  /*0e80*/  LDC.64 R2, c[0x0][0x240] ;  /* 0x00009000ff027b82 */ /* 0x000ea40000000a00 */
[----:B------:R-:W-:Y:S01]  /*0e90*/  IMAD.HI.U32 R16, R7, R16, R6 ;  /* 0x0000001007107227 */ /* 0x000fe200078e0006 */
[----:B------:R-:W-:-:S04]  /*0ea0*/  SHF.L.U64.HI R6, R222, 0x7, R21 ;  /* 0x00000007de067819 */ /* 0x000fc80000010215 */
[----:B------:R-:W-:Y:S01]  /*0eb0*/  SEL R6, R6, RZ, P1 ;  /* 0x000000ff06067207 */ /* 0x000fe20000800000 */
[----:B------:R-:W-:Y:S01]  /*0ec0*/  IMAD.HI.U32 R16, R16, R11, RZ ;  /* 0x0000000b10107227 */ /* 0x000fe200078e00ff */
[----:B------:R-:W-:-:S03]  /*0ed0*/  ISETP.NE.AND P1, PT, R25, -0x1, PT ;  /* 0xffffffff1900780c */ /* 0x000fc60003f25270 */
[----:B----4-:R-:W-:Y:S01]  /*0ee0*/  @P0 IMAD R27, R38, R9, RZ ;  /* 0x00000009261b0224 */ /* 0x010fe200078e02ff */
[----:B------:R-:W-:Y:S01]  /*0ef0*/  IADD3 R7, -R16, RZ, RZ ;  /* 0x000000ff10077210 */ /* 0x000fe20007ffe1ff */
[----:B------:R-:W-:-:S04]  /*0f00*/  @P0 IMAD.WIDE.U32 R38, R38, R8, RZ ;  /* 0x0000000826260225 */ /* 0x000fc800078e00ff */
[----:B------:R-:W-:Y:S01]  /*0f10*/  IMAD R11, R10, R7, R11 ;  /* 0x000000070a0b7224 */ /* 0x000fe200078e020b */
[----:B------:R-:W-:Y:S01]  /*0f20*/  IADD3.X R7, R23, R6, RZ, P2, !PT ;  /* 0x0000000617077210 */ /* 0x000fe200017fe4ff */
[----:B------:R-:W-:Y:S01]  /*0f30*/  @P0 IMAD.MOV.U32 R30, RZ, RZ, R38 ;  /* 0x000000ffff1e0224 */ /* 0x000fe200078e0026 */
[----:B-----5:R-:W-:Y:S01]  /*0f40*/  ISETP.NE.AND P2, PT, R5, RZ, PT ;  /* 0x000000ff0500720c */ /* 0x020fe20003f45270 */
[----:B------:R-:W-:Y:S01]  /*0f50*/  IMAD R38, R40, UR11, RZ ;  /* 0x0000000b28267c24 */ /* 0x000fe2000f8e02ff */
[----:B------:R-:W-:Y:S01]  /*0f60*/  ISETP.GT.U32.AND P4, PT, R10, R11, PT ;  /* 0x0000000b0a00720c */ /* 0x000fe20003f84070 */
[----:B--2---:R-:W-:Y:S01]  /*0f70*/  IMAD.WIDE.U32 R12, R25, R2, RZ ;  /* 0x00000002190c7225 */ /* 0x004fe200078e00ff */
[----:B------:R-:W-:-:S03]  /*0f80*/  @P0 IADD3 R27, R39, R27, RZ ;  /* 0x0000001b271b0210 */ /* 0x000fc60007ffe0ff */
[----:B------:R-:W-:Y:S01]  /*0f90*/  IMAD R32, R7, UR10, R32 ;  /* 0x0000000a07207c24 */ /* 0x000fe2000f8e0220 */
[----:B------:R-:W-:Y:S01]  /*0fa0*/  SEL R28, R14, R12, !P1 ;  /* 0x0000000c0e1c7207 */ /* 0x000fe20004800000 */
[----:B------:R-:W2:Y:S01]  /*0fb0*/  @P0 LDC.64 R6, c[0x0][0x248] ;  /* 0x00009200ff060b82 */ /* 0x000ea20000000a00 */
[----:B------:R-:W-:Y:S01]  /*0fc0*/  IMAD R4, R25, R3, RZ ;  /* 0x0000000319047224 */ /* 0x000fe200078e02ff */
[----:B------:R-:W-:Y:S01]  /*0fd0*/  LOP3.LUT R12, R221, R22, RZ, 0x3c, !PT ;  /* 0x00000016dd0c7212 */ /* 0x000fe200078e3cff */
[----:B------:R-:W-:Y:S01]  /*0fe0*/  IMAD R39, R21, R31, R20 ;  /* 0x0000001f15277224 */ /* 0x000fe200078e0214 */
[----:B------:R-:W-:Y:S01]  /*0ff0*/  @P0 IADD3 R14, R242, R245, RZ ;  /* 0x000000f5f20e0210 */ /* 0x000fe20007ffe0ff */
[----:B------:R-:W-:Y:S01]  /*1000*/  @P1 IMAD.IADD R24, R13, 0x1, R4 ;  /* 0x000000010d181824 */ /* 0x000fe200078e0204 */
[-C--:B------:R-:W-:Y:S01]  /*1010*/  @!P4 IADD3 R11, R11, -R10.reuse, RZ ;  /* 0x8000000a0b0bc210 */ /* 0x080fe20007ffe0ff */
[----:B------:R-:W-:Y:S01]  /*1020*/  IMAD.IADD R39, R41, 0x1, R39 ;  /* 0x0000000129277824 */ /* 0x000fe200078e0227 */
[----:B------:R-:W-:Y:S01]  /*1030*/  ISETP.GE.AND P3, PT, R12, RZ, PT ;  /* 0x000000ff0c00720c */ /* 0x000fe20003f66270 */
[----:B------:R-:W4:Y:S01]  /*1040*/  LDC.64 R4, c[0x0][0x488] ;  /* 0x00012200ff047b82 */ /* 0x000f220000000a00 */
[----:B------:R-:W-:-:S02]  /*1050*/  ISETP.GE.U32.AND P6, PT, R11, R10, PT ;  /* 0x0000000a0b00720c */ /* 0x000fc40003fc6070 */
[----:B------:R-:W-:-:S05]  /*1060*/  @!P4 IADD3 R16, R16, 0x1, RZ ;  /* 0x000000011010c810 */ /* 0x000fca0007ffe0ff */
[----:B------:R-:W1:Y:S06]  /*1070*/  @P1 LDC.64 R12, c[0x0][0x420] ;  /* 0x00010800ff0c1b82 */ /* 0x000e6c0000000a00 */
[----:B------:R-:W-:Y:S02]  /*1080*/  @P6 VIADD R16, R16, 0x1 ;  /* 0x0000000110106836 */ /* 0x000fe40000000000 */
[----:B------:R-:W1:Y:S01]  /*1090*/  @!P1 LDC.64 R10, c[0x0][0x418] ;  /* 0x00010600ff0a9b82 */ /* 0x000e620000000a00 */
[C---:B--2---:R-:W-:Y:S02]  /*10a0*/  @P0 IMAD R18, R14.reuse, R7, RZ ;  /* 0x000000070e120224 */ /* 0x044fe400078e02ff */
[----:B------:R-:W-:Y:S01]  /*10b0*/  @P0 IMAD.WIDE.U32 R14, R14, R6, RZ ;  /* 0x000000060e0e0225 */ /* 0x000fe200078e00ff */
[----:B------:R-:W-:-:S03]  /*10c0*/  @!P3 IADD3 R16, -R16, RZ, RZ ;  /* 0x000000ff1010b210 */ /* 0x000fc60007ffe1ff */
[----:B------:R-:W-:Y:S01]  /*10d0*/  @P0 IMAD.MOV.U32 R20, RZ, RZ, R14 ;  /* 0x000000ffff140224 */ /* 0x000fe200078e000e */
[----:B------:R-:W2:Y:S01]  /*10e0*/  @P2 LDC R36, c[0x0][0x2e4] ;  /* 0x0000b900ff242b82 */ /* 0x000ea20000000800 */
[----:B------:R-:W-:Y:S01]  /*10f0*/  @P0 IADD3 R18, R15, R18, RZ ;  /* 0x000000120f120210 */ /* 0x000fe20007ffe0ff */
[----:B---34-:R-:W-:Y:S06]  /*1100*/  @P0 BRA `(.L_x_780) ;  /* 0x0000000000300947 */ /* 0x018fec0003800000 */
        /* <DEDUP_REMOVED lines=12> */
.L_x_780:
        /* <DEDUP_REMOVED lines=13> */
.L_x_781:
[----:B-1----:R-:W-:Y:S01]  /*12a0*/  @!P1 IMAD R21, R21, R10, RZ ;  /* 0x0000000a15159224 */ /* 0x002fe200078e02ff */
[----:B------:R-:W-:Y:S01]  /*12b0*/  @!P5 LOP3.LUT R16, RZ, R22, RZ, 0x33, !PT ;  /* 0x00000016ff10d212 */ /* 0x000fe200078e33ff */
[----:B------:R-:W-:Y:S01]  /*12c0*/  IMAD R38, R39, UR10, R38 ;  /* 0x0000000a27267c24 */ /* 0x000fe2000f8e0226 */
[----:B------:R-:W-:Y:S01]  /*12d0*/  ISETP.NE.AND P0, PT, R37, RZ, PT ;  /* 0x000000ff2500720c */ /* 0x000fe20003f05270 */
[----:B------:R-:W-:-:S04]  /*12e0*/  IMAD.WIDE.U32 R42, R40, UR10, RZ ;  /* 0x0000000a282a7c25 */ /* 0x000fc8000f8e00ff */
[----:B------:R-:W-:-:S04]  /*12f0*/  @P1 IMAD.WIDE.U32 R14, R25, R12, RZ ;  /* 0x0000000c190e1225 */ /* 0x000fc800078e00ff */
[----:B------:R-:W-:Y:S02]  /*1300*/  @P2 IMAD R22, R222, R35, RZ ;  /* 0x00000023de162224 */ /* 0x000fe400078e02ff */
[----:B------:R-:W-:-:S03]  /*1310*/  IMAD.WIDE.U32 R40, R25, UR10, RZ ;  /* 0x0000000a19287c25 */ /* 0x000fc6000f8e00ff */
[----:B------:R-:W-:Y:S01]  /*1320*/  @P2 SEL R22, R22, R25, !P1 ;  /* 0x0000001916162207 */ /* 0x000fe20004800000 */
[----:B------:R-:W-:Y:S02]  /*1330*/  IMAD R12, R25, UR11, RZ ;  /* 0x0000000b190c7c24 */ /* 0x000fe4000f8e02ff */
[C---:B------:R-:W-:Y:S01]  /*1340*/  @!P1 IMAD R21, R222.reuse, R11, R21 ;  /* 0x0000000bde159224 */ /* 0x040fe200078e0215 */
[----:B------:R-:W-:Y:S01]  /*1350*/  IADD3 R11, R43, R38, RZ ;  /* 0x000000262b0b7210 */ /* 0x000fe20007ffe0ff */
[----:B------:R-:W-:Y:S01]  /*1360*/  @!P1 IMAD.WIDE.U32 R38, R222, R10, RZ ;  /* 0x0000000ade269225 */ /* 0x000fe200078e00ff */
[----:B------:R-:W-:Y:S02]  /*1370*/  SEL R10, R42, R40, !P1 ;  /* 0x000000282a0a7207 */ /* 0x000fe40004800000 */
[----:B------:R-:W-:Y:S01]  /*1380*/  @P1 IADD3 R11, R41, R12, RZ ;  /* 0x0000000c290b1210 */ /* 0x000fe20007ffe0ff */
[----:B------:R-:W-:Y:S01]  /*1390*/  IMAD.WIDE.U32 R40, R34, R4, RZ ;  /* 0x0000000422287225 */ /* 0x000fe200078e00ff */
[----:B------:R-:W-:-:S03]  /*13a0*/  @!P1 MOV R14, R38 ;  /* 0x00000026000e9202 */ /* 0x000fc60000000f00 */
[----:B------:R-:W-:Y:S01]  /*13b0*/  @P1 IMAD R13, R25, R13, R15 ;  /* 0x0000000d190d1224 */ /* 0x000fe200078e020f */
[----:B------:R-:W-:Y:S01]  /*13c0*/  @!P1 IADD3 R13, R39, R21, RZ ;  /* 0x00000015270d9210 */ /* 0x000fe20007ffe0ff */
[C---:B--2---:R-:W-:Y:S01]  /*13d0*/  @P2 IMAD R232, R221.reuse, R36, R22 ;  /* 0x00000024dde82224 */ /* 0x044fe200078e0216 */
[----:B------:R-:W-:Y:S01]  /*13e0*/  SHF.R.S32.HI R21, RZ, 0x1f, R17 ;  /* 0x0000001fff157819 */ /* 0x000fe20000011411 */
[----:B------:R-:W-:Y:S01]  /*13f0*/  @!P2 IMAD R12, R222, UR30, R221 ;  /* 0x0000001ede0cac24 */ /* 0x000fe2000f8e02dd */
[----:B------:R-:W-:Y:S01]  /*1400*/  SHF.R.S32.HI R22, RZ, 0x1f, R16 ;  /* 0x0000001fff167819 */ /* 0x000fe20000011410 */
[----:B------:R-:W-:Y:S02]  /*1410*/  IMAD R34, R34, R5, R41 ;  /* 0x0000000522227224 */ /* 0x000fe400078e0229 */
[----:B------:R-:W-:Y:S02]  /*1420*/  IMAD R36, R221, UR4, RZ ;  /* 0x00000004dd247c24 */ /* 0x000fe4000f8e02ff */
[----:B------:R-:W-:Y:S01]  /*1430*/  IMAD.WIDE.U32 R38, R33, UR10, RZ ;  /* 0x0000000a21267c25 */ /* 0x000fe2000f8e00ff */
[----:B------:R-:W-:-:S02]  /*1440*/  SHF.R.S32.HI R33, RZ, 0x1f, R221 ;  /* 0x0000001fff217819 */ /* 0x000fc400000114dd */
[----:B------:R-:W-:Y:S01]  /*1450*/  SEL R34, R34, RZ, P0 ;  /* 0x000000ff22227207 */ /* 0x000fe20000000000 */
[----:B------:R-:W-:Y:S01]  /*1460*/  @!P2 IMAD R232, R12, R35, RZ ;  /* 0x000000230ce8a224 */ /* 0x000fe200078e02ff */
[----:B------:R-:W-:Y:S02]  /*1470*/  SEL R35, R40, RZ, P0 ;  /* 0x000000ff28237207 */ /* 0x000fe40000000000 */
[----:B------:R-:W-:Y:S02]  /*1480*/  SHF.R.S32.HI R12, RZ, 0x1f, R36 ;  /* 0x0000001fff0c7819 */ /* 0x000fe40000011424 */
        /* <DEDUP_REMOVED lines=9> */
.L_x_782:
[----:B------:R-:W-:-:S04]  /*1520*/  IMAD R234, R222, UR30, R221 ;  /* 0x0000001edeea7c24 */ /* 0x000fc8000f8e02dd */
[----:B------:R-:W-:-:S07]  /*1530*/  IMAD R234, R234, R31, RZ ;  /* 0x0000001feaea7224 */ /* 0x000fce00078e02ff */
.L_x_783:
[----:B------:R-:W1:Y:S01]  /*1540*/  LDC.64 R4, c[0x0][0x420] ;  /* 0x00010800ff047b82 */ /* 0x000e620000000a00 */
[----:B------:R-:W2:Y:S01]  /*1550*/  S2R R15, SR_TID.X ;  /* 0x00000000000f7919 */ /* 0x000ea20000002100 */
[----:B------:R-:W-:Y:S01]  /*1560*/  UIMAD UR30, UR4, UR30, URZ ;  /* 0x0000001e041e72a4 */ /* 0x000fe2000f8e023f */
[----:B------:R-:W-:Y:S01]  /*1570*/  SHF.R.S32.HI R217, RZ, 0x1f, R216 ;  /* 0x0000001fffd97819 */ /* 0x000fe200000114d8 */
[C---:B------:R-:W-:Y:S01]  /*1580*/  IMAD.IADD R234, R29.reuse, 0x1, R234 ;  /* 0x000000011dea7824 */ /* 0x040fe200078e02ea */
[----:B------:R-:W-:Y:S01]  /*1590*/  ULDC.64 UR10, c[0x0][0x428] ;  /* 0x00010a00000a7ab9 */ /* 0x000fe20000000a00 */
[----:B------:R-:W-:Y:S01]  /*15a0*/  USHF.L.U32 UR29, UR30, 0x6, URZ ;  /* 0x000000061e1d7899 */ /* 0x000fe2000800063f */
[----:B------:R-:W-:Y:S01]  /*15b0*/  IMAD.IADD R232, R29, 0x1, R232 ;  /* 0x000000011de87824 */ /* 0x000fe200078e02e8 */
[----:B------:R-:W-:Y:S01]  /*15c0*/  ULDC.64 UR14, c[0x0][0x210] ;  /* 0x00008400000e7ab9 */ /* 0x000fe20000000a00 */
[----:B------:R-:W-:Y:S01]  /*15d0*/  ULDC.64 UR12, c[0x0][0x3e0] ;  /* 0x0000f800000c7ab9 */ /* 0x000fe20000000a00 */
[----:B------:R-:W-:Y:S01]  /*15e0*/  USHF.R.S32.HI UR4, URZ, 0x1f, UR29 ;  /* 0x0000001f3f047899 */ /* 0x000fe2000801141d */
[----:B------:R-:W-:Y:S01]  /*15f0*/  BSSY B1, `(.L_x_779) ;  /* 0x000062c000017945 */ /* 0x000fe20003800000 */
[----:B------:R-:W-:-:S02]  /*1600*/  IADD3 R36, P4, P3, R38, UR29, R36 ;  /* 0x0000001d26247c10 */ /* 0x000fc4000fb9e024 */
[----:B------:R-:W-:Y:S02]  /*1610*/  IADD3 R38, P1, R216, R14, RZ ;  /* 0x0000000ed8267210 */ /* 0x000fe40007f3e0ff */
[----:B------:R-:W-:Y:S02]  /*1620*/  IADD3.X R37, R37, UR4, R12, P4, P3 ;  /* 0x0000000425257c10 */ /* 0x000fe4000a7e640c */
[----:B------:R-:W-:Y:S01]  /*1630*/  ISETP.GE.AND P4, PT, R26, 0x1, PT ;  /* 0x000000011a00780c */ /* 0x000fe20003f86270 */
[----:B------:R-:W-:Y:S01]  /*1640*/  IMAD.X R39, R217, 0x1, R13, P1 ;  /* 0x00000001d9277824 */ /* 0x000fe200008e060d */
[----:B------:R-:W-:Y:S02]  /*1650*/  SHF.R.S32.HI R13, RZ, 0x1f, R214 ;  /* 0x0000001fff0d7819 */ /* 0x000fe400000114d6 */
[----:B------:R-:W-:Y:S01]  /*1660*/  IADD3 R10, P2, P1, R35, R36, R10 ;  /* 0x00000024230a7210 */ /* 0x000fe2000795e00a */
[-C--:B-1----:R-:W-:Y:S01]  /*1670*/  IMAD R14, R23, R4.reuse, RZ ;  /* 0x00000004170e7224 */ /* 0x082fe200078e02ff */
[----:B------:R-:W-:Y:S01]  /*1680*/  LEA.HI.SX32 R241, R19, 0xffffffff, 0x1a ;  /* 0xffffffff13f17811 */ /* 0x000fe200078fd2ff */
[----:B------:R-:W-:Y:S01]  /*1690*/  IMAD.WIDE.U32 R40, R29, R4, R38 ;  /* 0x000000041d287225 */ /* 0x000fe200078e0026 */
[----:B------:R-:W-:-:S02]  /*16a0*/  IADD3.X R11, R34, R37, R11, P2, P1 ;  /* 0x00000025220b7210 */ /* 0x000fc400017e240b */
[----:B------:R-:W1:Y:S01]  /*16b0*/  LDC.64 R36, c[0x0][0x2b0] ;  /* 0x0000ac00ff247b82 */ /* 0x000e620000000a00 */
[----:B------:R-:W-:Y:S01]  /*16c0*/  IMAD R14, R29, R5, R14 ;  /* 0x000000051d0e7224 */ /* 0x000fe200078e020e */
[----:B------:R-:W-:Y:S02]  /*16d0*/  IADD3 R29, P3, R214, R29, RZ ;  /* 0x0000001dd61d7210 */ /* 0x000fe40007f7e0ff */
[----:B--2---:R-:W-:Y:S02]  /*16e0*/  SHF.R.S32.HI R12, RZ, 0x1f, R15 ;  /* 0x0000001fff0c7819 */ /* 0x004fe4000001140f */
[----:B------:R-:W-:Y:S01]  /*16f0*/  IADD3 R41, R41, R14, RZ ;  /* 0x0000000e29297210 */ /* 0x000fe20007ffe0ff */
[----:B------:R-:W-:Y:S01]  /*1700*/  IMAD.X R23, R13, 0x1, R23, P3 ;  /* 0x000000010d177824 */ /* 0x000fe200018e0617 */
[----:B------:R-:W-:Y:S01]  /*1710*/  LEA.HI R32, R12, R15, RZ, 0x5 ;  /* 0x0000000f0c207211 */ /* 0x000fe200078f28ff */
[----:B------:R-:W-:-:S03]  /*1720*/  IMAD.WIDE.U32 R38, R29, R2, R216 ;  /* 0x000000021d267225 */ /* 0x000fc600078e00d8 */
[----:B------:R-:W-:Y:S01]  /*1730*/  SHF.R.S32.HI R32, RZ, 0x5, R32 ;  /* 0x00000005ff207819 */ /* 0x000fe20000011420 */
[----:B------:R-:W-:Y:S01]  /*1740*/  IMAD R34, R23, R2, RZ ;  /* 0x0000000217227224 */ /* 0x000fe200078e02ff */
[----:B------:R-:W-:Y:S01]  /*1750*/  IADD3 R38, P2, R28, R38, RZ ;  /* 0x000000261c267210 */ /* 0x000fe20007f5e0ff */
[----:B------:R-:W-:Y:S02]  /*1760*/  IMAD R14, R33, UR10, RZ ;  /* 0x0000000a210e7c24 */ /* 0x000fe4000f8e02ff */
[----:B------:R-:W-:Y:S02]  /*1770*/  IMAD R23, R29, R3, R34 ;  /* 0x000000031d177224 */ /* 0x000fe400078e0222 */
[----:B------:R-:W2:Y:S01]  /*1780*/  LDC.64 R34, c[0x0][0x478] ;  /* 0x00011e00ff227b82 */ /* 0x000ea20000000a00 */
[----:B------:R-:W-:Y:S02]  /*1790*/  IMAD R25, R32, UR30, R219 ;  /* 0x0000001e20197c24 */ /* 0x000fe4000f8e02db */
[C---:B------:R-:W-:Y:S01]  /*17a0*/  IMAD R14, R221.reuse, UR11, R14 ;  /* 0x0000000bdd0e7c24 */ /* 0x040fe2000f8e020e */
[----:B------:R-:W-:Y:S01]  /*17b0*/  IADD3.X R39, R24, R39, R23, P2, !PT ;  /* 0x0000002718277210 */ /* 0x000fe200017fe417 */
[----:B------:R-:W-:Y:S01]  /*17c0*/  IMAD.WIDE.U32 R40, R221, UR10, R40 ;  /* 0x0000000add287c25 */ /* 0x000fe2000f8e0028 */
[----:B------:R-:W-:Y:S01]  /*17d0*/  ULDC.64 UR10, c[0x0][0x258] ;  /* 0x00009600000a7ab9 */ /* 0x000fe20000000a00 */
[----:B------:R-:W-:-:S02]  /*17e0*/  IADD3 R185, P1, R25, R10, RZ ;  /* 0x0000000a19b97210 */ /* 0x000fc40007f3e0ff */
[----:B------:R-:W-:Y:S01]  /*17f0*/  IMAD.IADD R29, R41, 0x1, R14 ;  /* 0x00000001291d7824 */ /* 0x000fe200078e020e */
[----:B------:R-:W-:Y:S01]  /*1800*/  MOV R28, R40 ;  /* 0x00000028001c7202 */ /* 0x000fe20000000f00 */
[----:B------:R-:W-:Y:S01]  /*1810*/  IMAD R14, R33, UR10, RZ ;  /* 0x0000000a210e7c24 */ /* 0x000fe2000f8e02ff */
[----:B------:R-:W-:Y:S01]  /*1820*/  LEA.HI.X.SX32 R10, R25, R11, 0x1, P1 ;  /* 0x0000000b190a7211 */ /* 0x000fe200008f0eff */
[-C--:B------:R-:W-:Y:S02]  /*1830*/  IMAD R23, R13, R4.reuse, RZ ;  /* 0x000000040d177224 */ /* 0x080fe400078e02ff */
[C---:B------:R-:W-:Y:S02]  /*1840*/  IMAD R11, R221.reuse, UR11, R14 ;  /* 0x0000000bdd0b7c24 */ /* 0x040fe4000f8e020e */
[----:B------:R-:W-:Y:S01]  /*1850*/  IMAD.WIDE.U32 R24, R221, UR10, R38 ;  /* 0x0000000add187c25 */ /* 0x000fe2000f8e0026 */
[----:B------:R-:W-:Y:S02]  /*1860*/  ULDC.64 UR10, c[0x0][0x400] ;  /* 0x00010000000a7ab9 */ /* 0x000fe40000000a00 */
[C---:B------:R-:W-:Y:S01]  /*1870*/  LEA R184, P1, R185.reuse, UR10, 0x2 ;  /* 0x0000000ab9b87c11 */ /* 0x040fe2000f8210ff */
[----:B------:R-:W-:Y:S01]  /*1880*/  IMAD R23, R214, R5, R23 ;  /* 0x00000005d6177224 */ /* 0x000fe200078e0217 */
[----:B------:R-:W-:Y:S01]  /*1890*/  LEA R248, P3, R24, UR14, 0x1 ;  /* 0x0000000e18f87c11 */ /* 0x000fe2000f8608ff */
[----:B------:R-:W-:Y:S01]  /*18a0*/  IMAD.WIDE.U32 R28, R214, R4, R28 ;  /* 0x00000004d61c7225 */ /* 0x000fe200078e001c */
[----:B------:R-:W-:-:S03]  /*18b0*/  LEA.HI.X R185, R185, UR11, R10, 0x2, P1 ;  /* 0x0000000bb9b97c11 */ /* 0x000fc600088f140a */
[----:B------:R-:W-:Y:S01]  /*18c0*/  IMAD.IADD R14, R25, 0x1, R11 ;  /* 0x00000001190e7824 */ /* 0x000fe200078e020b */
[----:B------:R-:W-:Y:S01]  /*18d0*/  IADD3 R23, R29, R23, RZ ;  /* 0x000000171d177210 */ /* 0x000fe20007ffe0ff */
[----:B-1----:R-:W-:Y:S01]  /*18e0*/  IMAD.WIDE R232, R232, 0x4, R36 ;  /* 0x00000004e8e87825 */ /* 0x002fe200078e0224 */
[----:B------:R-:W-:Y:S02]  /*18f0*/  LEA R246, P2, R28, UR12, 0x1 ;  /* 0x0000000c1cf67c11 */ /* 0x000fe4000f8408ff */
[----:B------:R-:W-:Y:S01]  /*1900*/  LEA.HI.X R249, R24, UR15, R14, 0x1, P3 ;  /* 0x0000000f18f97c11 */ /* 0x000fe200098f0c0e */
[----:B--2---:R-:W-:Y:S01]  /*1910*/  IMAD.WIDE R234, R234, 0x4, R34 ;  /* 0x00000004eaea7825 */ /* 0x004fe200078e0222 */
[----:B------:R-:W-:Y:S01]  /*1920*/  LEA.HI.X R247, R28, UR13, R23, 0x1, P2 ;  /* 0x0000000d1cf77c11 */ /* 0x000fe200090f0c17 */
[----:B------:R-:W-:Y:S08]  /*1930*/  @!P4 BRA `(.L_x_784) ;  /* 0x0000005400c4c947 */ /* 0x000ff00003800000 */
[----:B------:R-:W-:Y:S01]  /*1940*/  @P0 BAR.SYNC.DEFER_BLOCKING 0x0 ;  /* 0x0000000000000b1d */ /* 0x000fe20000010000 */
[----:B------:R-:W-:Y:S01]  /*1950*/  IMAD R11, R224, -0x40, R243 ;  /* 0xffffffc0e00b7824 */ /* 0x000fe200078e02f3 */
[----:B------:R-:W-:Y:S01]  /*1960*/  LEA R230, R220, UR5, 0x1 ;  /* 0x00000005dce67c11 */ /* 0x000fe2000f8e08ff */
[----:B------:R-:W-:-:S03]  /*1970*/  IMAD.WIDE.U32 R34, R17, R8, R216 ;  /* 0x0000000811227225 */ /* 0x000fc600078e00d8 */
[----:B------:R-:W-:Y:S01]  /*1980*/  ISETP.GE.AND P6, PT, R214, R11, PT ;  /* 0x0000000bd600720c */ /* 0x000fe20003fc6270 */
[----:B------:R-:W-:Y:S01]  /*1990*/  IMAD R32, R21, R8, RZ ;  /* 0x0000000815207224 */ /* 0x000fe200078e02ff */
[----:B------:R-:W-:Y:S01]  /*19a0*/  IADD3 R34, P1, R30, R34, RZ ;  /* 0x000000221e227210 */ /* 0x000fe20007f3e0ff */
[----:B------:R-:W-:Y:S01]  /*19b0*/  ULDC.64 UR10, c[0x0][0x268] ;  /* 0x00009a00000a7ab9 */ /* 0x000fe20000000a00 */
[C---:B------:R-:W-:Y:S01]  /*19c0*/  IMAD R19, R241.reuse, -0x40, R26 ;  /* 0xffffffc0f1137824 */ /* 0x040fe200078e021a */
[----:B------:R-:W-:Y:S01]  /*19d0*/  LEA.HI R26, R241, R241, RZ, 0x1 ;  /* 0x000000f1f11a7211 */ /* 0x000fe200078f08ff */
[----:B------:R-:W-:Y:S01]  /*19e0*/  IMAD R30, R17, R9, R32 ;  /* 0x00000009111e7224 */ /* 0x000fe200078e0220 */
[----:B------:R-:W-:Y:S01]  /*19f0*/  BSSY B0, `(.L_x_785) ;  /* 0x0000029000007945 */ /* 0x000fe20003800000 */
[----:B------:R-:W-:Y:S01]  /*1a00*/  VIADD R10, R214, 0x20 ;  /* 0x00000020d60a7836 */ /* 0x000fe20000000000 */
[----:B------:R-:W-:Y:S02]  /*1a10*/  LOP3.LUT R26, R26, 0xfffffffe, RZ, 0xc0, !PT ;  /* 0xfffffffe1a1a7812 */ /* 0x000fe400078ec0ff */
[----:B------:R-:W-:Y:S01]  /*1a20*/  IADD3.X R35, R27, R35, R30, P1, !PT ;  /* 0x000000231b237210 */ /* 0x000fe20000ffe41e */
[----:B------:R-:W-:Y:S01]  /*1a30*/  IMAD R27, R22, UR10, RZ ;  /* 0x0000000a161b7c24 */ /* 0x000fe2000f8e02ff */
[----:B------:R-:W-:-:S02]  /*1a40*/  ISETP.GE.AND P5, PT, R10, R11, PT ;  /* 0x0000000b0a00720c */ /* 0x000fc40003fa6270 */
[-C--:B------:R-:W-:Y:S01]  /*1a50*/  ISETP.GE.AND P2, PT, R10, R19.reuse, PT ;  /* 0x000000130a00720c */ /* 0x080fe20003f46270 */
[----:B------:R-:W-:Y:S01]  /*1a60*/  IMAD R27, R16, UR11, R27 ;  /* 0x0000000b101b7c24 */ /* 0x000fe2000f8e021b */
[----:B------:R-:W-:Y:S01]  /*1a70*/  ISETP.GE.AND P4, PT, R214, R19, PT ;  /* 0x00000013d600720c */ /* 0x000fe20003f86270 */
[----:B------:R1:W-:Y:S01]  /*1a80*/  @P6 STS.128 [R230+0x10000], RZ ;  /* 0x010000ffe6006388 */ /* 0x0003e20000000c00 */
[----:B------:R-:W-:Y:S01]  /*1a90*/  IMAD.WIDE.U32 R32, R16, UR10, R34 ;  /* 0x0000000a10207c25 */ /* 0x000fe2000f8e0022 */
[----:B------:R-:W-:Y:S02]  /*1aa0*/  IADD3 R26, R241, -R26, RZ ;  /* 0x8000001af11a7210 */ /* 0x000fe40007ffe0ff */
[----:B------:R1:W-:Y:S01]  /*1ab0*/  @P6 STS.128 [R230+0x12000], RZ ;  /* 0x012000ffe6006388 */ /* 0x0003e20000000c00 */
[----:B------:R-:W-:Y:S01]  /*1ac0*/  IMAD.IADD R27, R33, 0x1, R27 ;  /* 0x00000001211b7824 */ /* 0x000fe200078e021b */
        /* <DEDUP_REMOVED lines=27> */
.L_x_786:
[----:B------:R-:W-:Y:S05]  /*1c80*/  BSYNC B0 ;  /* 0x0000000000007941 */ /* 0x000fea0003800000 */
.L_x_785:
[----:B------:R4:W-:Y:S01]  /*1c90*/  @P5 STS.128 [R230+0x11000], RZ ;  /* 0x011000ffe6005388 */ /* 0x0009e20000000c00 */
[----:B------:R-:W-:Y:S03]  /*1ca0*/  BSSY B0, `(.L_x_787) ;  /* 0x000001e000007945 */ /* 0x000fe60003800000 */
[----:B------:R4:W-:Y:S01]  /*1cb0*/  @P5 STS.128 [R230+0x13000], RZ ;  /* 0x013000ffe6005388 */ /* 0x0009e20000000c00 */
[----:B------:R-:W-:Y:S05]  /*1cc0*/  @P5 BRA `(.L_x_788) ;  /* 0x00000000006c5947 */ /* 0x000fea0003800000 */
[----:B------:R-:W-:Y:S01]  /*1cd0*/  ULDC UR4, c[0x0][0x2d0] ;  /* 0x0000b40000047ab9 */ /* 0x000fe20000000800 */
[----:B------:R-:W-:Y:S02]  /*1ce0*/  IADD3 R31, P0, R214, 0x20, RZ ;  /* 0x00000020d61f7810 */ /* 0x000fe40007f1e0ff */
[----:B------:R-:W-:-:S03]  /*1cf0*/  ISETP.GE.AND P1, PT, R216, UR4, PT ;  /* 0x00000004d8007c0c */ /* 0x000fc6000bf26270 */
[----:B------:R-:W-:Y:S01]  /*1d00*/  IMAD.X R33, RZ, RZ, R13, P0 ;  /* 0x000000ffff217224 */ /* 0x000fe200000e060d */
[----:B------:R-:W-:-:S03]  /*1d10*/  ISETP.GE.AND P0, PT, R223, UR4, PT ;  /* 0x00000004df007c0c */ /* 0x000fc6000bf06270 */
[----:B------:R-:W-:Y:S01]  /*1d20*/  IMAD R30, R33, R8, RZ ;  /* 0x00000008211e7224 */ /* 0x000fe200078e02ff */
[----:B------:R-:W-:-:S03]  /*1d30*/  MOV R33, R27 ;  /* 0x0000001b00217202 */ /* 0x000fc60000000f00 */
[C---:B------:R-:W-:Y:S02]  /*1d40*/  IMAD R30, R31.reuse, R9, R30 ;  /* 0x000000091f1e7224 */ /* 0x040fe400078e021e */
[----:B--23--:R-:W2:Y:S01]  /*1d50*/  @!P1 LDC.64 R10, c[0x0][0x220] ;  /* 0x00008800ff0a9b82 */ /* 0x00cea20000000a00 */
[----:B------:R-:W-:Y:S01]  /*1d60*/  IMAD.WIDE.U32 R32, R31, R8, R32 ;  /* 0x000000081f207225 */ /* 0x000fe200078e0020 */
        /* <DEDUP_REMOVED lines=11> */
[----:B------:R-:W-:-:S04]  /*1e20*/  LEA R8, P0, R32, UR10, 0x1 ;  /* 0x0000000a20087c11 */ /* 0x000fc8000f8008ff */
[----:B------:R-:W-:-:S05]  /*1e30*/  LEA.HI.X R9, R32, UR11, R30, 0x1, P0 ;  /* 0x0000000b20097c11 */ /* 0x000fca00080f0c1e */
[----:B------:R-:W-:Y:S01]  /*1e40*/  @!PT LDS RZ, [RZ] ;  /* 0x00000000fffff984 */ /* 0x000fe20000000800 */
[----:B------:R-:W-:Y:S01]  /*1e50*/  @!PT LDS RZ, [RZ] ;  /* 0x00000000fffff984 */ /* 0x000fe20000000800 */
[----:B------:R-:W-:Y:S01]  /*1e60*/  @!PT LDS RZ, [RZ] ;  /* 0x00000000fffff984 */ /* 0x000fe20000000800 */
[----:B------:R2:W-:Y:S04]  /*1e70*/  LDGSTS.E.BYPASS.LTC128B.128 [R230+0x13000], desc[UR38][R8.64+0x80] ;  /* 0x1300008008e67fae */ /* 0x0005e8000b901d66 */
.L_x_788:
[----:B------:R-:W-:Y:S05]  /*1e80*/  BSYNC B0 ;  /* 0x0000000000007941 */ /* 0x000fea0003800000 */
.L_x_787:
[----:B------:R-:W0:Y:S01]  /*1e90*/  LDGDEPBAR ;  /* 0x00000000000079af */ /* 0x000e220000000000 */
[----:B------:R-:W-:Y:S01]  /*1ea0*/  BSSY B0, `(.L_x_789) ;  /* 0x0000013000007945 */ /* 0x000fe20003800000 */
[----:B------:R-:W-:Y:S02]  /*1eb0*/  ISETP.NE.AND P3, PT, R26, 0x1, PT ;  /* 0x000000011a00780c */ /* 0x000fe40003f65270 */
        /* <DEDUP_REMOVED lines=17> */
.L_x_790:
[----:B------:R-:W-:Y:S05]  /*1fd0*/  BSYNC B0 ;  /* 0x0000000000007941 */ /* 0x000fea0003800000 */
.L_x_789:
[----:B------:R1:W-:Y:S01]  /*1fe0*/  @P2 STS.128 [R230+0x9000], RZ ;  /* 0x009000ffe6002388 */ /* 0x0003e20000000c00 */
[----:B------:R-:W-:Y:S01]  /*1ff0*/  BSSY B0, `(.L_x_791) ;  /* 0x0000018000007945 */ /* 0x000fe20003800000 */
[----:B--2---:R-:W-:Y:S02]  /*2000*/  IADD3 R9, R220, 0x2000, RZ ;  /* 0x00002000dc097810 */ /* 0x004fe40007ffe0ff */
[----:B------:R1:W-:Y:S01]  /*2010*/  @P2 STS.128 [R230+0xb000], RZ ;  /* 0x00b000ffe6002388 */ /* 0x0003e20000000c00 */
[----:B------:R-:W-:Y:S05]  /*2020*/  @P2 BRA `(.L_x_792) ;  /* 0x0000000000502947 */ /* 0x000fea0003800000 */
[----:B------:R-:W-:Y:S02]  /*2030*/  ULDC UR4, c[0x0][0x2d0] ;  /* 0x0000b40000047ab9 */ /* 0x000fe40000000800 */
[----:B------:R-:W-:-:S13]  /*2040*/  ISETP.GE.AND P1, PT, R216, UR4, PT ;  /* 0x00000004d8007c0c */ /* 0x000fda000bf26270 */
[C---:B---3--:R-:W-:Y:S01]  /*2050*/  @!P1 LEA R10, P0, R4.reuse, R246, 0x6 ;  /* 0x000000f6040a9211 */ /* 0x048fe200078030ff */
        /* <DEDUP_REMOVED lines=17> */
.L_x_792:
[----:B------:R-:W-:Y:S05]  /*2170*/  BSYNC B0 ;  /* 0x0000000000007941 */ /* 0x000fea0003800000 */
.L_x_791:
        /* <DEDUP_REMOVED lines=13> */
.L_x_794:
        /* <DEDUP_REMOVED lines=20> */
.L_x_795:
[----:B------:R-:W-:Y:S05]  /*2390*/  BSYNC B0 ;  /* 0x0000000000007941 */ /* 0x000fea0003800000 */
.L_x_793:
[----:B------:R-:W-:Y:S01]  /*23a0*/  BSSY B0, `(.L_x_796) ;  /* 0x0000027000007945 */ /* 0x000fe20003800000 */
[----:B---3--:R-:W-:Y:S01]  /*23b0*/  SHF.L.U32 R5, R3, 0x5, RZ ;  /* 0x0000000503057819 */ /* 0x008fe200000006ff */
        /* <DEDUP_REMOVED lines=11> */
.L_x_797:
[----:B------:R-:W-:Y:S02]  /*2470*/  ULDC UR4, c[0x0][0x2d0] ;  /* 0x0000b40000047ab9 */ /* 0x000fe40000000800 */
[----:B------:R-:W-:Y:S02]  /*2480*/  ISETP.GE.AND P1, PT, R216, UR4, PT ;  /* 0x00000004d8007c0c */ /* 0x000fe4000bf26270 */
[----:B------:R-:W-:-:S11]  /*2490*/  ISETP.GE.AND P0, PT, R223, UR4, PT ;  /* 0x00000004df007c0c */ /* 0x000fd6000bf06270 */
[C---:B--2---:R-:W-:Y:S01]  /*24a0*/  @!P1 LEA R10, P2, R2.reuse, R248, 0x6 ;  /* 0x000000f8020a9211 */ /* 0x044fe200078430ff */
        /* <DEDUP_REMOVED lines=16> */
[----:B------:R-:W-:-:S04]  /*25b0*/  LEA R2, P0, R24, UR14, 0x1 ;  /* 0x0000000e18027c11 */ /* 0x000fc8000f8008ff */
[----:B------:R-:W-:-:S05]  /*25c0*/  LEA.HI.X R3, R24, UR15, R5, 0x1, P0 ;  /* 0x0000000f18037c11 */ /* 0x000fca00080f0c05 */
[----:B------:R-:W-:Y:S01]  /*25d0*/  @!PT LDS RZ, [RZ] ;  /* 0x00000000fffff984 */ /* 0x000fe20000000800 */
[----:B------:R-:W-:Y:S01]  /*25e0*/  @!PT LDS RZ, [RZ] ;  /* 0x00000000fffff984 */ /* 0x000fe20000000800 */
[----:B------:R-:W-:Y:S01]  /*25f0*/  @!PT LDS RZ, [RZ] ;  /* 0x00000000fffff984 */ /* 0x000fe20000000800 */
[----:B------:R3:W-:Y:S04]  /*2600*/  LDGSTS.E.BYPASS.LTC128B.128 [R240+0x3000], desc[UR38][R2.64+0x80] ;  /* 0x0300008002f07fae */ /* 0x0007e8000b901d66 */
.L_x_798:
[----:B------:R-:W-:Y:S05]  /*2610*/  BSYNC B0 ;  /* 0x0000000000007941 */ /* 0x000fea0003800000 */
.L_x_796:
[----:B------:R1:W-:Y:S01]  /*2620*/  @P6 STS.128 [R230+0xc000], RZ ;  /* 0x00c000ffe6006388 */ /* 0x0003e20000000c00 */
[-C--:B------:R-:W-:Y:S01]  /*2630*/  IMAD.WIDE.U32 R4, R17, R6.reuse, R216 ;  /* 0x0000000611047225 */ /* 0x080fe200078e00d8 */
[----:B------:R-:W-:Y:S01]  /*2640*/  ULDC.64 UR10, c[0x0][0x260] ;  /* 0x00009800000a7ab9 */ /* 0x000fe20000000a00 */
[----:B------:R-:W-:Y:S01]  /*2650*/  BSSY B0, `(.L_x_799) ;  /* 0x000002e000007945 */ /* 0x000fe20003800000 */
[----:B------:R1:W-:Y:S01]  /*2660*/  @P6 STS.128 [R230+0xe000], RZ ;  /* 0x00e000ffe6006388 */ /* 0x0003e20000000c00 */
[----:B---3--:R-:W-:Y:S01]  /*2670*/  IMAD R2, R21, R6, RZ ;  /* 0x0000000615027224 */ /* 0x008fe200078e02ff */
[----:B--2---:R-:W-:Y:S01]  /*2680*/  IADD3 R10, P0, R20, R4, RZ ;  /* 0x00000004140a7210 */ /* 0x004fe20007f1e0ff */
[----:B------:R-:W-:Y:S01]  /*2690*/  IMAD R9, R22, UR10, RZ ;  /* 0x0000000a16097c24 */ /* 0x000fe2000f8e02ff */
[C---:B------:R-:W-:Y:S01]  /*26a0*/  ISETP.GE.AND P1, PT, R218.reuse, R19, PT ;  /* 0x00000013da00720c */ /* 0x040fe20003f26270 */
[----:B------:R-:W-:Y:S01]  /*26b0*/  IMAD R3, R17, R7, R2 ;  /* 0x0000000711037224 */ /* 0x000fe200078e0202 */
[----:B------:R-:W-:Y:S01]  /*26c0*/  MOV R238, 0x7f800000 ;  /* 0x7f80000000ee7802 */ /* 0x000fe20000000f00 */
[----:B------:R-:W-:-:S02]  /*26d0*/  VIADD R2, R218, 0x8 ;  /* 0x00000008da027836 */ /* 0x000fc40000000000 */
[----:B------:R-:W-:Y:S01]  /*26e0*/  IMAD.SHL.U32 R237, R218, 0x4, RZ ;  /* 0x00000004daed7824 */ /* 0x000fe200078e00ff */
[----:B------:R-:W-:Y:S01]  /*26f0*/  IADD3.X R11, R18, R5, R3, P0, !PT ;  /* 0x00000005120b7210 */ /* 0x000fe200007fe403 */
[----:B------:R-:W-:Y:S01]  /*2700*/  IMAD R9, R16, UR11, R9 ;  /* 0x0000000b10097c24 */ /* 0x000fe2000f8e0209 */
[----:B------:R-:W-:Y:S01]  /*2710*/  SHF.R.S32.HI R5, RZ, 0x1f, R218 ;  /* 0x0000001fff057819 */ /* 0x000fe200000114da */
[----:B------:R-:W-:Y:S01]  /*2720*/  IMAD.MOV.U32 R239, RZ, RZ, 0x7f800000 ;  /* 0x7f800000ffef7424 */ /* 0x000fe200078e00ff */
[----:B------:R-:W-:Y:S01]  /*2730*/  ISETP.GE.AND P0, PT, R2, R19, PT ;  /* 0x000000130200720c */ /* 0x000fe20003f06270 */
[----:B------:R-:W-:Y:S01]  /*2740*/  IMAD.WIDE.U32 R10, R16, UR10, R10 ;  /* 0x0000000a100a7c25 */ /* 0x000fe2000f8e000a */
[----:B------:R-:W-:Y:S02]  /*2750*/  SHF.L.U64.HI R2, R218, 0x2, R5 ;  /* 0x00000002da027819 */ /* 0x000fe40000010205 */
[----:B------:R-:W-:Y:S02]  /*2760*/  IADD3 R18, P2, R237, R232, RZ ;  /* 0x000000e8ed127210 */ /* 0x000fe40007f5e0ff */
[----:B------:R-:W-:-:S02]  /*2770*/  IADD3 R9, R11, R9, RZ ;  /* 0x000000090b097210 */ /* 0x000fc40007ffe0ff */
[----:B------:R-:W-:Y:S01]  /*2780*/  IADD3.X R19, R2, R233, RZ, P2, !PT ;  /* 0x000000e902137210 */ /* 0x000fe200017fe4ff */
[----:B-1----:R-:W-:Y:S08]  /*2790*/  @P6 BRA `(.L_x_800) ;  /* 0x0000000000646947 */ /* 0x002ff00003800000 */
[----:B------:R-:W-:Y:S01]  /*27a0*/  ULDC UR4, c[0x0][0x2d0] ;  /* 0x0000b40000047ab9 */ /* 0x000fe20000000800 */
[-C--:B------:R-:W-:Y:S01]  /*27b0*/  IMAD R4, R13, R6.reuse, RZ ;  /* 0x000000060d047224 */ /* 0x080fe200078e02ff */
[----:B------:R-:W-:Y:S01]  /*27c0*/  ISETP.GE.AND P4, PT, R216, UR4, PT ;  /* 0x00000004d8007c0c */ /* 0x000fe2000bf86270 */
[----:B------:R-:W-:Y:S01]  /*27d0*/  IMAD.MOV.U32 R8, RZ, RZ, R10 ;  /* 0x000000ffff087224 */ /* 0x000fe200078e000a */
[----:B------:R-:W-:Y:S01]  /*27e0*/  ISETP.GE.AND P2, PT, R223, UR4, PT ;  /* 0x00000004df007c0c */ /* 0x000fe2000bf46270 */
[C---:B------:R-:W-:Y:S02]  /*27f0*/  IMAD R4, R214.reuse, R7, R4 ;  /* 0x00000007d6047224 */ /* 0x040fe400078e0204 */
[----:B------:R-:W-:-:S05]  /*2800*/  IMAD.WIDE.U32 R20, R214, R6, R8 ;  /* 0x00000006d6147225 */ /* 0x000fca00078e0008 */
[----:B------:R-:W-:-:S03]  /*2810*/  IADD3 R4, R21, R4, RZ ;  /* 0x0000000415047210 */ /* 0x000fc60007ffe0ff */
        /* <DEDUP_REMOVED lines=17> */
.L_x_800:
[----:B------:R-:W-:Y:S05]  /*2930*/  BSYNC B0 ;  /* 0x0000000000007941 */ /* 0x000fea0003800000 */
.L_x_799:
        /* <DEDUP_REMOVED lines=14> */
[----:B------:R2:W-:Y:S01]  /*2a20*/  @P4 STS.128 [R230+0xd000], RZ ;  /* 0x00d000ffe6004388 */ /* 0x0005e20000000c00 */
[----:B-1----:R-:W-:Y:S02]  /*2a30*/  @!P4 LEA R6, P5, R8, R2, 0x1 ;  /* 0x000000020806c211 */ /* 0x002fe400078a08ff */
[----:B------:R-:W-:-:S05]  /*2a40*/  IMAD.IADD R2, R9, 0x1, R13 ;  /* 0x0000000109027824 */ /* 0x000fca00078e020d */
        /* <DEDUP_REMOVED lines=14> */
.L_x_802:
[----:B------:R-:W-:Y:S05]  /*2b30*/  BSYNC B0 ;  /* 0x0000000000007941 */ /* 0x000fea0003800000 */
.L_x_801:
[-C--:B-12---:R-:W-:Y:S01]  /*2b40*/  LEA.HI R2, R12, R15.reuse, RZ, 0x4 ;  /* 0x0000000f0c027211 */ /* 0x086fe200078f20ff */
[----:B------:R-:W-:Y:S01]  /*2b50*/  VIADD R4, R17, 0x40 ;  /* 0x0000004011047836 */ /* 0x000fe20000000000 */
[----:B------:R-:W-:Y:S01]  /*2b60*/  USHF.L.U32 UR35, UR30, 0x4, URZ ;  /* 0x000000041e237899 */ /* 0x000fe2000800063f */
[----:B------:R-:W0:Y:S04]  /*2b70*/  LDGDEPBAR ;  /* 0x00000000000079af */ /* 0x000e280000000000 */
[----:B------:R1:W5:Y:S04]  /*2b80*/  @!P1 LDG.E R238, desc[UR38][R18.64] ;  /* 0x0000002612ee9981 */ /* 0x000368000c1e1900 */
[----:B------:R1:W5:Y:S01]  /*2b90*/  @!P0 LDG.E R239, desc[UR38][R18.64+0x20] ;  /* 0x0000202612ef8981 */ /* 0x000362000c1e1900 */
[----:B------:R-:W-:Y:S01]  /*2ba0*/  LOP3.LUT R2, R2, 0xfffffff0, RZ, 0xc0, !PT ;  /* 0xfffffff002027812 */ /* 0x000fe200078ec0ff */
[----:B------:R-:W-:Y:S01]  /*2bb0*/  USHF.L.U32 UR36, UR30, 0x3, URZ ;  /* 0x000000031e247899 */ /* 0x000fe2000800063f */
[----:B------:R-:W-:Y:S01]  /*2bc0*/  LEA.HI R12, R12, R15, RZ, 0x3 ;  /* 0x0000000f0c0c7211 */ /* 0x000fe200078f18ff */
[----:B------:R-:W-:Y:S01]  /*2bd0*/  UIADD3 UR25, UR35, 0x20, URZ ;  /* 0x0000002023197890 */ /* 0x000fe2000fffe03f */
[----:B------:R-:W-:Y:S01]  /*2be0*/  ISETP.GE.AND P0, PT, R4, R243, PT ;  /* 0x000000f30400720c */ /* 0x000fe20003f06270 */
[C---:B------:R-:W-:Y:S01]  /*2bf0*/  IMAD.IADD R3, R15.reuse, 0x1, -R2 ;  /* 0x000000010f037824 */ /* 0x040fe200078e0a02 */
[----:B------:R-:W-:Y:S01]  /*2c00*/  LOP3.LUT R12, R12, 0xfffffff8, RZ, 0xc0, !PT ;  /* 0xfffffff80c0c7812 */ /* 0x000fe200078ec0ff */
[----:B------:R-:W-:Y:S01]  /*2c10*/  UIADD3 UR24, UR35, 0x40, URZ ;  /* 0x0000004023187890 */ /* 0x000fe2000fffe03f */
[----:B------:R-:W-:Y:S01]  /*2c20*/  IMAD.MOV.U32 R9, RZ, RZ, 0x20 ;  /* 0x00000020ff097424 */ /* 0x000fe200078e00ff */
[----:B------:R-:W-:Y:S01]  /*2c30*/  UIADD3 UR18, UR35, 0x60, URZ ;  /* 0x0000006023127890 */ /* 0x000fe2000fffe03f */
[----:B------:R-:W-:Y:S01]  /*2c40*/  SHF.R.S32.HI R2, RZ, 0x1f, R3 ;  /* 0x0000001fff027819 */ /* 0x000fe20000011403 */
[----:B------:R-:W-:Y:S01]  /*2c50*/  IMAD.IADD R12, R15, 0x1, -R12 ;  /* 0x000000010f0c7824 */ /* 0x000fe200078e0a0c */
[----:B------:R-:W-:Y:S01]  /*2c60*/  UIADD3 UR23, UR36, UR24, URZ ;  /* 0x0000001824177290 */ /* 0x000fe2000fffe03f */
[----:B------:R-:W-:Y:S01]  /*2c70*/  IMAD.MOV.U32 R202, RZ, RZ, 0x20 ;  /* 0x00000020ffca7424 */ /* 0x000fe200078e00ff */
[----:B------:R-:W-:Y:S01]  /*2c80*/  LEA.HI R2, R2, R3, RZ, 0x3 ;  /* 0x0000000302027211 */ /* 0x000fe200078f18ff */
[----:B------:R-:W-:-:S04]  /*2c90*/  DEPBAR.LE SB0, 0x1 ;  /* 0x000080400000791a */ /* 0x000fc80000000000 */
[----:B------:R-:W-:Y:S01]  /*2ca0*/  BAR.SYNC.DEFER_BLOCKING 0x0 ;  /* 0x0000000000007b1d */ /* 0x000fe20000010000 */
[----:B------:R-:W-:Y:S01]  /*2cb0*/  LOP3.LUT R2, R2, 0xfffffff8, RZ, 0xc0, !PT ;  /* 0xfffffff802027812 */ /* 0x000fe200078ec0ff */
[----:B------:R-:W-:Y:S01]  /*2cc0*/  UIADD3 UR17, UR36, UR18, URZ ;  /* 0x0000001224117290 */ /* 0x000fe2000fffe03f */
[----:B------:R-:W-:Y:S01]  /*2cd0*/  LOP3.LUT P4, RZ, R12, 0x2, RZ, 0xc0, !PT ;  /* 0x000000020cff7812 */ /* 0x000fe2000788c0ff */
[----:B------:R-:W-:Y:S01]  /*2ce0*/  UIADD3 UR12, UR36, UR25, URZ ;  /* 0x00000019240c7290 */ /* 0x000fe2000fffe03f */
[----:B------:R-:W-:Y:S01]  /*2cf0*/  IMAD.MOV.U32 R201, RZ, RZ, 0x40 ;  /* 0x00000040ffc97424 */ /* 0x000fe200078e00ff */
[----:B------:R-:W-:Y:S01]  /*2d00*/  UIADD3 UR22, UR36, UR23, URZ ;  /* 0x0000001724167290 */ /* 0x000fe2000fffe03f */
[----:B------:R-:W-:Y:S01]  /*2d10*/  IMAD.IADD R2, R3, 0x1, -R2 ;  /* 0x0000000103027824 */ /* 0x000fe200078e0a02 */
[----:B------:R-:W-:Y:S01]  /*2d20*/  SEL R9, R9, 0xffffffe0, !P4 ;  /* 0xffffffe009097807 */ /* 0x000fe20006000000 */
[----:B------:R-:W-:Y:S01]  /*2d30*/  VIADD R7, R212, 0x2000 ;  /* 0x00002000d4077836 */ /* 0x000fe20000000000 */
[----:B------:R-:W-:Y:S01]  /*2d40*/  UIADD3 UR16, UR36, UR17, URZ ;  /* 0x0000001124107290 */ /* 0x000fe2000fffe03f */
[----:B------:R-:W-:Y:S01]  /*2d50*/  VIADD R203, R210, 0x2000 ;  /* 0x00002000d2cb7836 */ /* 0x000fe20000000000 */
[----:B------:R-:W-:Y:S01]  /*2d60*/  R2P PR, R2, 0x6 ;  /* 0x0000000602007804 */ /* 0x000fe20000000000 */
[----:B------:R-:W-:Y:S01]  /*2d70*/  UIADD3 UR11, UR36, UR12, URZ ;  /* 0x0000000c240b7290 */ /* 0x000fe2000fffe03f */
[----:B------:R-:W-:Y:S01]  /*2d80*/  LEA R3, R211, UR5, 0x1 ;  /* 0x00000005d3037c11 */ /* 0x000fe2000f8e08ff */
[----:B------:R-:W-:Y:S01]  /*2d90*/  IMAD.IADD R2, R9, 0x1, R208 ;  /* 0x0000000109027824 */ /* 0x000fe200078e02d0 */
[----:B------:R-:W-:Y:S01]  /*2da0*/  UIADD3 UR21, UR36, UR22, URZ ;  /* 0x0000001624157290 */ /* 0x000fe2000fffe03f */
[----:B------:R-:W-:Y:S01]  /*2db0*/  SEL R202, R202, 0xffffffe0, !P1 ;  /* 0xffffffe0caca7807 */ /* 0x000fe20004800000 */
[----:B------:R-:W-:Y:S01]  /*2dc0*/  UIADD3 UR15, UR36, UR16, URZ ;  /* 0x00000010240f7290 */ /* 0x000fe2000fffe03f */
[----:B------:R-:W-:Y:S01]  /*2dd0*/  SEL R201, R201, 0xffffffc0, !P2 ;  /* 0xffffffc0c9c97807 */ /* 0x000fe20005000000 */
[----:B------:R-:W-:Y:S01]  /*2de0*/  UIADD3 UR10, UR36, UR11, URZ ;  /* 0x0000000b240a7290 */ /* 0x000fe2000fffe03f */
[----:B------:R-:W-:Y:S01]  /*2df0*/  SEL R204, R7, R212, !P3 ;  /* 0x000000d407cc7207 */ /* 0x000fe20005800000 */
[----:B------:R-:W-:Y:S01]  /*2e00*/  IMAD.IADD R200, R205, 0x1, R202 ;  /* 0x00000001cdc87824 */ /* 0x000fe200078e02ca */
[----:B------:R-:W-:Y:S01]  /*2e10*/  SEL R203, R203, R210, !P3 ;  /* 0x000000d2cbcb7207 */ /* 0x000fe20005800000 */
[----:B------:R-:W2:Y:S01]  /*2e20*/  LDSM.16.M88.4 R124, [R209] ;  /* 0x00000000d17c783b */ /* 0x000ea20000000200 */
[----:B------:R-:W-:Y:S01]  /*2e30*/  UIADD3 UR20, UR36, UR21, URZ ;  /* 0x0000001524147290 */ /* 0x000fe2000fffe03f */
[----:B------:R-:W-:Y:S01]  /*2e40*/  IMAD.MOV.U32 R236, RZ, RZ, R240 ;  /* 0x000000ffffec7224 */ /* 0x000fe200078e00f0 */
[----:B------:R-:W-:Y:S01]  /*2e50*/  UIADD3 UR14, UR36, UR15, URZ ;  /* 0x0000000f240e7290 */ /* 0x000fe2000fffe03f */
[----:B------:R-:W1:Y:S01]  /*2e60*/  LDSM.16.M88.4 R128, [R209+0x800] ;  /* 0x00080000d180783b */ /* 0x000e620000000200 */
[----:B------:R-:W-:Y:S01]  /*2e70*/  UIADD3 UR9, UR36, UR10, URZ ;  /* 0x0000000a24097290 */ /* 0x000fe2000fffe03f */
[----:B------:R-:W-:-:S02]  /*2e80*/  CS2R R94, SRZ ;  /* 0x00000000005e7805 */ /* 0x000fc4000001ff00 */
[----:B------:R-:W-:Y:S01]  /*2e90*/  CS2R R92, SRZ ;  /* 0x00000000005c7805 */ /* 0x000fe2000001ff00 */
[----:B------:R-:W1:Y:S01]  /*2ea0*/  LDSM.16.M88.4 R132, [R208] ;  /* 0x00000000d084783b */ /* 0x000e620000000200 */
[----:B------:R-:W-:Y:S02]  /*2eb0*/  CS2R R98, SRZ ;  /* 0x0000000000627805 */ /* 0x000fe4000001ff00 */
[----:B------:R-:W-:Y:S02]  /*2ec0*/  CS2R R96, SRZ ;  /* 0x0000000000607805 */ /* 0x000fe4000001ff00 */
[----:B------:R-:W-:Y:S01]  /*2ed0*/  CS2R R90, SRZ ;  /* 0x00000000005a7805 */ /* 0x000fe2000001ff00 */
[----:B------:R-:W1:Y:S01]  /*2ee0*/  LDSM.16.M88.4 R136, [R208+0x800] ;  /* 0x00080000d088783b */ /* 0x000e620000000200 */
[----:B------:R-:W-:Y:S02]  /*2ef0*/  CS2R R88, SRZ ;  /* 0x0000000000587805 */ /* 0x000fe4000001ff00 */
[----:B------:R-:W-:-:S02]  /*2f00*/  CS2R R86, SRZ ;  /* 0x0000000000567805 */ /* 0x000fc4000001ff00 */
[----:B------:R-:W-:Y:S01]  /*2f10*/  CS2R R84, SRZ ;  /* 0x0000000000547805 */ /* 0x000fe2000001ff00 */
[----:B------:R-:W1:Y:S01]  /*2f20*/  LDSM.16.M88.4 R156, [R209+0x2000] ;  /* 0x00200000d19c783b */ /* 0x000e620000000200 */
        /* <DEDUP_REMOVED lines=27> */
[----:B------:R4:W1:Y:S01]  /*30e0*/  LDSM.16.M88.4 R152, [R3+0x12800] ;  /* 0x012800000398783b */ /* 0x0008620000000200 */
[----:B------:R-:W-:Y:S02]  /*30f0*/  CS2R R24, SRZ ;  /* 0x0000000000187805 */ /* 0x000fe4000001ff00 */
[----:B------:R-:W-:-:S02]  /*3100*/  CS2R R22, SRZ ;  /* 0x0000000000167805 */ /* 0x000fc4000001ff00 */
[----:B------:R-:W-:Y:S01]  /*3110*/  CS2R R20, SRZ ;  /* 0x0000000000147805 */ /* 0x000fe2000001ff00 */
[----:B------:R-:W1:Y:S01]  /*3120*/  LDSM.16.M88.4 R140, [R2] ;  /* 0x00000000028c783b */ /* 0x000e620000000200 */
[----:B------:R-:W-:Y:S01]  /*3130*/  SHF.L.U64.HI R244, R218, 0x2, R5 ;  /* 0x00000002daf47819 */ /* 0x000fe20000010205 */
[----:B------:R-:W-:Y:S01]  /*3140*/  UIMAD UR34, UR30, 0x18, URZ ;  /* 0x000000181e2278a4 */ /* 0x000fe2000f8e023f */
[----:B------:R-:W-:Y:S01]  /*3150*/  LEA R204, R204, UR5, 0x1 ;  /* 0x00000005cccc7c11 */ /* 0x000fe2000f8e08ff */
[----:B------:R-:W1:Y:S01]  /*3160*/  LDSM.16.M88.4 R144, [R2+0x800] ;  /* 0x000800000290783b */ /* 0x000e620000000200 */
[----:B------:R-:W-:Y:S01]  /*3170*/  LEA R203, R203, UR5, 0x1 ;  /* 0x00000005cbcb7c11 */ /* 0x000fe2000f8e08ff */
[----:B------:R-:W-:Y:S02]  /*3180*/  USHF.L.U32 UR33, UR30, 0x5, URZ ;  /* 0x000000051e217899 */ /* 0x000fe4000800063f */
[----:B------:R-:W1:Y:S01]  /*3190*/  LDSM.16.M88.4 R172, [R2+0x2000] ;  /* 0x0020000002ac783b */ /* 0x000e620000000200 */
[----:B------:R-:W-:-:S02]  /*31a0*/  UIMAD UR32, UR30, 0x28, URZ ;  /* 0x000000281e2078a4 */ /* 0x000fc4000f8e023f */
[----:B------:R-:W-:Y:S01]  /*31b0*/  UIMAD UR31, UR30, 0x30, URZ ;  /* 0x000000301e1f78a4 */ /* 0x000fe2000f8e023f */
[----:B------:R3:W1:Y:S01]  /*31c0*/  LDSM.16.M88.4 R176, [R2+0x2800] ;  /* 0x0028000002b0783b */ /* 0x0006620000000200 */
[----:B------:R-:W-:Y:S01]  /*31d0*/  ULDC UR26, c[0x0][0x2d0] ;  /* 0x0000b400001a7ab9 */ /* 0x000fe20000000800 */
[----:B------:R-:W-:Y:S02]  /*31e0*/  UIADD3 UR29, -UR29, URZ, URZ ;  /* 0x0000003f1d1d7290 */ /* 0x000fe4000fffe13f */
[----:B------:R-:W-:Y:S02]  /*31f0*/  UIMAD UR30, UR30, 0x38, URZ ;  /* 0x000000381e1e78a4 */ /* 0x000fe4000f8e023f */
[----:B------:R-:W-:Y:S01]  /*3200*/  UIADD3 UR19, UR36, UR20, URZ ;  /* 0x0000001424137290 */ /* 0x000fe2000fffe03f */
[----:B----4-:R-:W-:Y:S01]  /*3210*/  IMAD.IADD R3, R201, 0x1, R200 ;  /* 0x00000001c9037824 */ /* 0x010fe200078e02c8 */
[----:B------:R-:W-:Y:S02]  /*3220*/  UIADD3 UR13, UR36, UR14, URZ ;  /* 0x0000000e240d7290 */ /* 0x000fe4000fffe03f */
[----:B------:R-:W-:Y:S01]  /*3230*/  UIADD3 UR4, UR36, UR9, URZ ;  /* 0x0000000924047290 */ /* 0x000fe2000fffe03f */
[----:B------:R-:W-:Y:S01]  /*3240*/  ULDC UR28, c[0x0][0x39c] ;  /* 0x0000e700001c7ab9 */ /* 0x000fe20000000800 */
[----:B------:R-:W-:Y:S01]  /*3250*/  ULDC UR27, c[0x0][0x2ec] ;  /* 0x0000bb00001b7ab9 */ /* 0x000fe20000000800 */
[----:B--23--:R-:W-:-:S09]  /*3260*/  IMAD.IADD R2, R205, 0x1, R201 ;  /* 0x00000001cd027824 */ /* 0x00cfd200078e02c9 */
.L_x_805:
[----:B------:R-:W0:Y:S01]  /*3270*/  LDGDEPBAR ;  /* 0x00000000000079af */ /* 0x000e220000000000 */
[----:B------:R-:W-:Y:S02]  /*3280*/  LEA R183, R211, UR5, 0x1 ;  /* 0x00000005d3b77c11 */ /* 0x000fe4000f8e08ff */
[C---:B------:R-:W-:Y:S02]  /*3290*/  IADD3 R182, R204.reuse, R202, RZ ;  /* 0x000000caccb67210 */ /* 0x040fe40007ffe0ff */
[-C--:B------:R-:W-:Y:S02]  /*32a0*/  IADD3 R181, R204, R201.reuse, RZ ;  /* 0x000000c9ccb57210 */ /* 0x080fe40007ffe0ff */
[----:B------:R-:W-:Y:S02]  /*32b0*/  IADD3 R180, R182, R201, RZ ;  /* 0x000000c9b6b47210 */ /* 0x000fe40007ffe0ff */
[----:B------:R-:W-:Y:S02]  /*32c0*/  @P0 LEA R251, R224, R215, 0x6 ;  /* 0x000000d7e0fb0211 */ /* 0x000fe400078e30ff */
[C---:B-----5:R-:W-:Y:S02]  /*32d0*/  FSETP.NEU.FTZ.AND P1, PT, R238.reuse, -INF , PT ;  /* 0xff800000ee00780b */ /* 0x060fe40003f3d000 */
[-C--:B------:R-:W-:Y:S02]  /*32e0*/  @P0 ISETP.GE.AND P2, PT, R251, R243.reuse, PT ;  /* 0x000000f3fb00020c */ /* 0x080fe40003f46270 */
        /* <DEDUP_REMOVED lines=8> */
[----:B------:R-:W4:Y:S01]  /*3370*/  LDSM.16.M88.4 R104, [R209+-0x3800] ;  /* 0xffc80000d168783b */ /* 0x000f220000000200 */
[C---:B--2---:R-:W-:Y:S07]  /*3380*/  HMMA.16816.F32.BF16 R4, R52.reuse, R56, RZ ;  /* 0x000000383404723c */ /* 0x044fee00000418ff */
[----:B------:R-:W-:Y:S01]  /*3390*/  LDSM.16.M88.4 R108, [R181] ;  /* 0x00000000b56c783b */ /* 0x000fe20000000200 */
[C---:B------:R-:W-:Y:S07]  /*33a0*/  HMMA.16816.F32.BF16 R8, R52.reuse, R58, RZ ;  /* 0x0000003a3408723c */ /* 0x040fee00000418ff */
[----:B------:R-:W2:Y:S01]  /*33b0*/  LDSM.16.M88.4 R112, [R208+-0x4000] ;  /* 0xffc00000d070783b */ /* 0x000ea20000000200 */
[C---:B---3--:R-:W-:Y:S07]  /*33c0*/  HMMA.16816.F32.BF16 R12, R52.reuse, R60, RZ ;  /* 0x0000003c340c723c */ /* 0x048fee00000418ff */
[----:B------:R-:W-:Y:S01]  /*33d0*/  LDSM.16.M88.4 R56, [R180] ;  /* 0x00000000b438783b */ /* 0x000fe20000000200 */
[----:B-1----:R-:W-:Y:S06]  /*33e0*/  HMMA.16816.F32.BF16 R16, R52, R62, RZ ;  /* 0x0000003e3410723c */ /* 0x002fec00000418ff */
[C---:B----4-:R-:W-:Y:S01]  /*33f0*/  HMMA.16816.F32.BF16 R4, R64.reuse, R100, R4 ;  /* 0x000000644004723c */ /* 0x050fe20000041804 */
[----:B------:R-:W1:Y:S05]  /*3400*/  LDSM.16.M88.4 R52, [R208+-0x3800] ;  /* 0xffc80000d034783b */ /* 0x000e6a0000000200 */
[C---:B------:R-:W-:Y:S03]  /*3410*/  HMMA.16816.F32.BF16 R8, R64.reuse, R102, R8 ;  /* 0x000000664008723c */ /* 0x040fe60000041808 */
[----:B------:R-:W3:Y:S03]  /*3420*/  LDSM.16.M88.4 R60, [R207] ;  /* 0x00000000cf3c783b */ /* 0x000ee60000000200 */
[C---:B------:R-:W-:Y:S05]  /*3430*/  HMMA.16816.F32.BF16 R12, R64.reuse, R104, R12 ;  /* 0x00000068400c723c */ /* 0x040fea000004180c */
[----:B------:R-:W-:Y:S01]  /*3440*/  LDSM.16.M88.4 R100, [R204+0x2000] ;  /* 0x00200000cc64783b */ /* 0x000fe20000000200 */
[----:B------:R-:W-:Y:S06]  /*3450*/  HMMA.16816.F32.BF16 R16, R64, R106, R16 ;  /* 0x0000006a4010723c */ /* 0x000fec0000041810 */
[C---:B--2---:R-:W-:Y:S01]  /*3460*/  HMMA.16816.F32.BF16 R4, R108.reuse, R112, R4 ;  /* 0x000000706c04723c */ /* 0x044fe20000041804 */
[----:B------:R-:W2:Y:S05]  /*3470*/  LDSM.16.M88.4 R64, [R207+0x800] ;  /* 0x00080000cf40783b */ /* 0x000eaa0000000200 */
[C---:B------:R-:W-:Y:S03]  /*3480*/  HMMA.16816.F32.BF16 R8, R108.reuse, R114, R8 ;  /* 0x000000726c08723c */ /* 0x040fe60000041808 */
[----:B------:R-:W4:Y:S03]  /*3490*/  LDSM.16.M88.4 R104, [R183+0xe000] ;  /* 0x00e00000b768783b */ /* 0x000f260000000200 */
[C---:B-1----:R-:W-:Y:S05]  /*34a0*/  HMMA.16816.F32.BF16 R12, R108.reuse, R52, R12 ;  /* 0x000000346c0c723c */ /* 0x042fea000004180c */
[----:B------:R-:W-:Y:S01]  /*34b0*/  LDSM.16.M88.4 R112, [R209+-0x2000] ;  /* 0xffe00000d170783b */ /* 0x000fe20000000200 */
[----:B------:R-:W-:Y:S07]  /*34c0*/  HMMA.16816.F32.BF16 R16, R108, R54, R16 ;  /* 0x000000366c10723c */ /* 0x000fee0000041810 */
[----:B------:R-:W1:Y:S01]  /*34d0*/  LDSM.16.M88.4 R52, [R183+0xe800] ;  /* 0x00e80000b734783b */ /* 0x000e620000000200 */
[C---:B---3--:R-:W-:Y:S07]  /*34e0*/  HMMA.16816.F32.BF16 R4, R56.reuse, R60, R4 ;  /* 0x0000003c3804723c */ /* 0x048fee0000041804 */
[----:B------:R-:W3:Y:S01]  /*34f0*/  LDSM.16.M88.4 R108, [R182+0x2000] ;  /* 0x00200000b66c783b */ /* 0x000ee20000000200 */
[C---:B------:R-:W-:Y:S06]  /*3500*/  HMMA.16816.F32.BF16 R8, R56.reuse, R62, R8 ;  /* 0x0000003e3808723c */ /* 0x040fec0000041808 */
[C---:B--2---:R-:W-:Y:S01]  /*3510*/  HMMA.16816.F32.BF16 R12, R56.reuse, R64, R12 ;  /* 0x00000040380c723c */ /* 0x044fe2000004180c */
[----:B------:R-:W-:Y:S05]  /*3520*/  LDSM.16.M88.4 R60, [R181+0x2000] ;  /* 0x00200000b53c783b */ /* 0x000fea0000000200 */
[----:B------:R-:W-:Y:S03]  /*3530*/  HMMA.16816.F32.BF16 R16, R56, R66, R16 ;  /* 0x000000423810723c */ /* 0x000fe60000041810 */
[----:B------:R-:W2:Y:S03]  /*3540*/  LDSM.16.M88.4 R56, [R209+-0x1800] ;  /* 0xffe80000d138783b */ /* 0x000ea60000000200 */
[C---:B----4-:R-:W-:Y:S05]  /*3550*/  HMMA.16816.F32.BF16 R4, R100.reuse, R104, R4 ;  /* 0x000000686404723c */ /* 0x050fea0000041804 */
[----:B------:R-:W4:Y:S01]  /*3560*/  LDSM.16.M88.4 R64, [R208+-0x2000] ;  /* 0xffe00000d040783b */ /* 0x000f220000000200 */
[C---:B------:R-:W-:Y:S06]  /*3570*/  HMMA.16816.F32.BF16 R8, R100.reuse, R106, R8 ;  /* 0x0000006a6408723c */ /* 0x040fec0000041808 */
[C---:B-1----:R-:W-:Y:S01]  /*3580*/  HMMA.16816.F32.BF16 R12, R100.reuse, R52, R12 ;  /* 0x00000034640c723c */ /* 0x042fe2000004180c */
[----:B------:R-:W-:Y:S05]  /*3590*/  LDSM.16.M88.4 R104, [R207+0x2000] ;  /* 0x00200000cf68783b */ /* 0x000fea0000000200 */
[----:B------:R-:W-:Y:S03]  /*35a0*/  HMMA.16816.F32.BF16 R16, R100, R54, R16 ;  /* 0x000000366410723c */ /* 0x000fe60000041810 */
[----:B------:R-:W1:Y:S03]  /*35b0*/  LDSM.16.M88.4 R52, [R208+-0x1800] ;  /* 0xffe80000d034783b */ /* 0x000e660000000200 */
[C---:B---3--:R-:W-:Y:S05]  /*35c0*/  HMMA.16816.F32.BF16 R4, R108.reuse, R112, R4 ;  /* 0x000000706c04723c */ /* 0x048fea0000041804 */
[----:B------:R-:W3:Y:S01]  /*35d0*/  LDSM.16.M88.4 R100, [R180+0x2000] ;  /* 0x00200000b464783b */ /* 0x000ee20000000200 */
[C---:B------:R-:W-:Y:S05]  /*35e0*/  HMMA.16816.F32.BF16 R8, R108.reuse, R114, R8 ;  /* 0x000000726c08723c */ /* 0x040fea0000041808 */
[----:B------:R-:W-:Y:S01]  /*35f0*/  FMUL.FTZ R113, R238, 1.4426950216293334961 ;  /* 0x3fb8aa3bee717820 */ /* 0x000fe20000410000 */
[C---:B--2---:R-:W-:Y:S05]  /*3600*/  HMMA.16816.F32.BF16 R12, R108.reuse, R56, R12 ;  /* 0x000000386c0c723c */ /* 0x044fea000004180c */
[----:B------:R-:W-:Y:S01]  /*3610*/  @P0 IADD3 R114, R251, 0x1, RZ ;  /* 0x00000001fb720810 */ /* 0x000fe20007ffe0ff */
[----:B------:R-:W-:Y:S03]  /*3620*/  HMMA.16816.F32.BF16 R16, R108, R58, R16 ;  /* 0x0000003a6c10723c */ /* 0x000fe60000041810 */
[----:B------:R-:W-:Y:S03]  /*3630*/  @P0 ISETP.GE.AND P3, PT, R114, R243, PT ;  /* 0x000000f37200020c */ /* 0x000fe60003f66270 */
[C---:B----4-:R-:W-:Y:S06]  /*3640*/  HMMA.16816.F32.BF16 R4, R60.reuse, R64, R4 ;  /* 0x000000403c04723c */ /* 0x050fec0000041804 */
[C---:B------:R-:W-:Y:S06]  /*3650*/  HMMA.16816.F32.BF16 R8, R60.reuse, R66, R8 ;  /* 0x000000423c08723c */ /* 0x040fec0000041808 */
[C---:B-1----:R-:W-:Y:S05]  /*3660*/  HMMA.16816.F32.BF16 R12, R60.reuse, R52, R12 ;  /* 0x000000343c0c723c */ /* 0x042fea000004180c */
[----:B------:R-:W-:Y:S01]  /*3670*/  LEA R67, R212, UR5, 0x1 ;  /* 0x00000005d4437c11 */ /* 0x000fe2000f8e08ff */
[----:B------:R-:W-:Y:S01]  /*3680*/  HMMA.16816.F32.BF16 R16, R60, R54, R16 ;  /* 0x000000363c10723c */ /* 0x000fe20000041810 */
[----:B------:R-:W1:Y:S04]  /*3690*/  LDSM.16.M88.4 R52, [R207+0x2800] ;  /* 0x00280000cf34783b */ /* 0x000e680000000200 */
[-C--:B------:R-:W-:Y:S01]  /*36a0*/  IADD3 R66, R202, R67.reuse, RZ ;  /* 0x00000043ca427210 */ /* 0x080fe20007ffe0ff */
[C---:B---3--:R-:W-:Y:S05]  /*36b0*/  HMMA.16816.F32.BF16 R4, R100.reuse, R104, R4 ;  /* 0x000000686404723c */ /* 0x048fea0000041804 */
[C---:B------:R-:W-:Y:S01]  /*36c0*/  IADD3 R65, R201.reuse, R67, RZ ;  /* 0x00000043c9417210 */ /* 0x040fe20007ffe0ff */
[C---:B------:R-:W-:Y:S05]  /*36d0*/  HMMA.16816.F32.BF16 R8, R100.reuse, R106, R8 ;  /* 0x0000006a6408723c */ /* 0x040fea0000041808 */
[----:B------:R-:W-:Y:S11]  /*36e0*/  IADD3 R64, R201, R66, RZ ;  /* 0x00000042c9407210 */ /* 0x000ff60007ffe0ff */
[----:B------:R-:W-:Y:S02]  /*36f0*/  @!UPT UIADD3 URZ, URZ, URZ, URZ ;  /* 0x0000003f3f3ff290 */ /* 0x000fe4000fffe03f */
[----:B------:R-:W-:Y:S01]  /*3700*/  FMUL.FTZ R186, R4, UR28 ;  /* 0x0000001c04ba7c20 */ /* 0x000fe20008410000 */
[----:B------:R-:W-:Y:S01]  /*3710*/  FMUL.FTZ R187, R5, UR28 ;  /* 0x0000001c05bb7c20 */ /* 0x000fe20008410000 */
[----:B------:R-:W-:Y:S01]  /*3720*/  FMUL.FTZ R188, R6, UR28 ;  /* 0x0000001c06bc7c20 */ /* 0x000fe20008410000 */
[----:B------:R-:W-:Y:S03]  /*3730*/  FMUL.FTZ R189, R7, UR28 ;  /* 0x0000001c07bd7c20 */ /* 0x000fe60008410000 */
[----:B------:R-:W2:Y:S01]  /*3740*/  MUFU.TANH R186, R186 ;  /* 0x000000ba00ba7308 */ /* 0x000ea20000002400 */
[----:B------:R-:W-:Y:S01]  /*3750*/  FMUL.FTZ R192, R10, UR28 ;  /* 0x0000001c0ac07c20 */ /* 0x000fe20008410000 */
[----:B------:R-:W-:Y:S01]  /*3760*/  FMUL.FTZ R190, R8, UR28 ;  /* 0x0000001c08be7c20 */ /* 0x000fe20008410000 */
[----:B------:R-:W-:Y:S01]  /*3770*/  FMUL.FTZ R193, R11, UR28 ;  /* 0x0000001c0bc17c20 */ /* 0x000fe20008410000 */
[----:B------:R-:W-:Y:S01]  /*3780*/  FMUL.FTZ R191, R9, UR28 ;  /* 0x0000001c09bf7c20 */ /* 0x000fe20008410000 */
[C---:B-1----:R-:W-:Y:S05]  /*3790*/  HMMA.16816.F32.BF16 R12, R100.reuse, R52, R12 ;  /* 0x00000034640c723c */ /* 0x042fea000004180c */
[----:B------:R-:W1:Y:S01]  /*37a0*/  MUFU.TANH R187, R187 ;  /* 0x000000bb00bb7308 */ /* 0x000e620000002400 */
[----:B------:R-:W-:Y:S09]  /*37b0*/  HMMA.16816.F32.BF16 R16, R100, R54, R16 ;  /* 0x000000366410723c */ /* 0x000ff20000041810 */
[----:B------:R-:W3:Y:S02]  /*37c0*/  MUFU.TANH R188, R188 ;  /* 0x000000bc00bc7308 */ /* 0x000ee40000002400 */
[-C--:B--2---:R-:W-:Y:S02]  /*37d0*/  MOV R252, R186.reuse ;  /* 0x000000ba00fc7202 */ /* 0x084fe40000000f00 */
[----:B------:R-:W-:Y:S02]  /*37e0*/  FSEL R103, R113, RZ, P1 ;  /* 0x000000ff71677208 */ /* 0x000fe40000800000 */
[C---:B------:R-:W-:Y:S01]  /*37f0*/  FSETP.NEU.FTZ.AND P1, PT, R239.reuse, -INF , PT ;  /* 0xff800000ef00780b */ /* 0x040fe20003f3d000 */
[----:B------:R-:W-:Y:S01]  /*3800*/  FMUL.FTZ R113, R239, 1.4426950216293334961 ;  /* 0x3fb8aa3bef717820 */ /* 0x000fe20000410000 */
[C---:B------:R-:W-:Y:S02]  /*3810*/  @P0 FSEL R252, R186.reuse, -INF , !P2 ;  /* 0xff800000bafc0808 */ /* 0x040fe40005000000 */
[----:B------:R-:W2:Y:S01]  /*3820*/  MUFU.TANH R189, R189 ;  /* 0x000000bd00bd7308 */ /* 0x000ea20000002400 */
[-C--:B-1----:R-:W-:Y:S01]  /*3830*/  MOV R114, R187.reuse ;  /* 0x000000bb00727202 */ /* 0x082fe20000000f00 */
[----:B------:R-:W-:Y:S01]  /*3840*/  FFMA.FTZ R186, -R186, R186, 1 ;  /* 0x3f800000baba7423 */ /* 0x000fe200000101ba */
[----:B------:R-:W-:Y:S01]  /*3850*/  @P0 FSEL R114, R187, -INF , !P3 ;  /* 0xff800000bb720808 */ /* 0x000fe20005800000 */
[--C-:B------:R-:W-:Y:S01]  /*3860*/  FFMA.FTZ R115, R252, UR27, -R103.reuse ;  /* 0x0000001bfc737c23 */ /* 0x100fe20008010867 */
[----:B------:R-:W-:Y:S01]  /*3870*/  FSEL R113, R113, RZ, P1 ;  /* 0x000000ff71717208 */ /* 0x000fe20000800000 */
[----:B------:R-:W-:Y:S01]  /*3880*/  FMUL.FTZ R194, R12, UR28 ;  /* 0x0000001c0cc27c20 */ /* 0x000fe20008410000 */
[----:B------:R-:W-:Y:S03]  /*3890*/  FMUL.FTZ R195, R13, UR28 ;  /* 0x0000001c0dc37c20 */ /* 0x000fe60008410000 */
[----:B------:R1:W-:Y:S01]  /*38a0*/  MUFU.EX2 R111, R115 ;  /* 0x00000073006f7308 */ /* 0x0003e20000000800 */
[----:B------:R-:W-:Y:S01]  /*38b0*/  FMUL.FTZ R196, R14, UR28 ;  /* 0x0000001c0ec47c20 */ /* 0x000fe20008410000 */
[----:B------:R-:W-:Y:S01]  /*38c0*/  FMUL.FTZ R197, R15, UR28 ;  /* 0x0000001c0fc57c20 */ /* 0x000fe20008410000 */
[----:B------:R-:W-:Y:S01]  /*38d0*/  FMUL.FTZ R198, R16, UR28 ;  /* 0x0000001c10c67c20 */ /* 0x000fe20008410000 */
[----:B------:R-:W-:Y:S01]  /*38e0*/  FMUL.FTZ R199, R17, UR28 ;  /* 0x0000001c11c77c20 */ /* 0x000fe20008410000 */
[----:B------:R-:W-:Y:S01]  /*38f0*/  FMUL.FTZ R213, R18, UR28 ;  /* 0x0000001c12d57c20 */ /* 0x000fe20008410000 */
[----:B------:R-:W-:Y:S01]  /*3900*/  FMUL.FTZ R250, R19, UR28 ;  /* 0x0000001c13fa7c20 */ /* 0x000fe20008410000 */
[----:B------:R-:W-:Y:S03]  /*3910*/  FFMA.FTZ R181, R114, UR27, -R103 ;  /* 0x0000001b72b57c23 */ /* 0x000fe60008010867 */
[----:B------:R-:W4:Y:S01]  /*3920*/  MUFU.TANH R190, R190 ;  /* 0x000000be00be7308 */ /* 0x000f220000002400 */
[-C--:B---3--:R-:W-:Y:S01]  /*3930*/  MOV R252, R188.reuse ;  /* 0x000000bc00fc7202 */ /* 0x088fe20000000f00 */
[----:B------:R-:W-:Y:S01]  /*3940*/  FFMA.FTZ R187, -R187, R187, 1 ;  /* 0x3f800000bbbb7423 */ /* 0x000fe200000101bb */
[----:B------:R-:W-:Y:S01]  /*3950*/  @P0 FSEL R252, R188, -INF , !P2 ;  /* 0xff800000bcfc0808 */ /* 0x000fe20005000000 */
[----:B------:R-:W-:Y:S01]  /*3960*/  FMUL.FTZ R186, R186, UR28 ;  /* 0x0000001cbaba7c20 */ /* 0x000fe20008410000 */
[-C--:B--2---:R-:W-:Y:S01]  /*3970*/  MOV R114, R189.reuse ;  /* 0x000000bd00727202 */ /* 0x084fe20000000f00 */
[----:B------:R-:W-:Y:S01]  /*3980*/  FMUL.FTZ R187, R187, UR28 ;  /* 0x0000001cbbbb7c20 */ /* 0x000fe20008410000 */
[----:B------:R-:W-:Y:S03]  /*3990*/  @P0 FSEL R114, R189, -INF , !P3 ;  /* 0xff800000bd720808 */ /* 0x000fe60005800000 */
[----:B------:R2:W3:Y:S01]  /*39a0*/  MUFU.EX2 R109, R181 ;  /* 0x000000b5006d7308 */ /* 0x0004e20000000800 */
[--C-:B------:R-:W-:Y:S01]  /*39b0*/  FFMA.FTZ R180, R252, UR27, -R113.reuse ;  /* 0x0000001bfcb47c23 */ /* 0x100fe20008010871 */
[C---:B------:R-:W-:Y:S01]  /*39c0*/  @P0 IADD3 R252, R251.reuse, 0x8, RZ ;  /* 0x00000008fbfc0810 */ /* 0x040fe20007ffe0ff */
[----:B------:R-:W-:Y:S01]  /*39d0*/  FFMA.FTZ R188, -R188, R188, 1 ;  /* 0x3f800000bcbc7423 */ /* 0x000fe200000101bc */
[----:B-1----:R-:W-:Y:S01]  /*39e0*/  FFMA.FTZ R115, R114, UR27, -R113 ;  /* 0x0000001b72737c23 */ /* 0x002fe20008010871 */
[----:B------:R-:W-:Y:S01]  /*39f0*/  @P0 IADD3 R114, R251, 0x9, RZ ;  /* 0x00000009fb720810 */ /* 0x000fe20007ffe0ff */
[----:B------:R-:W-:Y:S01]  /*3a00*/  FFMA.FTZ R189, -R189, R189, 1 ;  /* 0x3f800000bdbd7423 */ /* 0x000fe200000101bd */
[-C--:B------:R-:W-:Y:S03]  /*3a10*/  @P0 ISETP.GE.AND P1, PT, R252, R243.reuse, PT ;  /* 0x000000f3fc00020c */ /* 0x080fe60003f26270 */
[----:B------:R-:W1:Y:S01]  /*3a20*/  MUFU.TANH R191, R191 ;  /* 0x000000bf00bf7308 */ /* 0x000e620000002400 */
[-C--:B----4-:R-:W-:Y:S01]  /*3a30*/  MOV R252, R190.reuse ;  /* 0x000000be00fc7202 */ /* 0x090fe20000000f00 */
[----:B------:R-:W-:Y:S01]  /*3a40*/  FMUL.FTZ R188, R188, UR28 ;  /* 0x0000001cbcbc7c20 */ /* 0x000fe20008410000 */
[C---:B------:R-:W-:Y:S01]  /*3a50*/  @P0 FSEL R252, R190.reuse, -INF , !P1 ;  /* 0xff800000befc0808 */ /* 0x040fe20004800000 */
[----:B------:R-:W-:Y:S01]  /*3a60*/  FFMA.FTZ R190, -R190, R190, 1 ;  /* 0x3f800000bebe7423 */ /* 0x000fe200000101be */
[----:B------:R-:W-:Y:S01]  /*3a70*/  @P0 ISETP.GE.AND P2, PT, R114, R243, PT ;  /* 0x000000f37200020c */ /* 0x000fe20003f46270 */
[----:B------:R-:W-:Y:S04]  /*3a80*/  FMUL.FTZ R189, R189, UR28 ;  /* 0x0000001cbdbd7c20 */ /* 0x000fe80008410000 */
[----:B------:R4:W-:Y:S01]  /*3a90*/  MUFU.EX2 R106, R180 ;  /* 0x000000b4006a7308 */ /* 0x0009e20000000800 */
[--C-:B--2---:R-:W-:Y:S01]  /*3aa0*/  FFMA.FTZ R181, R252, UR27, -R103.reuse ;  /* 0x0000001bfcb57c23 */ /* 0x104fe20008010867 */
[----:B---3--:R-:W-:Y:S01]  /*3ab0*/  F2FP.BF16.F32.PACK_AB R61, R109, R111 ;  /* 0x0000006f6d3d723e */ /* 0x008fe200000010ff */
[----:B------:R-:W-:Y:S04]  /*3ac0*/  FMUL.FTZ R190, R190, UR28 ;  /* 0x0000001cbebe7c20 */ /* 0x000fe80008410000 */
[----:B------:R-:W-:Y:S03]  /*3ad0*/  STS [R226+0x12000], R61 ;  /* 0x0120003de2007388 */ /* 0x000fe60000000800 */
[----:B------:R-:W2:Y:S01]  /*3ae0*/  MUFU.TANH R192, R192 ;  /* 0x000000c000c07308 */ /* 0x000ea20000002400 */
[-C--:B-1----:R-:W-:Y:S02]  /*3af0*/  MOV R114, R191.reuse ;  /* 0x000000bf00727202 */ /* 0x082fe40000000f00 */
[C---:B------:R-:W-:Y:S01]  /*3b00*/  @P0 FSEL R114, R191.reuse, -INF , !P2 ;  /* 0xff800000bf720808 */ /* 0x040fe20005000000 */
[----:B------:R-:W-:Y:S06]  /*3b10*/  FFMA.FTZ R191, -R191, R191, 1 ;  /* 0x3f800000bfbf7423 */ /* 0x000fec00000101bf */
[----:B------:R1:W3:Y:S01]  /*3b20*/  MUFU.EX2 R101, R115 ;  /* 0x0000007300657308 */ /* 0x0002e20000000800 */
[----:B----4-:R-:W-:Y:S01]  /*3b30*/  FFMA.FTZ R180, R114, UR27, -R103 ;  /* 0x0000001b72b47c23 */ /* 0x010fe20008010867 */
[----:B------:R-:W-:Y:S08]  /*3b40*/  FMUL.FTZ R191, R191, UR28 ;  /* 0x0000001cbfbf7c20 */ /* 0x000ff00008410000 */
[----:B------:R-:W4:Y:S01]  /*3b50*/  MUFU.TANH R193, R193 ;  /* 0x000000c100c17308 */ /* 0x000f220000002400 */
[-C--:B--2---:R-:W-:Y:S02]  /*3b60*/  MOV R252, R192.reuse ;  /* 0x000000c000fc7202 */ /* 0x084fe40000000f00 */
[C---:B------:R-:W-:Y:S01]  /*3b70*/  @P0 FSEL R252, R192.reuse, -INF , !P1 ;  /* 0xff800000c0fc0808 */ /* 0x040fe20004800000 */
[----:B------:R-:W-:Y:S01]  /*3b80*/  FFMA.FTZ R192, -R192, R192, 1 ;  /* 0x3f800000c0c07423 */ /* 0x000fe200000101c0 */
[----:B------:R-:W-:Y:S05]  /*3b90*/  IADD3 R10, P1, R237, R234, RZ ;  /* 0x000000eaed0a7210 */ /* 0x000fea0007f3e0ff */
[----:B------:R2:W-:Y:S01]  /*3ba0*/  MUFU.EX2 R110, R181 ;  /* 0x000000b5006e7308 */ /* 0x0005e20000000800 */
[--C-:B-1----:R-:W-:Y:S01]  /*3bb0*/  FFMA.FTZ R115, R252, UR27, -R113.reuse ;  /* 0x0000001bfc737c23 */ /* 0x102fe20008010871 */
[----:B------:R-:W-:Y:S01]  /*3bc0*/  @P0 IADD3 R252, R251, 0x10, RZ ;  /* 0x00000010fbfc0810 */ /* 0x000fe20007ffe0ff */
[----:B------:R-:W-:Y:S01]  /*3bd0*/  FMUL.FTZ R192, R192, UR28 ;  /* 0x0000001cc0c07c20 */ /* 0x000fe20008410000 */
[----:B------:R-:W-:Y:S02]  /*3be0*/  IADD3.X R11, R244, R235, RZ, P1, !PT ;  /* 0x000000ebf40b7210 */ /* 0x000fe40000ffe4ff */
[----:B---3--:R-:W-:Y:S04]  /*3bf0*/  F2FP.BF16.F32.PACK_AB R59, R101, R106 ;  /* 0x0000006a653b723e */ /* 0x008fe800000010ff */
[----:B------:R-:W1:Y:S01]  /*3c00*/  MUFU.TANH R194, R194 ;  /* 0x000000c200c27308 */ /* 0x000e620000002400 */
[----:B----4-:R-:W-:Y:S02]  /*3c10*/  MOV R114, R193 ;  /* 0x000000c100727202 */ /* 0x010fe40000000f00 */
[C---:B------:R-:W-:Y:S01]  /*3c20*/  @P0 FSEL R114, R193.reuse, -INF , !P2 ;  /* 0xff800000c1720808 */ /* 0x040fe20005000000 */
[----:B------:R-:W-:Y:S01]  /*3c30*/  STS [R226+0x12400], R59 ;  /* 0x0124003be2007388 */ /* 0x000fe20000000800 */
[----:B------:R-:W-:Y:S01]  /*3c40*/  @P0 ISETP.GE.AND P2, PT, R252, R243, PT ;  /* 0x000000f3fc00020c */ /* 0x000fe20003f46270 */
[----:B------:R-:W-:Y:S04]  /*3c50*/  FFMA.FTZ R193, -R193, R193, 1 ;  /* 0x3f800000c1c17423 */ /* 0x000fe800000101c1 */
[----:B------:R-:W3:Y:S01]  /*3c60*/  MUFU.EX2 R183, R180 ;  /* 0x000000b400b77308 */ /* 0x000ee20000000800 */
[----:B--2---:R-:W-:Y:S01]  /*3c70*/  FFMA.FTZ R181, R114, UR27, -R113 ;  /* 0x0000001b72b57c23 */ /* 0x004fe20008010871 */
[----:B------:R-:W-:Y:S01]  /*3c80*/  @P0 IADD3 R114, R251, 0x11, RZ ;  /* 0x00000011fb720810 */ /* 0x000fe20007ffe0ff */
[----:B------:R-:W-:Y:S03]  /*3c90*/  FMUL.FTZ R193, R193, UR28 ;  /* 0x0000001cc1c17c20 */ /* 0x000fe60008410000 */
[----:B------:R-:W-:Y:S04]  /*3ca0*/  @P0 ISETP.GE.AND P3, PT, R114, R243, PT ;  /* 0x000000f37200020c */ /* 0x000fe80003f66270 */
[----:B------:R2:W-:Y:S01]  /*3cb0*/  MUFU.EX2 R102, R115 ;  /* 0x0000007300667308 */ /* 0x0005e20000000800 */
[-C--:B-1----:R-:W-:Y:S02]  /*3cc0*/  MOV R252, R194.reuse ;  /* 0x000000c200fc7202 */ /* 0x082fe40000000f00 */
[C---:B------:R-:W-:Y:S01]  /*3cd0*/  @P0 FSEL R252, R194.reuse, -INF , !P2 ;  /* 0xff800000c2fc0808 */ /* 0x040fe20005000000 */
[----:B------:R-:W-:Y:S06]  /*3ce0*/  FFMA.FTZ R194, -R194, R194, 1 ;  /* 0x3f800000c2c27423 */ /* 0x000fec00000101c2 */
[----:B------:R-:W1:Y:S01]  /*3cf0*/  MUFU.TANH R195, R195 ;  /* 0x000000c300c37308 */ /* 0x000e620000002400 */
[----:B---3--:R-:W-:Y:S01]  /*3d00*/  F2FP.BF16.F32.PACK_AB R57, R183, R110 ;  /* 0x0000006eb739723e */ /* 0x008fe200000010ff */
[----:B------:R-:W-:Y:S04]  /*3d10*/  FMUL.FTZ R194, R194, UR28 ;  /* 0x0000001cc2c27c20 */ /* 0x000fe80008410000 */
[----:B------:R-:W-:Y:S04]  /*3d20*/  STS [R229+0x12000], R57 ;  /* 0x01200039e5007388 */ /* 0x000fe80000000800 */
[----:B------:R-:W3:Y:S01]  /*3d30*/  MUFU.TANH R196, R196 ;  /* 0x000000c400c47308 */ /* 0x000ee20000002400 */
[--C-:B--2---:R-:W-:Y:S02]  /*3d40*/  FFMA.FTZ R115, R252, UR27, -R103.reuse ;  /* 0x0000001bfc737c23 */ /* 0x104fe40008010867 */
[----:B------:R-:W2:Y:S07]  /*3d50*/  LDG.E R252, desc[UR38][R10.64] ;  /* 0x000000260afc7981 */ /* 0x000eae000c1e1900 */
[----:B------:R-:W4:Y:S01]  /*3d60*/  MUFU.TANH R197, R197 ;  /* 0x000000c500c57308 */ /* 0x000f220000002400 */
[-C--:B-1----:R-:W-:Y:S02]  /*3d70*/  MOV R180, R195.reuse ;  /* 0x000000c300b47202 */ /* 0x082fe40000000f00 */
[C---:B------:R-:W-:Y:S01]  /*3d80*/  @P0 FSEL R180, R195.reuse, -INF , !P3 ;  /* 0xff800000c3b40808 */ /* 0x040fe20005800000 */
[----:B------:R-:W-:Y:S06]  /*3d90*/  FFMA.FTZ R195, -R195, R195, 1 ;  /* 0x3f800000c3c37423 */ /* 0x000fec00000101c3 */
[----:B------:R-:W1:Y:S01]  /*3da0*/  MUFU.TANH R198, R198 ;  /* 0x000000c600c67308 */ /* 0x000e620000002400 */
[-C--:B---3--:R-:W-:Y:S01]  /*3db0*/  MOV R114, R196.reuse ;  /* 0x000000c400727202 */ /* 0x088fe20000000f00 */
[----:B------:R-:W-:Y:S01]  /*3dc0*/  FFMA.FTZ R105, R180, UR27, -R103 ;  /* 0x0000001bb4697c23 */ /* 0x000fe20008010867 */
[C---:B------:R-:W-:Y:S01]  /*3dd0*/  @P0 FSEL R114, R196.reuse, -INF , !P2 ;  /* 0xff800000c4720808 */ /* 0x040fe20005000000 */
[----:B------:R-:W-:Y:S01]  /*3de0*/  FMUL.FTZ R195, R195, UR28 ;  /* 0x0000001cc3c37c20 */ /* 0x000fe20008410000 */
[----:B------:R-:W-:Y:S05]  /*3df0*/  FFMA.FTZ R196, -R196, R196, 1 ;  /* 0x3f800000c4c47423 */ /* 0x000fea00000101c4 */
[----:B------:R-:W3:Y:S01]  /*3e00*/  MUFU.TANH R199, R199 ;  /* 0x000000c700c77308 */ /* 0x000ee20000002400 */
[----:B------:R-:W-:Y:S01]  /*3e10*/  FFMA.FTZ R180, R114, UR27, -R113 ;  /* 0x0000001b72b47c23 */ /* 0x000fe20008010871 */
[C---:B------:R-:W-:Y:S01]  /*3e20*/  @P0 IADD3 R114, R251.reuse, 0x18, RZ ;  /* 0x00000018fb720810 */ /* 0x040fe20007ffe0ff */
[----:B------:R-:W-:Y:S01]  /*3e30*/  FMUL.FTZ R196, R196, UR28 ;  /* 0x0000001cc4c47c20 */ /* 0x000fe20008410000 */
[----:B------:R-:W-:Y:S02]  /*3e40*/  @P0 IADD3 R251, R251, 0x19, RZ ;  /* 0x00000019fbfb0810 */ /* 0x000fe40007ffe0ff */
[-C--:B------:R-:W-:Y:S04]  /*3e50*/  @P0 ISETP.GE.AND P1, PT, R114, R243.reuse, PT ;  /* 0x000000f37200020c */ /* 0x080fe80003f26270 */
[----:B------:R3:W-:Y:S01]  /*3e60*/  MUFU.EX2 R107, R115 ;  /* 0x00000073006b7308 */ /* 0x0007e20000000800 */
[----:B------:R-:W-:Y:S02]  /*3e70*/  @P0 ISETP.GE.AND P2, PT, R251, R243, PT ;  /* 0x000000f3fb00020c */ /* 0x000fe40003f46270 */
[----:B----4-:R-:W-:Y:S02]  /*3e80*/  MOV R62, R197 ;  /* 0x000000c5003e7202 */ /* 0x010fe40000000f00 */
[-C--:B-1----:R-:W-:Y:S02]  /*3e90*/  MOV R114, R198.reuse ;  /* 0x000000c600727202 */ /* 0x082fe40000000f00 */
[C---:B------:R-:W-:Y:S03]  /*3ea0*/  @P0 FSEL R62, R197.reuse, -INF , !P3 ;  /* 0xff800000c53e0808 */ /* 0x040fe60005800000 */
[----:B------:R-:W1:Y:S01]  /*3eb0*/  MUFU.TANH R213, R213 ;  /* 0x000000d500d57308 */ /* 0x000e620000002400 */
[C---:B------:R-:W-:Y:S01]  /*3ec0*/  @P0 FSEL R114, R198.reuse, -INF , !P1 ;  /* 0xff800000c6720808 */ /* 0x040fe20004800000 */
[----:B------:R-:W-:Y:S01]  /*3ed0*/  FFMA.FTZ R198, -R198, R198, 1 ;  /* 0x3f800000c6c67423 */ /* 0x000fe200000101c6 */
[----:B---3--:R-:W-:Y:S01]  /*3ee0*/  MOV R251, R199 ;  /* 0x000000c700fb7202 */ /* 0x008fe20000000f00 */
[----:B------:R-:W-:Y:S01]  /*3ef0*/  FFMA.FTZ R197, -R197, R197, 1 ;  /* 0x3f800000c5c57423 */ /* 0x000fe200000101c5 */
[C---:B------:R-:W-:Y:S01]  /*3f00*/  @P0 FSEL R251, R199.reuse, -INF , !P2 ;  /* 0xff800000c7fb0808 */ /* 0x040fe20005000000 */
[----:B------:R-:W-:Y:S01]  /*3f10*/  FFMA.FTZ R182, R114, UR27, -R103 ;  /* 0x0000001b72b67c23 */ /* 0x000fe20008010867 */
[----:B------:R-:W-:Y:S03]  /*3f20*/  FFMA.FTZ R199, -R199, R199, 1 ;  /* 0x3f800000c7c77423 */ /* 0x000fe600000101c7 */
[----:B------:R-:W3:Y:S01]  /*3f30*/  MUFU.TANH R250, R250 ;  /* 0x000000fa00fa7308 */ /* 0x000ee20000002400 */
[----:B------:R-:W-:Y:S01]  /*3f40*/  FFMA.FTZ R115, R62, UR27, -R113 ;  /* 0x0000001b3e737c23 */ /* 0x000fe20008010871 */
[----:B------:R-:W-:Y:S01]  /*3f50*/  FFMA.FTZ R103, R251, UR27, -R103 ;  /* 0x0000001bfb677c23 */ /* 0x000fe20008010867 */
[----:B------:R-:W-:Y:S01]  /*3f60*/  FMUL.FTZ R198, R198, UR28 ;  /* 0x0000001cc6c67c20 */ /* 0x000fe20008410000 */
[----:B------:R-:W-:Y:S01]  /*3f70*/  FMUL.FTZ R199, R199, UR28 ;  /* 0x0000001cc7c77c20 */ /* 0x000fe20008410000 */
[----:B------:R-:W-:Y:S05]  /*3f80*/  FMUL.FTZ R197, R197, UR28 ;  /* 0x0000001cc5c57c20 */ /* 0x000fea0008410000 */
[----:B------:R-:W4:Y:S01]  /*3f90*/  MUFU.EX2 R181, R181 ;  /* 0x000000b500b57308 */ /* 0x000f220000000800 */
[-C--:B-1----:R-:W-:Y:S02]  /*3fa0*/  MOV R62, R213.reuse ;  /* 0x000000d5003e7202 */ /* 0x082fe40000000f00 */
[C---:B------:R-:W-:Y:S01]  /*3fb0*/  @P0 FSEL R62, R213.reuse, -INF , !P1 ;  /* 0xff800000d53e0808 */ /* 0x040fe20004800000 */
[----:B------:R-:W-:Y:S04]  /*3fc0*/  FFMA.FTZ R213, -R213, R213, 1 ;  /* 0x3f800000d5d57423 */ /* 0x000fe800000101d5 */
[--C-:B------:R-:W-:Y:S01]  /*3fd0*/  FFMA.FTZ R114, R62, UR27, -R113.reuse ;  /* 0x0000001b3e727c23 */ /* 0x100fe20008010871 */
[-C--:B---3--:R-:W-:Y:S01]  /*3fe0*/  MOV R251, R250.reuse ;  /* 0x000000fa00fb7202 */ /* 0x088fe20000000f00 */
[----:B------:R-:W1:Y:S01]  /*3ff0*/  MUFU.EX2 R105, R105 ;  /* 0x0000006900697308 */ /* 0x000e620000000800 */
[C---:B------:R-:W-:Y:S01]  /*4000*/  @P0 FSEL R251, R250.reuse, -INF , !P2 ;  /* 0xff800000fafb0808 */ /* 0x040fe20005000000 */
[----:B------:R-:W-:Y:S01]  /*4010*/  FFMA.FTZ R250, -R250, R250, 1 ;  /* 0x3f800000fafa7423 */ /* 0x000fe200000101fa */
[----:B------:R-:W-:Y:S03]  /*4020*/  FMUL.FTZ R213, R213, UR28 ;  /* 0x0000001cd5d57c20 */ /* 0x000fe60008410000 */
[----:B------:R-:W-:Y:S01]  /*4030*/  FFMA.FTZ R113, R251, UR27, -R113 ;  /* 0x0000001bfb717c23 */ /* 0x000fe20008010871 */
[----:B----4-:R-:W-:Y:S01]  /*4040*/  F2FP.BF16.F32.PACK_AB R58, R181, R102 ;  /* 0x00000066b53a723e */ /* 0x010fe200000010ff */
[----:B------:R3:W4:Y:S02]  /*4050*/  LDG.E R251, desc[UR38][R10.64+0x20] ;  /* 0x000020260afb7981 */ /* 0x000724000c1e1900 */
[----:B------:R-:W-:Y:S01]  /*4060*/  MUFU.EX2 R180, R180 ;  /* 0x000000b400b47308 */ /* 0x000fe20000000800 */
[----:B------:R-:W-:Y:S01]  /*4070*/  FMUL.FTZ R250, R250, UR28 ;  /* 0x0000001cfafa7c20 */ /* 0x000fe20008410000 */
[----:B------:R-:W-:Y:S08]  /*4080*/  STS [R229+0x12400], R58 ;  /* 0x0124003ae5007388 */ /* 0x000ff00000000800 */
[----:B------:R-:W3:Y:S01]  /*4090*/  MUFU.EX2 R115, R115 ;  /* 0x0000007300737308 */ /* 0x000ee20000000800 */
[----:B-1----:R-:W-:Y:S05]  /*40a0*/  F2FP.BF16.F32.PACK_AB R13, R105, R107 ;  /* 0x0000006b690d723e */ /* 0x002fea00000010ff */
[----:B------:R-:W-:Y:S04]  /*40b0*/  STS [R228+0x12000], R13 ;  /* 0x0120000de4007388 */ /* 0x000fe80000000800 */
[----:B------:R-:W-:Y:S10]  /*40c0*/  MUFU.EX2 R182, R182 ;  /* 0x000000b600b67308 */ /* 0x000ff40000000800 */
[----:B------:R-:W1:Y:S01]  /*40d0*/  MUFU.EX2 R103, R103 ;  /* 0x0000006700677308 */ /* 0x000e620000000800 */
[----:B---3--:R-:W-:Y:S05]  /*40e0*/  F2FP.BF16.F32.PACK_AB R17, R115, R180 ;  /* 0x000000b47311723e */ /* 0x008fea00000010ff */
[----:B------:R-:W-:Y:S04]  /*40f0*/  STS [R228+0x12400], R17 ;  /* 0x01240011e4007388 */ /* 0x000fe80000000800 */
[----:B------:R-:W-:Y:S10]  /*4100*/  MUFU.EX2 R114, R114 ;  /* 0x0000007200727308 */ /* 0x000ff40000000800 */
[----:B------:R-:W3:Y:S01]  /*4110*/  MUFU.EX2 R113, R113 ;  /* 0x0000007100717308 */ /* 0x000ee20000000800 */
[----:B-1----:R-:W-:Y:S05]  /*4120*/  F2FP.BF16.F32.PACK_AB R63, R103, R182 ;  /* 0x000000b6673f723e */ /* 0x002fea00000010ff */
[----:B------:R-:W-:Y:S01]  /*4130*/  STS [R231+0x12000], R63 ;  /* 0x0120003fe7007388 */ /* 0x000fe20000000800 */
[----:B---3--:R-:W-:Y:S05]  /*4140*/  F2FP.BF16.F32.PACK_AB R62, R113, R114 ;  /* 0x00000072713e723e */ /* 0x008fea00000010ff */
[----:B------:R-:W-:Y:S04]  /*4150*/  STS [R231+0x12400], R62 ;  /* 0x0124003ee7007388 */ /* 0x000fe80000000800 */
[----:B------:R-:W1:Y:S08]  /*4160*/  LDSM.16.M88.4 R52, [R67+0x8000] ;  /* 0x008000004334783b */ /* 0x000e700000000200 */
[----:B------:R-:W3:Y:S08]  /*4170*/  LDSM.16.M88.4 R56, [R66+0x8000] ;  /* 0x008000004238783b */ /* 0x000ef00000000200 */
[----:B------:R-:W3:Y:S01]  /*4180*/  LDSM.16.M88.4 R60, [R65+0x8000] ;  /* 0x00800000413c783b */ /* 0x000ee20000000200 */
[C---:B-1----:R-:W-:Y:S06]  /*4190*/  HMMA.16816.F32.BF16 R4, R52.reuse, R116, RZ ;  /* 0x000000743404723c */ /* 0x042fec00000418ff */
[C---:B------:R-:W-:Y:S06]  /*41a0*/  HMMA.16816.F32.BF16 R8, R52.reuse, R118, RZ ;  /* 0x000000763408723c */ /* 0x040fec00000418ff */
[C---:B------:R-:W-:Y:S06]  /*41b0*/  HMMA.16816.F32.BF16 R12, R52.reuse, R120, RZ ;  /* 0x00000078340c723c */ /* 0x040fec00000418ff */
[----:B------:R-:W-:Y:S01]  /*41c0*/  HMMA.16816.F32.BF16 R16, R52, R122, RZ ;  /* 0x0000007a3410723c */ /* 0x000fe200000418ff */
[----:B------:R-:W1:Y:S05]  /*41d0*/  LDSM.16.M88.4 R52, [R64+0x8000] ;  /* 0x008000004034783b */ /* 0x000e6a0000000200 */
[C---:B---3--:R-:W-:Y:S06]  /*41e0*/  HMMA.16816.F32.BF16 R4, R56.reuse, R124, R4 ;  /* 0x0000007c3804723c */ /* 0x048fec0000041804 */
[C---:B------:R-:W-:Y:S06]  /*41f0*/  HMMA.16816.F32.BF16 R8, R56.reuse, R126, R8 ;  /* 0x0000007e3808723c */ /* 0x040fec0000041808 */
[C---:B------:R-:W-:Y:S06]  /*4200*/  HMMA.16816.F32.BF16 R12, R56.reuse, R128, R12 ;  /* 0x00000080380c723c */ /* 0x040fec000004180c */
[----:B------:R-:W-:Y:S01]  /*4210*/  HMMA.16816.F32.BF16 R16, R56, R130, R16 ;  /* 0x000000823810723c */ /* 0x000fe20000041810 */
[----:B------:R-:W3:Y:S05]  /*4220*/  LDSM.16.M88.4 R56, [R67+0xa000] ;  /* 0x00a000004338783b */ /* 0x000eea0000000200 */
        /* <DEDUP_REMOVED lines=8> */
[----:B------:R-:W-:Y:S01]  /*42b0*/  HMMA.16816.F32.BF16 R16, R52, R146, R16 ;  /* 0x000000923410723c */ /* 0x000fe20000041810 */
[----:B------:R-:W1:Y:S05]  /*42c0*/  LDSM.16.M88.4 R52, [R65+0xa000] ;  /* 0x00a000004134783b */ /* 0x000e6a0000000200 */
[C---:B---3--:R-:W-:Y:S06]  /*42d0*/  HMMA.16816.F32.BF16 R4, R56.reuse, R148, R4 ;  /* 0x000000943804723c */ /* 0x048fec0000041804 */
[C---:B------:R-:W-:Y:S06]  /*42e0*/  HMMA.16816.F32.BF16 R8, R56.reuse, R150, R8 ;  /* 0x000000963808723c */ /* 0x040fec0000041808 */
[C---:B------:R-:W-:Y:S06]  /*42f0*/  HMMA.16816.F32.BF16 R12, R56.reuse, R152, R12 ;  /* 0x00000098380c723c */ /* 0x040fec000004180c */
[----:B------:R-:W-:Y:S01]  /*4300*/  HMMA.16816.F32.BF16 R16, R56, R154, R16 ;  /* 0x0000009a3810723c */ /* 0x000fe20000041810 */
[----:B------:R-:W3:Y:S05]  /*4310*/  LDSM.16.M88.4 R56, [R64+0xa000] ;  /* 0x00a000004038783b */ /* 0x000eea0000000200 */
[C---:B--2---:R-:W-:Y:S06]  /*4320*/  HMMA.16816.F32.BF16 R4, R60.reuse, R156, R4 ;  /* 0x0000009c3c04723c */ /* 0x044fec0000041804 */
[C---:B------:R-:W-:Y:S06]  /*4330*/  HMMA.16816.F32.BF16 R8, R60.reuse, R158, R8 ;  /* 0x0000009e3c08723c */ /* 0x040fec0000041808 */
[C---:B------:R-:W-:Y:S06]  /*4340*/  HMMA.16816.F32.BF16 R12, R60.reuse, R160, R12 ;  /* 0x000000a03c0c723c */ /* 0x040fec000004180c */
[----:B------:R-:W-:Y:S06]  /*4350*/  HMMA.16816.F32.BF16 R16, R60, R162, R16 ;  /* 0x000000a23c10723c */ /* 0x000fec0000041810 */
[C---:B-1----:R-:W-:Y:S06]  /*4360*/  HMMA.16816.F32.BF16 R4, R52.reuse, R164, R4 ;  /* 0x000000a43404723c */ /* 0x042fec0000041804 */
[C---:B------:R-:W-:Y:S06]  /*4370*/  HMMA.16816.F32.BF16 R8, R52.reuse, R166, R8 ;  /* 0x000000a63408723c */ /* 0x040fec0000041808 */
[C---:B------:R-:W-:Y:S06]  /*4380*/  HMMA.16816.F32.BF16 R12, R52.reuse, R168, R12 ;  /* 0x000000a8340c723c */ /* 0x040fec000004180c */
[----:B------:R-:W-:Y:S06]  /*4390*/  HMMA.16816.F32.BF16 R16, R52, R170, R16 ;  /* 0x000000aa3410723c */ /* 0x000fec0000041810 */
[C---:B---3--:R-:W-:Y:S06]  /*43a0*/  HMMA.16816.F32.BF16 R4, R56.reuse, R172, R4 ;  /* 0x000000ac3804723c */ /* 0x048fec0000041804 */
[C---:B------:R-:W-:Y:S06]  /*43b0*/  HMMA.16816.F32.BF16 R8, R56.reuse, R174, R8 ;  /* 0x000000ae3808723c */ /* 0x040fec0000041808 */
[C---:B------:R-:W-:Y:S06]  /*43c0*/  HMMA.16816.F32.BF16 R12, R56.reuse, R176, R12 ;  /* 0x000000b0380c723c */ /* 0x040fec000004180c */
[----:B------:R-:W-:Y:S06]  /*43d0*/  HMMA.16816.F32.BF16 R16, R56, R178, R16 ;  /* 0x000000b23810723c */ /* 0x000fec0000041810 */
[C---:B------:R-:W-:Y:S01]  /*43e0*/  FADD.FTZ R62, -R252.reuse, R4 ;  /* 0x00000004fc3e7221 */ /* 0x040fe20000010100 */
[C---:B------:R-:W-:Y:S04]  /*43f0*/  FADD.FTZ R63, -R252.reuse, R5 ;  /* 0x00000005fc3f7221 */ /* 0x040fe80000010100 */
[----:B------:R-:W-:Y:S01]  /*4400*/  FMUL.FTZ R62, R111, R62 ;  /* 0x0000003e6f3e7220 */ /* 0x000fe20000410000 */
[----:B------:R-:W-:Y:S01]  /*4410*/  FMUL.FTZ R63, R109, R63 ;  /* 0x0000003f6d3f7220 */ /* 0x000fe20000410000 */
        /* <DEDUP_REMOVED lines=17> */
[----:B------:R-:W-:Y:S01]  /*4530*/  F2FP.BF16.F32.PACK_AB R190, R191, R190 ;  /* 0x000000bebfbe723e */ /* 0x000fe200000010ff */
[C---:B----4-:R-:W-:Y:S01]  /*4540*/  FADD.FTZ R191, -R251.reuse, R6 ;  /* 0x00000006fbbf7221 */ /* 0x050fe20000010100 */
[----:B------:R-:W-:Y:S01]  /*4550*/  FMUL.FTZ R186, R186, R198 ;  /* 0x000000c6baba7220 */ /* 0x000fe20000410000 */
[----:B------:R-:W-:Y:S01]  /*4560*/  FADD.FTZ R198, -R251, R7 ;  /* 0x00000007fbc67221 */ /* 0x000fe20000010100 */
[----:B------:R-:W-:Y:S01]  /*4570*/  FMUL.FTZ R194, R62, R194 ;  /* 0x000000c23ec27220 */ /* 0x000fe20000410000 */
[----:B------:R-:W-:Y:S01]  /*4580*/  FMUL.FTZ R195, R63, R195 ;  /* 0x000000c33fc37220 */ /* 0x000fe20000410000 */
[----:B------:R-:W-:Y:S01]  /*4590*/  FMUL.FTZ R199, R252, R199 ;  /* 0x000000c7fcc77220 */ /* 0x000fe20000410000 */
[----:B------:R-:W-:Y:S01]  /*45a0*/  FMUL.FTZ R191, R106, R191 ;  /* 0x000000bf6abf7220 */ /* 0x000fe20000410000 */
[----:B------:R-:W-:Y:S01]  /*45b0*/  FMUL.FTZ R198, R101, R198 ;  /* 0x000000c665c67220 */ /* 0x000fe20000410000 */
[----:B------:R-:W-:Y:S01]  /*45c0*/  FADD.FTZ R252, -R251, R18 ;  /* 0x00000012fbfc7221 */ /* 0x000fe20000010100 */
[----:B------:R-:W-:Y:S01]  /*45d0*/  F2FP.BF16.F32.PACK_AB R195, R195, R194 ;  /* 0x000000c2c3c3723e */ /* 0x000fe200000010ff */
[----:B------:R-:W-:Y:S01]  /*45e0*/  FMUL.FTZ R188, R191, R188 ;  /* 0x000000bcbfbc7220 */ /* 0x000fe20000410000 */
[----:B------:R-:W-:Y:S01]  /*45f0*/  F2FP.BF16.F32.PACK_AB R186, R199, R186 ;  /* 0x000000bac7ba723e */ /* 0x000fe200000010ff */
[----:B------:R-:W-:Y:S01]  /*4600*/  FMUL.FTZ R189, R198, R189 ;  /* 0x000000bdc6bd7220 */ /* 0x000fe20000410000 */
[C---:B------:R-:W-:Y:S01]  /*4610*/  FADD.FTZ R199, -R251.reuse, R10 ;  /* 0x0000000afbc77221 */ /* 0x040fe20000010100 */
[C---:B------:R-:W-:Y:S01]  /*4620*/  FADD.FTZ R194, -R251.reuse, R11 ;  /* 0x0000000bfbc27221 */ /* 0x040fe20000010100 */
[C---:B------:R-:W-:Y:S01]  /*4630*/  FADD.FTZ R191, -R251.reuse, R14 ;  /* 0x0000000efbbf7221 */ /* 0x040fe20000010100 */
        /* <DEDUP_REMOVED lines=36> */
[----:B------:R-:W-:Y:S02]  /*4880*/  @!P2 LEA R12, P4, R9, R248, 0x1 ;  /* 0x000000f8090ca211 */ /* 0x000fe400078808ff */
[C---:B--2---:R-:W-:Y:S01]  /*4890*/  LEA.HI.X R248, R5.reuse, R8, R4, 0x5, P5 ;  /* 0x0000000805f87211 */ /* 0x044fe200028f2c04 */
[----:B------:R-:W-:Y:S01]  /*48a0*/  @!PT LDS RZ, [RZ] ;  /* 0x00000000fffff984 */ /* 0x000fe20000000800 */
[----:B------:R-:W-:Y:S01]  /*48b0*/  @!PT LDS RZ, [RZ] ;  /* 0x00000000fffff984 */ /* 0x000fe20000000800 */
[----:B------:R-:W-:Y:S01]  /*48c0*/  @!PT LDS RZ, [RZ] ;  /* 0x00000000fffff984 */ /* 0x000fe20000000800 */
[----:B------:R3:W-:Y:S01]  /*48d0*/  @!P3 LDGSTS.E.BYPASS.LTC128B.128 [R236], desc[UR38][R6.64] ;  /* 0x0000000006ecbfae */ /* 0x0007e2000b901d66 */
[----:B------:R-:W-:Y:S02]  /*48e0*/  @!P3 LEA R8, P1, R5, R6, 0x6 ;  /* 0x000000060508b211 */ /* 0x000fe400078230ff */
[----:B------:R-:W-:Y:S01]  /*48f0*/  @!P2 LEA.HI.X R13, R9, R249, R248, 0x1, P4 ;  /* 0x000000f9090da211 */ /* 0x000fe200020f0cf8 */
[----:B------:R3:W-:Y:S01]  /*4900*/  @P2 STS [R240+0x2000], RZ ;  /* 0x002000fff0002388 */ /* 0x0007e20000000800 */
[----:B------:R-:W-:Y:S01]  /*4910*/  @!P3 LEA.HI.X R9, R5, R7, R4, 0x6, P1 ;  /* 0x000000070509b211 */ /* 0x000fe200008f3404 */
[----:B------:R-:W-:Y:S02]  /*4920*/  IMAD.MOV.U32 R248, RZ, RZ, R6 ;  /* 0x000000fffff87224 */ /* 0x000fe400078e0006 */
[----:B------:R3:W-:Y:S01]  /*4930*/  @P2 STS [R240+0x2004], RZ ;  /* 0x002004fff0002388 */ /* 0x0007e20000000800 */
[----:B------:R-:W-:Y:S03]  /*4940*/  IMAD.MOV.U32 R249, RZ, RZ, R7 ;  /* 0x000000fffff97224 */ /* 0x000fe600078e0007 */
        /* <DEDUP_REMOVED lines=23> */
.L_x_803:
[----:B------:R-:W-:Y:S01]  /*4ac0*/  F2FP.BF16.F32.PACK_AB R192, R193, R192 ;  /* 0x000000c0c1c0723e */ /* 0x000fe200000010ff */
[----:B------:R-:W-:Y:S01]  /*4ad0*/  STS [R226+0x10000], R187 ;  /* 0x010000bbe2007388 */ /* 0x000fe20000000800 */
[----:B------:R-:W-:Y:S01]  /*4ae0*/  F2FP.BF16.F32.PACK_AB R191, R198, R191 ;  /* 0x000000bfc6bf723e */ /* 0x000fe200000010ff */
[----:B------:R-:W-:Y:S01]  /*4af0*/  IMAD.MOV.U32 R251, RZ, RZ, R185 ;  /* 0x000000fffffb7224 */ /* 0x000fe200078e00b9 */
        /* <DEDUP_REMOVED lines=8> */
[----:B------:R1:W-:Y:S01]  /*4b80*/  STS [R231+0x10400], R250 ;  /* 0x010400fae7007388 */ /* 0x0003e20000000800 */
[----:B------:R-:W-:Y:S01]  /*4b90*/  BAR.SYNC.DEFER_BLOCKING 0x0 ;  /* 0x0000000000007b1d */ /* 0x000fe20000010000 */
[----:B-1----:R-:W-:Y:S05]  /*4ba0*/  IMAD.MOV.U32 R250, RZ, RZ, R184 ;  /* 0x000000fffffa7224 */ /* 0x002fea00078e00b8 */
[----:B---3--:R-:W-:Y:S04]  /*4bb0*/  LDSM.16.MT88.4 R4, [R206+0x12000] ;  /* 0x01200000ce04783b */ /* 0x008fe80000004200 */
        /* <DEDUP_REMOVED lines=58> */
[CC--:B------:R-:W-:Y:S02]  /*4f60*/  LEA R12, P1, R7.reuse, R246.reuse, 0x1 ;  /* 0x000000f6070c7211 */ /* 0x0c0fe400078208ff */
[----:B------:R-:W-:Y:S02]  /*4f70*/  SHF.R.S32.HI R11, RZ, 0x1f, R7 ;  /* 0x0000001fff0b7819 */ /* 0x000fe40000011407 */
[----:B------:R-:W-:Y:S02]  /*4f80*/  LEA.HI.X.SX32 R13, R7, R247, 0x1, P1 ;  /* 0x000000f7070d7211 */ /* 0x000fe400008f0eff */
[C---:B------:R-:W-:Y:S03]  /*4f90*/  @!P2 LEA R9, P4, R6.reuse, R7, 0x5 ;  /* 0x000000070609a211 */ /* 0x040fe600078828ff */
[----:B------:R-:W-:Y:S01]  /*4fa0*/  @!PT LDS RZ, [RZ] ;  /* 0x00000000fffff984 */ /* 0x000fe20000000800 */
[----:B------:R-:W-:Y:S01]  /*4fb0*/  @!PT LDS RZ, [RZ] ;  /* 0x00000000fffff984 */ /* 0x000fe20000000800 */
[----:B------:R-:W-:Y:S01]  /*4fc0*/  @!PT LDS RZ, [RZ] ;  /* 0x00000000fffff984 */ /* 0x000fe20000000800 */
[----:B------:R3:W-:Y:S01]  /*4fd0*/  @!P3 LDGSTS.E.BYPASS.LTC128B.128 [R230+0x8000], desc[UR38][R12.64] ;  /* 0x080000000ce6bfae */ /* 0x0007e2000b901d66 */
[C---:B------:R-:W-:Y:S01]  /*4fe0*/  @!P2 LEA R8, P1, R9.reuse, R246, 0x1 ;  /* 0x000000f60908a211 */ /* 0x040fe200078208ff */
[----:B------:R-:W-:Y:S01]  /*4ff0*/  IMAD.MOV.U32 R246, RZ, RZ, R12 ;  /* 0x000000fffff67224 */ /* 0x000fe200078e000c */
[C---:B--2---:R-:W-:Y:S01]  /*5000*/  @!P2 LEA.HI.X R4, R6.reuse, R11, R4, 0x5, P4 ;  /* 0x0000000b0604a211 */ /* 0x044fe200020f2c04 */
[----:B------:R3:W-:Y:S01]  /*5010*/  @P2 STS.128 [R230+0xa000], RZ ;  /* 0x00a000ffe6002388 */ /* 0x0007e20000000c00 */
[C---:B------:R-:W-:Y:S02]  /*5020*/  @!P3 LEA R10, P4, R6.reuse, R12, 0x6 ;  /* 0x0000000c060ab211 */ /* 0x040fe400078830ff */
[----:B------:R-:W-:Y:S01]  /*5030*/  @!P2 LEA.HI.X R9, R9, R247, R4, 0x1, P1 ;  /* 0x000000f70909a211 */ /* 0x000fe200008f0c04 */
[----:B------:R-:W-:Y:S01]  /*5040*/  @!PT LDS RZ, [RZ] ;  /* 0x00000000fffff984 */ /* 0x000fe20000000800 */
[----:B------:R-:W-:Y:S01]  /*5050*/  @!PT LDS RZ, [RZ] ;  /* 0x00000000fffff984 */ /* 0x000fe20000000800 */
[----:B------:R-:W-:Y:S01]  /*5060*/  @!PT LDS RZ, [RZ] ;  /* 0x00000000fffff984 */ /* 0x000fe20000000800 */
[----:B------:R3:W-:Y:S01]  /*5070*/  @!P2 LDGSTS.E.BYPASS.LTC128B.128 [R230+0xa000], desc[UR38][R12.64+0x80] ;  /* 0x0a0000800ce6afae */ /* 0x0007e2000b901d66 */
[----:B----4-:R-:W-:Y:S01]  /*5080*/  @!P3 LEA.HI.X R11, R6, R13, R5, 0x6, P4 ;  /* 0x0000000d060bb211 */ /* 0x010fe200020f3405 */
        /* <DEDUP_REMOVED lines=12> */
.L_x_804:
[----:B------:R-:W-:Y:S04]  /*5150*/  LDSM.16.M88.4 R100, [R205] ;  /* 0x00000000cd64783b */ /* 0x000fe80000000200 */
[----:B------:R-:W1:Y:S04]  /*5160*/  LDSM.16.MT88.4 R16, [R213+0xc000] ;  /* 0x00c00000d510783b */ /* 0x000e680000004200 */
[----:B------:R-:W3:Y:S04]  /*5170*/  LDSM.16.M88.4 R60, [R205+0x1000] ;  /* 0x00100000cd3c783b */ /* 0x000ee80000000200 */
[----:B------:R-:W2:Y:S04]  /*5180*/  LDSM.16.MT88.4 R64, [R213+0xe000] ;  /* 0x00e00000d540783b */ /* 0x000ea80000004200 */
        /* <DEDUP_REMOVED lines=8> */
[----:B------:R-:W-:Y:S03]  /*5210*/  LDSM.16.M88.4 R196, [R3+0x1000] ;  /* 0x0010000003c4783b */ /* 0x000fe60000000200 */
[C---:B---3--:R-:W-:Y:S06]  /*5220*/  HMMA.16816.F32.BF16 R8, R60.reuse, R16, RZ ;  /* 0x000000103c08723c */ /* 0x048fec00000418ff */
[-C--:B------:R-:W-:Y:S06]  /*5230*/  HMMA.16816.F32.BF16 R12, R60, R18.reuse, RZ ;  /* 0x000000123c0c723c */ /* 0x080fec00000418ff */
[C---:B------:R-:W-:Y:S06]  /*5240*/  HMMA.16816.F32.BF16 R16, R100.reuse, R18, RZ ;  /* 0x000000126410723c */ /* 0x040fec00000418ff */
[-C--:B--2---:R-:W-:Y:S06]  /*5250*/  HMMA.16816.F32.BF16 R52, R100, R64.reuse, RZ ;  /* 0x000000406434723c */ /* 0x084fec00000418ff */
        /* <DEDUP_REMOVED lines=12> */
[----:B------:R-:W2:Y:S01]  /*5320*/  LDSM.16.MT88.4 R112, [R213+0xd800] ;  /* 0x00d80000d570783b */ /* 0x000ea20000004200 */
[----:B------:R-:W-:Y:S04]  /*5330*/  IMAD.U32 R181, RZ, RZ, UR29 ;  /* 0x0000001dffb57e24 */ /* 0x000fe8000f8e00ff */
[----:B------:R-:W-:Y:S01]  /*5340*/  HMMA.16816.F32.BF16 R64, R104, R182, R64 ;  /* 0x000000b66840723c */ /* 0x000fe20000041840 */
[----:B------:R-:W3:Y:S05]  /*5350*/  LDSM.16.MT88.4 R104, [R213+0xf800] ;  /* 0x00f80000d568783b */ /* 0x000eea0000004200 */
[-C--:B------:R-:W-:Y:S01]  /*5360*/  HMMA.16816.F32.BF16 R4, R184, R188.reuse, R4 ;  /* 0x000000bcb804723c */ /* 0x080fe20000041804 */
[----:B------:R-:W-:Y:S05]  /*5370*/  IMAD.U32 R183, RZ, RZ, UR35 ;  /* 0x00000023ffb77e24 */ /* 0x000fea000f8e00ff */
[C---:B------:R-:W-:Y:S06]  /*5380*/  HMMA.16816.F32.BF16 R8, R192.reuse, R188, R8 ;  /* 0x000000bcc008723c */ /* 0x040fec0000041808 */
[-C--:B------:R-:W-:Y:S06]  /*5390*/  HMMA.16816.F32.BF16 R12, R192, R190.reuse, R12 ;  /* 0x000000bec00c723c */ /* 0x080fec000004180c */
[C---:B------:R-:W-:Y:S06]  /*53a0*/  HMMA.16816.F32.BF16 R16, R184.reuse, R190, R16 ;  /* 0x000000beb810723c */ /* 0x040fec0000041810 */
[-C--:B-1----:R-:W-:Y:S06]  /*53b0*/  HMMA.16816.F32.BF16 R52, R184, R100.reuse, R52 ;  /* 0x00000064b834723c */ /* 0x082fec0000041834 */
[C---:B------:R-:W-:Y:S06]  /*53c0*/  HMMA.16816.F32.BF16 R56, R192.reuse, R100, R56 ;  /* 0x00000064c038723c */ /* 0x040fec0000041838 */
[-C--:B------:R-:W-:Y:S06]  /*53d0*/  HMMA.16816.F32.BF16 R60, R192, R102.reuse, R60 ;  /* 0x00000066c03c723c */ /* 0x080fec000004183c */
[----:B------:R-:W-:Y:S01]  /*53e0*/  HMMA.16816.F32.BF16 R64, R184, R102, R64 ;  /* 0x00000066b840723c */ /* 0x000fe20000041840 */
[----:B------:R-:W-:Y:S05]  /*53f0*/  LDSM.16.MT88.4 R100, [R203+0x2800] ;  /* 0x00280000cb64783b */ /* 0x000fea0000004200 */
[-C--:B--2---:R-:W-:Y:S01]  /*5400*/  HMMA.16816.F32.BF16 R4, R108, R112.reuse, R4 ;  /* 0x000000706c04723c */ /* 0x084fe20000041804 */
[----:B------:R-:W-:Y:S04]  /*5410*/  IMAD.U32 R185, RZ, RZ, UR29 ;  /* 0x0000001dffb97e24 */ /* 0x000fe8000f8e00ff */
[----:B------:R-:W-:Y:S01]  /*5420*/  LEA R184, P1, R181, R250, 0x2 ;  /* 0x000000fab5b87211 */ /* 0x000fe200078210ff */
[C---:B------:R-:W-:Y:S01]  /*5430*/  HMMA.16816.F32.BF16 R8, R196.reuse, R112, R8 ;  /* 0x00000070c408723c */ /* 0x040fe20000041808 */
[----:B------:R-:W-:Y:S04]  /*5440*/  IMAD.U32 R181, RZ, RZ, UR34 ;  /* 0x00000022ffb57e24 */ /* 0x000fe8000f8e00ff */
[----:B------:R-:W-:Y:S01]  /*5450*/  LEA.HI.X.SX32 R185, R185, R251, 0x2, P1 ;  /* 0x000000fbb9b97211 */ /* 0x000fe200008f16ff */
[-C--:B------:R-:W-:Y:S01]  /*5460*/  HMMA.16816.F32.BF16 R12, R196, R114.reuse, R12 ;  /* 0x00000072c40c723c */ /* 0x080fe2000004180c */
[----:B------:R-:W-:Y:S04]  /*5470*/  IMAD.U32 R187, RZ, RZ, UR36 ;  /* 0x00000024ffbb7e24 */ /* 0x000fe8000f8e00ff */
[----:B------:R-:W-:Y:S01]  /*5480*/  @P6 IADD3 R112, P2, R237, R232, RZ ;  /* 0x000000e8ed706210 */ /* 0x000fe20007f5e0ff */
[C---:B------:R-:W-:Y:S05]  /*5490*/  HMMA.16816.F32.BF16 R16, R108.reuse, R114, R16 ;  /* 0x000000726c10723c */ /* 0x040fea0000041810 */
[----:B------:R-:W-:Y:S01]  /*54a0*/  @P6 IMAD.X R113, R244, 0x1, R233, P2 ;  /* 0x00000001f4716824 */ /* 0x000fe200010e06e9 */
[-C--:B---3--:R-:W-:Y:S01]  /*54b0*/  HMMA.16816.F32.BF16 R52, R108, R104.reuse, R52 ;  /* 0x000000686c34723c */ /* 0x088fe20000041834 */
[----:B------:R-:W-:Y:S03]  /*54c0*/  IMAD.U32 R115, RZ, RZ, UR35 ;  /* 0x00000023ff737e24 */ /* 0x000fe6000f8e00ff */
[----:B------:R-:W5:Y:S01]  /*54d0*/  @P6 LDG.E R238, desc[UR38][R112.64+-0x100] ;  /* 0xffff002670ee6981 */ /* 0x000f62000c1e1900 */
[-C--:B------:R-:W-:Y:S01]  /*54e0*/  LEA R114, P2, R183, R184.reuse, 0x2 ;  /* 0x000000b8b7727211 */ /* 0x080fe200078410ff */
[C---:B------:R-:W-:Y:S01]  /*54f0*/  HMMA.16816.F32.BF16 R56, R196.reuse, R104, R56 ;  /* 0x00000068c438723c */ /* 0x040fe20000041838 */
[----:B------:R-:W-:Y:S01]  /*5500*/  IMAD.U32 R183, RZ, RZ, UR32 ;  /* 0x00000020ffb77e24 */ /* 0x000fe2000f8e00ff */
[----:B------:R1:W5:Y:S03]  /*5510*/  @P6 LDG.E R239, desc[UR38][R112.64+-0xe0] ;  /* 0xffff202670ef6981 */ /* 0x000366000c1e1900 */
[-C--:B------:R-:W-:Y:S01]  /*5520*/  LEA.HI.X.SX32 R115, R115, R185.reuse, 0x2, P2 ;  /* 0x000000b973737211 */ /* 0x080fe200010f16ff */
[-C--:B------:R-:W-:Y:S01]  /*5530*/  HMMA.16816.F32.BF16 R60, R196, R106.reuse, R60 ;  /* 0x0000006ac43c723c */ /* 0x080fe2000004183c */
[----:B------:R-:W-:Y:S01]  /*5540*/  IMAD.U32 R105, RZ, RZ, UR36 ;  /* 0x00000024ff697e24 */ /* 0x000fe2000f8e00ff */
[----:B------:R2:W-:Y:S03]  /*5550*/  REDG.E.ADD.F32.FTZ.RN.STRONG.GPU desc[UR38][R184.64], R4 ;  /* 0x00000004b80079a6 */ /* 0x0005e6000c10f3a6 */
[-C--:B------:R-:W-:Y:S01]  /*5560*/  LEA R104, P1, R181, R184.reuse, 0x2 ;  /* 0x000000b8b5687211 */ /* 0x080fe200078210ff */
[----:B------:R-:W-:Y:S05]  /*5570*/  HMMA.16816.F32.BF16 R64, R108, R106, R64 ;  /* 0x0000006a6c40723c */ /* 0x000fea0000041840 */
[-C--:B------:R-:W-:Y:S01]  /*5580*/  LEA R180, P3, R105, R184.reuse, 0x2 ;  /* 0x000000b869b47211 */ /* 0x080fe200078610ff */
[----:B------:R-:W-:Y:S02]  /*5590*/  IMAD.U32 R105, RZ, RZ, UR34 ;  /* 0x00000022ff697e24 */ /* 0x000fe4000f8e00ff */
[----:B------:R-:W-:Y:S03]  /*55a0*/  IMAD.U32 R109, RZ, RZ, UR31 ;  /* 0x0000001fff6d7e24 */ /* 0x000fe6000f8e00ff */
[-C--:B------:R-:W-:Y:S01]  /*55b0*/  LEA.HI.X.SX32 R181, R187, R185.reuse, 0x2, P3 ;  /* 0x000000b9bbb57211 */ /* 0x080fe200018f16ff */
[----:B------:R-:W-:Y:S01]  /*55c0*/  IMAD.U32 R187, RZ, RZ, UR33 ;  /* 0x00000021ffbb7e24 */ /* 0x000fe2000f8e00ff */
[-C--:B------:R-:W-:Y:S01]  /*55d0*/  LEA.HI.X.SX32 R105, R105, R185.reuse, 0x2, P1 ;  /* 0x000000b969697211 */ /* 0x080fe200008f16ff */
[----:B------:R-:W-:Y:S01]  /*55e0*/  IMAD.U32 R107, RZ, RZ, UR30 ;  /* 0x0000001eff6b7e24 */ /* 0x000fe2000f8e00ff */
[-C--:B------:R-:W-:Y:S01]  /*55f0*/  LEA R106, P3, R183, R184.reuse, 0x2 ;  /* 0x000000b8b76a7211 */ /* 0x080fe200078610ff */
[----:B------:R3:W-:Y:S01]  /*5600*/  REDG.E.ADD.F32.FTZ.RN.STRONG.GPU desc[UR38][R180.64], R5 ;  /* 0x00000005b40079a6 */ /* 0x0007e2000c10f3a6 */
[----:B-1----:R-:W-:Y:S02]  /*5610*/  IMAD.U32 R113, RZ, RZ, UR33 ;  /* 0x00000021ff717e24 */ /* 0x002fe4000f8e00ff */
[----:B------:R-:W-:Y:S01]  /*5620*/  IMAD.U32 R111, RZ, RZ, UR32 ;  /* 0x00000020ff6f7e24 */ /* 0x000fe2000f8e00ff */
[----:B------:R1:W-:Y:S01]  /*5630*/  REDG.E.ADD.F32.FTZ.RN.STRONG.GPU desc[UR38][R114.64], R6 ;  /* 0x00000006720079a6 */ /* 0x0003e2000c10f3a6 */
[----:B------:R-:W-:Y:S01]  /*5640*/  IMAD.U32 R183, RZ, RZ, UR25 ;  /* 0x00000019ffb77e24 */ /* 0x000fe2000f8e00ff */
[-C--:B------:R-:W-:Y:S01]  /*5650*/  LEA R108, P1, R113, R184.reuse, 0x2 ;  /* 0x000000b8716c7211 */ /* 0x080fe200078210ff */
[----:B------:R-:W-:Y:S01]  /*5660*/  IMAD.U32 R113, RZ, RZ, UR12 ;  /* 0x0000000cff717e24 */ /* 0x000fe2000f8e00ff */
[----:B------:R4:W-:Y:S01]  /*5670*/  REDG.E.ADD.F32.FTZ.RN.STRONG.GPU desc[UR38][R104.64], R7 ;  /* 0x00000007680079a6 */ /* 0x0009e2000c10f3a6 */
[-C--:B--2---:R-:W-:Y:S02]  /*5680*/  LEA R4, P2, R109, R184.reuse, 0x2 ;  /* 0x000000b86d047211 */ /* 0x084fe400078410ff */
[-C--:B------:R-:W-:Y:S05]  /*5690*/  LEA.HI.X.SX32 R109, R187, R185.reuse, 0x2, P1 ;  /* 0x000000b9bb6d7211 */ /* 0x080fea00008f16ff */
[----:B------:R2:W-:Y:S01]  /*56a0*/  REDG.E.ADD.F32.FTZ.RN.STRONG.GPU desc[UR38][R108.64], R8 ;  /* 0x000000086c0079a6 */ /* 0x0005e2000c10f3a6 */
[----:B---3--:R-:W-:Y:S02]  /*56b0*/  IMAD.U32 R5, RZ, RZ, UR31 ;  /* 0x0000001fff057e24 */ /* 0x008fe4000f8e00ff */
[----:B-1----:R-:W-:Y:S03]  /*56c0*/  IMAD.U32 R115, RZ, RZ, UR12 ;  /* 0x0000000cff737e24 */ /* 0x002fe6000f8e00ff */
[-C--:B------:R-:W-:Y:S02]  /*56d0*/  LEA.HI.X.SX32 R5, R5, R185.reuse, 0x2, P2 ;  /* 0x000000b905057211 */ /* 0x080fe400010f16ff */
[-C--:B----4-:R-:W-:Y:S01]  /*56e0*/  LEA R104, P1, R107, R184.reuse, 0x2 ;  /* 0x000000b86b687211 */ /* 0x090fe200078210ff */
[----:B------:R-:W-:Y:S01]  /*56f0*/  IMAD.U32 R7, RZ, RZ, UR30 ;  /* 0x0000001eff077e24 */ /* 0x000fe2000f8e00ff */
[-C--:B------:R-:W-:Y:S01]  /*5700*/  LEA.HI.X.SX32 R107, R111, R185.reuse, 0x2, P3 ;  /* 0x000000b96f6b7211 */ /* 0x080fe200018f16ff */
[----:B------:R-:W-:Y:S03]  /*5710*/  IMAD.U32 R111, RZ, RZ, UR11 ;  /* 0x0000000bff6f7e24 */ /* 0x000fe6000f8e00ff */
[-C--:B------:R-:W-:Y:S01]  /*5720*/  LEA.HI.X.SX32 R105, R7, R185.reuse, 0x2, P1 ;  /* 0x000000b907697211 */ /* 0x080fe200008f16ff */
[----:B------:R1:W-:Y:S01]  /*5730*/  REDG.E.ADD.F32.FTZ.RN.STRONG.GPU desc[UR38][R106.64], R9 ;  /* 0x000000096a0079a6 */ /* 0x0003e2000c10f3a6 */
[----:B------:R-:W-:Y:S02]  /*5740*/  IMAD.U32 R7, RZ, RZ, UR25 ;  /* 0x00000019ff077e24 */ /* 0x000fe4000f8e00ff */
[----:B--2---:R-:W-:Y:S01]  /*5750*/  IMAD.U32 R109, RZ, RZ, UR10 ;  /* 0x0000000aff6d7e24 */ /* 0x004fe2000f8e00ff */
[----:B------:R2:W-:Y:S02]  /*5760*/  REDG.E.ADD.F32.FTZ.RN.STRONG.GPU desc[UR38][R4.64], R10 ;  /* 0x0000000a040079a6 */ /* 0x0005e4000c10f3a6 */
[-C--:B------:R-:W-:Y:S01]  /*5770*/  LEA R8, P1, R7, R184.reuse, 0x2 ;  /* 0x000000b807087211 */ /* 0x080fe200078210ff */
[----:B------:R-:W-:Y:S01]  /*5780*/  IMAD.U32 R7, RZ, RZ, UR10 ;  /* 0x0000000aff077e24 */ /* 0x000fe2000f8e00ff */
[----:B------:R3:W-:Y:S04]  /*5790*/  REDG.E.ADD.F32.FTZ.RN.STRONG.GPU desc[UR38][R104.64], R11 ;  /* 0x0000000b680079a6 */ /* 0x0007e8000c10f3a6 */
[----:B------:R-:W-:Y:S04]  /*57a0*/  REDG.E.ADD.F32.FTZ.RN.STRONG.GPU desc[UR38][R184.64+0x80], R16 ;  /* 0x00008010b80079a6 */ /* 0x000fe8000c10f3a6 */
[----:B------:R4:W-:Y:S01]  /*57b0*/  REDG.E.ADD.F32.FTZ.RN.STRONG.GPU desc[UR38][R180.64+0x80], R17 ;  /* 0x00008011b40079a6 */ /* 0x0009e2000c10f3a6 */
[-C--:B-1----:R-:W-:Y:S02]  /*57c0*/  LEA R106, P3, R115, R184.reuse, 0x2 ;  /* 0x000000b8736a7211 */ /* 0x082fe400078610ff */
[-C--:B------:R-:W-:Y:S01]  /*57d0*/  LEA.HI.X.SX32 R9, R183, R185.reuse, 0x2, P1 ;  /* 0x000000b9b7097211 */ /* 0x080fe200008f16ff */
[----:B--2---:R-:W-:Y:S01]  /*57e0*/  IMAD.U32 R5, RZ, RZ, UR11 ;  /* 0x0000000bff057e24 */ /* 0x004fe2000f8e00ff */
        /* <DEDUP_REMOVED lines=10> */
[----:B------:R-:W-:Y:S02]  /*5890*/  IMAD.U32 R7, RZ, RZ, UR9 ;  /* 0x00000009ff077e24 */ /* 0x000fe4000f8e00ff */
[----:B----4-:R-:W-:Y:S01]  /*58a0*/  IMAD.U32 R17, RZ, RZ, UR4 ;  /* 0x00000004ff117e24 */ /* 0x010fe2000f8e00ff */
[----:B------:R4:W-:Y:S02]  /*58b0*/  REDG.E.ADD.F32.FTZ.RN.STRONG.GPU desc[UR38][R10.64], R13 ;  /* 0x0000000d0a0079a6 */ /* 0x0009e4000c10f3a6 */
[-C--:B------:R-:W-:Y:S01]  /*58c0*/  LEA R110, P2, R7, R184.reuse, 0x2 ;  /* 0x000000b8076e7211 */ /* 0x080fe200078410ff */
[----:B------:R-:W-:Y:S01]  /*58d0*/  IMAD.U32 R7, RZ, RZ, UR24 ;  /* 0x00000018ff077e24 */ /* 0x000fe2000f8e00ff */
[-C--:B------:R-:W-:Y:S02]  /*58e0*/  LEA R16, P1, R17, R184.reuse, 0x2 ;  /* 0x000000b811107211 */ /* 0x080fe400078210ff */
[-C--:B------:R-:W-:Y:S01]  /*58f0*/  LEA.HI.X.SX32 R111, R105, R185.reuse, 0x2, P2 ;  /* 0x000000b9696f7211 */ /* 0x080fe200010f16ff */
[----:B------:R-:W-:Y:S01]  /*5900*/  IMAD.U32 R105, RZ, RZ, UR22 ;  /* 0x00000016ff697e24 */ /* 0x000fe2000f8e00ff */
[-C--:B------:R-:W-:Y:S03]  /*5910*/  LEA.HI.X.SX32 R17, R109, R185.reuse, 0x2, P1 ;  /* 0x000000b96d117211 */ /* 0x080fe600008f16ff */
[----:B------:R4:W-:Y:S04]  /*5920*/  REDG.E.ADD.F32.FTZ.RN.STRONG.GPU desc[UR38][R110.64], R14 ;  /* 0x0000000e6e0079a6 */ /* 0x0009e8000c10f3a6 */
[----:B------:R4:W-:Y:S01]  /*5930*/  REDG.E.ADD.F32.FTZ.RN.STRONG.GPU desc[UR38][R16.64], R15 ;  /* 0x0000000f100079a6 */ /* 0x0009e2000c10f3a6 */
[----:B-1----:R-:W-:Y:S03]  /*5940*/  IMAD.U32 R9, RZ, RZ, UR23 ;  /* 0x00000017ff097e24 */ /* 0x002fe6000f8e00ff */
[----:B------:R-:W-:Y:S01]  /*5950*/  REDG.E.ADD.F32.FTZ.RN.STRONG.GPU desc[UR38][R184.64+0x100], R52 ;  /* 0x00010034b80079a6 */ /* 0x000fe2000c10f3a6 */
[----:B--2---:R-:W-:Y:S01]  /*5960*/  IMAD.U32 R19, RZ, RZ, UR21 ;  /* 0x00000015ff137e24 */ /* 0x004fe2000f8e00ff */
[-C--:B------:R-:W-:Y:S01]  /*5970*/  LEA R106, P1, R9, R184.reuse, 0x2 ;  /* 0x000000b8096a7211 */ /* 0x080fe200078210ff */
[----:B------:R-:W-:Y:S01]  /*5980*/  IMAD.U32 R9, RZ, RZ, UR19 ;  /* 0x00000013ff097e24 */ /* 0x000fe2000f8e00ff */
[-C--:B---3--:R-:W-:Y:S01]  /*5990*/  LEA R4, P2, R7, R184.reuse, 0x2 ;  /* 0x000000b807047211 */ /* 0x088fe200078410ff */
[----:B------:R-:W-:Y:S01]  /*59a0*/  IMAD.U32 R5, RZ, RZ, UR24 ;  /* 0x00000018ff057e24 */ /* 0x000fe2000f8e00ff */
[----:B------:R1:W-:Y:S01]  /*59b0*/  REDG.E.ADD.F32.FTZ.RN.STRONG.GPU desc[UR38][R180.64+0x100], R53 ;  /* 0x00010035b40079a6 */ /* 0x0003e2000c10f3a6 */
[----:B------:R-:W-:Y:S02]  /*59c0*/  IMAD.U32 R7, RZ, RZ, UR23 ;  /* 0x00000017ff077e24 */ /* 0x000fe4000f8e00ff */
[----:B----4-:R-:W-:Y:S01]  /*59d0*/  IMAD.U32 R11, RZ, RZ, UR20 ;  /* 0x00000014ff0b7e24 */ /* 0x010fe2000f8e00ff */
[-C--:B------:R-:W-:Y:S01]  /*59e0*/  LEA.HI.X.SX32 R5, R5, R185.reuse, 0x2, P2 ;  /* 0x000000b905057211 */ /* 0x080fe200010f16ff */
[----:B------:R-:W-:Y:S01]  /*59f0*/  IMAD.U32 R13, RZ, RZ, UR21 ;  /* 0x00000015ff0d7e24 */ /* 0x000fe2000f8e00ff */
[-C--:B------:R-:W-:Y:S01]  /*5a00*/  LEA.HI.X.SX32 R107, R7, R185.reuse, 0x2, P1 ;  /* 0x000000b9076b7211 */ /* 0x080fe200008f16ff */
[----:B------:R-:W-:Y:S01]  /*5a10*/  IMAD.U32 R7, RZ, RZ, UR22 ;  /* 0x00000016ff077e24 */ /* 0x000fe2000f8e00ff */
[-C--:B------:R-:W-:Y:S01]  /*5a20*/  LEA R6, P2, R11, R184.reuse, 0x2 ;  /* 0x000000b80b067211 */ /* 0x080fe200078410ff */
[----:B------:R2:W-:Y:S03]  /*5a30*/  REDG.E.ADD.F32.FTZ.RN.STRONG.GPU desc[UR38][R4.64], R54 ;  /* 0x00000036040079a6 */ /* 0x0005e6000c10f3a6 */
[-C--:B------:R-:W-:Y:S01]  /*5a40*/  LEA R10, P1, R7, R184.reuse, 0x2 ;  /* 0x000000b8070a7211 */ /* 0x080fe200078210ff */
[----:B------:R3:W-:Y:S01]  /*5a50*/  REDG.E.ADD.F32.FTZ.RN.STRONG.GPU desc[UR38][R106.64], R55 ;  /* 0x000000376a0079a6 */ /* 0x0007e2000c10f3a6 */
[-C--:B------:R-:W-:Y:S01]  /*5a60*/  LEA R14, P3, R19, R184.reuse, 0x2 ;  /* 0x000000b8130e7211 */ /* 0x080fe200078610ff */
[----:B------:R-:W-:Y:S01]  /*5a70*/  IMAD.U32 R7, RZ, RZ, UR20 ;  /* 0x00000014ff077e24 */ /* 0x000fe2000f8e00ff */
[-C--:B------:R-:W-:Y:S01]  /*5a80*/  LEA.HI.X.SX32 R11, R105, R185.reuse, 0x2, P1 ;  /* 0x000000b9690b7211 */ /* 0x080fe200008f16ff */
[----:B------:R-:W-:Y:S01]  /*5a90*/  IMAD.U32 R105, RZ, RZ, UR17 ;  /* 0x00000011ff697e24 */ /* 0x000fe2000f8e00ff */
[-C--:B------:R-:W-:Y:S01]  /*5aa0*/  LEA.HI.X.SX32 R15, R13, R185.reuse, 0x2, P3 ;  /* 0x000000b90d0f7211 */ /* 0x080fe200018f16ff */
[----:B------:R-:W-:Y:S01]  /*5ab0*/  IMAD.U32 R17, RZ, RZ, UR15 ;  /* 0x0000000fff117e24 */ /* 0x000fe2000f8e00ff */
[-C--:B------:R-:W-:Y:S01]  /*5ac0*/  LEA R108, P1, R9, R184.reuse, 0x2 ;  /* 0x000000b8096c7211 */ /* 0x080fe200078210ff */
[----:B------:R4:W-:Y:S01]  /*5ad0*/  REDG.E.ADD.F32.FTZ.RN.STRONG.GPU desc[UR38][R10.64], R56 ;  /* 0x000000380a0079a6 */ /* 0x0009e2000c10f3a6 */
[-C--:B------:R-:W-:Y:S01]  /*5ae0*/  LEA.HI.X.SX32 R7, R7, R185.reuse, 0x2, P2 ;  /* 0x000000b907077211 */ /* 0x080fe200010f16ff */
[----:B------:R-:W-:Y:S01]  /*5af0*/  IMAD.U32 R19, RZ, RZ, UR16 ;  /* 0x00000010ff137e24 */ /* 0x000fe2000f8e00ff */
[-C--:B------:R-:W-:Y:S01]  /*5b00*/  LEA R104, P5, R105, R184.reuse, 0x2 ;  /* 0x000000b869687211 */ /* 0x080fe200078a10ff */
[----:B------:R4:W-:Y:S01]  /*5b10*/  REDG.E.ADD.F32.FTZ.RN.STRONG.GPU desc[UR38][R14.64], R57 ;  /* 0x000000390e0079a6 */ /* 0x0009e2000c10f3a6 */
[----:B------:R-:W-:Y:S02]  /*5b20*/  IMAD.U32 R13, RZ, RZ, UR14 ;  /* 0x0000000eff0d7e24 */ /* 0x000fe4000f8e00ff */
[----:B-1----:R-:W-:Y:S01]  /*5b30*/  IMAD.U32 R53, RZ, RZ, UR16 ;  /* 0x00000010ff357e24 */ /* 0x002fe2000f8e00ff */
[----:B------:R1:W-:Y:S01]  /*5b40*/  REDG.E.ADD.F32.FTZ.RN.STRONG.GPU desc[UR38][R6.64], R58 ;  /* 0x0000003a060079a6 */ /* 0x0003e2000c10f3a6 */
[----:B------:R-:W-:Y:S01]  /*5b50*/  IMAD.U32 R9, RZ, RZ, UR13 ;  /* 0x0000000dff097e24 */ /* 0x000fe2000f8e00ff */
[-C--:B------:R-:W-:Y:S01]  /*5b60*/  LEA R110, P2, R13, R184.reuse, 0x2 ;  /* 0x000000b80d6e7211 */ /* 0x080fe200078410ff */
[----:B--2---:R-:W-:Y:S02]  /*5b70*/  IMAD.U32 R5, RZ, RZ, UR19 ;  /* 0x00000013ff057e24 */ /* 0x004fe4000f8e00ff */
[----:B---3--:R-:W-:Y:S03]  /*5b80*/  IMAD.U32 R107, RZ, RZ, UR18 ;  /* 0x00000012ff6b7e24 */ /* 0x008fe6000f8e00ff */
[-C--:B------:R-:W-:Y:S01]  /*5b90*/  LEA.HI.X.SX32 R109, R5, R185.reuse, 0x2, P1 ;  /* 0x000000b9056d7211 */ /* 0x080fe200008f16ff */
[----:B------:R-:W-:Y:S01]  /*5ba0*/  IMAD.U32 R5, RZ, RZ, UR18 ;  /* 0x00000012ff057e24 */ /* 0x000fe2000f8e00ff */
[-C--:B------:R-:W-:Y:S01]  /*5bb0*/  LEA R106, P4, R53, R184.reuse, 0x2 ;  /* 0x000000b8356a7211 */ /* 0x080fe200078810ff */
[----:B------:R-:W-:Y:S02]  /*5bc0*/  IMAD.U32 R55, RZ, RZ, UR17 ;  /* 0x00000011ff377e24 */ /* 0x000fe4000f8e00ff */
[----:B------:R2:W-:Y:S01]  /*5bd0*/  REDG.E.ADD.F32.FTZ.RN.STRONG.GPU desc[UR38][R108.64], R59 ;  /* 0x0000003b6c0079a6 */ /* 0x0005e2000c10f3a6 */
[-C--:B----4-:R-:W-:Y:S01]  /*5be0*/  LEA R56, P1, R5, R184.reuse, 0x2 ;  /* 0x000000b805387211 */ /* 0x090fe200078210ff */
[----:B------:R-:W-:Y:S02]  /*5bf0*/  IMAD.U32 R11, RZ, RZ, UR14 ;  /* 0x0000000eff0b7e24 */ /* 0x000fe4000f8e00ff */
[----:B------:R-:W-:Y:S01]  /*5c00*/  REDG.E.ADD.F32.FTZ.RN.STRONG.GPU desc[UR38][R184.64+0x180], R64 ;  /* 0x00018040b80079a6 */ /* 0x000fe2000c10f3a6 */
[-C--:B------:R-:W-:Y:S01]  /*5c10*/  LEA.HI.X.SX32 R105, R55, R185.reuse, 0x2, P5 ;  /* 0x000000b937697211 */ /* 0x080fe200028f16ff */
[----:B------:R-:W-:Y:S01]  /*5c20*/  IMAD.U32 R15, RZ, RZ, UR15 ;  /* 0x0000000fff0f7e24 */ /* 0x000fe2000f8e00ff */
[-C--:B------:R-:W-:Y:S01]  /*5c30*/  LEA.HI.X.SX32 R57, R107, R185.reuse, 0x2, P1 ;  /* 0x000000b96b397211 */ /* 0x080fe200008f16ff */
[----:B------:R-:W-:Y:S01]  /*5c40*/  REDG.E.ADD.F32.FTZ.RN.STRONG.GPU desc[UR38][R180.64+0x180], R65 ;  /* 0x00018041b40079a6 */ /* 0x000fe2000c10f3a6 */
[-C--:B------:R-:W-:Y:S01]  /*5c50*/  LEA.HI.X.SX32 R107, R19, R185.reuse, 0x2, P4 ;  /* 0x000000b9136b7211 */ /* 0x080fe200020f16ff */
[----:B-1----:R-:W-:Y:S01]  /*5c60*/  IMAD.U32 R7, RZ, RZ, UR13 ;  /* 0x0000000dff077e24 */ /* 0x002fe2000f8e00ff */
[-C--:B------:R-:W-:Y:S01]  /*5c70*/  LEA R112, P1, R9, R184.reuse, 0x2 ;  /* 0x000000b809707211 */ /* 0x080fe200078210ff */
[----:B------:R-:W-:Y:S01]  /*5c80*/  REDG.E.ADD.F32.FTZ.RN.STRONG.GPU desc[UR38][R56.64], R66 ;  /* 0x00000042380079a6 */ /* 0x000fe2000c10f3a6 */
[-C--:B------:R-:W-:Y:S02]  /*5c90*/  LEA.HI.X.SX32 R111, R11, R185.reuse, 0x2, P2 ;  /* 0x000000b90b6f7211 */ /* 0x080fe400010f16ff */
[-C--:B------:R-:W-:Y:S01]  /*5ca0*/  LEA.HI.X.SX32 R113, R7, R185.reuse, 0x2, P1 ;  /* 0x000000b907717211 */ /* 0x080fe200008f16ff */
[----:B------:R-:W-:Y:S01]  /*5cb0*/  REDG.E.ADD.F32.FTZ.RN.STRONG.GPU desc[UR38][R104.64], R67 ;  /* 0x00000043680079a6 */ /* 0x000fe2000c10f3a6 */
[----:B------:R-:W-:Y:S03]  /*5cc0*/  @P6 IADD3 R234, P2, R234, -0x100, RZ ;  /* 0xffffff00eaea6810 */ /* 0x000fe60007f5e0ff */
[----:B------:R-:W-:Y:S01]  /*5cd0*/  REDG.E.ADD.F32.FTZ.RN.STRONG.GPU desc[UR38][R106.64], R60 ;  /* 0x0000003c6a0079a6 */ /* 0x000fe2000c10f3a6 */
[----:B------:R-:W-:Y:S03]  /*5ce0*/  @P6 IADD3.X R235, R235, -0x1, RZ, P2, !PT ;  /* 0xffffffffebeb6810 */ /* 0x000fe600017fe4ff */
[----:B------:R-:W-:Y:S01]  /*5cf0*/  LDSM.16.MT88.4 R4, [R206+0x10000] ;  /* 0x01000000ce04783b */ /* 0x000fe20000004200 */
[----:B--2---:R-:W-:Y:S03]  /*5d00*/  LEA R108, P3, R17, R184, 0x2 ;  /* 0x000000b8116c7211 */ /* 0x004fe600078610ff */
[----:B------:R-:W1:Y:S01]  /*5d10*/  LDSM.16.MT88.4 R8, [R203] ;  /* 0x00000000cb08783b */ /* 0x000e620000004200 */
[----:B------:R-:W-:Y:S03]  /*5d20*/  LEA.HI.X.SX32 R109, R15, R185, 0x2, P3 ;  /* 0x000000b90f6d7211 */ /* 0x000fe600018f16ff */
[----:B------:R-:W-:Y:S04]  /*5d30*/  LDSM.16.MT88.4 R16, [R203+0x2000] ;  /* 0x00200000cb10783b */ /* 0x000fe80000004200 */
[----:B------:R-:W-:Y:S04]  /*5d40*/  REDG.E.ADD.F32.FTZ.RN.STRONG.GPU desc[UR38][R108.64], R61 ;  /* 0x0000003d6c0079a6 */ /* 0x000fe8000c10f3a6 */
[----:B------:R-:W-:Y:S04]  /*5d50*/  REDG.E.ADD.F32.FTZ.RN.STRONG.GPU desc[UR38][R110.64], R62 ;  /* 0x0000003e6e0079a6 */ /* 0x000fe8000c10f3a6 */
[----:B------:R-:W-:Y:S04]  /*5d60*/  REDG.E.ADD.F32.FTZ.RN.STRONG.GPU desc[UR38][R112.64], R63 ;  /* 0x0000003f700079a6 */ /* 0x000fe8000c10f3a6 */
[----:B------:R-:W2:Y:S04]  /*5d70*/  LDSM.16.MT88.4 R12, [R0+0x10000] ;  /* 0x01000000000c783b */ /* 0x000ea80000004200 */
[----:B------:R-:W-:Y:S04]  /*5d80*/  LDSM.16.MT88.4 R52, [R206+0x10800] ;  /* 0x01080000ce34783b */ /* 0x000fe80000004200 */
[----:B------:R-:W3:Y:S04]  /*5d90*/  LDSM.16.MT88.4 R56, [R203+0x800] ;  /* 0x00080000cb38783b */ /* 0x000ee80000004200 */
[----:B------:R-:W4:Y:S04]  /*5da0*/  LDSM.16.MT88.4 R64, [R0+0x10800] ;  /* 0x010800000040783b */ /* 0x000f280000004200 */
[----:B------:R-:W-:Y:S01]  /*5db0*/  LDSM.16.MT88.4 R60, [R0+0x11000] ;  /* 0x01100000003c783b */ /* 0x000fe20000004200 */
[-C--:B-1----:R-:W-:Y:S06]  /*5dc0*/  HMMA.16816.F32.BF16 R68, R4, R8.reuse, R68 ;  /* 0x000000080444723c */ /* 0x082fec0000041844 */
[C---:B--2---:R-:W-:Y:S06]  /*5dd0*/  HMMA.16816.F32.BF16 R72, R12.reuse, R8, R72 ;  /* 0x000000080c48723c */ /* 0x044fec0000041848 */
        /* <DEDUP_REMOVED lines=10> */
[-C--:B---3--:R-:W-:Y:S06]  /*5e80*/  HMMA.16816.F32.BF16 R68, R52, R56.reuse, R68 ;  /* 0x000000383444723c */ /* 0x088fec0000041844 */
[C---:B----4-:R-:W-:Y:S06]  /*5e90*/  HMMA.16816.F32.BF16 R72, R64.reuse, R56, R72 ;  /* 0x000000384048723c */ /* 0x050fec0000041848 */
        /* <DEDUP_REMOVED lines=8> */
[----:B------:R-:W4:Y:S05]  /*5f20*/  LDSM.16.MT88.4 R52, [R203+0x3800] ;  /* 0x00380000cb34783b */ /* 0x000f2a0000004200 */
[-C--:B-1----:R-:W-:Y:S06]  /*5f30*/  HMMA.16816.F32.BF16 R68, R8, R12.reuse, R68 ;  /* 0x0000000c0844723c */ /* 0x082fec0000041844 */
[C---:B------:R-:W-:Y:S06]  /*5f40*/  HMMA.16816.F32.BF16 R72, R60.reuse, R12, R72 ;  /* 0x0000000c3c48723c */ /* 0x040fec0000041848 */
[-C--:B------:R-:W-:Y:S06]  /*5f50*/  HMMA.16816.F32.BF16 R76, R60, R14.reuse, R76 ;  /* 0x0000000e3c4c723c */ /* 0x080fec000004184c */
[C---:B------:R-:W-:Y:S06]  /*5f60*/  HMMA.16816.F32.BF16 R80, R8.reuse, R14, R80 ;  /* 0x0000000e0850723c */ /* 0x040fec0000041850 */
[-C--:B--2---:R-:W-:Y:S06]  /*5f70*/  HMMA.16816.F32.BF16 R84, R8, R4.reuse, R84 ;  /* 0x000000040854723c */ /* 0x084fec0000041854 */
[C---:B------:R-:W-:Y:S06]  /*5f80*/  HMMA.16816.F32.BF16 R88, R60.reuse, R4, R88 ;  /* 0x000000043c58723c */ /* 0x040fec0000041858 */
[-C--:B------:R-:W-:Y:S05]  /*5f90*/  HMMA.16816.F32.BF16 R92, R60, R6.reuse, R92 ;  /* 0x000000063c5c723c */ /* 0x080fea000004185c */
[----:B------:R-:W-:Y:S01]  /*5fa0*/  LOP3.LUT R4, R241, 0x1, RZ, 0xc0, !PT ;  /* 0x00000001f1047812 */ /* 0x000fe200078ec0ff */
[----:B------:R-:W-:Y:S04]  /*5fb0*/  HMMA.16816.F32.BF16 R96, R8, R6, R96 ;  /* 0x000000060860723c */ /* 0x000fe80000041860 */
[----:B------:R-:W-:Y:S01]  /*5fc0*/  ISETP.NE.U32.AND P1, PT, R4, 0x1, PT ;  /* 0x000000010400780c */ /* 0x000fe20003f25070 */
[----:B------:R-:W-:Y:S01]  /*5fd0*/  VIADD R5, R203, 0xffffc000 ;  /* 0xffffc000cb057836 */ /* 0x000fe20000000000 */
[-C--:B---3--:R-:W-:Y:S05]  /*5fe0*/  HMMA.16816.F32.BF16 R68, R16, R56.reuse, R68 ;  /* 0x000000381044723c */ /* 0x088fea0000041844 */
[----:B------:R-:W-:Y:S01]  /*5ff0*/  @P6 IADD3 R4, P3, R232, -0x100, RZ ;  /* 0xffffff00e8046810 */ /* 0x000fe20007f7e0ff */
[C---:B----4-:R-:W-:Y:S05]  /*6000*/  HMMA.16816.F32.BF16 R72, R64.reuse, R56, R72 ;  /* 0x000000384048723c */ /* 0x050fea0000041848 */
[----:B------:R-:W-:Y:S01]  /*6010*/  @P6 IMAD.MOV.U32 R232, RZ, RZ, R4 ;  /* 0x000000ffffe86224 */ /* 0x000fe200078e0004 */
[-C--:B------:R-:W-:Y:S05]  /*6020*/  HMMA.16816.F32.BF16 R76, R64, R58.reuse, R76 ;  /* 0x0000003a404c723c */ /* 0x080fea000004184c */
[----:B------:R-:W-:Y:S01]  /*6030*/  @P6 IADD3.X R4, R233, -0x1, RZ, P3, !PT ;  /* 0xffffffffe9046810 */ /* 0x000fe20001ffe4ff */
[C---:B------:R-:W-:Y:S04]  /*6040*/  HMMA.16816.F32.BF16 R80, R16.reuse, R58, R80 ;  /* 0x0000003a1050723c */ /* 0x040fe80000041850 */
[----:B------:R-:W-:Y:S01]  /*6050*/  ISETP.GT.AND P3, PT, R241, RZ, PT ;  /* 0x000000fff100720c */ /* 0x000fe20003f64270 */
[----:B------:R-:W-:Y:S01]  /*6060*/  @P1 VIADD R5, R203, 0x4000 ;  /* 0x00004000cb051836 */ /* 0x000fe20000000000 */
[-C--:B------:R-:W-:Y:S05]  /*6070*/  HMMA.16816.F32.BF16 R84, R16, R52.reuse, R84 ;  /* 0x000000341054723c */ /* 0x080fea0000041854 */
[----:B------:R-:W-:Y:S01]  /*6080*/  VIADD R241, R241, 0xffffffff ;  /* 0xfffffffff1f17836 */ /* 0x000fe20000000000 */
[C---:B------:R-:W-:Y:S05]  /*6090*/  HMMA.16816.F32.BF16 R88, R64.reuse, R52, R88 ;  /* 0x000000344058723c */ /* 0x040fea0000041858 */
[----:B------:R-:W-:Y:S01]  /*60a0*/  @P6 IMAD.MOV.U32 R233, RZ, RZ, R4 ;  /* 0x000000ffffe96224 */ /* 0x000fe200078e0004 */
[-C--:B------:R-:W-:Y:S05]  /*60b0*/  HMMA.16816.F32.BF16 R92, R64, R54.reuse, R92 ;  /* 0x00000036405c723c */ /* 0x080fea000004185c */
[----:B------:R-:W-:Y:S01]  /*60c0*/  IMAD.MOV.U32 R203, RZ, RZ, R5 ;  /* 0x000000ffffcb7224 */ /* 0x000fe200078e0005 */
        /* <DEDUP_REMOVED lines=48> */
[----:B------:R-:W-:Y:S01]  /*63d0*/  F2FP.BF16.F32.PACK_AB R74, R75, R74 ;  /* 0x0000004a4b4a723e */ /* 0x000fe200000010ff */
[----:B------:R-:W1:Y:S01]  /*63e0*/  @P0 LDC.64 R4, c[0x0][0x458] ;  /* 0x00011600ff040b82 */ /* 0x000e620000000a00 */
[----:B------:R-:W-:Y:S01]  /*63f0*/  F2FP.BF16.F32.PACK_AB R76, R77, R76 ;  /* 0x0000004c4d4c723e */ /* 0x000fe200000010ff */
[----:B------:R-:W-:Y:S01]  /*6400*/  STS [R225+0x400], R70 ;  /* 0x00040046e1007388 */ /* 0x000fe20000000800 */
[----:B------:R-:W-:-:S02]  /*6410*/  F2FP.BF16.F32.PACK_AB R78, R79, R78 ;  /* 0x0000004e4f4e723e */ /* 0x000fc400000010ff */
[----:B------:R-:W-:Y:S01]  /*6420*/  F2FP.BF16.F32.PACK_AB R84, R85, R84 ;  /* 0x000000545554723e */ /* 0x000fe200000010ff */
[----:B------:R-:W-:Y:S01]  /*6430*/  STS [R227], R80 ;  /* 0x00000050e3007388 */ /* 0x000fe20000000800 */
[----:B------:R-:W-:Y:S01]  /*6440*/  F2FP.BF16.F32.PACK_AB R86, R87, R86 ;  /* 0x000000565756723e */ /* 0x000fe200000010ff */
[----:B------:R-:W2:Y:S01]  /*6450*/  @P0 LDC.64 R2, c[0x0][0x450] ;  /* 0x00011400ff020b82 */ /* 0x000ea20000000a00 */
        /* <DEDUP_REMOVED lines=29> */
[CC--:B------:R-:W-:Y:S02]  /*6630*/  @P0 IADD3 R39, R242.reuse, R245.reuse, RZ ;  /* 0x000000f5f2270210 */ /* 0x0c0fe40007ffe0ff */
[----:B------:R-:W-:Y:S01]  /*6640*/  @P0 IADD3 R31, R242, R245, RZ ;  /* 0x000000f5f21f0210 */ /* 0x000fe20007ffe0ff */
[----:B------:R-:W-:Y:S01]  /*6650*/  STS [R225+0x3400], R90 ;  /* 0x0034005ae1007388 */ /* 0x000fe20000000800 */
[----:B------:R-:W-:-:S03]  /*6660*/  SHF.R.S32.HI R9, RZ, 0x1f, R222 ;  /* 0x0000001fff097819 */ /* 0x000fc600000114de */
        /* <DEDUP_REMOVED lines=15> */
[----:B--2---:R-:W-:-:S03]  /*6760*/  @P0 IMAD R28, R31, R3, RZ ;  /* 0x000000031f1c0224 */ /* 0x004fc600078e02ff */
[----:B------:R2:W-:Y:S01]  /*6770*/  STS [R225+0x7400], R42 ;  /* 0x0074002ae1007388 */ /* 0x0005e20000000800 */
[----:B---3--:R-:W-:-:S03]  /*6780*/  @P0 IMAD.WIDE.U32 R30, R31, R2, RZ ;  /* 0x000000021f1e0225 */ /* 0x008fc600078e00ff */
[----:B------:R2:W-:Y:S01]  /*6790*/  STS [R227+0x7000], R44 ;  /* 0x0070002ce3007388 */ /* 0x0005e20000000800 */
[----:B-1----:R-:W-:Y:S01]  /*67a0*/  @P0 IMAD R36, R39, R5, RZ ;  /* 0x0000000527240224 */ /* 0x002fe200078e02ff */
[----:B------:R-:W-:Y:S02]  /*67b0*/  @P0 IADD3 R28, R31, R28, RZ ;  /* 0x0000001c1f1c0210 */ /* 0x000fe40007ffe0ff */
[----:B------:R2:W-:Y:S01]  /*67c0*/  STS [R227+0x7400], R46 ;  /* 0x0074002ee3007388 */ /* 0x0005e20000000800 */
[----:B----4-:R-:W-:-:S05]  /*67d0*/  @P0 IMAD.WIDE.U32 R38, R39, R4, RZ ;  /* 0x0000000427260225 */ /* 0x010fca00078e00ff */
[----:B------:R-:W-:Y:S02]  /*67e0*/  @P0 IADD3 R36, R39, R36, RZ ;  /* 0x0000002427240210 */ /* 0x000fe40007ffe0ff */
[----:B------:R-:W-:Y:S01]  /*67f0*/  LEA R39, R220, UR5, 0x1 ;  /* 0x00000005dc277c11 */ /* 0x000fe2000f8e08ff */
[----:B------:R-:W-:Y:S06]  /*6800*/  @P0 BRA `(.L_x_806) ;  /* 0x00000000002c0947 */ /* 0x000fec0003800000 */
        /* <DEDUP_REMOVED lines=11> */
.L_x_806:
        /* <DEDUP_REMOVED lines=13> */
.L_x_807:
[----:B------:R-:W-:Y:S01]  /*6990*/  BAR.SYNC.DEFER_BLOCKING 0x0 ;  /* 0x0000000000007b1d */ /* 0x000fe20000010000 */
[C---:B------:R-:W-:Y:S01]  /*69a0*/  IMAD.SHL.U32 R37, R224.reuse, 0x40, RZ ;  /* 0x00000040e0257824 */ /* 0x040fe200078e00ff */
[--C-:B------:R-:W-:Y:S01]  /*69b0*/  SHF.R.S32.HI R45, RZ, 0x1f, R216.reuse ;  /* 0x0000001fff2d7819 */ /* 0x100fe200000114d8 */
[----:B--2---:R-:W-:Y:S01]  /*69c0*/  IMAD.MOV.U32 R44, RZ, RZ, R216 ;  /* 0x000000ffff2c7224 */ /* 0x004fe200078e00d8 */
[----:B------:R-:W-:Y:S01]  /*69d0*/  SHF.R.S32.HI R6, RZ, 0x1f, R221 ;  /* 0x0000001fff067819 */ /* 0x000fe200000114dd */
[----:B------:R-:W-:Y:S01]  /*69e0*/  IMAD R243, R224, -0x40, R243 ;  /* 0xffffffc0e0f37824 */ /* 0x000fe200078e02f3 */
[----:B------:R-:W-:Y:S01]  /*69f0*/  SHF.R.S32.HI R7, RZ, 0x1f, R37 ;  /* 0x0000001fff077819 */ /* 0x000fe20000011425 */
[-C--:B------:R-:W-:Y:S01]  /*6a00*/  IMAD.WIDE.U32 R34, R37, R2.reuse, R44 ;  /* 0x0000000225227225 */ /* 0x080fe200078e002c */
[----:B------:R-:W-:Y:S01]  /*6a10*/  ULDC.64 UR10, c[0x0][0x468] ;  /* 0x00011a00000a7ab9 */ /* 0x000fe20000000a00 */
[----:B------:R-:W-:Y:S01]  /*6a20*/  BSSY B0, `(.L_x_808) ;  /* 0x0000022000007945 */ /* 0x000fe20003800000 */
[----:B------:R-:W-:Y:S01]  /*6a30*/  ISETP.GE.AND P3, PT, R214, R243, PT ;  /* 0x000000f3d600720c */ /* 0x000fe20003f66270 */
[----:B------:R-:W-:Y:S01]  /*6a40*/  IMAD R32, R7, R2, RZ ;  /* 0x0000000207207224 */ /* 0x000fe200078e02ff */
[----:B------:R-:W-:-:S02]  /*6a50*/  IADD3 R46, P0, R30, R34, RZ ;  /* 0x000000221e2e7210 */ /* 0x000fc40007f1e0ff */
[----:B------:R-:W-:Y:S01]  /*6a60*/  IADD3 R30, R214, 0x20, RZ ;  /* 0x00000020d61e7810 */ /* 0x000fe20007ffe0ff */
[----:B------:R-:W-:Y:S01]  /*6a70*/  IMAD R29, R37, R3, R32 ;  /* 0x00000003251d7224 */ /* 0x000fe200078e0220 */
[----:B------:R-:W-:Y:S02]  /*6a80*/  SHF.R.S32.HI R41, RZ, 0x1f, R214 ;  /* 0x0000001fff297819 */ /* 0x000fe400000114d6 */
[----:B------:R-:W-:Y:S02]  /*6a90*/  ISETP.GE.AND P2, PT, R30, R243, PT ;  /* 0x000000f31e00720c */ /* 0x000fe40003f46270 */
[----:B------:R-:W-:Y:S01]  /*6aa0*/  IADD3.X R47, R28, R35, R29, P0, !PT ;  /* 0x000000231c2f7210 */ /* 0x000fe200007fe41d */
[----:B------:R-:W-:Y:S01]  /*6ab0*/  IMAD R28, R6, UR10, RZ ;  /* 0x0000000a061c7c24 */ /* 0x000fe2000f8e02ff */
[----:B------:R1:W2:Y:S03]  /*6ac0*/  LDS.128 R24, [R39+0xd000] ;  /* 0x00d0000027187984 */ /* 0x0002a60000000c00 */
[----:B------:R-:W-:-:S02]  /*6ad0*/  IMAD R43, R221, UR11, R28 ;  /* 0x0000000bdd2b7c24 */ /* 0x000fc4000f8e021c */
[----:B------:R-:W-:Y:S01]  /*6ae0*/  IMAD.WIDE.U32 R46, R221, UR10, R46 ;  /* 0x0000000add2e7c25 */ /* 0x000fe2000f8e002e */
[----:B------:R1:W3:Y:S04]  /*6af0*/  LDS.128 R20, [R39+0x10000] ;  /* 0x0100000027147984 */ /* 0x0002e80000000c00 */
[----:B------:R1:W4:Y:S01]  /*6b00*/  LDS.128 R16, [R39+0x11000] ;  /* 0x0110000027107984 */ /* 0x0003220000000c00 */
[----:B------:R-:W-:-:S03]  /*6b10*/  IADD3 R43, R47, R43, RZ ;  /* 0x0000002b2f2b7210 */ /* 0x000fc60007ffe0ff */
[----:B------:R1:W1:Y:S04]  /*6b20*/  LDS.128 R12, [R39+0x12000] ;  /* 0x01200000270c7984 */ /* 0x0002680000000c00 */
[----:B------:R1:W1:Y:S01]  /*6b30*/  LDS.128 R8, [R39+0x13000] ;  /* 0x0130000027087984 */ /* 0x0002620000000c00 */
[----:B------:R-:W-:Y:S05]  /*6b40*/  @P3 BRA `(.L_x_809) ;  /* 0x00000000003c3947 */ /* 0x000fea0003800000 */
[----:B------:R-:W-:Y:S01]  /*6b50*/  ULDC UR4, c[0x0][0x2d0] ;  /* 0x0000b40000047ab9 */ /* 0x000fe20000000800 */
[----:B------:R-:W2:Y:S01]  /*6b60*/  LDS.128 R32, [R39+0xe000] ;  /* 0x00e0000027207984 */ /* 0x000ea20000000c00 */
[----:B------:R-:W-:Y:S01]  /*6b70*/  ISETP.GE.AND P4, PT, R216, UR4, PT ;  /* 0x00000004d8007c0c */ /* 0x000fe2000bf86270 */
[-C--:B------:R-:W-:Y:S01]  /*6b80*/  IMAD R40, R41, R2.reuse, RZ ;  /* 0x0000000229287224 */ /* 0x080fe200078e02ff */
[----:B------:R-:W-:Y:S01]  /*6b90*/  ISETP.GE.AND P1, PT, R223, UR4, PT ;  /* 0x00000004df007c0c */ /* 0x000fe2000bf26270 */
[----:B------:R-:W-:Y:S01]  /*6ba0*/  IMAD.MOV.U32 R42, RZ, RZ, R46 ;  /* 0x000000ffff2a7224 */ /* 0x000fe200078e002e */
[----:B------:R-:W-:Y:S01]  /*6bb0*/  ULDC.64 UR10, c[0x0][0x3f0] ;  /* 0x0000fc00000a7ab9 */ /* 0x000fe20000000a00 */
[C---:B------:R-:W-:Y:S02]  /*6bc0*/  IMAD R40, R214.reuse, R3, R40 ;  /* 0x00000003d6287224 */ /* 0x040fe400078e0228 */
[----:B------:R-:W-:-:S05]  /*6bd0*/  IMAD.WIDE.U32 R48, R214, R2, R42 ;  /* 0x00000002d6307225 */ /* 0x000fca00078e002a */
[----:B------:R-:W-:Y:S01]  /*6be0*/  IADD3 R40, R49, R40, RZ ;  /* 0x0000002831287210 */ /* 0x000fe20007ffe0ff */
[----:B------:R-:W3:Y:S01]  /*6bf0*/  @!P4 LDS.128 R28, [R39+0xc000] ;  /* 0x00c00000271cc984 */ /* 0x000ee20000000c00 */
[----:B------:R-:W-:-:S04]  /*6c00*/  LEA R50, P0, R48, UR10, 0x1 ;  /* 0x0000000a30327c11 */ /* 0x000fc8000f8008ff */
[----:B------:R-:W-:-:S05]  /*6c10*/  LEA.HI.X R51, R48, UR11, R40, 0x1, P0 ;  /* 0x0000000b30337c11 */ /* 0x000fca00080f0c28 */
[----:B--2---:R2:W-:Y:S04]  /*6c20*/  @!P1 STG.E.128 desc[UR38][R50.64+0x80], R32 ;  /* 0x0000802032009986 */ /* 0x0045e8000c101d26 */
[----:B---3--:R2:W-:Y:S02]  /*6c30*/  @!P4 STG.E.128 desc[UR38][R50.64], R28 ;  /* 0x0000001c3200c986 */ /* 0x0085e4000c101d26 */
.L_x_809:
[----:B------:R-:W-:Y:S05]  /*6c40*/  BSYNC B0 ;  /* 0x0000000000007941 */ /* 0x000fea0003800000 */
.L_x_808:
[----:B--2---:R2:W1:Y:S01]  /*6c50*/  LDS.128 R28, [R39+0xf000] ;  /* 0x00f00000271c7984 */ /* 0x0044620000000c00 */
[----:B------:R-:W-:Y:S04]  /*6c60*/  BSSY B0, `(.L_x_810) ;  /* 0x0000011000007945 */ /* 0x000fe80003800000 */
[----:B------:R-:W-:Y:S05]  /*6c70*/  @P2 BRA `(.L_x_811) ;  /* 0x00000000003c2947 */ /* 0x000fea0003800000 */
[----:B------:R-:W-:Y:S01]  /*6c80*/  IADD3 R32, P0, R214, 0x20, RZ ;  /* 0x00000020d6207810 */ /* 0x000fe20007f1e0ff */
[----:B------:R-:W-:Y:S01]  /*6c90*/  ULDC UR4, c[0x0][0x2d0] ;  /* 0x0000b40000047ab9 */ /* 0x000fe20000000800 */
[----:B------:R-:W-:Y:S01]  /*6ca0*/  MOV R42, R46 ;  /* 0x0000002e002a7202 */ /* 0x000fe20000000f00 */
[----:B------:R-:W-:Y:S01]  /*6cb0*/  ULDC.64 UR10, c[0x0][0x3f0] ;  /* 0x0000fc00000a7ab9 */ /* 0x000fe20000000a00 */
[----:B------:R-:W-:Y:S01]  /*6cc0*/  ISETP.GE.AND P1, PT, R216, UR4, PT ;  /* 0x00000004d8007c0c */ /* 0x000fe2000bf26270 */
        /* <DEDUP_REMOVED lines=8> */
[----:B------:R2:W-:Y:S04]  /*6d50*/  @!P1 STG.E.128 desc[UR38][R2.64], R24 ;  /* 0x0000001802009986 */ /* 0x0005e8000c101d26 */
[----:B-1----:R2:W-:Y:S02]  /*6d60*/  @!P0 STG.E.128 desc[UR38][R2.64+0x80], R28 ;  /* 0x0000801c02008986 */ /* 0x0025e4000c101d26 */
.L_x_811:
[----:B------:R-:W-:Y:S05]  /*6d70*/  BSYNC B0 ;  /* 0x0000000000007941 */ /* 0x000fea0003800000 */
.L_x_810:
[-C--:B------:R-:W-:Y:S01]  /*6d80*/  IMAD.WIDE.U32 R44, R37, R4.reuse, R44 ;  /* 0x00000004252c7225 */ /* 0x080fe200078e002c */
[----:B------:R-:W-:Y:S01]  /*6d90*/  ULDC.64 UR10, c[0x0][0x470] ;  /* 0x00011c00000a7ab9 */ /* 0x000fe20000000a00 */
[----:B------:R-:W-:Y:S02]  /*6da0*/  BSSY B0, `(.L_x_812) ;  /* 0x0000018000007945 */ /* 0x000fe40003800000 */
[----:B--2---:R-:W-:Y:S01]  /*6db0*/  IMAD R2, R7, R4, RZ ;  /* 0x0000000407027224 */ /* 0x004fe200078e02ff */
[----:B------:R-:W-:Y:S01]  /*6dc0*/  IADD3 R38, P0, R38, R44, RZ ;  /* 0x0000002c26267210 */ /* 0x000fe20007f1e0ff */
[----:B------:R-:W-:Y:S02]  /*6dd0*/  IMAD R6, R6, UR10, RZ ;  /* 0x0000000a06067c24 */ /* 0x000fe4000f8e02ff */
[----:B------:R-:W-:Y:S02]  /*6de0*/  IMAD R37, R37, R5, R2 ;  /* 0x0000000525257224 */ /* 0x000fe400078e0202 */
[----:B------:R-:W-:-:S03]  /*6df0*/  IMAD R3, R221, UR11, R6 ;  /* 0x0000000bdd037c24 */ /* 0x000fc6000f8e0206 */
[----:B-1----:R-:W-:-:S03]  /*6e00*/  IADD3.X R39, R36, R45, R37, P0, !PT ;  /* 0x0000002d24277210 */ /* 0x002fc600007fe425 */
        /* <DEDUP_REMOVED lines=15> */
[----:B---3--:R1:W-:Y:S04]  /*6f00*/  @!P1 STG.E.128 desc[UR38][R26.64], R20 ;  /* 0x000000141a009986 */ /* 0x0083e8000c101d26 */
[----:B------:R1:W-:Y:S02]  /*6f10*/  @!P0 STG.E.128 desc[UR38][R26.64+0x80], R12 ;  /* 0x0000800c1a008986 */ /* 0x0003e4000c101d26 */
.L_x_813:
[----:B------:R-:W-:Y:S05]  /*6f20*/  BSYNC B0 ;  /* 0x0000000000007941 */ /* 0x000fea0003800000 */
.L_x_812:
[----:B------:R-:W-:Y:S05]  /*6f30*/  @P2 BRA `(.L_x_814) ;  /* 0x00000008005c2947 */ /* 0x000fea0003800000 */
[----:B------:R-:W-:Y:S01]  /*6f40*/  IADD3 R2, P0, R214, 0x20, RZ ;  /* 0x00000020d6027810 */ /* 0x000fe20007f1e0ff */
[----:B------:R-:W-:Y:S01]  /*6f50*/  ULDC UR4, c[0x0][0x2d0] ;  /* 0x0000b40000047ab9 */ /* 0x000fe20000000800 */
[----:B------:R-:W-:Y:S01]  /*6f60*/  MOV R7, R3 ;  /* 0x0000000300077202 */ /* 0x000fe20000000f00 */
[----:B------:R-:W-:Y:S02]  /*6f70*/  ULDC.64 UR10, c[0x0][0x3f8] ;  /* 0x0000fe00000a7ab9 */ /* 0x000fe40000000a00 */
[----:B------:R-:W-:Y:S01]  /*6f80*/  IMAD.X R41, RZ, RZ, R41, P0 ;  /* 0x000000ffff297224 */ /* 0x000fe200000e0629 */
[----:B------:R-:W-:Y:S01]  /*6f90*/  ISETP.GE.AND P0, PT, R216, UR4, PT ;  /* 0x00000004d8007c0c */ /* 0x000fe2000bf06270 */
[----:B------:R-:W-:-:S04]  /*6fa0*/  IMAD.WIDE.U32 R6, R2, R4, R6 ;  /* 0x0000000402067225 */ /* 0x000fc800078e0006 */
[----:B------:R-:W-:-:S04]  /*6fb0*/  IMAD R41, R41, R4, RZ ;  /* 0x0000000429297224 */ /* 0x000fc800078e02ff */
        /* <DEDUP_REMOVED lines=9> */
.L_x_784:
[----:B------:R-:W-:Y:S02]  /*7050*/  ISETP.NE.AND P0, PT, R245, -0x1, PT ;  /* 0xfffffffff500780c */ /* 0x000fe40003f05270 */
[----:B------:R-:W-:Y:S02]  /*7060*/  SHF.L.U32 R11, R224, 0x6, RZ ;  /* 0x00000006e00b7819 */ /* 0x000fe400000006ff */
[----:B------:R-:W-:Y:S02]  /*7070*/  SHF.R.S32.HI R13, RZ, 0x1f, R222 ;  /* 0x0000001fff0d7819 */ /* 0x000fe400000114de */
[----:B------:R-:W-:-:S07]  /*7080*/  SHF.R.S32.HI R9, RZ, 0x1f, R11 ;  /* 0x0000001fff097819 */ /* 0x000fce000001140b */
[----:B------:R-:W1:Y:S01]  /*7090*/  @P0 LDC.64 R4, c[0x0][0x450] ;  /* 0x00011400ff040b82 */ /* 0x000e620000000a00 */
[CC--:B------:R-:W-:Y:S02]  /*70a0*/  @P0 IADD3 R6, R242.reuse, R245.reuse, RZ ;  /* 0x000000f5f2060210 */ /* 0x0c0fe40007ffe0ff */
[----:B------:R-:W-:-:S05]  /*70b0*/  @P0 IADD3 R14, R242, R245, RZ ;  /* 0x000000f5f20e0210 */ /* 0x000fca0007ffe0ff */
[----:B------:R-:W2:Y:S01]  /*70c0*/  @P0 LDC.64 R2, c[0x0][0x458] ;  /* 0x00011600ff020b82 */ /* 0x000ea20000000a00 */
[C---:B-1----:R-:W-:Y:S02]  /*70d0*/  @P0 IMAD R8, R6.reuse, R5, RZ ;  /* 0x0000000506080224 */ /* 0x042fe400078e02ff */
[----:B------:R-:W-:-:S04]  /*70e0*/  @P0 IMAD.WIDE.U32 R6, R6, R4, RZ ;  /* 0x0000000406060225 */ /* 0x000fc800078e00ff */
[----:B------:R-:W-:Y:S01]  /*70f0*/  @P0 IMAD.IADD R8, R7, 0x1, R8 ;  /* 0x0000000107080824 */ /* 0x000fe200078e0208 */
[----:B------:R-:W-:Y:S01]  /*7100*/  @P0 MOV R10, R6 ;  /* 0x00000006000a0202 */ /* 0x000fe20000000f00 */
[C---:B--2---:R-:W-:Y:S02]  /*7110*/  @P0 IMAD R12, R14.reuse, R3, RZ ;  /* 0x000000030e0c0224 */ /* 0x044fe400078e02ff */
[----:B------:R-:W-:-:S04]  /*7120*/  @P0 IMAD.WIDE.U32 R14, R14, R2, RZ ;  /* 0x000000020e0e0225 */ /* 0x000fc800078e00ff */
[----:B------:R-:W-:Y:S01]  /*7130*/  @P0 IMAD.IADD R12, R15, 0x1, R12 ;  /* 0x000000010f0c0824 */ /* 0x000fe200078e020c */
        /* <DEDUP_REMOVED lines=13> */
.L_x_815:
        /* <DEDUP_REMOVED lines=11> */
[----:B------:R-:W-:-:S07]  /*72c0*/  IADD3 R12, R15, R7, RZ ;  /* 0x000000070f0c7210 */ /* 0x000fce0007ffe0ff */
.L_x_816:
[----:B------:R-:W-:Y:S01]  /*72d0*/  IMAD R243, R224, -0x40, R243 ;  /* 0xffffffc0e0f37824 */ /* 0x000fe200078e02f3 */
[----:B------:R-:W-:Y:S01]  /*72e0*/  SHF.R.S32.HI R6, RZ, 0x1f, R221 ;  /* 0x0000001fff067819 */ /* 0x000fe200000114dd */
[-C--:B------:R-:W-:Y:S01]  /*72f0*/  IMAD R16, R9, R4.reuse, RZ ;  /* 0x0000000409107224 */ /* 0x080fe200078e02ff */
[----:B------:R-:W-:Y:S01]  /*7300*/  ULDC.64 UR10, c[0x0][0x468] ;  /* 0x00011a00000a7ab9 */ /* 0x000fe20000000a00 */
[C---:B------:R-:W-:Y:S01]  /*7310*/  IMAD.WIDE.U32 R18, R11.reuse, R4, R216 ;  /* 0x000000040b127225 */ /* 0x040fe200078e00d8 */
[----:B------:R-:W-:Y:S01]  /*7320*/  ISETP.GE.AND P3, PT, R214, R243, PT ;  /* 0x000000f3d600720c */ /* 0x000fe20003f66270 */
[----:B------:R-:W-:Y:S02]  /*7330*/  BSSY B0, `(.L_x_817) ;  /* 0x000001a000007945 */ /* 0x000fe40003800000 */
[----:B------:R-:W-:Y:S01]  /*7340*/  IMAD R7, R11, R5, R16 ;  /* 0x000000050b077224 */ /* 0x000fe200078e0210 */
[----:B------:R-:W-:Y:S02]  /*7350*/  IADD3 R16, P0, R10, R18, RZ ;  /* 0x000000120a107210 */ /* 0x000fe40007f1e0ff */
[----:B------:R-:W-:-:S02]  /*7360*/  IADD3 R10, R214, 0x20, RZ ;  /* 0x00000020d60a7810 */ /* 0x000fc40007ffe0ff */
[----:B------:R-:W-:Y:S01]  /*7370*/  IADD3.X R17, R8, R19, R7, P0, !PT ;  /* 0x0000001308117210 */ /* 0x000fe200007fe407 */
[----:B------:R-:W-:Y:S01]  /*7380*/  IMAD R8, R6, UR10, RZ ;  /* 0x0000000a06087c24 */ /* 0x000fe2000f8e02ff */
[----:B------:R-:W-:Y:S02]  /*7390*/  ISETP.GE.AND P2, PT, R10, R243, PT ;  /* 0x000000f30a00720c */ /* 0x000fe40003f46270 */
[----:B------:R-:W-:Y:S01]  /*73a0*/  SHF.R.S32.HI R7, RZ, 0x1f, R214 ;  /* 0x0000001fff077819 */ /* 0x000fe200000114d6 */
        /* <DEDUP_REMOVED lines=18> */
.L_x_818:
[----:B------:R-:W-:Y:S05]  /*74d0*/  BSYNC B0 ;  /* 0x0000000000007941 */ /* 0x000fea0003800000 */
.L_x_817:
[----:B------:R-:W-:Y:S04]  /*74e0*/  BSSY B0, `(.L_x_819) ;  /* 0x0000011000007945 */ /* 0x000fe80003800000 */
        /* <DEDUP_REMOVED lines=14> */
[----:B------:R2:W-:Y:S04]  /*75d0*/  @!P1 STG.E.128 desc[UR38][R4.64], RZ ;  /* 0x000000ff04009986 */ /* 0x0005e8000c101d26 */
[----:B------:R2:W-:Y:S02]  /*75e0*/  @!P0 STG.E.128 desc[UR38][R4.64+0x80], RZ ;  /* 0x000080ff04008986 */ /* 0x0005e4000c101d26 */
.L_x_820:
[----:B------:R-:W-:Y:S05]  /*75f0*/  BSYNC B0 ;  /* 0x0000000000007941 */ /* 0x000fea0003800000 */
.L_x_819:
        /* <DEDUP_REMOVED lines=26> */
.L_x_822:
[----:B------:R-:W-:Y:S05]  /*77a0*/  BSYNC B0 ;  /* 0x0000000000007941 */ /* 0x000fea0003800000 */
.L_x_821:
        /* <DEDUP_REMOVED lines=14> */
[----:B------:R3:W-:Y:S04]  /*7890*/  @!P1 STG.E.128 desc[UR38][R2.64], RZ ;  /* 0x000000ff02009986 */ /* 0x0007e8000c101d26 */
[----:B------:R3:W-:Y:S02]  /*78a0*/  @!P0 STG.E.128 desc[UR38][R2.64+0x80], RZ ;  /* 0x000080ff02008986 */ /* 0x0007e4000c101d26 */
.L_x_814:
[----:B------:R-:W-:Y:S05]  /*78b0*/  BSYNC B1 ;  /* 0x0000000000017941 */ /* 0x000fea0003800000 */
.L_x_779:
[----:B--234-:R-:W2:Y:S02]  /*78c0*/  LDC R3, c[0x0][0xc] ;  /* 0x00000300ff037b82 */ /* 0x01cea40000000800 */
[----:B--2---:R-:W-:-:S04]  /*78d0*/  IADD3 R224, R3, R224, RZ ;  /* 0x000000e003e07210 */ /* 0x004fc80007ffe0ff */
[----:B------:R-:W-:-:S13]  /*78e0*/  ISETP.GE.AND P0, PT, R224, UR8, PT ;  /* 0x00000008e0007c0c */ /* 0x000fda000bf06270 */
[----:B------:R-:W-:Y:S05]  /*78f0*/  @P0 BRA `(.L_x_823) ;  /* 0x0000000000040947 */ /* 0x000fea0003800000 */
[----:B------:R-:W-:Y:S05]  /*7900*/  BRA `(.L_x_824) ;  /* 0xffffff8c00f07947 */ /* 0x000fea000383ffff */
.L_x_823:
[----:B------:R-:W-:Y:S05]  /*7910*/  EXIT ;  /* 0x000000000000794d */ /* 0x000fea0003800000 */
.L_x_825:
        /* <DEDUP_REMOVED lines=14> */
.L_x_2068:


//--------------------- .text._ZN5flash44flash_bwd_dq_dk_dv_loop_seqk_parallel_kernelI23Flash_bwd_kernel_traitsILi128ELi64ELi64ELi8ELi4ELi2ELi2ELb1ELb0EN7cutlass10bfloat16_tE19Flash_kernel_traitsILi128ELi64ELi64ELi8ES3_EELb1ELb0ELb1ELb0ELb0ELb0ELb0EEEvNS_16Flash_bwd_paramsE --------------------------
	.section	.text._ZN5flash44flash_bwd_dq_dk_dv_loop_seqk_parallel_kernelI23Flash_bwd_kernel_traitsILi128ELi64ELi64ELi8ELi4ELi2ELi2ELb1ELb0EN7cutlass10bfloat16_tE19Flash_kernel_traitsILi128ELi64ELi64ELi8ES3_EELb1ELb0ELb1ELb0ELb0ELb0ELb0EEEvNS_16Flash_bwd_paramsE,"ax",@progbits
	.align	128
        .global         _ZN5flash44flash_bwd_dq_dk_dv_loop_seqk_parallel_kernelI23Flash_bwd_kernel_traitsILi128ELi64ELi64ELi8ELi4ELi2ELi2ELb1ELb0EN7cutlass10bfloat16_tE19Flash_kernel_traitsILi128ELi64ELi64ELi8ES3_EELb1ELb0ELb1ELb0ELb0ELb0ELb0EEEvNS_16Flash_bwd_paramsE
        .type           _ZN5flash44flash_bwd_dq_dk_dv_loop_seqk_parallel_kernelI23Flash_bwd_kernel_traitsILi128ELi64ELi64ELi8ELi4ELi2ELi2ELb1ELb0EN7cutlass10bfloat16_tE19Flash_kernel_traitsILi128ELi64ELi64ELi8ES3_EELb1ELb0ELb1ELb0ELb0ELb0ELb0EEEvNS_16Flash_bwd_paramsE,@function
        .size           _ZN5flash44flash_bwd_dq_dk_dv_loop_seqk_parallel_kernelI23Flash_bwd_kernel_traitsILi128ELi64ELi64ELi8ELi4ELi2ELi2ELb1ELb0EN7cutlass10bfloat16_tE19Flash_kernel_traitsILi128ELi64ELi64ELi8ES3_EELb1ELb0ELb1ELb0ELb0ELb0ELb0EEEvNS_16Flash_bwd_paramsE,(.L_x_2069 - _ZN5flash44flash_bwd_dq_dk_dv_loop_seqk_parallel_kernelI23Flash_bwd_kernel_traitsILi128ELi64ELi64ELi8ELi4ELi2ELi2ELb1ELb0EN7cutlass10bfloat16_tE19Flash_kernel_traitsILi128ELi64ELi64ELi8ES3_EELb1ELb0ELb1ELb0ELb0ELb0ELb0EEEvNS_16Flash_bwd_paramsE)
        .other          _ZN5flash44flash_bwd_dq_dk_dv_loop_seqk_parallel_kernelI23Flash_bwd_kernel_traitsILi128ELi64ELi64ELi8ELi4ELi2ELi2ELb1ELb0EN7cutlass10bfloat16_tE19Flash_kernel_traitsILi128ELi64ELi64ELi8ES3_EELb1ELb0ELb1ELb0ELb0ELb0ELb0EEEvNS_16Flash_bwd_paramsE,@"STO_CUDA_ENTRY STV_DEFAULT"
_ZN5flash44flash_bwd_dq_dk_dv_loop_seqk_parallel_kernelI23Flash_bwd_kernel_traitsILi128ELi64ELi64ELi8ELi4ELi2ELi2ELb1ELb0EN7cutlass10bfloat16_tE19Flash_kernel_traitsILi128ELi64ELi64ELi8ES3_EELb1ELb0ELb1ELb0ELb0ELb0ELb0EEEvNS_16Flash_bwd_paramsE:
.text._ZN5flash44flash_bwd_dq_dk_dv_loop_seqk_parallel_kernelI23Flash_bwd_kernel_traitsILi128ELi64ELi64ELi8ELi4ELi2ELi2ELb1ELb0EN7cutlass10bfloat16_tE19Flash_kernel_traitsILi128ELi64ELi64ELi8ES3_EELb1ELb0ELb1ELb0ELb0ELb0ELb0EEEvNS_16Flash_bwd_paramsE:
        /* <DEDUP_REMOVED lines=14> */
[----:B------:R-:W-:-:S06]  /*00e0*/  ULDC.64 UR10, c[0x0][0x208] ;  /* 0x00008200000a7ab9 */ /* 0x000fcc0000000a00 */
[----:B------:R-:W3:Y:S08]  /*00f0*/  S2UR UR6, SR_CTAID.Z ;  /* 0x00000000000679c3 */ /* 0x000ef00000002700 */
[----:B------:R-:W4:Y:S01]  /*0100*/  S2UR UR7, SR_CTAID.Y ;  /* 0x00000000000779c3 */ /* 0x000f220000002600 */
[----:B--2---:R-:W-:Y:S01]  /*0110*/  ULEA UR4, UR4, UR5, 0x18 ;  /* 0x0000000504047291 */ /* 0x004fe2000f8ec03f */
[----:B-1----:R-:W-:Y:S01]  /*0120*/  SHF.R.S32.HI R7, RZ, 0x1f, R6 ;  /* 0x0000001fff077819 */ /* 0x002fe20000011406 */
[----:B---3--:R-:W-:-:S02]  /*0130*/  USHF.R.S32.HI UR5, URZ, 0x1f, UR6 ;  /* 0x0000001f3f057899 */ /* 0x008fc40008011406 */
[----:B------:R-:W-:Y:S01]  /*0140*/  USHF.R.S32.HI UR6, URZ, 0x1f, UR6 ;  /* 0x0000001f3f067899 */ /* 0x000fe20008011406 */
[CC--:B------:R-:W-:Y:S02]  /*0150*/  LEA.HI R3, R7.reuse, R6.reuse, RZ, 0x5 ;  /* 0x0000000607037211 */ /* 0x0c0fe400078f28ff */
[CC--:B------:R-:W-:Y:S01]  /*0160*/  LEA.HI R8, R7.reuse, R6.reuse, RZ, 0x3 ;  /* 0x0000000607087211 */ /* 0x0c0fe200078f18ff */
[----:B------:R-:W-:Y:S01]  /*0170*/  IMAD.U32 R224, RZ, RZ, UR5 ;  /* 0x00000005ffe07e24 */ /* 0x000fe2000f8e00ff */
[CC--:B------:R-:W-:Y:S01]  /*0180*/  LEA.HI R9, R7.reuse, R6.reuse, RZ, 0x4 ;  /* 0x0000000607097211 */ /* 0x0c0fe200078f20ff */
[----:B----4-:R-:W-:Y:S01]  /*0190*/  USHF.R.S32.HI UR5, URZ, 0x1f, UR7 ;  /* 0x0000001f3f057899 */ /* 0x010fe20008011407 */
[CC--:B------:R-:W-:Y:S01]  /*01a0*/  LEA.HI R214, R7.reuse, R6.reuse, RZ, 0x7 ;  /* 0x0000000607d67211 */ /* 0x0c0fe200078f38ff */
[----:B------:R-:W-:Y:S01]  /*01b0*/  IMAD.U32 R221, RZ, RZ, UR6 ;  /* 0x00000006ffdd7e24 */ /* 0x000fe2000f8e00ff */
[CC--:B------:R-:W-:Y:S01]  /*01c0*/  LEA.HI R4, R7.reuse, R6.reuse, RZ, 0x6 ;  /* 0x0000000607047211 */ /* 0x0c0fe200078f30ff */
[----:B------:R-:W-:Y:S01]  /*01d0*/  UIADD3 UR6, UR4, 0xc000, URZ ;  /* 0x0000c00004067890 */ /* 0x000fe2000fffe03f */
[----:B------:R-:W-:Y:S01]  /*01e0*/  LEA.HI R7, R7, R6, RZ, 0x2 ;  /* 0x0000000607077211 */ /* 0x000fe200078f10ff */
[----:B------:R-:W-:Y:S01]  /*01f0*/  IMAD.U32 R222, RZ, RZ, UR5 ;  /* 0x00000005ffde7e24 */ /* 0x000fe2000f8e00ff */
[----:B------:R-:W-:Y:S01]  /*0200*/  LOP3.LUT R13, R8, 0xfffffff8, RZ, 0xc0, !PT ;  /* 0xfffffff8080d7812 */ /* 0x000fe200078ec0ff */
[----:B------:R-:W-:Y:S01]  /*0210*/  USHF.L.U32 UR8, UR7, 0x7, URZ ;  /* 0x0000000707087899 */ /* 0x000fe2000800063f */
[----:B------:R-:W-:Y:S01]  /*0220*/  LOP3.LUT R11, R7, 0x7ffffffc, RZ, 0xc0, !PT ;  /* 0x7ffffffc070b7812 */ /* 0x000fe200078ec0ff */
[----:B------:R-:W-:Y:S01]  /*0230*/  UIADD3 UR5, UR4, 0x10000, URZ ;  /* 0x0001000004057890 */ /* 0x000fe2000fffe03f */
[----:B------:R-:W-:Y:S01]  /*0240*/  SHF.R.S32.HI R0, RZ, 0x2, R7 ;  /* 0x00000002ff007819 */ /* 0x000fe20000011407 */
[----:B------:R-:W-:Y:S01]  /*0250*/  IMAD.IADD R218, R6, 0x1, -R13 ;  /* 0x0000000106da7824 */ /* 0x000fe200078e0a0d */
[----:B------:R-:W-:Y:S01]  /*0260*/  SHF.R.S32.HI R7, RZ, 0x1f, R7 ;  /* 0x0000001fff077819 */ /* 0x000fe20000011407 */
[----:B------:R-:W-:Y:S01]  /*0270*/  IMAD.U32 R223, RZ, RZ, UR8 ;  /* 0x00000008ffdf7e24 */ /* 0x000fe2000f8e00ff */
[----:B------:R-:W-:-:S02]  /*0280*/  SHF.R.S32.HI R2, RZ, 0x5, R3 ;  /* 0x00000005ff027819 */ /* 0x000fc40000011403 */
[----:B------:R-:W-:Y:S02]  /*0290*/  SHF.R.S32.HI R215, RZ, 0x1f, R3 ;  /* 0x0000001fffd77819 */ /* 0x000fe40000011403 */
[----:B------:R-:W-:Y:S02]  /*02a0*/  LEA.HI R7, R7, R0, RZ, 0x3 ;  /* 0x0000000007077211 */ /* 0x000fe400078f18ff */
[----:B------:R-:W-:Y:S02]  /*02b0*/  LOP3.LUT R5, R3, 0xffffffe0, RZ, 0xc0, !PT ;  /* 0xffffffe003057812 */ /* 0x000fe400078ec0ff */
[-C--:B------:R-:W-:Y:S02]  /*02c0*/  LEA.HI R215, R215, R2.reuse, RZ, 0x2 ;  /* 0x00000002d7d77211 */ /* 0x080fe400078f10ff */
[----:B------:R-:W-:Y:S01]  /*02d0*/  LEA.HI R3, R3, R2, RZ, 0x1 ;  /* 0x0000000203037211 */ /* 0x000fe200078f08ff */
[----:B------:R-:W-:Y:S01]  /*02e0*/  IMAD.IADD R5, R6, 0x1, -R5 ;  /* 0x0000000106057824 */ /* 0x000fe200078e0a05 */
[----:B------:R-:W-:-:S02]  /*02f0*/  SHF.R.S32.HI R13, RZ, 0x3, R8 ;  /* 0x00000003ff0d7819 */ /* 0x000fc40000011408 */
[----:B------:R-:W-:Y:S02]  /*0300*/  LOP3.LUT R15, R9, 0xfffffff0, RZ, 0xc0, !PT ;  /* 0xfffffff0090f7812 */ /* 0x000fe400078ec0ff */
[----:B------:R-:W-:Y:S01]  /*0310*/  LOP3.LUT R7, R7, 0xfffffff8, RZ, 0xc0, !PT ;  /* 0xfffffff807077812 */ /* 0x000fe200078ec0ff */
[----:B------:R-:W-:Y:S01]  /*0320*/  IMAD.SHL.U32 R13, R13, 0x40, RZ ;  /* 0x000000400d0d7824 */ /* 0x000fe200078e00ff */
[----:B------:R-:W-:Y:S01]  /*0330*/  LOP3.LUT R215, R215, 0xfffffffc, RZ, 0xc0, !PT ;  /* 0xfffffffcd7d77812 */ /* 0x000fe200078ec0ff */
[----:B------:R-:W-:Y:S01]  /*0340*/  IMAD.IADD R15, R6, 0x1, -R15 ;  /* 0x00000001060f7824 */ /* 0x000fe200078e0a0f */
[----:B------:R-:W-:Y:S01]  /*0350*/  LOP3.LUT R3, R3, 0xfffffffe, RZ, 0xc0, !PT ;  /* 0xfffffffe03037812 */ /* 0x000fe200078ec0ff */
[----:B------:R-:W-:Y:S01]  /*0360*/  IMAD.IADD R7, R0, 0x1, -R7 ;  /* 0x0000000100077824 */ /* 0x000fe200078e0a07 */
[----:B------:R-:W-:Y:S01]  /*0370*/  SHF.R.S32.HI R10, RZ, 0x4, R9 ;  /* 0x00000004ff0a7819 */ /* 0x000fe20000011409 */
[----:B------:R-:W-:Y:S01]  /*0380*/  IMAD.IADD R6, R6, 0x1, -R11 ;  /* 0x0000000106067824 */ /* 0x000fe200078e0a0b */
[----:B------:R-:W-:Y:S01]  /*0390*/  LOP3.LUT P4, RZ, R218, 0x2, RZ, 0xc0, !PT ;  /* 0x00000002daff7812 */ /* 0x000fe2000788c0ff */
[----:B------:R-:W-:Y:S01]  /*03a0*/  IMAD.IADD R215, R2, 0x1, -R215 ;  /* 0x0000000102d77824 */ /* 0x000fe200078e0ad7 */
[----:B------:R-:W-:Y:S01]  /*03b0*/  LOP3.LUT P3, RZ, R218, 0x4, RZ, 0xc0, !PT ;  /* 0x00000004daff7812 */ /* 0x000fe2000786c0ff */
[----:B------:R-:W-:Y:S01]  /*03c0*/  IMAD.IADD R3, R2, 0x1, -R3 ;  /* 0x0000000102037824 */ /* 0x000fe200078e0a03 */
[----:B------:R-:W-:Y:S01]  /*03d0*/  SHF.R.S32.HI R2, RZ, 0x1f, R5 ;  /* 0x0000001fff027819 */ /* 0x000fe20000011405 */
[C---:B------:R-:W-:Y:S01]  /*03e0*/  IMAD.SHL.U32 R11, R218.reuse, 0x40, RZ ;  /* 0x00000040da0b7824 */ /* 0x040fe200078e00ff */
[----:B------:R-:W-:Y:S01]  /*03f0*/  LOP3.LUT R13, R13, 0x1c0, RZ, 0xc0, !PT ;  /* 0x000001c00d0d7812 */ /* 0x000fe200078ec0ff */
[----:B------:R-:W-:Y:S01]  /*0400*/  IMAD.SHL.U32 R218, R218, 0x8, RZ ;  /* 0x00000008dada7824 */ /* 0x000fe200078e00ff */
[----:B------:R-:W-:Y:S01]  /*0410*/  LEA.HI R9, R9, R10, RZ, 0x1 ;  /* 0x0000000a09097211 */ /* 0x000fe200078f08ff */
[----:B------:R-:W-:Y:S01]  /*0420*/  IMAD.SHL.U32 R14, R3, 0x10, RZ ;  /* 0x00000010030e7824 */ /* 0x000fe200078e00ff */
[----:B------:R-:W-:Y:S01]  /*0430*/  LOP3.LUT R12, R7, 0x1, RZ, 0xc0, !PT ;  /* 0x00000001070c7812 */ /* 0x000fe200078ec0ff */
[----:B------:R-:W-:Y:S01]  /*0440*/  IMAD.SHL.U32 R6, R6, 0x2, RZ ;  /* 0x0000000206067824 */ /* 0x000fe200078e00ff */
[----:B------:R-:W-:-:S02]  /*0450*/  LEA.HI R2, R2, R5, RZ, 0x2 ;  /* 0x0000000502027211 */ /* 0x000fc400078f10ff */
[----:B------:R-:W-:Y:S01]  /*0460*/  LOP3.LUT R11, R11, 0x1c0, RZ, 0xc0, !PT ;  /* 0x000001c00b0b7812 */ /* 0x000fe200078ec0ff */
[----:B------:R-:W-:Y:S01]  /*0470*/  IMAD R225, R215, 0x400, R6 ;  /* 0x00000400d7e17824 */ /* 0x000fe200078e0206 */
[----:B------:R-:W-:Y:S02]  /*0480*/  SHF.R.U32.HI R5, RZ, 0x3, R13 ;  /* 0x00000003ff057819 */ /* 0x000fe4000001160d */
[----:B------:R-:W-:Y:S02]  /*0490*/  LOP3.LUT R16, R13, 0x38, R218, 0xf8, !PT ;  /* 0x000000380d107812 */ /* 0x000fe400078ef8da */
[----:B------:R-:W-:Y:S02]  /*04a0*/  LOP3.LUT R9, R9, 0xfffffffe, RZ, 0xc0, !PT ;  /* 0xfffffffe09097812 */ /* 0x000fe400078ec0ff */
[----:B------:R-:W-:Y:S02]  /*04b0*/  ISETP.NE.U32.AND P0, PT, R12, 0x1, PT ;  /* 0x000000010c00780c */ /* 0x000fe40003f05070 */
[----:B------:R-:W-:Y:S01]  /*04c0*/  SHF.R.S32.HI R0, RZ, 0x1f, R15 ;  /* 0x0000001fff007819 */ /* 0x000fe2000001140f */
[----:B------:R-:W-:Y:S01]  /*04d0*/  IMAD.IADD R9, R10, 0x1, -R9 ;  /* 0x000000010a097824 */ /* 0x000fe200078e0a09 */
[----:B------:R-:W-:-:S02]  /*04e0*/  LOP3.LUT R13, R11, 0x10, R14, 0xf8, !PT ;  /* 0x000000100b0d7812 */ /* 0x000fc400078ef80e */
[----:B------:R-:W-:Y:S01]  /*04f0*/  LOP3.LUT R5, R16, R5, RZ, 0x3c, !PT ;  /* 0x0000000510057212 */ /* 0x000fe200078e3cff */
[----:B------:R-:W-:Y:S01]  /*0500*/  IMAD.SHL.U32 R211, R9, 0x20, RZ ;  /* 0x0000002009d37824 */ /* 0x000fe200078e00ff */
[----:B------:R-:W-:Y:S02]  /*0510*/  SHF.R.S32.HI R4, RZ, 0x6, R4 ;  /* 0x00000006ff047819 */ /* 0x000fe40000011404 */
[C---:B------:R-:W-:Y:S01]  /*0520*/  R2P PR, R7.reuse, 0x6 ;  /* 0x0000000607007804 */ /* 0x040fe20000000000 */
[----:B------:R-:W-:Y:S01]  /*0530*/  IMAD.SHL.U32 R7, R7, 0x40, RZ ;  /* 0x0000004007077824 */ /* 0x000fe200078e00ff */
[----:B------:R-:W-:Y:S01]  /*0540*/  LEA.HI R0, R0, R15, RZ, 0x3 ;  /* 0x0000000f00007211 */ /* 0x000fe200078f18ff */
[C---:B------:R-:W-:Y:S01]  /*0550*/  IMAD R216, R4.reuse, 0x200, R5 ;  /* 0x0000020004d87824 */ /* 0x040fe200078e0205 */
[--C-:B------:R-:W-:Y:S01]  /*0560*/  LOP3.LUT R210, R13, 0x8, R8.reuse, 0xf8, !PT ;  /* 0x000000080dd27812 */ /* 0x100fe200078ef808 */
[----:B------:R-:W-:Y:S01]  /*0570*/  IMAD.SHL.U32 R13, R9, 0x200, RZ ;  /* 0x00000200090d7824 */ /* 0x000fe200078e00ff */
[----:B------:R-:W-:Y:S01]  /*0580*/  LOP3.LUT R8, R11, 0x8, R8, 0xf8, !PT ;  /* 0x000000080b087812 */ /* 0x000fe200078ef808 */
[----:B------:R-:W-:Y:S01]  /*0590*/  IMAD.SHL.U32 R4, R4, 0x8, RZ ;  /* 0x0000000804047824 */ /* 0x000fe200078e00ff */
[----:B------:R-:W-:Y:S01]  /*05a0*/  SHF.R.S32.HI R214, RZ, 0x7, R214 ;  /* 0x00000007ffd67819 */ /* 0x000fe200000114d6 */
[----:B------:R-:W-:Y:S01]  /*05b0*/  IMAD.SHL.U32 R9, R9, 0x8, RZ ;  /* 0x0000000809097824 */ /* 0x000fe200078e00ff */
[----:B------:R-:W-:-:S02]  /*05c0*/  SHF.R.U32.HI R11, RZ, 0x3, R11 ;  /* 0x00000003ff0b7819 */ /* 0x000fc4000001160b */
[C---:B------:R-:W-:Y:S01]  /*05d0*/  LOP3.LUT R10, R0.reuse, 0xfffffff8, RZ, 0xc0, !PT ;  /* 0xfffffff8000a7812 */ /* 0x040fe200078ec0ff */
[----:B------:R-:W-:Y:S01]  /*05e0*/  IMAD.SHL.U32 R0, R0, 0x40, RZ ;  /* 0x0000004000007824 */ /* 0x000fe200078e00ff */
[----:B------:R-:W-:Y:S02]  /*05f0*/  LOP3.LUT R7, R7, 0x1c0, RZ, 0xc0, !PT ;  /* 0x000001c007077812 */ /* 0x000fe400078ec0ff */
[----:B------:R-:W-:Y:S01]  /*0600*/  LOP3.LUT R201, R8, R11, RZ, 0x3c, !PT ;  /* 0x0000000b08c97212 */ /* 0x000fe200078e3cff */
[----:B------:R-:W-:Y:S01]  /*0610*/  IMAD R8, R214, 0x800, R13 ;  /* 0x00000800d6087824 */ /* 0x000fe200078e020d */
[----:B------:R-:W-:Y:S01]  /*0620*/  LOP3.LUT R4, R4, 0x18, RZ, 0xc0, !PT ;  /* 0x0000001804047812 */ /* 0x000fe200078ec0ff */
[----:B------:R-:W-:Y:S01]  /*0630*/  IMAD.IADD R10, R15, 0x1, -R10 ;  /* 0x000000010f0a7824 */ /* 0x000fe200078e0a0a */
[----:B------:R-:W-:Y:S01]  /*0640*/  SHF.R.U32.HI R5, RZ, 0x3, R7 ;  /* 0x00000003ff057819 */ /* 0x000fe20000011607 */
[----:B------:R-:W-:Y:S01]  /*0650*/  IMAD.IADD R201, R8, 0x1, R201 ;  /* 0x0000000108c97824 */ /* 0x000fe200078e02c9 */
[----:B------:R-:W-:Y:S01]  /*0660*/  LOP3.LUT R211, R4, 0x20, R211, 0xf8, !PT ;  /* 0x0000002004d37812 */ /* 0x000fe200078ef8d3 */
[----:B------:R-:W-:Y:S01]  /*0670*/  IMAD.SHL.U32 R8, R214, 0x20, RZ ;  /* 0x00000020d6087824 */ /* 0x000fe200078e00ff */
[----:B------:R-:W-:Y:S01]  /*0680*/  LOP3.LUT R226, R5, R7, R4, 0x1e, !PT ;  /* 0x0000000705e27212 */ /* 0x000fe200078e1e04 */
[----:B------:R-:W-:Y:S01]  /*0690*/  IMAD.SHL.U32 R4, R10, 0x40, RZ ;  /* 0x000000400a047824 */ /* 0x000fe200078e00ff */
[----:B------:R-:W-:-:S02]  /*06a0*/  LOP3.LUT R0, R0, 0xfffffe00, RZ, 0xc0, !PT ;  /* 0xfffffe0000007812 */ /* 0x000fc400078ec0ff */
[----:B------:R-:W-:Y:S02]  /*06b0*/  LOP3.LUT R8, R7, 0x20, R8, 0xf8, !PT ;  /* 0x0000002007087812 */ /* 0x000fe400078ef808 */
[----:B------:R-:W-:Y:S01]  /*06c0*/  LOP3.LUT R4, R4, 0x1c0, RZ, 0xc0, !PT ;  /* 0x000001c004047812 */ /* 0x000fe200078ec0ff */
[----:B------:R-:W-:Y:S01]  /*06d0*/  IMAD R212, R215, 0x400, R0 ;  /* 0x00000400d7d47824 */ /* 0x000fe200078e0200 */
[----:B------:R-:W-:Y:S01]  /*06e0*/  LOP3.LUT R8, R8, R5, RZ, 0x3c, !PT ;  /* 0x0000000508087212 */ /* 0x000fe200078e3cff */
[----:B------:R-:W-:Y:S01]  /*06f0*/  IMAD R5, R3, 0x400, R6 ;  /* 0x0000040003057824 */ /* 0x000fe200078e0206 */
[----:B------:R-:W-:Y:S02]  /*0700*/  SHF.R.U32.HI R209, RZ, 0x3, R4 ;  /* 0x00000003ffd17819 */ /* 0x000fe40000011604 */
[----:B------:R-:W-:Y:S01]  /*0710*/  LOP3.LUT R6, R4, 0x8, R9, 0xf8, !PT ;  /* 0x0000000804067812 */ /* 0x000fe200078ef809 */
[----:B------:R-:W-:Y:S01]  /*0720*/  IMAD.IADD R225, R225, 0x1, R8 ;  /* 0x00000001e1e17824 */ /* 0x000fe200078e0208 */
[----:B------:R-:W-:Y:S01]  /*0730*/  LOP3.LUT R211, R209, R211, R4, 0x1e, !PT ;  /* 0x000000d3d1d37212 */ /* 0x000fe200078e1e04 */
[----:B------:R-:W-:Y:S01]  /*0740*/  IMAD R4, R3, 0x400, R0 ;  /* 0x0000040003047824 */ /* 0x000fe200078e0200 */
[----:B------:R-:W-:Y:S01]  /*0750*/  LOP3.LUT R209, R6, R209, RZ, 0x3c, !PT ;  /* 0x000000d106d17212 */ /* 0x000fe200078e3cff */
[----:B------:R-:W-:Y:S01]  /*0760*/  IMAD.MOV.U32 R3, RZ, RZ, 0x20 ;  /* 0x00000020ff037424 */ /* 0x000fe200078e00ff */
[----:B------:R-:W-:Y:S01]  /*0770*/  LOP3.LUT R211, R211, R0, RZ, 0xfc, !PT ;  /* 0x00000000d3d37212 */ /* 0x000fe200078efcff */
[----:B------:R-:W-:Y:S01]  /*0780*/  IMAD.IADD R226, R5, 0x1, R226 ;  /* 0x0000000105e27824 */ /* 0x000fe200078e02e2 */
[----:B------:R-:W-:Y:S01]  /*0790*/  LEA R225, R225, UR4, 0x1 ;  /* 0x00000004e1e17c11 */ /* 0x000fe2000f8e08ff */
[----:B------:R-:W-:Y:S01]  /*07a0*/  IMAD.IADD R212, R212, 0x1, R209 ;  /* 0x00000001d4d47824 */ /* 0x000fe200078e02d1 */
[----:B------:R-:W-:Y:S01]  /*07b0*/  LOP3.LUT R210, R13, R210, R11, 0xf6, !PT ;  /* 0x000000d20dd27212 */ /* 0x000fe200078ef60b */
[----:B------:R-:W-:Y:S01]  /*07c0*/  IMAD.IADD R209, R209, 0x1, R4 ;  /* 0x00000001d1d17824 */ /* 0x000fe200078e0204 */
[----:B------:R-:W-:Y:S01]  /*07d0*/  SHF.R.S32.HI R220, RZ, 0x2, R2 ;  /* 0x00000002ffdc7819 */ /* 0x000fe20000011402 */
[----:B------:R-:W-:Y:S01]  /*07e0*/  IMAD.MOV.U32 R0, RZ, RZ, 0x40 ;  /* 0x00000040ff007424 */ /* 0x000fe200078e00ff */
[----:B------:R-:W-:Y:S01]  /*07f0*/  SEL R2, R3, 0xffffffe0, !P4 ;  /* 0xffffffe003027807 */ /* 0x000fe20006000000 */
[----:B------:R-:W-:Y:S01]  /*0800*/  IMAD.MOV.U32 R4, RZ, RZ, -0x10 ;  /* 0xfffffff0ff047424 */ /* 0x000fe200078e00ff */
[----:B------:R-:W-:Y:S01]  /*0810*/  LEA R201, R201, UR4, 0x1 ;  /* 0x00000004c9c97c11 */ /* 0x000fe2000f8e08ff */
[C---:B------:R-:W-:Y:S01]  /*0820*/  VIADD R227, R225.reuse, 0x20 ;  /* 0x00000020e1e37836 */ /* 0x040fe20000000000 */
[----:B------:R-:W-:Y:S01]  /*0830*/  SEL R0, R0, 0xffffffc0, !P3 ;  /* 0xffffffc000007807 */ /* 0x000fe20005800000 */
[----:B------:R-:W-:Y:S01]  /*0840*/  @P1 VIADD R227, R225, 0xffffffe0 ;  /* 0xffffffe0e1e31836 */ /* 0x000fe20000000000 */
[----:B------:R-:W-:Y:S01]  /*0850*/  LEA R226, R226, UR6, 0x1 ;  /* 0x00000006e2e27c11 */ /* 0x000fe2000f8e08ff */
[--C-:B------:R-:W-:Y:S01]  /*0860*/  IMAD.IADD R200, R2, 0x1, R201.reuse ;  /* 0x0000000102c87824 */ /* 0x100fe200078e02c9 */
[----:B------:R-:W-:Y:S01]  /*0870*/  SEL R4, R4, 0x10, !P0 ;  /* 0x0000001004047807 */ /* 0x000fe20004000000 */
[----:B------:R-:W-:Y:S01]  /*0880*/  IMAD.IADD R3, R0, 0x1, R201 ;  /* 0x0000000100037824 */ /* 0x000fe200078e02c9 */
[----:B------:R-:W-:Y:S01]  /*0890*/  LEA R210, R210, UR4, 0x1 ;  /* 0x00000004d2d27c11 */ /* 0x000fe2000f8e08ff */
[----:B------:R-:W-:Y:S01]  /*08a0*/  VIADD R228, R226, 0x40 ;  /* 0x00000040e2e47836 */ /* 0x000fe20000000000 */
[C---:B------:R-:W-:Y:S01]  /*08b0*/  IADD3 R2, R0.reuse, R201, R2 ;  /* 0x000000c900027210 */ /* 0x040fe20007ffe002 */
[----:B------:R-:W-:Y:S01]  /*08c0*/  IMAD R220, R215, 0x10, R220 ;  /* 0x00000010d7dc7824 */ /* 0x000fe200078e02dc */
[----:B------:R-:W-:Y:S01]  /*08d0*/  LEA R209, R209, UR5, 0x1 ;  /* 0x00000005d1d17c11 */ /* 0x000fe2000f8e08ff */
[----:B------:R-:W-:-:S02]  /*08e0*/  IMAD.IADD R0, R0, 0x1, R210 ;  /* 0x0000000100007824 */ /* 0x000fc400078e02d2 */
[----:B------:R-:W-:Y:S02]  /*08f0*/  IMAD.IADD R229, R225, 0x1, R4 ;  /* 0x00000001e1e57824 */ /* 0x000fe400078e0204 */
[----:B------:R-:W-:Y:S02]  /*0900*/  @P2 VIADD R228, R226, 0xffffffc0 ;  /* 0xffffffc0e2e42836 */ /* 0x000fe40000000000 */
[----:B------:R-:W-:-:S07]  /*0910*/  IMAD.IADD R233, R4, 0x1, R227 ;  /* 0x0000000104e97824 */ /* 0x000fce00078e02e3 */
.L_x_874:
[----:B-1----:R-:W1:Y:S01]  /*0920*/  S2UR UR5, SR_CTAID.Y ;  /* 0x00000000000579c3 */ /* 0x002e620000002600 */
[----:B------:R-:W-:Y:S01]  /*0930*/  ULDC.64 UR8, c[0x0][0x308] ;  /* 0x0000c20000087ab9 */ /* 0x000fe20000000a00 */
[----:B------:R-:W-:Y:S01]  /*0940*/  ULDC.64 UR6, c[0x0][0x300] ;  /* 0x0000c00000067ab9 */ /* 0x000fe20000000a00 */
[----:B------:R-:W-:Y:S02]  /*0950*/  UISETP.NE.U32.AND UP3, UPT, UR8, URZ, UPT ;  /* 0x0000003f0800728c */ /* 0x000fe4000bf65070 */
[----:B------:R-:W-:Y:S02]  /*0960*/  UISETP.NE.U32.AND UP4, UPT, UR6, URZ, UPT ;  /* 0x0000003f0600728c */ /* 0x000fe4000bf85070 */
[----:B------:R-:W-:Y:S02]  /*0970*/  UISETP.NE.AND.EX UP3, UPT, UR9, URZ, UPT, UP3 ;  /* 0x0000003f0900728c */ /* 0x000fe4000bf65330 */
[----:B------:R-:W-:Y:S01]  /*0980*/  UISETP.NE.AND.EX UP4, UPT, UR7, URZ, UPT, UP4 ;  /* 0x0000003f0700728c */ /* 0x000fe2000bf85340 */
[----:B------:R-:W-:-:S03]  /*0990*/  ULDC.64 UR16, c[0x0][0x2f0] ;  /* 0x0000bc0000107ab9 */ /* 0x000fc60000000a00 */
[----:B------:R-:W-:Y:S02]  /*09a0*/  PLOP3.LUT P0, PT, PT, PT, UP3, 0x80, 0x0 ;  /* 0x000000000000781c */ /* 0x000fe40003f0f038 */
[----:B------:R-:W-:Y:S01]  /*09b0*/  PLOP3.LUT P1, PT, PT, PT, UP4, 0x80, 0x0 ;  /* 0x000000000000781c */ /* 0x000fe20003f2f048 */
[----:B-1----:R-:W-:Y:S02]  /*09c0*/  USHF.R.S32.HI UR52, URZ, 0x1f, UR5 ;  /* 0x0000001f3f347899 */ /* 0x002fe40008011405 */
[----:B------:R-:W-:Y:S02]  /*09d0*/  USHF.L.U32 UR19, UR5, 0x2, URZ ;  /* 0x0000000205137899 */ /* 0x000fe4000800063f */
[----:B------:R-:W-:Y:S02]  /*09e0*/  USHF.L.U64.HI UR5, UR5, 0x2, UR52 ;  /* 0x0000000205057899 */ /* 0x000fe40008010234 */
[----:B------:R-:W-:Y:S02]  /*09f0*/  @UP3 UIADD3 UR8, UP0, UR19, UR8, URZ ;  /* 0x0000000813083290 */ /* 0x000fe4000ff1e03f */
[----:B------:R-:W-:-:S02]  /*0a00*/  @UP4 UIADD3 UR12, UP1, UR19, UR6, URZ ;  /* 0x00000006130c4290 */ /* 0x000fc4000ff3e03f */
[----:B------:R-:W-:Y:S02]  /*0a10*/  UIADD3 UR18, UP2, UR19, UR16, URZ ;  /* 0x0000001013127290 */ /* 0x000fe4000ff5e03f */
[----:B------:R-:W-:Y:S01]  /*0a20*/  @UP3 UIADD3.X UR9, UR5, UR9, URZ, UP0, !UPT ;  /* 0x0000000905093290 */ /* 0x000fe200087fe43f */
[----:B---3--:R-:W-:Y:S01]  /*0a30*/  IMAD.U32 R14, RZ, RZ, UR8 ;  /* 0x00000008ff0e7e24 */ /* 0x008fe2000f8e00ff */
[----:B------:R-:W-:Y:S01]  /*0a40*/  @UP4 UIADD3.X UR13, UR5, UR7, URZ, UP1, !UPT ;  /* 0x00000007050d4290 */ /* 0x000fe20008ffe43f */
[----:B--2---:R-:W-:Y:S01]  /*0a50*/  IMAD.U32 R8, RZ, RZ, UR12 ;  /* 0x0000000cff087e24 */ /* 0x004fe2000f8e00ff */
[----:B------:R-:W-:Y:S01]  /*0a60*/  UISETP.NE.U32.AND UP0, UPT, UR16, URZ, UPT ;  /* 0x0000003f1000728c */ /* 0x000fe2000bf05070 */
[----:B------:R-:W-:Y:S02]  /*0a70*/  ULDC.64 UR6, c[0x0][0x2f8] ;  /* 0x0000be0000067ab9 */ /* 0x000fe40000000a00 */
[----:B------:R-:W-:Y:S01]  /*0a80*/  ULDC.U8 UR16, c[0x0][0x3c2] ;  /* 0x0000f08000107ab9 */ /* 0x000fe20000000000 */
[----:B------:R-:W-:Y:S01]  /*0a90*/  UIADD3.X UR15, UR5, UR17, URZ, UP2, !UPT ;  /* 0x00000011050f7290 */ /* 0x000fe200097fe43f */
[----:B------:R-:W-:Y:S01]  /*0aa0*/  IMAD.U32 R15, RZ, RZ, UR9 ;  /* 0x00000009ff0f7e24 */ /* 0x000fe2000f8e00ff */
[----:B------:R-:W-:Y:S01]  /*0ab0*/  UISETP.NE.AND UP2, UPT, UR16, URZ, UPT ;  /* 0x0000003f1000728c */ /* 0x000fe2000bf45270 */
[----:B------:R-:W-:Y:S01]  /*0ac0*/  IMAD.U32 R9, RZ, RZ, UR13 ;  /* 0x0000000dff097e24 */ /* 0x000fe2000f8e00ff */
[----:B------:R-:W-:-:S02]  /*0ad0*/  UISETP.EQ.U32.AND UP4, UPT, UR6, URZ, UPT ;  /* 0x0000003f0600728c */ /* 0x000fc4000bf82070 */
[----:B------:R-:W-:Y:S01]  /*0ae0*/  UIADD3 UR8, UP1, UR19, UR6, URZ ;  /* 0x0000000613087290 */ /* 0x000fe2000ff3e03f */
[----:B----4-:R-:W2:Y:S01]  /*0af0*/  @P0 LDG.E R7, desc[UR10][R14.64] ;  /* 0x0000000a0e070981 */ /* 0x010ea2000c1e1900 */
[----:B------:R-:W-:Y:S02]  /*0b00*/  UISETP.EQ.OR.EX UP4, UPT, UR7, URZ, !UP2, UP4 ;  /* 0x0000003f0700728c */ /* 0x000fe4000d782740 */
[----:B------:R-:W-:Y:S01]  /*0b10*/  UIADD3.X UR5, UR5, UR7, URZ, UP1, !UPT ;  /* 0x0000000705057290 */ /* 0x000fe20008ffe43f */
[----:B------:R-:W3:Y:S01]  /*0b20*/  @P1 LDG.E R8, desc[UR10][R8.64] ;  /* 0x0000000a08081981 */ /* 0x000ee2000c1e1900 */
[----:B------:R-:W-:Y:S02]  /*0b30*/  UISETP.NE.AND.EX UP0, UPT, UR17, URZ, UPT, UP0 ;  /* 0x0000003f1100728c */ /* 0x000fe4000bf05300 */
[----:B------:R-:W-:Y:S01]  /*0b40*/  PLOP3.LUT P2, PT, PT, PT, UP4, 0x80, 0x0 ;  /* 0x000000000000781c */ /* 0x000fe20003f4f048 */
[----:B------:R-:W-:Y:S01]  /*0b50*/  IMAD.U32 R10, RZ, RZ, UR8 ;  /* 0x00000008ff0a7e24 */ /* 0x000fe2000f8e00ff */
[----:B------:R-:W-:Y:S01]  /*0b60*/  UMOV UR20, URZ ;  /* 0x0000003f00147c82 */ /* 0x000fe20008000000 */
[----:B------:R-:W-:Y:S01]  /*0b70*/  IMAD.U32 R11, RZ, RZ, UR5 ;  /* 0x00000005ff0b7e24 */ /* 0x000fe2000f8e00ff */
[----:B------:R-:W-:Y:S01]  /*0b80*/  PLOP3.LUT P3, PT, PT, PT, UP0, 0x80, 0x0 ;  /* 0x000000000000781c */ /* 0x000fe20003f6f008 */
[----:B------:R-:W-:Y:S01]  /*0b90*/  IMAD.U32 R12, RZ, RZ, UR18 ;  /* 0x00000012ff0c7e24 */ /* 0x000fe2000f8e00ff */
[----:B------:R-:W-:-:S07]  /*0ba0*/  @!UP3 ULDC.64 UR8, c[0x0][0x318] ;  /* 0x0000c6000008bab9 */ /* 0x000fce0000000a00 */
[----:B------:R-:W4:Y:S01]  /*0bb0*/  @!P2 LDG.E R5, desc[UR10][R10.64] ;  /* 0x0000000a0a05a981 */ /* 0x000f22000c1e1900 */
[----:B------:R-:W-:-:S05]  /*0bc0*/  IMAD.U32 R13, RZ, RZ, UR15 ;  /* 0x0000000fff0d7e24 */ /* 0x000fca000f8e00ff */
[----:B-----5:R-:W5:Y:S04]  /*0bd0*/  @P3 LDG.E R6, desc[UR10][R12.64] ;  /* 0x0000000a0c063981 */ /* 0x020f68000c1e1900 */
[----:B------:R-:W5:Y:S01]  /*0be0*/  @P3 LDG.E R4, desc[UR10][R12.64+0x4] ;  /* 0x0000040a0c043981 */ /* 0x000f62000c1e1900 */
[----:B------:R-:W-:-:S04]  /*0bf0*/  @!UP3 UISETP.NE.U32.AND UP1, UPT, UR8, URZ, UPT ;  /* 0x0000003f0800b28c */ /* 0x000fc8000bf25070 */
[----:B------:R-:W-:Y:S01]  /*0c00*/  @!UP3 UISETP.NE.AND.EX UP1, UPT, UR9, URZ, UPT, UP1 ;  /* 0x0000003f0900b28c */ /* 0x000fe2000bf25310 */
[----:B------:R-:W-:Y:S01]  /*0c10*/  UMOV UR5, 0xffffffff ;  /* 0xffffffff00057882 */ /* 0x000fe20000000000 */
[----:B------:R-:W-:Y:S01]  /*0c20*/  USHF.L.U32 UR30, UR14, 0x6, URZ ;  /* 0x000000060e1e7899 */ /* 0x000fe2000800063f */
[----:B--2---:R-:W-:Y:S02]  /*0c30*/  @P0 R2UR UR12, R7 ;  /* 0x00000000070c02ca */ /* 0x004fe400000e0000 */
[----:B------:R-:W-:Y:S01]  /*0c40*/  ISETP.NE.U32.AND P0, PT, RZ, UR6, PT ;  /* 0x00000006ff007c0c */ /* 0x000fe2000bf05070 */
[----:B------:R-:W-:-:S03]  /*0c50*/  @!UP3 ULDC UR6, c[0x0][0x2cc] ;  /* 0x0000b3000006bab9 */ /* 0x000fc60000000800 */
[----:B------:R-:W-:Y:S01]  /*0c60*/  ISETP.NE.AND.EX P0, PT, RZ, UR7, PT, P0 ;  /* 0x00000007ff007c0c */ /* 0x000fe2000bf05300 */
[----:B------:R-:W-:Y:S01]  /*0c70*/  UMOV UR7, 0xffffffff ;  /* 0xffffffff00077882 */ /* 0x000fe20000000000 */
[----:B---3--:R-:W-:Y:S02]  /*0c80*/  @P1 R2UR UR20, R8 ;  /* 0x00000000081412ca */ /* 0x008fe400000e0000 */
[----:B----4-:R-:W-:Y:S01]  /*0c90*/  @!P2 R2UR UR7, R5 ;  /* 0x000000000507a2ca */ /* 0x010fe200000e0000 */
[----:B------:R-:W-:-:S10]  /*0ca0*/  @!UP3 USEL UR8, UR6, URZ, UP1 ;  /* 0x0000003f0608b287 */ /* 0x000fd40008800000 */
[----:B------:R-:W-:Y:S01]  /*0cb0*/  IMAD.U32 R240, RZ, RZ, UR20 ;  /* 0x00000014fff07e24 */ /* 0x000fe2000f8e00ff */
[----:B------:R-:W-:Y:S01]  /*0cc0*/  @UP3 UIADD3 UR6, UR12, -UR20, URZ ;  /* 0x800000140c063290 */ /* 0x000fe2000fffe03f */
[----:B-----5:R-:W-:Y:S02]  /*0cd0*/  @P3 R2UR UR5, R6 ;  /* 0x00000000060532ca */ /* 0x020fe400000e0000 */
[----:B------:R-:W-:Y:S01]  /*0ce0*/  @P3 R2UR UR13, R4 ;  /* 0x00000000040d32ca */ /* 0x000fe200000e0000 */
[----:B------:R-:W-:Y:S01]  /*0cf0*/  IMAD.U32 R241, RZ, RZ, UR7 ;  /* 0x00000007fff17e24 */ /* 0x000fe2000f8e00ff */
[----:B------:R-:W-:Y:S01]  /*0d00*/  ULDC UR7, c[0x0][0x2c8] ;  /* 0x0000b20000077ab9 */ /* 0x000fe20000000800 */
[----:B------:R-:W-:-:S12]  /*0d10*/  @!P0 BRA `(.L_x_826) ;  /* 0x00000000001c8947 */ /* 0x000fd80003800000 */
[----:B------:R-:W-:Y:S02]  /*0d20*/  PLOP3.LUT P0, PT, PT, PT, UP2, 0x80, 0x0 ;  /* 0x000000000000781c */ /* 0x000fe40003f0f028 */
[----:B------:R-:W-:-:S11]  /*0d30*/  R2UR UR9, R241 ;  /* 0x00000000f10972ca */ /* 0x000fd600000e0000 */
[----:B------:R-:W2:Y:S04]  /*0d40*/  @P0 LDG.E R4, desc[UR10][R10.64+0x4] ;  /* 0x0000040a0a040981 */ /* 0x000ea8000c1e1900 */
[----:B------:R-:W3:Y:S01]  /*0d50*/  @!P0 LDG.E R5, desc[UR10][R10.64] ;  /* 0x0000000a0a058981 */ /* 0x000ee2000c1e1900 */
[----:B--2---:R-:W-:-:S13]  /*0d60*/  @P0 R2UR UR7, R4 ;  /* 0x00000000040702ca */ /* 0x004fda00000e0000 */
[----:B------:R-:W-:-:S07]  /*0d70*/  @UP2 UIADD3 UR7, UR7, -UR9, URZ ;  /* 0x8000000907072290 */ /* 0x000fce000fffe03f */
[----:B---3--:R-:W-:-:S15]  /*0d80*/  @!P0 R2UR UR7, R5 ;  /* 0x00000000050782ca */ /* 0x008fde00000e0000 */
.L_x_826:
[----:B------:R-:W-:Y:S01]  /*0d90*/  R2UR UR9, R240 ;  /* 0x00000000f00972ca */ /* 0x000fe200000e0000 */
[----:B------:R-:W-:-:S07]  /*0da0*/  @UP0 UIADD3 UR13, UR13, -UR5, URZ ;  /* 0x800000050d0d0290 */ /* 0x000fce000fffe03f */
[----:B------:R-:W-:-:S05]  /*0db0*/  @!UP0 ULDC UR13, c[0x0][0x2c4] ;  /* 0x0000b100000d8ab9 */ /* 0x000fca0000000800 */
[----:B------:R-:W-:-:S04]  /*0dc0*/  @!UP3 UIADD3 UR6, UR8, UR7, -UR9 ;  /* 0x000000070806b290 */ /* 0x000fc8000fffe809 */
[----:B------:R-:W-:-:S06]  /*0dd0*/  UISETP.GT.AND UP1, UPT, UR6, UR30, UPT ;  /* 0x0000001e0600728c */ /* 0x000fcc000bf24270 */
[----:B------:R-:W-:-:S13]  /*0de0*/  PLOP3.LUT P0, PT, PT, PT, UP1, 0x80, 0x0 ;  /* 0x000000000000781c */ /* 0x000fda0003f0f018 */
[----:B------:R-:W-:Y:S05]  /*0df0*/  @!P0 BRA `(.L_x_827) ;  /* 0x0000007c00048947 */ /* 0x000fea0003800000 */
[----:B------:R-:W1:Y:S01]  /*0e00*/  LDC R4, c[0x0][0x278] ;  /* 0x00009e00ff047b82 */ /* 0x000e620000000800 */
[----:B------:R-:W-:Y:S01]  /*0e10*/  R2UR UR26, R241 ;  /* 0x00000000f11a72ca */ /* 0x000fe200000e0000 */
[----:B------:R-:W-:Y:S01]  /*0e20*/  UISETP.NE.AND UP2, UPT, UR5, -0x1, UPT ;  /* 0xffffffff0500788c */ /* 0x000fe2000bf45270 */
[----:B------:R-:W-:Y:S01]  /*0e30*/  R2UR UR25, R240 ;  /* 0x00000000f01972ca */ /* 0x000fe200000e0000 */
[----:B------:R-:W-:Y:S01]  /*0e40*/  ULDC.64 UR8, c[0x0][0x228] ;  /* 0x00008a0000087ab9 */ /* 0x000fe20000000a00 */
[----:B------:R-:W-:Y:S01]  /*0e50*/  ULDC.64 UR16, c[0x0][0x488] ;  /* 0x0001220000107ab9 */ /* 0x000fe20000000a00 */
[----:B------:R-:W-:Y:S01]  /*0e60*/  ULDC UR12, c[0x0][0x394] ;  /* 0x0000e500000c7ab9 */ /* 0x000fe20000000800 */
[----:B------:R-:W-:Y:S01]  /*0e70*/  ULDC UR53, c[0x0][0x2d4] ;  /* 0x0000b50000357ab9 */ /* 0x000fe20000000800 */
[----:B------:R-:W2:Y:S01]  /*0e80*/  S2UR UR47, SR_CTAID.Y ;  /* 0x00000000002f79c3 */ /* 0x000ea20000002600 */
[----:B------:R-:W-:Y:S01]  /*0e90*/  ULDC.64 UR28, c[0x0][0x240] ;  /* 0x00009000001c7ab9 */ /* 0x000fe20000000a00 */
[----:B------:R-:W-:Y:S01]  /*0ea0*/  ULDC UR55, c[0x0][0x2dc] ;  /* 0x0000b70000377ab9 */ /* 0x000fe20000000800 */
[----:B------:R-:W-:Y:S01]  /*0eb0*/  ULDC UR54, c[0x0][0x270] ;  /* 0x00009c0000367ab9 */ /* 0x000fe20000000800 */
[----:B------:R-:W-:Y:S01]  /*0ec0*/  ULDC.U8 UR43, c[0x0][0x3d8] ;  /* 0x0000f600002b7ab9 */ /* 0x000fe20000000000 */
[----:B------:R-:W-:-:S02]  /*0ed0*/  UIMAD.WIDE.U32 UR18, UR5, UR28, URZ ;  /* 0x0000001c051272a5 */ /* 0x000fc4000f8e003f */
[----:B------:R-:W-:Y:S01]  /*0ee0*/  UISETP.NE.AND UP1, UPT, UR26, -0x1, UPT ;  /* 0xffffffff1a00788c */ /* 0x000fe2000bf25270 */
[----:B------:R-:W3:Y:S01]  /*0ef0*/  S2UR UR7, SR_CTAID.X ;  /* 0x00000000000779c3 */ /* 0x000ee20000002500 */
[----:B------:R-:W-:Y:S01]  /*0f00*/  UISETP.NE.AND UP3, UPT, UR43, URZ, UPT ;  /* 0x0000003f2b00728c */ /* 0x000fe2000bf65270 */
[----:B------:R-:W-:Y:S01]  /*0f10*/  ULDC UR42, c[0x0][0x2c4] ;  /* 0x0000b100002a7ab9 */ /* 0x000fe20000000800 */
[----:B------:R-:W-:Y:S01]  /*0f20*/  USHF.R.S32.HI UR34, URZ, 0x1f, UR30 ;  /* 0x0000001f3f227899 */ /* 0x000fe2000801141e */
[----:B-1----:R-:W-:-:S04]  /*0f30*/  IABS R7, R4 ;  /* 0x0000000400077213 */ /* 0x002fc80000000000 */
[----:B------:R-:W-:Y:S01]  /*0f40*/  S2UR UR46, SR_CTAID.Z ;  /* 0x00000000002e79c3 */ /* 0x000fe20000002700 */
[----:B------:R-:W-:Y:S01]  /*0f50*/  ISETP.NE.AND P3, PT, R4, RZ, PT ;  /* 0x000000ff0400720c */ /* 0x000fe20003f65270 */
[----:B------:R-:W1:Y:S01]  /*0f60*/  I2F.RP R8, R7 ;  /* 0x0000000700087306 */ /* 0x000e620000209400 */
[----:B--2---:R-:W-:-:S05]  /*0f70*/  UIMAD.WIDE.U32 UR20, UR47, UR8, URZ ;  /* 0x000000082f1472a5 */ /* 0x004fca000f8e003f */
[----:B------:R-:W2:Y:S01]  /*0f80*/  S2UR UR15, SR_CTAID.Y ;  /* 0x00000000000f79c3 */ /* 0x000ea20000002600 */
[----:B------:R-:W-:Y:S02]  /*0f90*/  UIMAD UR8, UR52, UR8, URZ ;  /* 0x00000008340872a4 */ /* 0x000fe4000f8e023f */
[----:B------:R-:W-:Y:S02]  /*0fa0*/  USEL UR51, UR20, UR18, !UP2 ;  /* 0x0000001214337287 */ /* 0x000fe4000d000000 */
[----:B------:R-:W-:Y:S02]  /*0fb0*/  UIMAD UR22, UR47, UR9, UR8 ;  /* 0x000000092f1672a4 */ /* 0x000fe4000f8e0208 */
[----:B---3--:R-:W-:Y:S01]  /*0fc0*/  UIMAD.WIDE.U32 UR32, UR7, UR16, URZ ;  /* 0x00000010072072a5 */ /* 0x008fe2000f8e003f */
[----:B------:R-:W-:Y:S01]  /*0fd0*/  @!UP2 ULDC.64 UR8, c[0x0][0x418] ;  /* 0x000106000008aab9 */ /* 0x000fe20000000a00 */
[----:B-1----:R-:W1:Y:S02]  /*0fe0*/  MUFU.RCP R8, R8 ;  /* 0x0000000800087308 */ /* 0x002e640000001000 */
[----:B------:R-:W-:-:S02]  /*0ff0*/  UIMAD UR48, UR7, UR17, UR33 ;  /* 0x00000011073072a4 */ /* 0x000fc4000f8e0221 */
[----:B------:R-:W-:Y:S02]  /*1000*/  @!UP2 UIMAD UR7, UR52, UR8, URZ ;  /* 0x000000083407a2a4 */ /* 0x000fe4000f8e023f */
[----:B------:R-:W-:Y:S02]  /*1010*/  @!UP2 UIMAD.WIDE.U32 UR38, UR47, UR8, URZ ;  /* 0x000000082f26a2a5 */ /* 0x000fe4000f8e003f */
[----:B------:R-:W-:Y:S02]  /*1020*/  @!UP2 UIMAD UR24, UR47, UR9, UR7 ;  /* 0x000000092f18a2a4 */ /* 0x000fe4000f8e0207 */
[----:B------:R-:W-:Y:S02]  /*1030*/  UIADD3 UR7, UR13, 0x3f, URZ ;  /* 0x0000003f0d077890 */ /* 0x000fe4000fffe03f */
[----:B------:R-:W-:Y:S02]  /*1040*/  UIADD3 UR8, UR13, 0x40, UR30 ;  /* 0x000000400d087890 */ /* 0x000fe4000fffe01e */
[----:B------:R-:W-:-:S02]  /*1050*/  USHF.R.S32.HI UR9, URZ, 0x1f, UR7 ;  /* 0x0000001f3f097899 */ /* 0x000fc40008011407 */
[----:B------:R-:W-:Y:S01]  /*1060*/  UIADD3 UR8, UR8, UR12, -UR6 ;  /* 0x0000000c08087290 */ /* 0x000fe2000fffe806 */
[----:B-1----:R-:W-:Y:S01]  /*1070*/  VIADD R8, R8, 0xffffffe ;  /* 0x0ffffffe08087836 */ /* 0x002fe20000000000 */
[----:B------:R-:W-:Y:S02]  /*1080*/  @UP1 UIADD3 UR12, UR25, UR26, URZ ;  /* 0x0000001a190c1290 */ /* 0x000fe4000fffe03f */
[----:B------:R-:W-:Y:S01]  /*1090*/  @UP1 UIADD3 UR25, UR25, UR26, URZ ;  /* 0x0000001a19191290 */ /* 0x000fe2000fffe03f */
[----:B------:R-:W1:Y:S01]  /*10a0*/  F2I.FTZ.U32.TRUNC.NTZ R9, R8 ;  /* 0x0000000800097305 */ /* 0x000e62000021f000 */
[----:B------:R-:W-:Y:S01]  /*10b0*/  ULEA.HI UR31, UR9, UR7, URZ, 0x6 ;  /* 0x00000007091f7291 */ /* 0x000fe2000f8f303f */
[----:B------:R-:W-:Y:S01]  /*10c0*/  @UP1 ULDC.64 UR26, c[0x0][0x248] ;  /* 0x00009200001a1ab9 */ /* 0x000fe20000000a00 */
[----:B------:R-:W-:Y:S02]  /*10d0*/  UIADD3 UR7, UR8, 0x3f, URZ ;  /* 0x0000003f08077890 */ /* 0x000fe4000fffe03f */
[----:B------:R-:W-:-:S02]  /*10e0*/  @UP1 UIMAD.WIDE.U32 UR8, UR12, UR26, URZ ;  /* 0x0000001a0c0812a5 */ /* 0x000fc4000f8e003f */
[----:B------:R-:W-:Y:S01]  /*10f0*/  @UP1 UIMAD UR12, UR12, UR27, URZ ;  /* 0x0000001b0c0c12a4 */ /* 0x000fe2000f8e023f */
[----:B------:R-:W-:Y:S01]  /*1100*/  @UP2 ULDC.64 UR16, c[0x0][0x420] ;  /* 0x0001080000102ab9 */ /* 0x000fe20000000a00 */
[----:B------:R-:W-:Y:S02]  /*1110*/  USHF.R.S32.HI UR33, URZ, 0x1f, UR53 ;  /* 0x0000001f3f217899 */ /* 0x000fe40008011435 */
[----:B------:R-:W-:Y:S01]  /*1120*/  @UP1 UIADD3 UR36, UR9, UR12, URZ ;  /* 0x0000000c09241290 */ /* 0x000fe2000fffe03f */
[----:B-1----:R-:W-:Y:S01]  /*1130*/  IMAD.MOV R5, RZ, RZ, -R9 ;  /* 0x000000ffff057224 */ /* 0x002fe200078e0a09 */
[----:B------:R-:W-:Y:S01]  /*1140*/  USHF.R.S32.HI UR12, URZ, 0x1f, UR7 ;  /* 0x0000001f3f0c7899 */ /* 0x000fe20008011407 */
[----:B------:R-:W-:Y:S01]  /*1150*/  IMAD.MOV.U32 R8, RZ, RZ, RZ ;  /* 0x000000ffff087224 */ /* 0x000fe200078e00ff */
[----:B--2---:R-:W-:Y:S01]  /*1160*/  USHF.L.U32 UR15, UR15, 0x7, URZ ;  /* 0x000000070f0f7899 */ /* 0x004fe2000800063f */
[----:B------:R-:W-:Y:S01]  /*1170*/  IMAD R6, R5, R7, RZ ;  /* 0x0000000705067224 */ /* 0x000fe200078e02ff */
[----:B------:R-:W-:Y:S01]  /*1180*/  IABS R5, UR46 ;  /* 0x0000002e00057c13 */ /* 0x000fe20008000000 */
[----:B------:R-:W-:-:S02]  /*1190*/  @UP2 UIMAD.WIDE.U32 UR40, UR5, UR16, URZ ;  /* 0x00000010052822a5 */ /* 0x000fc4000f8e003f */
[----:B------:R-:W-:Y:S01]  /*11a0*/  IMAD.HI.U32 R6, R9, R6, R8 ;  /* 0x0000000609067227 */ /* 0x000fe200078e0008 */
[----:B------:R-:W-:Y:S02]  /*11b0*/  UIADD3 UR49, UR21, UR22, URZ ;  /* 0x0000001615317290 */ /* 0x000fe4000fffe03f */
[----:B------:R-:W-:Y:S01]  /*11c0*/  ULEA.HI UR22, UR12, UR7, URZ, 0x6 ;  /* 0x000000070c167291 */ /* 0x000fe2000f8f303f */
[----:B------:R-:W-:Y:S02]  /*11d0*/  ULDC.U8 UR16, c[0x0][0x480] ;  /* 0x0001200000107ab9 */ /* 0x000fe40000000000 */
[----:B------:R-:W-:Y:S01]  /*11e0*/  IMAD.HI.U32 R15, R6, R5, RZ ;  /* 0x00000005060f7227 */ /* 0x000fe200078e00ff */
[----:B------:R-:W-:Y:S02]  /*11f0*/  UIMAD UR7, UR33, UR47, URZ ;  /* 0x0000002f210772a4 */ /* 0x000fe4000f8e023f */
[----:B------:R-:W-:Y:S01]  /*1200*/  USEL UR37, UR15, URZ, UP0 ;  /* 0x0000003f0f257287 */ /* 0x000fe20008000000 */
[----:B------:R-:W-:Y:S01]  /*1210*/  IMAD.MOV R6, RZ, RZ, -R15 ;  /* 0x000000ffff067224 */ /* 0x000fe200078e0a0f */
[----:B------:R-:W-:-:S02]  /*1220*/  @UP2 UIMAD UR45, UR5, UR17, UR41 ;  /* 0x00000011052d22a4 */ /* 0x000fc4000f8e0229 */
[----:B------:R-:W-:Y:S01]  /*1230*/  UIMAD UR15, UR5, UR29, URZ ;  /* 0x0000001d050f72a4 */ /* 0x000fe2000f8e023f */
[C---:B------:R-:W-:Y:S01]  /*1240*/  IMAD R6, R7.reuse, R6, R5 ;  /* 0x0000000607067224 */ /* 0x040fe200078e0205 */
[----:B------:R-:W-:Y:S01]  /*1250*/  @UP1 UMOV UR35, UR8 ;  /* 0x0000000800231c82 */ /* 0x000fe20008000000 */
[----:B------:R-:W-:Y:S01]  /*1260*/  UISETP.NE.AND UP4, UPT, UR16, URZ, UPT ;  /* 0x0000003f1000728c */ /* 0x000fe2000bf85270 */
[----:B------:R-:W-:Y:S01]  /*1270*/  LOP3.LUT R5, R4, UR46, RZ, 0x3c, !PT ;  /* 0x0000002e04057c12 */ /* 0x000fe2000f8e3cff */
[----:B------:R-:W-:Y:S01]  /*1280*/  UIMAD.WIDE UR8, UR55, UR54, URZ ;  /* 0x00000036370872a5 */ /* 0x000fe2000f8e023f */
[----:B------:R-:W-:Y:S01]  /*1290*/  ISETP.GT.U32.AND P1, PT, R7, R6, PT ;  /* 0x000000060700720c */ /* 0x000fe20003f24070 */
[----:B------:R-:W-:Y:S01]  /*12a0*/  UIMAD.WIDE.U32 UR16, UR47, UR53, URZ ;  /* 0x000000352f1072a5 */ /* 0x000fe2000f8e003f */
[----:B------:R-:W-:Y:S01]  /*12b0*/  ISETP.GE.AND P2, PT, R5, RZ, PT ;  /* 0x000000ff0500720c */ /* 0x000fe20003f46270 */
[----:B------:R-:W-:Y:S02]  /*12c0*/  UIMAD UR7, UR52, UR53, UR7 ;  /* 0x00000035340772a4 */ /* 0x000fe4000f8e0207 */
[----:B------:R-:W-:-:S02]  /*12d0*/  @UP2 UIADD3 UR49, UR19, UR15, URZ ;  /* 0x0000000f13312290 */ /* 0x000fc4000fffe03f */
[----:B------:R-:W-:Y:S02]  /*12e0*/  UIMAD.WIDE.U32 UR18, UR8, UR16, URZ ;  /* 0x00000010081272a5 */ /* 0x000fe4000f8e003f */
[----:B------:R-:W-:Y:S02]  /*12f0*/  UIMAD UR21, UR9, UR16, URZ ;  /* 0x00000010091572a4 */ /* 0x000fe4000f8e023f */
[----:B------:R-:W-:Y:S02]  /*1300*/  USHF.L.U64.HI UR23, UR47, 0x7, UR52 ;  /* 0x000000072f177899 */ /* 0x000fe40008010234 */
[----:B------:R-:W-:Y:S01]  /*1310*/  UIADD3 UR16, UR17, UR7, URZ ;  /* 0x0000000711107290 */ /* 0x000fe2000fffe03f */
[----:B------:R-:W-:Y:S01]  /*1320*/  @!P1 IMAD.IADD R6, R6, 0x1, -R7 ;  /* 0x0000000106069824 */ /* 0x000fe200078e0a07 */
[----:B------:R-:W-:Y:S01]  /*1330*/  USHF.R.S32.HI UR12, URZ, 0x6, UR31 ;  /* 0x000000063f0c7899 */ /* 0x000fe2000801141f */
[----:B------:R-:W-:Y:S01]  /*1340*/  @!P1 VIADD R15, R15, 0x1 ;  /* 0x000000010f0f9836 */ /* 0x000fe20000000000 */
[----:B------:R-:W-:Y:S01]  /*1350*/  USHF.R.S32.HI UR7, URZ, 0x6, UR22 ;  /* 0x000000063f077899 */ /* 0x000fe20008011416 */
[----:B------:R-:W-:Y:S01]  /*1360*/  PLOP3.LUT P1, PT, PT, PT, UP1, 0x80, 0x0 ;  /* 0x000000000000781c */ /* 0x000fe20003f2f018 */
[----:B------:R-:W-:Y:S01]  /*1370*/  USEL UR23, UR23, URZ, UP0 ;  /* 0x0000003f17177287 */ /* 0x000fe20008000000 */
[----:B------:R-:W-:Y:S01]  /*1380*/  ISETP.GE.U32.AND P0, PT, R6, R7, PT ;  /* 0x000000070600720c */ /* 0x000fe20003f06070 */
[----:B------:R-:W-:-:S02]  /*1390*/  UISETP.LT.AND UP0, UPT, UR12, UR7, UPT ;  /* 0x000000070c00728c */ /* 0x000fc4000bf01270 */
[----:B------:R-:W-:Y:S02]  /*13a0*/  @UP3 UIMAD UR20, UR47, UR42, URZ ;  /* 0x0000002a2f1432a4 */ /* 0x000fe4000f8e023f */
[----:B------:R-:W-:Y:S02]  /*13b0*/  USEL UR33, UR12, UR7, UP0 ;  /* 0x000000070c217287 */ /* 0x000fe40008000000 */
[----:B------:R-:W-:Y:S01]  /*13c0*/  @UP3 USEL UR17, UR20, UR5, !UP2 ;  /* 0x0000000514113287 */ /* 0x000fe2000d000000 */
[----:B------:R-:W-:Y:S01]  /*13d0*/  @UP3 ULDC UR15, c[0x0][0x2e4] ;  /* 0x0000b900000f3ab9 */ /* 0x000fe20000000800 */
[----:B------:R-:W-:Y:S02]  /*13e0*/  @!UP3 UIMAD UR20, UR47, UR54, UR46 ;  /* 0x000000362f14b2a4 */ /* 0x000fe4000f8e022e */
[----:B------:R-:W-:Y:S02]  /*13f0*/  @!UP2 UIADD3 UR45, UR39, UR24, URZ ;  /* 0x00000018272da290 */ /* 0x000fe4000fffe03f */
[----:B------:R-:W-:Y:S01]  /*1400*/  @P0 VIADD R15, R15, 0x1 ;  /* 0x000000010f0f0836 */ /* 0x000fe20000000000 */
[----:B------:R-:W-:Y:S01]  /*1410*/  ULEA UR12, UR33, 0xffffffc0, 0x6 ;  /* 0xffffffc0210c7891 */ /* 0x000fe2000f8e303f */
[----:B------:R-:W-:Y:S01]  /*1420*/  PLOP3.LUT P0, PT, PT, PT, UP3, 0x80, 0x0 ;  /* 0x000000000000781c */ /* 0x000fe20003f0f038 */
[----:B------:R-:W-:Y:S01]  /*1430*/  @UP3 UIMAD UR24, UR46, UR15, UR17 ;  /* 0x0000000f2e1832a4 */ /* 0x000fe2000f8e0211 */
[----:B------:R-:W-:Y:S01]  /*1440*/  @!P2 IMAD.MOV R15, RZ, RZ, -R15 ;  /* 0x000000ffff0fa224 */ /* 0x000fe200078e0a0f */
[----:B------:R-:W-:Y:S01]  /*1450*/  UIMAD UR15, UR8, UR16, UR21 ;  /* 0x00000010080f72a4 */ /* 0x000fe2000f8e0215 */
[----:B------:R-:W-:Y:S01]  /*1460*/  @!P3 LOP3.LUT R15, RZ, R4, RZ, 0x33, !PT ;  /* 0x00000004ff0fb212 */ /* 0x000fe200078e33ff */
[----:B------:R-:W-:-:S02]  /*1470*/  UIMAD.WIDE.U32 UR16, UR8, UR5, URZ ;  /* 0x00000005081072a5 */ /* 0x000fc4000f8e003f */
[----:B------:R-:W-:Y:S02]  /*1480*/  @!UP3 UIMAD UR24, UR20, UR42, URZ ;  /* 0x0000002a1418b2a4 */ /* 0x000fe4000f8e023f */
[----:B------:R-:W-:Y:S02]  /*1490*/  USHF.R.S32.HI UR20, URZ, 0x1f, UR12 ;  /* 0x0000001f3f147899 */ /* 0x000fe4000801140c */
[----:B------:R-:W-:Y:S02]  /*14a0*/  UIADD3 UR7, UP0, UR12, UR37, URZ ;  /* 0x000000250c077290 */ /* 0x000fe4000ff1e03f */
[----:B------:R-:W-:Y:S02]  /*14b0*/  UIADD3 UR43, UR19, UR15, URZ ;  /* 0x0000000f132b7290 */ /* 0x000fe4000fffe03f */
[----:B------:R-:W-:Y:S02]  /*14c0*/  USEL UR50, UR18, UR16, !UP2 ;  /* 0x0000001012327287 */ /* 0x000fe4000d000000 */
[----:B------:R-:W-:-:S02]  /*14d0*/  UIMAD UR15, UR9, UR5, URZ ;  /* 0x00000005090f72a4 */ /* 0x000fc4000f8e023f */
[----:B------:R-:W-:Y:S02]  /*14e0*/  UIADD3.X UR16, UR20, UR23, URZ, UP0, !UPT ;  /* 0x0000001714107290 */ /* 0x000fe400087fe43f */
[----:B------:R-:W-:Y:S01]  /*14f0*/  UIMAD UR9, UR9, UR7, URZ ;  /* 0x00000007090972a4 */ /* 0x000fe2000f8e023f */
[----:B------:R-:W-:Y:S01]  /*1500*/  @UP1 ULDC.64 UR22, c[0x0][0x250] ;  /* 0x0000940000161ab9 */ /* 0x000fe20000000a00 */
[----:B------:R-:W-:Y:S02]  /*1510*/  UIMAD.WIDE.U32 UR18, UR8, UR7, URZ ;  /* 0x00000007081272a5 */ /* 0x000fe4000f8e003f */
[----:B------:R-:W-:Y:S02]  /*1520*/  UIMAD UR7, UR8, UR16, UR9 ;  /* 0x00000010080772a4 */ /* 0x000fe4000f8e0209 */
[----:B------:R-:W-:Y:S02]  /*1530*/  @UP1 UIMAD.WIDE.U32 UR8, UR25, UR22, URZ ;  /* 0x00000016190812a5 */ /* 0x000fe4000f8e003f */
[----:B------:R-:W-:-:S02]  /*1540*/  @UP2 UIADD3 UR43, UR17, UR15, URZ ;  /* 0x0000000f112b2290 */ /* 0x000fc4000fffe03f */
[----:B------:R-:W-:Y:S02]  /*1550*/  UIMAD UR44, UR46, UR55, URZ ;  /* 0x000000372e2c72a4 */ /* 0x000fe4000f8e023f */
[----:B------:R-:W-:Y:S02]  /*1560*/  @UP1 UIMAD UR15, UR25, UR23, URZ ;  /* 0x00000017190f12a4 */ /* 0x000fe4000f8e023f */
[----:B------:R-:W-:Y:S02]  /*1570*/  USHF.R.S32.HI UR46, URZ, 0x1f, UR44 ;  /* 0x0000001f3f2e7899 */ /* 0x000fe4000801142c */
[----:B------:R-:W-:Y:S02]  /*1580*/  USEL UR47, UR32, URZ, UP4 ;  /* 0x0000003f202f7287 */ /* 0x000fe4000a000000 */
[----:B------:R-:W-:Y:S02]  /*1590*/  @UP1 UIADD3 UR42, UR9, UR15, URZ ;  /* 0x0000000f092a1290 */ /* 0x000fe4000fffe03f */
[----:B------:R-:W-:-:S02]  /*15a0*/  USEL UR48, UR48, URZ, UP4 ;  /* 0x0000003f30307287 */ /* 0x000fc4000a000000 */
[----:B------:R-:W-:Y:S01]  /*15b0*/  UIADD3 UR25, UR19, UR7, URZ ;  /* 0x0000000713197290 */ /* 0x000fe2000fffe03f */
[----:B------:R-:W-:Y:S01]  /*15c0*/  @UP1 UMOV UR37, UR8 ;  /* 0x0000000800251c82 */ /* 0x000fe20008000000 */
[----:B------:R-:W-:Y:S10]  /*15d0*/  @P1 BRA `(.L_x_828) ;  /* 0x0000000000381947 */ /* 0x000ff40003800000 */
[----:B------:R-:W-:Y:S01]  /*15e0*/  R2UR UR15, R240 ;  /* 0x00000000f00f72ca */ /* 0x000fe200000e0000 */
[----:B------:R-:W-:Y:S01]  /*15f0*/  ULDC.64 UR26, c[0x0][0x248] ;  /* 0x00009200001a7ab9 */ /* 0x000fe20000000a00 */
[----:B------:R-:W-:-:S11]  /*1600*/  ULDC.64 UR16, c[0x0][0x230] ;  /* 0x00008c0000107ab9 */ /* 0x000fd60000000a00 */
[----:B------:R-:W-:Y:S02]  /*1610*/  USHF.R.S32.HI UR7, URZ, 0x1f, UR15 ;  /* 0x0000001f3f077899 */ /* 0x000fe4000801140f */
[----:B------:R-:W-:Y:S02]  /*1620*/  UIMAD.WIDE.U32 UR8, UR15, UR26, URZ ;  /* 0x0000001a0f0872a5 */ /* 0x000fe4000f8e003f */
[----:B------:R-:W-:-:S04]  /*1630*/  UIMAD UR7, UR7, UR26, URZ ;  /* 0x0000001a070772a4 */ /* 0x000fc8000f8e023f */
[----:B------:R-:W-:Y:S01]  /*1640*/  UIMAD UR7, UR15, UR27, UR7 ;  /* 0x0000001b0f0772a4 */ /* 0x000fe2000f8e0207 */
[----:B------:R-:W1:Y:S03]  /*1650*/  S2UR UR15, SR_CTAID.Y ;  /* 0x00000000000f79c3 */ /* 0x000e660000002600 */
[----:B------:R-:W-:-:S04]  /*1660*/  UIADD3 UR9, UR9, UR7, URZ ;  /* 0x0000000709097290 */ /* 0x000fc8000fffe03f */
[----:B-1----:R-:W-:Y:S02]  /*1670*/  UIMAD.WIDE.U32 UR8, UR15, UR16, UR8 ;  /* 0x000000100f0872a5 */ /* 0x002fe4000f8e0008 */
[----:B------:R-:W-:-:S04]  /*1680*/  UIMAD UR16, UR52, UR16, URZ ;  /* 0x00000010341072a4 */ /* 0x000fc8000f8e023f */
[----:B------:R-:W-:Y:S01]  /*1690*/  UIMAD UR17, UR15, UR17, UR16 ;  /* 0x000000110f1172a4 */ /* 0x000fe2000f8e0210 */
[----:B------:R-:W-:-:S03]  /*16a0*/  UMOV UR35, UR8 ;  /* 0x0000000800237c82 */ /* 0x000fc60008000000 */
[----:B------:R-:W-:-:S12]  /*16b0*/  UIADD3 UR36, UR9, UR17, URZ ;  /* 0x0000001109247290 */ /* 0x000fd8000fffe03f */
.L_x_828:
[----:B------:R-:W-:Y:S05]  /*16c0*/  @P1 BRA `(.L_x_829) ;  /* 0x0000000000381947 */ /* 0x000fea0003800000 */
        /* <DEDUP_REMOVED lines=14> */
.L_x_829:
[----:B------:R-:W-:Y:S01]  /*17b0*/  @UP2 UMOV UR7, UR40 ;  /* 0x0000002800072c82 */ /* 0x000fe20008000000 */
[----:B------:R-:W-:Y:S01]  /*17c0*/  @!UP2 UMOV UR7, UR38 ;  /* 0x000000260007ac82 */ /* 0x000fe20008000000 */
[----:B------:R-:W-:Y:S01]  /*17d0*/  SHF.R.S32.HI R14, RZ, 0x1f, R15 ;  /* 0x0000001fff0e7819 */ /* 0x000fe2000001140f */
[----:B------:R-:W-:Y:S06]  /*17e0*/  @!P0 BRA `(.L_x_830) ;  /* 0x0000000000248947 */ /* 0x000fec0003800000 */
[----:B------:R-:W1:Y:S01]  /*17f0*/  S2UR UR16, SR_CTAID.Y ;  /* 0x00000000001079c3 */ /* 0x000e620000002600 */
[----:B------:R-:W-:Y:S01]  /*1800*/  ULDC UR9, c[0x0][0x2c0] ;  /* 0x0000b00000097ab9 */ /* 0x000fe20000000800 */
[----:B------:R-:W-:Y:S02]  /*1810*/  ULDC UR8, c[0x0][0x2e4] ;  /* 0x0000b90000087ab9 */ /* 0x000fe40000000800 */
[----:B------:R-:W-:-:S04]  /*1820*/  ULEA UR8, UR9, UR8, 0x7 ;  /* 0x0000000809087291 */ /* 0x000fc8000f8e383f */
[----:B------:R-:W2:Y:S01]  /*1830*/  S2UR UR15, SR_CTAID.Z ;  /* 0x00000000000f79c3 */ /* 0x000ea20000002700 */
[----:B-1----:R-:W-:-:S04]  /*1840*/  @!UP2 UIMAD UR5, UR16, UR53, URZ ;  /* 0x000000351005a2a4 */ /* 0x002fc8000f8e023f */
[----:B------:R-:W-:-:S04]  /*1850*/  ULEA UR5, UR16, UR5, 0x7 ;  /* 0x0000000510057291 */ /* 0x000fc8000f8e383f */
[----:B--2---:R-:W-:Y:S01]  /*1860*/  UIMAD UR5, UR8, UR15, UR5 ;  /* 0x0000000f080572a4 */ /* 0x004fe2000f8e0205 */
[----:B------:R-:W-:Y:S11]  /*1870*/  BRA `(.L_x_831) ;  /* 0x0000000000107947 */ /* 0x000ff60003800000 */
.L_x_830:
[----:B------:R-:W-:Y:S08]  /*1880*/  S2UR UR8, SR_CTAID.Z ;  /* 0x00000000000879c3 */ /* 0x000ff00000002700 */
[----:B------:R-:W1:Y:S02]  /*1890*/  S2UR UR5, SR_CTAID.Y ;  /* 0x00000000000579c3 */ /* 0x000e640000002600 */
[----:B-1----:R-:W-:-:S04]  /*18a0*/  UIMAD UR5, UR5, UR54, UR8 ;  /* 0x00000036050572a4 */ /* 0x002fc8000f8e0208 */
[----:B------:R-:W-:-:S12]  /*18b0*/  UIMAD UR5, UR5, UR53, URZ ;  /* 0x00000035050572a4 */ /* 0x000fd8000f8e023f */
.L_x_831:
[----:B------:R-:W1:Y:S01]  /*18c0*/  S2UR UR8, SR_CTAID.Z ;  /* 0x00000000000879c3 */ /* 0x000e620000002700 */
[----:B------:R-:W2:Y:S01]  /*18d0*/  S2R R10, SR_TID.X ;  /* 0x00000000000a7919 */ /* 0x000ea20000002100 */
[C---:B------:R-:W-:Y:S01]  /*18e0*/  IADD3 R4, P0, R218.reuse, UR7, RZ ;  /* 0x00000007da047c10 */ /* 0x040fe2000ff1e0ff */
[----:B------:R-:W-:Y:S01]  /*18f0*/  UIMAD UR7, UR55, UR54, URZ ;  /* 0x00000036370772a4 */ /* 0x000fe2000f8e023f */
[----:B------:R-:W-:Y:S01]  /*1900*/  SHF.R.S32.HI R219, RZ, 0x1f, R218 ;  /* 0x0000001fffdb7819 */ /* 0x000fe200000114da */
[----:B------:R-:W-:Y:S01]  /*1910*/  UIADD3 UR32, UR12, UR5, URZ ;  /* 0x000000050c207290 */ /* 0x000fe2000fffe03f */
[----:B------:R-:W-:Y:S01]  /*1920*/  BSSY B1, `(.L_x_827) ;  /* 0x000070e000017945 */ /* 0x000fe20003800000 */
[----:B------:R-:W-:Y:S01]  /*1930*/  UIADD3 UR21, UR30, UR13, URZ ;  /* 0x0000000d1e157290 */ /* 0x000fe2000fffe03f */
[----:B------:R-:W3:Y:S01]  /*1940*/  S2UR UR41, SR_CTAID.Z ;  /* 0x00000000002979c3 */ /* 0x000ee20000002700 */
[----:B------:R-:W-:Y:S01]  /*1950*/  ULDC UR40, c[0x0][0x398] ;  /* 0x0000e60000287ab9 */ /* 0x000fe20000000800 */
[----:B------:R-:W-:Y:S01]  /*1960*/  IADD3.X R5, R219, UR45, RZ, P0, !PT ;  /* 0x0000002ddb057c10 */ /* 0x000fe200087fe4ff */
[----:B------:R-:W-:Y:S01]  /*1970*/  UIADD3 UR39, UR12, UR24, URZ ;  /* 0x000000180c277290 */ /* 0x000fe2000fffe03f */
[----:B------:R-:W-:Y:S01]  /*1980*/  VIADD R232, R218, 0x40 ;  /* 0x00000040dae87836 */ /* 0x000fe20000000000 */
[----:B------:R-:W-:Y:S01]  /*1990*/  ULDC.64 UR56, c[0x0][0x478] ;  /* 0x00011e0000387ab9 */ /* 0x000fe20000000a00 */
[----:B------:R-:W-:Y:S01]  /*19a0*/  ULDC.64 UR16, c[0x0][0x210] ;  /* 0x0000840000107ab9 */ /* 0x000fe20000000a00 */
[----:B------:R-:W-:Y:S01]  /*19b0*/  ULDC.64 UR58, c[0x0][0x2b0] ;  /* 0x0000ac00003a7ab9 */ /* 0x000fe20000000a00 */
[----:B------:R-:W4:Y:S01]  /*19c0*/  LDC.64 R6, c[0x0][0x420] ;  /* 0x00010800ff067b82 */ /* 0x000f220000000a00 */
[----:B-1----:R-:W-:-:S03]  /*19d0*/  USHF.R.S32.HI UR53, URZ, 0x1f, UR8 ;  /* 0x0000001f3f357899 */ /* 0x002fc60008011408 */
[----:B------:R-:W-:Y:S02]  /*19e0*/  ULDC.64 UR8, c[0x0][0x428] ;  /* 0x00010a0000087ab9 */ /* 0x000fe40000000a00 */
[----:B------:R-:W-:Y:S01]  /*19f0*/  UIMAD UR5, UR53, UR8, URZ ;  /* 0x00000008350572a4 */ /* 0x000fe2000f8e023f */
[----:B------:R-:W-:Y:S01]  /*1a00*/  IMAD.U32 R24, RZ, RZ, UR8 ;  /* 0x00000008ff187e24 */ /* 0x000fe2000f8e00ff */
[----:B------:R-:W-:Y:S01]  /*1a10*/  USHF.L.U32 UR8, UR7, 0x6, URZ ;  /* 0x0000000607087899 */ /* 0x000fe2000800063f */
[----:B--2---:R-:W-:Y:S01]  /*1a20*/  SHF.R.S32.HI R9, RZ, 0x1f, R10 ;  /* 0x0000001fff097819 */ /* 0x004fe2000001140a */
[----:B---3--:R-:W-:Y:S02]  /*1a30*/  UIMAD UR31, UR41, UR9, UR5 ;  /* 0x00000009291f72a4 */ /* 0x008fe4000f8e0205 */
[----:B------:R-:W-:Y:S01]  /*1a40*/  UIADD3 UR15, UP2, UP0, UR18, UR8, UR44 ;  /* 0x00000008120f7290 */ /* 0x000fe2000f85e02c */
[CC--:B------:R-:W-:Y:S01]  /*1a50*/  LEA.HI R8, R9.reuse, R10.reuse, RZ, 0x3 ;  /* 0x0000000a09087211 */ /* 0x0c0fe200078f18ff */
[----:B------:R-:W-:Y:S01]  /*1a60*/  USHF.R.S32.HI UR8, URZ, 0x1f, UR8 ;  /* 0x0000001f3f087899 */ /* 0x000fe20008011408 */
[----:B------:R-:W-:Y:S01]  /*1a70*/  LEA.HI R16, R9, R10, RZ, 0x5 ;  /* 0x0000000a09107211 */ /* 0x000fe200078f28ff */
[C---:B----4-:R-:W-:Y:S01]  /*1a80*/  IMAD R18, R6.reuse, UR20, RZ ;  /* 0x0000001406127c24 */ /* 0x050fe2000f8e02ff */
[----:B------:R-:W-:Y:S01]  /*1a90*/  SHF.R.S32.HI R12, RZ, 0x3, R8 ;  /* 0x00000003ff0c7819 */ /* 0x000fe20000011408 */
[----:B------:R-:W-:Y:S01]  /*1aa0*/  UIADD3.X UR9, UR25, UR8, UR46, UP2, UP0 ;  /* 0x0000000819097290 */ /* 0x000fe200097e042e */
[----:B------:R-:W-:Y:S01]  /*1ab0*/  IMAD.WIDE.U32 R4, R6, UR12, R4 ;  /* 0x0000000c06047c25 */ /* 0x000fe2000f8e0004 */
[----:B------:R-:W-:Y:S01]  /*1ac0*/  UIADD3 UR8, UR21, -UR40, -UR6 ;  /* 0x8000002815087290 */ /* 0x000fe2000fffe806 */
[----:B------:R-:W-:Y:S01]  /*1ad0*/  LOP3.LUT R235, R16, 0xffffffe0, RZ, 0xc0, !PT ;  /* 0xffffffe010eb7812 */ /* 0x000fe200078ec0ff */
[----:B------:R-:W-:Y:S01]  /*1ae0*/  ULDC.64 UR18, c[0x0][0x258] ;  /* 0x0000960000127ab9 */ /* 0x000fe20000000a00 */
[----:B------:R-:W-:Y:S01]  /*1af0*/  IMAD R18, R7, UR12, R18 ;  /* 0x0000000c07127c24 */ /* 0x000fe2000f8e0212 */
[----:B------:R-:W-:Y:S01]  /*1b00*/  USHF.R.S32.HI UR38, URZ, 0x1f, UR8 ;  /* 0x0000001f3f267899 */ /* 0x000fe20008011408 */
[----:B------:R-:W-:Y:S01]  /*1b10*/  SHF.R.S32.HI R11, RZ, 0x1f, R12 ;  /* 0x0000001fff0b7819 */ /* 0x000fe2000001140c */
[----:B------:R-:W-:Y:S01]  /*1b20*/  IMAD.IADD R235, R10, 0x1, -R235 ;  /* 0x000000010aeb7824 */ /* 0x000fe200078e0aeb */
[----:B------:R-:W-:Y:S01]  /*1b30*/  IADD3 R17, P0, R12, UR12, RZ ;  /* 0x0000000c0c117c10 */ /* 0x000fe2000ff1e0ff */
[----:B------:R-:W-:Y:S01]  /*1b40*/  ULEA.HI UR38, UR38, UR8, URZ, 0x6 ;  /* 0x0000000826267291 */ /* 0x000fe2000f8f303f */
[----:B------:R-:W-:Y:S01]  /*1b50*/  IMAD.IADD R19, R5, 0x1, R18 ;  /* 0x0000000105137824 */ /* 0x000fe200078e0212 */
[----:B------:R-:W-:Y:S01]  /*1b60*/  SHF.R.S32.HI R16, RZ, 0x5, R16 ;  /* 0x00000005ff107819 */ /* 0x000fe20000011410 */
[----:B------:R-:W-:Y:S01]  /*1b70*/  IMAD.MOV.U32 R18, RZ, RZ, R4 ;  /* 0x000000ffff127224 */ /* 0x000fe200078e0004 */
[----:B------:R-:W-:Y:S01]  /*1b80*/  UIADD3 UR12, UP2, UP0, UR47, UR15, UR50 ;  /* 0x0000000f2f0c7290 */ /* 0x000fe2000f85e032 */
[----:B------:R-:W-:Y:S01]  /*1b90*/  IADD3.X R4, R11, UR20, RZ, P0, !PT ;  /* 0x000000140b047c10 */ /* 0x000fe200087fe4ff */
[----:B------:R-:W-:Y:S01]  /*1ba0*/  USHF.R.S32.HI UR38, URZ, 0x6, UR38 ;  /* 0x000000063f267899 */ /* 0x000fe20008011426 */
[----:B------:R-:W-:Y:S01]  /*1bb0*/  IMAD R5, R16, UR7, R235 ;  /* 0x0000000710057c24 */ /* 0x000fe2000f8e02eb */
[----:B------:R-:W-:Y:S01]  /*1bc0*/  UIADD3.X UR15, UR48, UR9, UR43, UP2, UP0 ;  /* 0x00000009300f7290 */ /* 0x000fe200097e042b */
[----:B------:R-:W-:Y:S01]  /*1bd0*/  IMAD.WIDE.U32 R24, R24, UR41, R18 ;  /* 0x0000002918187c25 */ /* 0x000fe2000f8e0012 */
[----:B------:R-:W-:-:S02]  /*1be0*/  UISETP.LT.AND UP0, UPT, URZ, UR38, UPT ;  /* 0x000000263f00728c */ /* 0x000fc4000bf01270 */
[----:B------:R-:W-:Y:S01]  /*1bf0*/  IADD3 R18, P0, R5, UR12, RZ ;  /* 0x0000000c05127c10 */ /* 0x000fe2000ff1e0ff */
[----:B------:R-:W-:Y:S01]  /*1c00*/  IMAD R4, R4, UR28, RZ ;  /* 0x0000001c04047c24 */ /* 0x000fe2000f8e02ff */
[----:B------:R-:W-:Y:S01]  /*1c10*/  USEL UR38, URZ, UR38, !UP0 ;  /* 0x000000263f267287 */ /* 0x000fe2000c000000 */
[----:B------:R-:W-:Y:S01]  /*1c20*/  VIADD R25, R25, UR31 ;  /* 0x0000001f19197c36 */ /* 0x000fe20008000000 */
[----:B------:R-:W-:Y:S01]  /*1c30*/  ULDC.64 UR8, c[0x0][0x400] ;  /* 0x0001000000087ab9 */ /* 0x000fe20000000a00 */
[----:B------:R-:W-:Y:S01]  /*1c40*/  IMAD R4, R17, UR29, R4 ;  /* 0x0000001d11047c24 */ /* 0x000fe2000f8e0204 */
[----:B------:R-:W-:Y:S01]  /*1c50*/  LEA.HI.X.SX32 R5, R5, UR15, 0x1, P0 ;  /* 0x0000000f05057c11 */ /* 0x000fe200080f0eff */
[----:B------:R-:W-:Y:S01]  /*1c60*/  IMAD.WIDE.U32 R16, R17, UR28, R218 ;  /* 0x0000001c11107c25 */ /* 0x000fe2000f8e00da */
[----:B------:R-:W-:Y:S01]  /*1c70*/  UISETP.GT.AND UP0, UPT, UR33, UR38, UPT ;  /* 0x000000262100728c */ /* 0x000fe2000bf04270 */
[----:B------:R-:W-:Y:S01]  /*1c80*/  LEA R242, P0, R18, UR8, 0x2 ;  /* 0x0000000812f27c11 */ /* 0x000fe2000f8010ff */
[----:B------:R-:W-:Y:S01]  /*1c90*/  UIMAD UR8, UR53, UR18, URZ ;  /* 0x00000012350872a4 */ /* 0x000fe2000f8e023f */
[----:B------:R-:W-:Y:S01]  /*1ca0*/  IMAD.U32 R20, RZ, RZ, UR18 ;  /* 0x00000012ff147e24 */ /* 0x000fe2000f8e00ff */
[----:B------:R-:W-:Y:S01]  /*1cb0*/  IADD3 R16, P2, R16, UR51, RZ ;  /* 0x0000003310107c10 */ /* 0x000fe2000ff5e0ff */
[-C--:B------:R-:W-:Y:S01]  /*1cc0*/  IMAD.WIDE.U32 R24, R12, R6.reuse, R24 ;  /* 0x000000060c187225 */ /* 0x080fe200078e0018 */
[----:B------:R-:W-:Y:S01]  /*1cd0*/  LEA.HI.X R243, R18, UR9, R5, 0x2, P0 ;  /* 0x0000000912f37c11 */ /* 0x000fe200080f1405 */
[----:B------:R-:W-:Y:S01]  /*1ce0*/  UIMAD UR8, UR41, UR19, UR8 ;  /* 0x00000013290872a4 */ /* 0x000fe2000f8e0208 */
[----:B------:R-:W-:Y:S01]  /*1cf0*/  PLOP3.LUT P0, PT, PT, PT, UP0, 0x80, 0x0 ;  /* 0x000000000000781c */ /* 0x000fe20003f0f008 */
[----:B------:R-:W-:Y:S01]  /*1d00*/  IMAD R5, R11, R6, RZ ;  /* 0x000000060b057224 */ /* 0x000fe200078e02ff */
[----:B------:R-:W-:Y:S01]  /*1d10*/  IADD3.X R17, R17, UR49, R4, P2, !PT ;  /* 0x0000003111117c10 */ /* 0x000fe200097fe404 */
[----:B------:R-:W-:-:S02]  /*1d20*/  UIMAD.WIDE UR18, UR32, 0x4, UR56 ;  /* 0x00000004201278a5 */ /* 0x000fc4000f8e0238 */
[----:B------:R-:W-:Y:S01]  /*1d30*/  IMAD R5, R12, R7, R5 ;  /* 0x000000070c057224 */ /* 0x000fe200078e0205 */
[----:B------:R-:W-:Y:S01]  /*1d40*/  ULDC.64 UR24, c[0x0][0x3e0] ;  /* 0x0000f80000187ab9 */ /* 0x000fe20000000a00 */
[----:B------:R-:W-:Y:S01]  /*1d50*/  IMAD.WIDE.U32 R20, R20, UR41, R16 ;  /* 0x0000002914147c25 */ /* 0x000fe2000f8e0010 */
[----:B------:R-:W-:Y:S01]  /*1d60*/  LEA R244, P2, R24, UR24, 0x1 ;  /* 0x0000001818f47c11 */ /* 0x000fe2000f8408ff */
[----:B------:R-:W-:Y:S02]  /*1d70*/  UIADD3 UR5, UR33, -0x1, URZ ;  /* 0xffffffff21057890 */ /* 0x000fe4000fffe03f */
[----:B------:R-:W-:Y:S01]  /*1d80*/  IMAD.IADD R16, R25, 0x1, R5 ;  /* 0x0000000119107824 */ /* 0x000fe200078e0205 */
[----:B------:R-:W-:Y:S01]  /*1d90*/  LEA R246, P3, R20, UR16, 0x1 ;  /* 0x0000001014f67c11 */ /* 0x000fe2000f8608ff */
[----:B------:R-:W-:Y:S01]  /*1da0*/  VIADD R13, R21, UR8 ;  /* 0x00000008150d7c36 */ /* 0x000fe20008000000 */
[----:B------:R-:W-:Y:S01]  /*1db0*/  UIMAD.WIDE UR8, UR39, 0x4, UR58 ;  /* 0x00000004270878a5 */ /* 0x000fe2000f8e023a */
[----:B------:R-:W-:Y:S01]  /*1dc0*/  UMOV UR20, UR18 ;  /* 0x0000001200147c82 */ /* 0x000fe20008000000 */
[----:B------:R-:W-:-:S02]  /*1dd0*/  LEA.HI.X R245, R24, UR25, R16, 0x1, P2 ;  /* 0x0000001918f57c11 */ /* 0x000fc400090f0c10 */
[----:B------:R-:W-:Y:S01]  /*1de0*/  LEA.HI.X R247, R20, UR17, R13, 0x1, P3 ;  /* 0x0000001114f77c11 */ /* 0x000fe200098f0c0d */
[----:B------:R-:W-:Y:S07]  /*1df0*/  @P0 BRA `(.L_x_832) ;  /* 0x0000000800580947 */ /* 0x000fee0003800000 */
[----:B------:R-:W-:Y:S01]  /*1e00*/  R2UR UR7, R241 ;  /* 0x00000000f10772ca */ /* 0x000fe200000e0000 */
[----:B------:R-:W-:Y:S01]  /*1e10*/  @UP1 ULDC.64 UR12, c[0x0][0x450] ;  /* 0x00011400000c1ab9 */ /* 0x000fe20000000a00 */
[----:B------:R-:W-:-:S13]  /*1e20*/  R2UR UR5, R240 ;  /* 0x00000000f00572ca */ /* 0x000fda00000e0000 */
[----:B------:R-:W-:-:S04]  /*1e30*/  @UP1 UIADD3 UR5, UR5, UR7, URZ ;  /* 0x0000000705051290 */ /* 0x000fc8000fffe03f */
[----:B------:R-:W-:Y:S02]  /*1e40*/  @UP1 UIMAD.WIDE.U32 UR8, UR5, UR12, URZ ;  /* 0x0000000c050812a5 */ /* 0x000fe4000f8e003f */
[----:B------:R-:W-:-:S04]  /*1e50*/  @UP1 UIMAD UR5, UR5, UR13, URZ ;  /* 0x0000000d050512a4 */ /* 0x000fc8000f8e023f */
[----:B------:R-:W-:Y:S01]  /*1e60*/  @UP1 UIADD3 UR20, UR9, UR5, URZ ;  /* 0x0000000509141290 */ /* 0x000fe2000fffe03f */
        /* <DEDUP_REMOVED lines=10> */
[----:B------:R-:W-:Y:S02]  /*1f10*/  UIADD3 UR9, UR9, UR5, URZ ;  /* 0x0000000509097290 */ /* 0x000fe4000fffe03f */
[----:B------:R-:W-:Y:S02]  /*1f20*/  UIMAD UR5, UR52, UR16, URZ ;  /* 0x00000010340572a4 */ /* 0x000fe4000f8e023f */
[----:B-1----:R-:W-:Y:S02]  /*1f30*/  UIMAD.WIDE.U32 UR8, UR7, UR16, UR8 ;  /* 0x00000010070872a5 */ /* 0x002fe4000f8e0008 */
[----:B------:R-:W-:-:S04]  /*1f40*/  UIMAD UR5, UR7, UR17, UR5 ;  /* 0x00000011070572a4 */ /* 0x000fc8000f8e0205 */
[----:B------:R-:W-:Y:S01]  /*1f50*/  UIADD3 UR20, UR9, UR5, URZ ;  /* 0x0000000509147290 */ /* 0x000fe2000fffe03f */
[----:B------:R-:W-:-:S11]  /*1f60*/  UMOV UR7, UR8 ;  /* 0x0000000800077c82 */ /* 0x000fd60008000000 */
.L_x_833:
[----:B------:R-:W-:Y:S02]  /*1f70*/  R2UR UR8, R241 ;  /* 0x00000000f10872ca */ /* 0x000fe400000e0000 */
[----:B------:R-:W-:-:S13]  /*1f80*/  R2UR UR5, R240 ;  /* 0x00000000f00572ca */ /* 0x000fda00000e0000 */
[----:B------:R-:W-:-:S03]  /*1f90*/  @UP1 UIADD3 UR5, UR5, UR8, URZ ;  /* 0x0000000805051290 */ /* 0x000fc6000fffe03f */
[----:B------:R-:W-:Y:S02]  /*1fa0*/  @UP1 ULDC.64 UR8, c[0x0][0x458] ;  /* 0x0001160000081ab9 */ /* 0x000fe40000000a00 */
        /* <DEDUP_REMOVED lines=19> */
.L_x_834:
[----:B------:R-:W1:Y:S01]  /*20e0*/  S2UR UR16, SR_CTAID.Z ;  /* 0x00000000001079c3 */ /* 0x000e620000002700 */
[----:B------:R-:W-:Y:S01]  /*20f0*/  UIMAD UR5, UR34, UR12, URZ ;  /* 0x0000000c220572a4 */ /* 0x000fe2000f8e023f */
[----:B------:R-:W-:Y:S01]  /*2100*/  IMAD.U32 R7, RZ, RZ, UR12 ;  /* 0x0000000cff077e24 */ /* 0x000fe2000f8e00ff */
[----:B------:R-:W-:Y:S01]  /*2110*/  UIMAD UR6, UR14, -0x40, UR6 ;  /* 0xffffffc00e0678a4 */ /* 0x000fe2000f8e0206 */
[C---:B------:R-:W-:Y:S01]  /*2120*/  VIADD R4, R12.reuse, 0x20 ;  /* 0x000000200c047836 */ /* 0x040fe20000000000 */
[----:B------:R-:W-:Y:S01]  /*2130*/  UIMAD UR5, UR30, UR13, UR5 ;  /* 0x0000000d1e0572a4 */ /* 0x000fe2000f8e0205 */
[----:B------:R-:W-:Y:S01]  /*2140*/  IMAD.WIDE.U32 R6, R7, UR30, R218 ;  /* 0x0000001e07067c25 */ /* 0x000fe2000f8e00da */
[----:B------:R-:W-:Y:S02]  /*2150*/  BSSY B0, `(.L_x_835) ;  /* 0x000001c000007945 */ /* 0x000fe40003800000 */
[----:B------:R-:W-:Y:S02]  /*2160*/  ISETP.GE.AND P3, PT, R12, UR6, PT ;  /* 0x000000060c007c0c */ /* 0x000fe4000bf66270 */
[----:B------:R-:W-:-:S02]  /*2170*/  MOV R5, UR5 ;  /* 0x0000000500057c02 */ /* 0x000fc40008000f00 */
[----:B------:R-:W-:Y:S02]  /*2180*/  IADD3 R6, P0, R6, UR7, RZ ;  /* 0x0000000706067c10 */ /* 0x000fe4000ff1e0ff */
[----:B------:R-:W-:Y:S02]  /*2190*/  ISETP.GE.AND P2, PT, R4, UR6, PT ;  /* 0x0000000604007c0c */ /* 0x000fe4000bf46270 */
[----:B------:R-:W-:Y:S01]  /*21a0*/  IADD3.X R7, R7, UR20, R5, P0, !PT ;  /* 0x0000001407077c10 */ /* 0x000fe200087fe405 */
[----:B-1----:R-:W-:-:S03]  /*21b0*/  USHF.R.S32.HI UR19, URZ, 0x1f, UR16 ;  /* 0x0000001f3f137899 */ /* 0x002fc60008011410 */
[----:B------:R-:W-:Y:S02]  /*21c0*/  ULDC.64 UR16, c[0x0][0x468] ;  /* 0x00011a0000107ab9 */ /* 0x000fe40000000a00 */
[----:B------:R-:W-:Y:S01]  /*21d0*/  UIMAD UR5, UR19, UR16, URZ ;  /* 0x00000010130572a4 */ /* 0x000fe2000f8e023f */
[----:B------:R-:W-:-:S05]  /*21e0*/  MOV R8, UR16 ;  /* 0x0000001000087c02 */ /* 0x000fca0008000f00 */
[----:B------:R-:W1:Y:S02]  /*21f0*/  S2UR UR19, SR_CTAID.Z ;  /* 0x00000000001379c3 */ /* 0x000e640000002700 */
[----:B-1----:R-:W-:Y:S01]  /*2200*/  UIMAD UR17, UR19, UR17, UR5 ;  /* 0x00000011131172a4 */ /* 0x002fe2000f8e0205 */
[----:B------:R-:W-:-:S05]  /*2210*/  IMAD.WIDE.U32 R8, R8, UR19, R6 ;  /* 0x0000001308087c25 */ /* 0x000fca000f8e0006 */
[----:B------:R-:W-:Y:S01]  /*2220*/  VIADD R5, R9, UR17 ;  /* 0x0000001109057c36 */ /* 0x000fe20008000000 */
[----:B------:R-:W-:Y:S06]  /*2230*/  @P3 BRA `(.L_x_836) ;  /* 0x0000000000343947 */ /* 0x000fec0003800000 */
[----:B------:R-:W-:Y:S01]  /*2240*/  IMAD.MOV.U32 R4, RZ, RZ, R8 ;  /* 0x000000ffff047224 */ /* 0x000fe200078e0008 */
[----:B------:R-:W-:Y:S01]  /*2250*/  ULDC UR5, c[0x0][0x2d0] ;  /* 0x0000b40000057ab9 */ /* 0x000fe20000000800 */
[----:B------:R-:W-:Y:S01]  /*2260*/  IMAD R7, R11, UR12, RZ ;  /* 0x0000000c0b077c24 */ /* 0x000fe2000f8e02ff */
[----:B------:R-:W-:Y:S01]  /*2270*/  ISETP.GE.AND P4, PT, R218, UR5, PT ;  /* 0x00000005da007c0c */ /* 0x000fe2000bf86270 */
[----:B------:R-:W-:Y:S01]  /*2280*/  IMAD.WIDE.U32 R14, R12, UR12, R4 ;  /* 0x0000000c0c0e7c25 */ /* 0x000fe2000f8e0004 */
[----:B------:R-:W-:Y:S01]  /*2290*/  ISETP.GE.AND P1, PT, R232, UR5, PT ;  /* 0x00000005e8007c0c */ /* 0x000fe2000bf26270 */
[----:B------:R-:W-:Y:S02]  /*22a0*/  ULDC.64 UR16, c[0x0][0x3f0] ;  /* 0x0000fc0000107ab9 */ /* 0x000fe40000000a00 */
[----:B------:R-:W-:Y:S01]  /*22b0*/  IMAD R4, R12, UR13, R7 ;  /* 0x0000000d0c047c24 */ /* 0x000fe2000f8e0207 */
[----:B------:R-:W-:-:S04]  /*22c0*/  LEA R6, P0, R14, UR16, 0x1 ;  /* 0x000000100e067c11 */ /* 0x000fc8000f8008ff */
[----:B------:R-:W-:-:S04]  /*22d0*/  IADD3 R4, R15, R4, RZ ;  /* 0x000000040f047210 */ /* 0x000fc80007ffe0ff */
[----:B------:R-:W-:-:S05]  /*22e0*/  LEA.HI.X R7, R14, UR17, R4, 0x1, P0 ;  /* 0x000000110e077c11 */ /* 0x000fca00080f0c04 */
[----:B------:R1:W-:Y:S04]  /*22f0*/  @!P4 STG.E.128 desc[UR10][R6.64], RZ ;  /* 0x000000ff0600c986 */ /* 0x0003e8000c101d0a */
[----:B------:R1:W-:Y:S02]  /*2300*/  @!P1 STG.E.128 desc[UR10][R6.64+0x80], RZ ;  /* 0x000080ff06009986 */ /* 0x0003e4000c101d0a */
.L_x_836:
[----:B------:R-:W-:Y:S05]  /*2310*/  BSYNC B0 ;  /* 0x0000000000007941 */ /* 0x000fea0003800000 */
.L_x_835:
[----:B------:R-:W-:Y:S04]  /*2320*/  BSSY B0, `(.L_x_837) ;  /* 0x0000011000007945 */ /* 0x000fe80003800000 */
[----:B------:R-:W-:Y:S05]  /*2330*/  @P2 BRA `(.L_x_838) ;  /* 0x00000000003c2947 */ /* 0x000fea0003800000 */
[----:B-1----:R-:W-:Y:S01]  /*2340*/  IADD3 R7, P0, R12, 0x20, RZ ;  /* 0x000000200c077810 */ /* 0x002fe20007f1e0ff */
[----:B------:R-:W-:Y:S01]  /*2350*/  ULDC UR5, c[0x0][0x2d0] ;  /* 0x0000b40000057ab9 */ /* 0x000fe20000000800 */
[----:B------:R-:W-:Y:S01]  /*2360*/  MOV R9, R5 ;  /* 0x0000000500097202 */ /* 0x000fe20000000f00 */
[----:B------:R-:W-:Y:S01]  /*2370*/  ULDC.64 UR6, c[0x0][0x3f0] ;  /* 0x0000fc0000067ab9 */ /* 0x000fe20000000a00 */
[----:B------:R-:W-:Y:S01]  /*2380*/  ISETP.GE.AND P1, PT, R218, UR5, PT ;  /* 0x00000005da007c0c */ /* 0x000fe2000bf26270 */
[----:B------:R-:W-:Y:S01]  /*2390*/  IMAD.X R4, RZ, RZ, R11, P0 ;  /* 0x000000ffff047224 */ /* 0x000fe200000e060b */
[----:B------:R-:W-:Y:S01]  /*23a0*/  ISETP.GE.AND P0, PT, R232, UR5, PT ;  /* 0x00000005e8007c0c */ /* 0x000fe2000bf06270 */
[----:B------:R-:W-:-:S04]  /*23b0*/  IMAD.WIDE.U32 R8, R7, UR12, R8 ;  /* 0x0000000c07087c25 */ /* 0x000fc8000f8e0008 */
[----:B------:R-:W-:Y:S01]  /*23c0*/  IMAD R4, R4, UR12, RZ ;  /* 0x0000000c04047c24 */ /* 0x000fe2000f8e02ff */
[----:B------:R-:W-:-:S03]  /*23d0*/  LEA R6, P4, R8, UR6, 0x1 ;  /* 0x0000000608067c11 */ /* 0x000fc6000f8808ff */
[----:B------:R-:W-:-:S04]  /*23e0*/  IMAD R4, R7, UR13, R4 ;  /* 0x0000000d07047c24 */ /* 0x000fc8000f8e0204 */
[----:B------:R-:W-:-:S05]  /*23f0*/  IMAD.IADD R5, R9, 0x1, R4 ;  /* 0x0000000109057824 */ /* 0x000fca00078e0204 */
[----:B------:R-:W-:-:S05]  /*2400*/  LEA.HI.X R7, R8, UR7, R5, 0x1, P4 ;  /* 0x0000000708077c11 */ /* 0x000fca000a0f0c05 */
[----:B------:R2:W-:Y:S04]  /*2410*/  @!P1 STG.E.128 desc[UR10][R6.64], RZ ;  /* 0x000000ff06009986 */ /* 0x0005e8000c101d0a */
[----:B------:R2:W-:Y:S02]  /*2420*/  @!P0 STG.E.128 desc[UR10][R6.64+0x80], RZ ;  /* 0x000080ff06008986 */ /* 0x0005e4000c101d0a */
.L_x_838:
[----:B------:R-:W-:Y:S05]  /*2430*/  BSYNC B0 ;  /* 0x0000000000007941 */ /* 0x000fea0003800000 */
.L_x_837:
[----:B------:R-:W3:Y:S01]  /*2440*/  S2UR UR6, SR_CTAID.Z ;  /* 0x00000000000679c3 */ /* 0x000ee20000002700 */
[----:B------:R-:W-:Y:S01]  /*2450*/  IMAD.U32 R5, RZ, RZ, UR8 ;  /* 0x00000008ff057e24 */ /* 0x000fe2000f8e00ff */
[----:B------:R-:W-:Y:S01]  /*2460*/  UIMAD UR5, UR34, UR8, URZ ;  /* 0x00000008220572a4 */ /* 0x000fe2000f8e023f */
[----:B------:R-:W-:Y:S02]  /*2470*/  BSSY B0, `(.L_x_839) ;  /* 0x000001c000007945 */ /* 0x000fe40003800000 */
[----:B------:R-:W-:Y:S01]  /*2480*/  IMAD.WIDE.U32 R4, R5, UR30, R218 ;  /* 0x0000001e05047c25 */ /* 0x000fe2000f8e00da */
[----:B------:R-:W-:Y:S02]  /*2490*/  UIMAD UR5, UR30, UR9, UR5 ;  /* 0x000000091e0572a4 */ /* 0x000fe4000f8e0205 */
[----:B------:R-:W4:Y:S01]  /*24a0*/  S2UR UR12, SR_CTAID.Z ;  /* 0x00000000000c79c3 */ /* 0x000f220000002700 */
[----:B-12---:R-:W-:-:S03]  /*24b0*/  IADD3 R6, P0, R4, UR15, RZ ;  /* 0x0000000f04067c10 */ /* 0x006fc6000ff1e0ff */
[----:B------:R-:W-:-:S05]  /*24c0*/  IMAD.U32 R4, RZ, RZ, UR5 ;  /* 0x00000005ff047e24 */ /* 0x000fca000f8e00ff */
[----:B------:R-:W-:Y:S01]  /*24d0*/  IADD3.X R7, R5, UR18, R4, P0, !PT ;  /* 0x0000001205077c10 */ /* 0x000fe200087fe404 */
[----:B---3--:R-:W-:-:S03]  /*24e0*/  USHF.R.S32.HI UR13, URZ, 0x1f, UR6 ;  /* 0x0000001f3f0d7899 */ /* 0x008fc60008011406 */
[----:B------:R-:W-:Y:S02]  /*24f0*/  ULDC.64 UR6, c[0x0][0x470] ;  /* 0x00011c0000067ab9 */ /* 0x000fe40000000a00 */
[----:B------:R-:W-:Y:S01]  /*2500*/  UIMAD UR5, UR13, UR6, URZ ;  /* 0x000000060d0572a4 */ /* 0x000fe2000f8e023f */
[----:B------:R-:W-:-:S03]  /*2510*/  MOV R8, UR6 ;  /* 0x0000000600087c02 */ /* 0x000fc60008000f00 */
[----:B----4-:R-:W-:Y:S02]  /*2520*/  UIMAD UR7, UR12, UR7, UR5 ;  /* 0x000000070c0772a4 */ /* 0x010fe4000f8e0205 */
[----:B------:R-:W-:-:S05]  /*2530*/  IMAD.WIDE.U32 R8, R8, UR12, R6 ;  /* 0x0000000c08087c25 */ /* 0x000fca000f8e0006 */
[----:B------:R-:W-:Y:S01]  /*2540*/  IADD3 R5, R9, UR7, RZ ;  /* 0x0000000709057c10 */ /* 0x000fe2000fffe0ff */
        /* <DEDUP_REMOVED lines=14> */
.L_x_840:
[----:B------:R-:W-:Y:S05]  /*2630*/  BSYNC B0 ;  /* 0x0000000000007941 */ /* 0x000fea0003800000 */
.L_x_839:
        /* <DEDUP_REMOVED lines=8> */
[----:B------:R-:W-:Y:S01]  /*26c0*/  IMAD R11, R11, UR8, RZ ;  /* 0x000000080b0b7c24 */ /* 0x000fe2000f8e02ff */
[----:B-1----:R-:W-:-:S03]  /*26d0*/  LEA R6, P1, R4, UR6, 0x1 ;  /* 0x0000000604067c11 */ /* 0x002fc6000f8208ff */
[----:B------:R-:W-:-:S04]  /*26e0*/  IMAD R11, R12, UR9, R11 ;  /* 0x000000090c0b7c24 */ /* 0x000fc8000f8e020b */
[----:B------:R-:W-:-:S05]  /*26f0*/  IMAD.IADD R11, R5, 0x1, R11 ;  /* 0x00000001050b7824 */ /* 0x000fca00078e020b */
[----:B------:R-:W-:-:S05]  /*2700*/  LEA.HI.X R7, R4, UR7, R11, 0x1, P1 ;  /* 0x0000000704077c11 */ /* 0x000fca00088f0c0b */
[----:B------:R4:W-:Y:S01]  /*2710*/  @!P0 STG.E.128 desc[UR10][R6.64], RZ ;  /* 0x000000ff06008986 */ /* 0x0009e2000c101d0a */
[----:B------:R-:W-:-:S13]  /*2720*/  ISETP.GE.AND P0, PT, R232, UR5, PT ;  /* 0x00000005e8007c0c */ /* 0x000fda000bf06270 */
[----:B------:R-:W-:Y:S05]  /*2730*/  @P0 BRA `(.L_x_841) ;  /* 0x0000006000b00947 */ /* 0x000fea0003800000 */
[----:B------:R1:W-:Y:S01]  /*2740*/  STG.E.128 desc[UR10][R6.64+0x80], RZ ;  /* 0x000080ff06007986 */ /* 0x0003e2000c101d0a */
[----:B------:R-:W-:Y:S05]  /*2750*/  BRA `(.L_x_841) ;  /* 0x0000006000a87947 */ /* 0x000fea0003800000 */
.L_x_832:
[----:B------:R-:W-:Y:S01]  /*2760*/  PLOP3.LUT P0, PT, PT, PT, UP4, 0x80, 0x0 ;  /* 0x000000000000781c */ /* 0x000fe20003f0f048 */
[----:B------:R-:W-:Y:S01]  /*2770*/  UIMAD UR15, UR14, -0x40, UR6 ;  /* 0xffffffc00e0f78a4 */ /* 0x000fe2000f8e0206 */
[----:B------:R-:W-:Y:S01]  /*2780*/  LEA R230, R216, UR4, 0x1 ;  /* 0x00000004d8e67c11 */ /* 0x000fe2000f8e08ff */
[----:B------:R-:W-:Y:S01]  /*2790*/  UIMAD UR18, UR34, UR22, URZ ;  /* 0x00000016221272a4 */ /* 0x000fe2000f8e023f */
[----:B------:R-:W-:Y:S01]  /*27a0*/  IMAD.U32 R5, RZ, RZ, UR22 ;  /* 0x00000016ff057e24 */ /* 0x000fe2000f8e00ff */
[----:B------:R-:W-:Y:S01]  /*27b0*/  UIMAD UR12, UR5, -0x40, UR13 ;  /* 0xffffffc0050c78a4 */ /* 0x000fe2000f8e020d */
[----:B------:R-:W-:-:S07]  /*27c0*/  VIADD R4, R12, 0x20 ;  /* 0x000000200c047836 */ /* 0x000fce0000000000 */
[----:B------:R-:W-:Y:S01]  /*27d0*/  @P0 BAR.SYNC.DEFER_BLOCKING 0x0 ;  /* 0x0000000000000b1d */ /* 0x000fe20000010000 */
[----:B------:R-:W-:Y:S01]  /*27e0*/  ISETP.GE.AND P1, PT, R12, UR15, PT ;  /* 0x0000000f0c007c0c */ /* 0x000fe2000bf26270 */
[----:B------:R-:W-:Y:S01]  /*27f0*/  UIMAD UR18, UR30, UR23, UR18 ;  /* 0x000000171e1272a4 */ /* 0x000fe2000f8e0212 */
[----:B------:R-:W-:Y:S01]  /*2800*/  IMAD.WIDE.U32 R18, R5, UR30, R218 ;  /* 0x0000001e05127c25 */ /* 0x000fe2000f8e00da */
[C---:B------:R-:W-:Y:S02]  /*2810*/  ISETP.GE.AND P3, PT, R4.reuse, UR15, PT ;  /* 0x0000000f04007c0c */ /* 0x040fe4000bf66270 */
[----:B------:R-:W-:Y:S01]  /*2820*/  ISETP.GE.AND P2, PT, R4, UR12, PT ;  /* 0x0000000c04007c0c */ /* 0x000fe2000bf46270 */
[----:B------:R-:W-:Y:S01]  /*2830*/  ULDC.64 UR32, c[0x0][0x268] ;  /* 0x00009a0000207ab9 */ /* 0x000fe20000000a00 */
[----:B------:R-:W-:Y:S01]  /*2840*/  IMAD.U32 R4, RZ, RZ, UR18 ;  /* 0x00000012ff047e24 */ /* 0x000fe2000f8e00ff */
[----:B------:R-:W-:Y:S01]  /*2850*/  ULEA.HI UR18, UR5, UR5, URZ, 0x1 ;  /* 0x0000000505127291 */ /* 0x000fe2000f8f083f */
[----:B------:R-:W-:Y:S01]  /*2860*/  IADD3 R22, P4, R18, UR37, RZ ;  /* 0x0000002512167c10 */ /* 0x000fe2000ff9e0ff */
[----:B------:R-:W-:Y:S02]  /*2870*/  BSSY B0, `(.L_x_842) ;  /* 0x0000027000007945 */ /* 0x000fe40003800000 */
[----:B------:R-:W-:Y:S01]  /*2880*/  ULOP3.LUT UR18, UR18, 0xfffffffe, URZ, 0xc0, !UPT ;  /* 0xfffffffe12127892 */ /* 0x000fe2000f8ec03f */
[----:B------:R-:W-:Y:S01]  /*2890*/  IADD3.X R23, R19, UR42, R4, P4, !PT ;  /* 0x0000002a13177c10 */ /* 0x000fe2000a7fe404 */
[----:B------:R-:W-:Y:S01]  /*28a0*/  IMAD R4, R14, UR32, RZ ;  /* 0x000000200e047c24 */ /* 0x000fe2000f8e02ff */
[----:B------:R-:W-:Y:S01]  /*28b0*/  ISETP.GE.AND P4, PT, R12, UR12, PT ;  /* 0x0000000c0c007c0c */ /* 0x000fe2000bf86270 */
[----:B------:R-:W-:-:S02]  /*28c0*/  UIADD3 UR18, UR5, -UR18, URZ ;  /* 0x8000001205127290 */ /* 0x000fc4000fffe03f */
[C---:B------:R-:W-:Y:S02]  /*28d0*/  IMAD R17, R15.reuse, UR33, R4 ;  /* 0x000000210f117c24 */ /* 0x040fe4000f8e0204 */
[----:B------:R-:W-:Y:S01]  /*28e0*/  IMAD.WIDE.U32 R22, R15, UR32, R22 ;  /* 0x000000200f167c25 */ /* 0x000fe2000f8e0016 */
[----:B------:R-:W-:Y:S01]  /*28f0*/  UISETP.NE.AND UP0, UPT, UR18, 0x1, UPT ;  /* 0x000000011200788c */ /* 0x000fe2000bf05270 */
[----:B------:R1:W-:Y:S02]  /*2900*/  @P1 STS.128 [R230+0x10000], RZ ;  /* 0x010000ffe6001388 */ /* 0x0003e40000000c00 */
[----:B------:R-:W-:Y:S02]  /*2910*/  IMAD.IADD R17, R23, 0x1, R17 ;  /* 0x0000000117117824 */ /* 0x000fe400078e0211 */
[----:B------:R1:W-:Y:S01]  /*2920*/  @P1 STS.128 [R230+0x12000], RZ ;  /* 0x012000ffe6001388 */ /* 0x0003e20000000c00 */
[----:B------:R-:W-:Y:S05]  /*2930*/  @P1 BRA `(.L_x_843) ;  /* 0x0000000000681947 */ /* 0x000fea0003800000 */
[----:B------:R-:W-:Y:S01]  /*2940*/  ULDC UR18, c[0x0][0x2d0] ;  /* 0x0000b40000127ab9 */ /* 0x000fe20000000800 */
[----:B------:R-:W-:Y:S01]  /*2950*/  MOV R27, R17 ;  /* 0x00000011001b7202 */ /* 0x000fe20000000f00 */
[----:B------:R-:W-:Y:S01]  /*2960*/  IMAD R19, R11, UR22, RZ ;  /* 0x000000160b137c24 */ /* 0x000fe2000f8e02ff */
[----:B------:R-:W-:Y:S01]  /*2970*/  ISETP.GE.AND P6, PT, R218, UR18, PT ;  /* 0x00000012da007c0c */ /* 0x000fe2000bfc6270 */
[----:B------:R-:W-:Y:S01]  /*2980*/  IMAD.MOV.U32 R26, RZ, RZ, R22 ;  /* 0x000000ffff1a7224 */ /* 0x000fe200078e0016 */
[----:B------:R-:W-:Y:S01]  /*2990*/  ISETP.GE.AND P5, PT, R232, UR18, PT ;  /* 0x00000012e8007c0c */ /* 0x000fe2000bfa6270 */
[C---:B------:R-:W-:Y:S02]  /*29a0*/  IMAD R18, R12.reuse, UR23, R19 ;  /* 0x000000170c127c24 */ /* 0x040fe4000f8e0213 */
[----:B------:R-:W-:-:S04]  /*29b0*/  IMAD.WIDE.U32 R26, R12, UR22, R26 ;  /* 0x000000160c1a7c25 */ /* 0x000fc8000f8e001a */
        /* <DEDUP_REMOVED lines=18> */
.L_x_843:
[----:B------:R-:W-:Y:S05]  /*2ae0*/  BSYNC B0 ;  /* 0x0000000000007941 */ /* 0x000fea0003800000 */
.L_x_842:
        /* <DEDUP_REMOVED lines=10> */
[----:B------:R-:W-:Y:S02]  /*2b90*/  IMAD R18, R18, UR22, RZ ;  /* 0x0000001612127c24 */ /* 0x000fe4000f8e02ff */
[----:B------:R-:W-:-:S04]  /*2ba0*/  IMAD.WIDE.U32 R22, R19, UR22, R22 ;  /* 0x0000001613167c25 */ /* 0x000fc8000f8e0016 */
[----:B--23--:R-:W2:Y:S01]  /*2bb0*/  @!P5 LDC.64 R4, c[0x0][0x220] ;  /* 0x00008800ff04db82 */ /* 0x00cea20000000a00 */
[----:B------:R-:W-:Y:S01]  /*2bc0*/  IMAD R18, R19, UR23, R18 ;  /* 0x0000001713127c24 */ /* 0x000fe2000f8e0212 */
        /* <DEDUP_REMOVED lines=17> */
.L_x_845:
[----:B------:R-:W-:Y:S05]  /*2ce0*/  BSYNC B0 ;  /* 0x0000000000007941 */ /* 0x000fea0003800000 */
.L_x_844:
[----:B------:R-:W0:Y:S01]  /*2cf0*/  LDGDEPBAR ;  /* 0x00000000000079af */ /* 0x000e220000000000 */
[----:B------:R-:W-:Y:S03]  /*2d00*/  BSSY B0, `(.L_x_846) ;  /* 0x0000012000007945 */ /* 0x000fe60003800000 */
        /* <DEDUP_REMOVED lines=17> */
.L_x_847:
[----:B------:R-:W-:Y:S05]  /*2e20*/  BSYNC B0 ;  /* 0x0000000000007941 */ /* 0x000fea0003800000 */
.L_x_846:
[----:B------:R1:W-:Y:S01]  /*2e30*/  @P2 STS.128 [R230+0x9000], RZ ;  /* 0x009000ffe6002388 */ /* 0x0003e20000000c00 */
[----:B------:R-:W-:Y:S01]  /*2e40*/  BSSY B0, `(.L_x_848) ;  /* 0x0000018000007945 */ /* 0x000fe20003800000 */
[----:B--23--:R-:W-:Y:S02]  /*2e50*/  IADD3 R5, R216, 0x2000, RZ ;  /* 0x00002000d8057810 */ /* 0x00cfe40007ffe0ff */
[----:B------:R1:W-:Y:S01]  /*2e60*/  @P2 STS.128 [R230+0xb000], RZ ;  /* 0x00b000ffe6002388 */ /* 0x0003e20000000c00 */
[----:B------:R-:W-:Y:S05]  /*2e70*/  @P2 BRA `(.L_x_849) ;  /* 0x0000000000502947 */ /* 0x000fea0003800000 */
        /* <DEDUP_REMOVED lines=20> */
.L_x_849:
[----:B------:R-:W-:Y:S05]  /*2fc0*/  BSYNC B0 ;  /* 0x0000000000007941 */ /* 0x000fea0003800000 */
.L_x_848:
[----:B------:R-:W-:Y:S01]  /*2fd0*/  PLOP3.LUT P0, PT, PT, PT, UP0, 0x80, 0x0 ;  /* 0x000000000000781c */ /* 0x000fe20003f0f008 */
[----:B------:R-:W-:Y:S03]  /*2fe0*/  BSSY B0, `(.L_x_850) ;  /* 0x0000021000007945 */ /* 0x000fe60003800000 */
[----:B------:R-:W-:-:S04]  /*2ff0*/  SEL R5, R5, R216, !P0 ;  /* 0x000000d805057207 */ /* 0x000fc80004000000 */
        /* <DEDUP_REMOVED lines=11> */
.L_x_851:
        /* <DEDUP_REMOVED lines=20> */
.L_x_852:
[----:B------:R-:W-:Y:S05]  /*31f0*/  BSYNC B0 ;  /* 0x0000000000007941 */ /* 0x000fea0003800000 */
.L_x_850:
        /* <DEDUP_REMOVED lines=13> */
.L_x_854:
[----:B------:R-:W-:Y:S01]  /*32d0*/  ULDC UR18, c[0x0][0x2d0] ;  /* 0x0000b40000127ab9 */ /* 0x000fe20000000800 */
[----:B---3--:R-:W-:Y:S01]  /*32e0*/  IMAD.U32 R7, RZ, RZ, UR28 ;  /* 0x0000001cff077e24 */ /* 0x008fe2000f8e00ff */
[----:B------:R-:W-:Y:S01]  /*32f0*/  ISETP.GE.AND P4, PT, R218, UR18, PT ;  /* 0x00000012da007c0c */ /* 0x000fe2000bf86270 */
[----:B------:R-:W-:Y:S01]  /*3300*/  IMAD.U32 R5, RZ, RZ, UR29 ;  /* 0x0000001dff057e24 */ /* 0x000fe2000f8e00ff */
[----:B------:R-:W-:Y:S01]  /*3310*/  ISETP.GE.AND P2, PT, R232, UR18, PT ;  /* 0x00000012e8007c0c */ /* 0x000fe2000bf46270 */
[----:B------:R-:W-:-:S10]  /*3320*/  IMAD.U32 R4, RZ, RZ, UR15 ;  /* 0x0000000fff047e24 */ /* 0x000fd4000f8e00ff */
[C---:B------:R-:W-:Y:S01]  /*3330*/  @!P4 LEA R6, P5, R7.reuse, R246, 0x6 ;  /* 0x000000f60706c211 */ /* 0x040fe200078a30ff */
        /* <DEDUP_REMOVED lines=22> */
.L_x_855:
[----:B------:R-:W-:Y:S05]  /*34a0*/  BSYNC B0 ;  /* 0x0000000000007941 */ /* 0x000fea0003800000 */
.L_x_853:
[----:B-1----:R-:W-:Y:S01]  /*34b0*/  IMAD.U32 R5, RZ, RZ, UR26 ;  /* 0x0000001aff057e24 */ /* 0x002fe2000f8e00ff */
[----:B------:R-:W-:Y:S01]  /*34c0*/  UIMAD UR15, UR34, UR26, URZ ;  /* 0x0000001a220f72a4 */ /* 0x000fe2000f8e023f */
[----:B------:R1:W-:Y:S01]  /*34d0*/  @P1 STS.128 [R230+0xc000], RZ ;  /* 0x00c000ffe6001388 */ /* 0x0003e20000000c00 */
[----:B------:R-:W-:Y:S01]  /*34e0*/  ULDC.64 UR16, c[0x0][0x260] ;  /* 0x0000980000107ab9 */ /* 0x000fe20000000a00 */
[----:B------:R-:W-:Y:S01]  /*34f0*/  IMAD.WIDE.U32 R4, R5, UR30, R218 ;  /* 0x0000001e05047c25 */ /* 0x000fe2000f8e00da */
[----:B------:R-:W-:Y:S01]  /*3500*/  UIMAD UR15, UR30, UR27, UR15 ;  /* 0x0000001b1e0f72a4 */ /* 0x000fe2000f8e020f */
[----:B------:R1:W-:Y:S01]  /*3510*/  @P1 STS.128 [R230+0xe000], RZ ;  /* 0x00e000ffe6001388 */ /* 0x0003e20000000c00 */
[----:B------:R-:W-:Y:S01]  /*3520*/  BSSY B0, `(.L_x_856) ;  /* 0x0000025000007945 */ /* 0x000fe20003800000 */
[----:B------:R-:W-:Y:S01]  /*3530*/  IMAD R14, R14, UR16, RZ ;  /* 0x000000100e0e7c24 */ /* 0x000fe2000f8e02ff */
[----:B------:R-:W-:Y:S02]  /*3540*/  IADD3 R16, P2, R4, UR35, RZ ;  /* 0x0000002304107c10 */ /* 0x000fe4000ff5e0ff */
[----:B------:R-:W-:Y:S01]  /*3550*/  IMAD.U32 R4, RZ, RZ, UR15 ;  /* 0x0000000fff047e24 */ /* 0x000fe2000f8e00ff */
[----:B------:R-:W-:Y:S01]  /*3560*/  ISETP.GE.AND P6, PT, R220, UR12, PT ;  /* 0x0000000cdc007c0c */ /* 0x000fe2000bfc6270 */
[----:B---3--:R-:W-:-:S03]  /*3570*/  IMAD R7, R15, UR17, R14 ;  /* 0x000000110f077c24 */ /* 0x008fc6000f8e020e */
[----:B------:R-:W-:Y:S02]  /*3580*/  IADD3.X R17, R5, UR36, R4, P2, !PT ;  /* 0x0000002405117c10 */ /* 0x000fe400097fe404 */
[----:B------:R-:W-:Y:S01]  /*3590*/  IADD3 R4, R220, 0x8, RZ ;  /* 0x00000008dc047810 */ /* 0x000fe20007ffe0ff */
[----:B------:R-:W-:-:S03]  /*35a0*/  IMAD.WIDE.U32 R14, R15, UR16, R16 ;  /* 0x000000100f0e7c25 */ /* 0x000fc6000f8e0010 */
[----:B------:R-:W-:Y:S02]  /*35b0*/  ISETP.GE.AND P5, PT, R4, UR12, PT ;  /* 0x0000000c04007c0c */ /* 0x000fe4000bfa6270 */
[----:B------:R-:W-:Y:S01]  /*35c0*/  IADD3 R7, R15, R7, RZ ;  /* 0x000000070f077210 */ /* 0x000fe20007ffe0ff */
[----:B------:R-:W-:Y:S10]  /*35d0*/  @P1 BRA `(.L_x_857) ;  /* 0x0000000000641947 */ /* 0x000ff40003800000 */
[----:B------:R-:W-:Y:S01]  /*35e0*/  ULDC UR12, c[0x0][0x2d0] ;  /* 0x0000b400000c7ab9 */ /* 0x000fe20000000800 */
[----:B------:R-:W-:Y:S01]  /*35f0*/  IMAD.MOV.U32 R6, RZ, RZ, R14 ;  /* 0x000000ffff067224 */ /* 0x000fe200078e000e */
[----:B------:R-:W-:Y:S01]  /*3600*/  ISETP.GE.AND P2, PT, R218, UR12, PT ;  /* 0x0000000cda007c0c */ /* 0x000fe2000bf46270 */
[----:B------:R-:W-:Y:S01]  /*3610*/  IMAD R13, R11, UR26, RZ ;  /* 0x0000001a0b0d7c24 */ /* 0x000fe2000f8e02ff */
[----:B------:R-:W-:Y:S01]  /*3620*/  ISETP.GE.AND P1, PT, R232, UR12, PT ;  /* 0x0000000ce8007c0c */ /* 0x000fe2000bf26270 */
[----:B------:R-:W-:-:S04]  /*3630*/  IMAD.WIDE.U32 R16, R12, UR26, R6 ;  /* 0x0000001a0c107c25 */ /* 0x000fc8000f8e0006 */
[----:B------:R-:W-:-:S05]  /*3640*/  IMAD R6, R12, UR27, R13 ;  /* 0x0000001b0c067c24 */ /* 0x000fca000f8e020d */
[----:B------:R-:W-:Y:S01]  /*3650*/  IADD3 R6, R17, R6, RZ ;  /* 0x0000000611067210 */ /* 0x000fe20007ffe0ff */
[----:B------:R-:W3:Y:S01]  /*3660*/  @!P2 LDC.64 R4, c[0x0][0x218] ;  /* 0x00008600ff04ab82 */ /* 0x000ee20000000a00 */
[----:B------:R1:W-:Y:S01]  /*3670*/  @P2 STS.128 [R230+0xc000], RZ ;  /* 0x00c000ffe6002388 */ /* 0x0003e20000000c00 */
[----:B---3--:R-:W-:-:S04]  /*3680*/  @!P2 LEA R4, P4, R16, R4, 0x1 ;  /* 0x000000041004a211 */ /* 0x008fc800078808ff */
        /* <DEDUP_REMOVED lines=14> */
.L_x_857:
[----:B------:R-:W-:Y:S05]  /*3770*/  BSYNC B0 ;  /* 0x0000000000007941 */ /* 0x000fea0003800000 */
.L_x_856:
        /* <DEDUP_REMOVED lines=12> */
[----:B-1-3--:R-:W1:Y:S01]  /*3840*/  @!P2 LDC.64 R4, c[0x0][0x218] ;  /* 0x00008600ff04ab82 */ /* 0x00ae620000000a00 */
[----:B------:R-:W-:Y:S01]  /*3850*/  IMAD R11, R12, UR27, R11 ;  /* 0x0000001b0c0b7c24 */ /* 0x000fe2000f8e020b */
        /* <DEDUP_REMOVED lines=17> */
.L_x_859:
[----:B------:R-:W-:Y:S05]  /*3970*/  BSYNC B0 ;  /* 0x0000000000007941 */ /* 0x000fea0003800000 */
.L_x_858:
[----:B------:R-:W0:Y:S01]  /*3980*/  LDGDEPBAR ;  /* 0x00000000000079af */ /* 0x000e220000000000 */
[----:B-1-3--:R-:W-:Y:S01]  /*3990*/  IMAD.MOV.U32 R5, RZ, RZ, 0x4 ;  /* 0x00000004ff057424 */ /* 0x00afe200078e00ff */
[----:B------:R-:W1:Y:S01]  /*39a0*/  LDC.64 R14, c[0x0][0x3b8] ;  /* 0x0000ee00ff0e7b82 */ /* 0x000e620000000a00 */
[----:B------:R-:W-:Y:S02]  /*39b0*/  IMAD.MOV.U32 R237, RZ, RZ, 0x7f800000 ;  /* 0x7f800000ffed7424 */ /* 0x000fe400078e00ff */
[----:B------:R-:W-:-:S05]  /*39c0*/  IMAD.MOV.U32 R238, RZ, RZ, 0x7f800000 ;  /* 0x7f800000ffee7424 */ /* 0x000fca00078e00ff */
[----:B------:R-:W-:Y:S01]  /*39d0*/  S2UR UR12, SR_CTAID.Y ;  /* 0x00000000000c79c3 */ /* 0x000fe20000002600 */
[----:B------:R-:W-:Y:S01]  /*39e0*/  IMAD.WIDE R16, R220, R5, UR8 ;  /* 0x00000008dc107e25 */ /* 0x000fe2000f8e0205 */
[----:B------:R-:W-:-:S06]  /*39f0*/  LEA.HI R7, R9, R10, RZ, 0x4 ;  /* 0x0000000a09077211 */ /* 0x000fcc00078f20ff */
[----:B------:R-:W3:Y:S01]  /*3a00*/  S2UR UR15, SR_CTAID.Z ;  /* 0x00000000000f79c3 */ /* 0x000ee20000002700 */
[----:B------:R1:W5:Y:S01]  /*3a10*/  @!P6 LDG.E R237, desc[UR10][R16.64] ;  /* 0x0000000a10ede981 */ /* 0x000362000c1e1900 */
[----:B------:R-:W-:Y:S02]  /*3a20*/  USHF.L.U32 UR23, UR7, 0x4, URZ ;  /* 0x0000000407177899 */ /* 0x000fe4000800063f */
[----:B------:R-:W-:Y:S01]  /*3a30*/  USHF.L.U32 UR18, UR7, 0x3, URZ ;  /* 0x0000000307127899 */ /* 0x000fe2000800063f */
[----:B------:R1:W5:Y:S01]  /*3a40*/  @!P5 LDG.E R238, desc[UR10][R16.64+0x20] ;  /* 0x0000200a10eed981 */ /* 0x000362000c1e1900 */
[----:B------:R-:W-:-:S04]  /*3a50*/  DEPBAR.LE SB0, 0x1 ;  /* 0x000080400000791a */ /* 0x000fc80000000000 */
[----:B------:R-:W-:Y:S01]  /*3a60*/  BAR.SYNC.DEFER_BLOCKING 0x0 ;  /* 0x0000000000007b1d */ /* 0x000fe20000010000 */
[----:B------:R-:W-:Y:S02]  /*3a70*/  UIMAD UR47, UR7, 0x18, URZ ;  /* 0x00000018072f78a4 */ /* 0x000fe4000f8e023f */
[----:B------:R-:W-:Y:S02]  /*3a80*/  USHF.L.U32 UR46, UR7, 0x5, URZ ;  /* 0x00000005072e7899 */ /* 0x000fe4000800063f */
[----:B------:R-:W-:Y:S02]  /*3a90*/  UIMAD UR45, UR7, 0x28, URZ ;  /* 0x00000028072d78a4 */ /* 0x000fe4000f8e023f */
[----:B------:R-:W-:Y:S02]  /*3aa0*/  UIMAD UR44, UR7, 0x30, URZ ;  /* 0x00000030072c78a4 */ /* 0x000fe4000f8e023f */
[----:B------:R-:W-:Y:S01]  /*3ab0*/  UIMAD UR43, UR7, 0x38, URZ ;  /* 0x00000038072b78a4 */ /* 0x000fe2000f8e023f */
[----:B------:R-:W-:-:S02]  /*3ac0*/  IMAD.MOV.U32 R206, RZ, RZ, 0x20 ;  /* 0x00000020ffce7424 */ /* 0x000fc400078e00ff */
[----:B------:R-:W-:Y:S01]  /*3ad0*/  IMAD.MOV.U32 R205, RZ, RZ, 0x40 ;  /* 0x00000040ffcd7424 */ /* 0x000fe200078e00ff */
[----:B------:R-:W-:Y:S01]  /*3ae0*/  UIADD3 UR50, -UR6, 0x40, UR21 ;  /* 0x0000004006327890 */ /* 0x000fe2000fffe115 */
[----:B------:R-:W-:Y:S01]  /*3af0*/  IMAD.MOV.U32 R236, RZ, RZ, R239 ;  /* 0x000000ffffec7224 */ /* 0x000fe200078e00ef */
[----:B------:R-:W-:Y:S01]  /*3b00*/  CS2R R94, SRZ ;  /* 0x00000000005e7805 */ /* 0x000fe2000001ff00 */
[----:B------:R-:W-:Y:S01]  /*3b10*/  IMAD.MOV.U32 R231, RZ, RZ, 0x4 ;  /* 0x00000004ffe77424 */ /* 0x000fe200078e00ff */
[----:B------:R-:W-:Y:S02]  /*3b20*/  CS2R R92, SRZ ;  /* 0x00000000005c7805 */ /* 0x000fe4000001ff00 */
[----:B------:R-:W-:Y:S02]  /*3b30*/  CS2R R98, SRZ ;  /* 0x0000000000627805 */ /* 0x000fe4000001ff00 */
[----:B------:R-:W-:Y:S02]  /*3b40*/  CS2R R96, SRZ ;  /* 0x0000000000607805 */ /* 0x000fe4000001ff00 */
[----:B------:R-:W-:-:S02]  /*3b50*/  CS2R R90, SRZ ;  /* 0x00000000005a7805 */ /* 0x000fc4000001ff00 */
[----:B------:R-:W-:Y:S02]  /*3b60*/  CS2R R88, SRZ ;  /* 0x0000000000587805 */ /* 0x000fe4000001ff00 */
[----:B------:R-:W-:Y:S02]  /*3b70*/  CS2R R86, SRZ ;  /* 0x0000000000567805 */ /* 0x000fe4000001ff00 */
[----:B------:R-:W-:Y:S01]  /*3b80*/  CS2R R84, SRZ ;  /* 0x0000000000547805 */ /* 0x000fe2000001ff00 */
[----:B-1----:R-:W2:Y:S01]  /*3b90*/  LDG.E.64 R4, desc[UR10][R14.64] ;  /* 0x0000000a0e047981 */ /* 0x002ea2000c1e1b00 */
[----:B------:R-:W-:Y:S02]  /*3ba0*/  CS2R R78, SRZ ;  /* 0x00000000004e7805 */ /* 0x000fe4000001ff00 */
[----:B------:R-:W-:Y:S02]  /*3bb0*/  CS2R R76, SRZ ;  /* 0x00000000004c7805 */ /* 0x000fe4000001ff00 */
[----:B------:R-:W-:Y:S01]  /*3bc0*/  CS2R R82, SRZ ;  /* 0x0000000000527805 */ /* 0x000fe2000001ff00 */
[----:B------:R-:W4:Y:S01]  /*3bd0*/  LDG.E.64 R12, desc[UR10][R14.64+0x8] ;  /* 0x0000080a0e0c7981 */ /* 0x000f22000c1e1b00 */
[----:B------:R-:W-:-:S02]  /*3be0*/  LOP3.LUT R7, R7, 0xfffffff0, RZ, 0xc0, !PT ;  /* 0xfffffff007077812 */ /* 0x000fc400078ec0ff */
[----:B------:R-:W-:Y:S02]  /*3bf0*/  CS2R R80, SRZ ;  /* 0x0000000000507805 */ /* 0x000fe4000001ff00 */
[----:B------:R-:W-:Y:S01]  /*3c00*/  CS2R R74, SRZ ;  /* 0x00000000004a7805 */ /* 0x000fe2000001ff00 */
[----:B------:R-:W1:Y:S01]  /*3c10*/  LDSM.16.M88.4 R108, [R201+0x10000] ;  /* 0x01000000c96c783b */ /* 0x000e620000000200 */
[----:B------:R-:W-:Y:S01]  /*3c20*/  CS2R R72, SRZ ;  /* 0x0000000000487805 */ /* 0x000fe2000001ff00 */
[----:B------:R-:W-:Y:S01]  /*3c30*/  IMAD.IADD R7, R10, 0x1, -R7 ;  /* 0x000000010a077824 */ /* 0x000fe200078e0a07 */
[----:B------:R-:W-:Y:S01]  /*3c40*/  CS2R R70, SRZ ;  /* 0x0000000000467805 */ /* 0x000fe2000001ff00 */
[----:B------:R-:W1:Y:S01]  /*3c50*/  LDSM.16.M88.4 R112, [R201+0x10800] ;  /* 0x01080000c970783b */ /* 0x000e620000000200 */
[----:B------:R-:W-:Y:S02]  /*3c60*/  CS2R R68, SRZ ;  /* 0x0000000000447805 */ /* 0x000fe4000001ff00 */
[----:B------:R-:W-:-:S02]  /*3c70*/  CS2R R62, SRZ ;  /* 0x00000000003e7805 */ /* 0x000fc4000001ff00 */
[----:B------:R-:W-:Y:S01]  /*3c80*/  CS2R R60, SRZ ;  /* 0x00000000003c7805 */ /* 0x000fe2000001ff00 */
[----:B------:R-:W1:Y:S01]  /*3c90*/  LDSM.16.M88.4 R116, [R200+0x10000] ;  /* 0x01000000c874783b */ /* 0x000e620000000200 */
[----:B------:R-:W-:Y:S02]  /*3ca0*/  SHF.R.S32.HI R6, RZ, 0x1f, R7 ;  /* 0x0000001fff067819 */ /* 0x000fe40000011407 */
        /* <DEDUP_REMOVED lines=19> */
[----:B------:R-:W-:Y:S01]  /*3de0*/  ULDC UR16, c[0x0][0x394] ;  /* 0x0000e50000107ab9 */ /* 0x000fe20000000800 */
[----:B------:R-:W-:Y:S02]  /*3df0*/  ULDC.U8 UR22, c[0x0][0x388] ;  /* 0x0000e20000167ab9 */ /* 0x000fe40000000000 */
[----:B------:R-:W1:Y:S04]  /*3e00*/  LDSM.16.M88.4 R152, [R200+0x12000] ;  /* 0x01200000c898783b */ /* 0x000e680000000200 */
[----:B------:R-:W1:Y:S04]  /*3e10*/  LDSM.16.M88.4 R156, [R200+0x12800] ;  /* 0x01280000c89c783b */ /* 0x000e680000000200 */
[----:B------:R-:W1:Y:S04]  /*3e20*/  LDSM.16.M88.4 R160, [R3+0x12000] ;  /* 0x0120000003a0783b */ /* 0x000e680000000200 */
[----:B------:R-:W1:Y:S01]  /*3e30*/  LDSM.16.M88.4 R164, [R3+0x12800] ;  /* 0x0128000003a4783b */ /* 0x000e620000000200 */
[----:B------:R-:W-:Y:S01]  /*3e40*/  LEA.HI R6, R6, R7, RZ, 0x3 ;  /* 0x0000000706067211 */ /* 0x000fe200078f18ff */
[----:B---3--:R-:W-:Y:S01]  /*3e50*/  UIMAD UR12, UR12, UR54, UR15 ;  /* 0x000000360c0c72a4 */ /* 0x008fe2000f8e020f */
[----:B------:R-:W-:Y:S01]  /*3e60*/  LOP3.LUT R9, R8, 0xfffffff8, RZ, 0xc0, !PT ;  /* 0xfffffff808097812 */ /* 0x000fe200078ec0ff */
[----:B------:R-:W-:Y:S01]  /*3e70*/  UIADD3 UR7, UR23, 0x20, URZ ;  /* 0x0000002017077890 */ /* 0x000fe2000fffe03f */
[----:B------:R-:W-:Y:S01]  /*3e80*/  LOP3.LUT R6, R6, 0xfffffff8, RZ, 0xc0, !PT ;  /* 0xfffffff806067812 */ /* 0x000fe200078ec0ff */
[----:B------:R-:W-:-:S02]  /*3e90*/  USHF.L.U32 UR12, UR12, 0x5, URZ ;  /* 0x000000050c0c7899 */ /* 0x000fc4000800063f */
[----:B------:R-:W-:Y:S01]  /*3ea0*/  IMAD.IADD R9, R10, 0x1, -R9 ;  /* 0x000000010a097824 */ /* 0x000fe200078e0a09 */
[----:B------:R-:W-:Y:S01]  /*3eb0*/  UIADD3 UR33, UR23, 0x40, URZ ;  /* 0x0000004017217890 */ /* 0x000fe2000fffe03f */
[----:B------:R-:W-:Y:S01]  /*3ec0*/  IMAD.IADD R6, R7, 0x1, -R6 ;  /* 0x0000000107067824 */ /* 0x000fe200078e0a06 */
[----:B------:R-:W-:Y:S01]  /*3ed0*/  SHF.R.S32.HI R7, RZ, 0x1f, R235 ;  /* 0x0000001fff077819 */ /* 0x000fe200000114eb */
[----:B------:R-:W-:Y:S01]  /*3ee0*/  UIADD3 UR31, UR23, 0x60, URZ ;  /* 0x00000060171f7890 */ /* 0x000fe2000fffe03f */
[----:B------:R-:W-:Y:S01]  /*3ef0*/  LOP3.LUT P3, RZ, R9, 0x2, RZ, 0xc0, !PT ;  /* 0x0000000209ff7812 */ /* 0x000fe2000786c0ff */
[----:B------:R-:W-:Y:S02]  /*3f00*/  UIADD3 UR7, UR18, UR7, URZ ;  /* 0x0000000712077290 */ /* 0x000fe4000fffe03f */
[----:B------:R-:W-:Y:S02]  /*3f10*/  UIADD3 UR32, UR18, UR33, URZ ;  /* 0x0000002112207290 */ /* 0x000fe4000fffe03f */
[----:B------:R-:W-:-:S02]  /*3f20*/  UIADD3 UR30, UR18, UR31, URZ ;  /* 0x0000001f121e7290 */ /* 0x000fc4000fffe03f */
[----:B------:R-:W-:Y:S02]  /*3f30*/  UIADD3 UR7, UR18, UR7, URZ ;  /* 0x0000000712077290 */ /* 0x000fe4000fffe03f */
[----:B------:R-:W-:Y:S02]  /*3f40*/  UIADD3 UR29, UR18, UR30, URZ ;  /* 0x0000001e121d7290 */ /* 0x000fe4000fffe03f */
[----:B------:R-:W-:Y:S02]  /*3f50*/  UIADD3 UR26, UR18, UR32, URZ ;  /* 0x00000020121a7290 */ /* 0x000fe4000fffe03f */
[----:B------:R-:W-:Y:S02]  /*3f60*/  UIADD3 UR37, UR18, UR7, URZ ;  /* 0x0000000712257290 */ /* 0x000fe4000fffe03f */
[----:B------:R-:W-:Y:S02]  /*3f70*/  USHF.R.S32.HI UR15, URZ, 0x1f, UR12 ;  /* 0x0000001f3f0f7899 */ /* 0x000fe4000801140c */
[----:B------:R-:W-:-:S02]  /*3f80*/  UIADD3 UR36, UR23, 0x20, URZ ;  /* 0x0000002017247890 */ /* 0x000fc4000fffe03f */
[----:B------:R-:W-:Y:S02]  /*3f90*/  UIADD3 UR28, UR18, UR29, URZ ;  /* 0x0000001d121c7290 */ /* 0x000fe4000fffe03f */
[----:B------:R-:W-:Y:S02]  /*3fa0*/  UIADD3 UR25, UR18, UR26, URZ ;  /* 0x0000001a12197290 */ /* 0x000fe4000fffe03f */
[----:B------:R-:W-:Y:S02]  /*3fb0*/  UIADD3 UR35, UR18, UR36, URZ ;  /* 0x0000002412237290 */ /* 0x000fe4000fffe03f */
[----:B------:R-:W-:Y:S02]  /*3fc0*/  UIADD3 UR34, UR18, UR37, URZ ;  /* 0x0000002512227290 */ /* 0x000fe4000fffe03f */
[----:B------:R-:W-:Y:S02]  /*3fd0*/  UIADD3 UR27, UR18, UR28, URZ ;  /* 0x0000001c121b7290 */ /* 0x000fe4000fffe03f */
[----:B------:R-:W-:-:S02]  /*3fe0*/  UIADD3 UR24, UR18, UR25, URZ ;  /* 0x0000001912187290 */ /* 0x000fc4000fffe03f */
[----:B------:R-:W-:Y:S02]  /*3ff0*/  UIADD3 UR50, UR50, -UR40, URZ ;  /* 0x8000002832327290 */ /* 0x000fe4000fffe03f */
[----:B------:R-:W-:Y:S02]  /*4000*/  UIADD3 UR42, UR18, UR35, URZ ;  /* 0x00000023122a7290 */ /* 0x000fe4000fffe03f */
[----:B------:R-:W-:Y:S02]  /*4010*/  UIADD3 UR41, UR18, UR27, URZ ;  /* 0x0000001b12297290 */ /* 0x000fe4000fffe03f */
[----:B------:R-:W-:Y:S02]  /*4020*/  UIADD3 UR40, UR18, UR24, URZ ;  /* 0x0000001812287290 */ /* 0x000fe4000fffe03f */
[----:B------:R-:W-:Y:S01]  /*4030*/  UIADD3 UR39, UR18, UR34, URZ ;  /* 0x0000002212277290 */ /* 0x000fe2000fffe03f */
[----:B------:R-:W-:Y:S01]  /*4040*/  UMOV UR17, UR16 ;  /* 0x0000001000117c82 */ /* 0x000fe20008000000 */
[----:B------:R-:W-:Y:S01]  /*4050*/  ULDC UR21, c[0x0][0x2ec] ;  /* 0x0000bb0000157ab9 */ /* 0x000fe20000000800 */
[----:B--2---:R-:W-:Y:S01]  /*4060*/  R2UR UR49, R4 ;  /* 0x00000000043172ca */ /* 0x004fe200000e0000 */
[----:B------:R-:W-:Y:S01]  /*4070*/  IMAD.MOV.U32 R4, RZ, RZ, 0x20 ;  /* 0x00000020ff047424 */ /* 0x000fe200078e00ff */
[----:B----4-:R-:W-:-:S04]  /*4080*/  IADD3 R235, P5, P4, R12, UR12, R235 ;  /* 0x0000000c0ceb7c10 */ /* 0x010fc8000fcbe0eb */
[----:B------:R-:W-:Y:S02]  /*4090*/  R2P PR, R6, 0x6 ;  /* 0x0000000606007804 */ /* 0x000fe40000000000 */
[----:B------:R-:W-:Y:S01]  /*40a0*/  SEL R4, R4, 0xffffffe0, !P3 ;  /* 0xffffffe004047807 */ /* 0x000fe20005800000 */
[----:B------:R-:W-:Y:S01]  /*40b0*/  VIADD R6, R211, 0x2000 ;  /* 0x00002000d3067836 */ /* 0x000fe20000000000 */
[----:B------:R-:W-:Y:S01]  /*40c0*/  R2UR UR48, R5 ;  /* 0x00000000053072ca */ /* 0x000fe200000e0000 */
[----:B------:R-:W-:Y:S01]  /*40d0*/  VIADD R5, R212, 0x2000 ;  /* 0x00002000d4057836 */ /* 0x000fe20000000000 */
[----:B------:R-:W-:Y:S01]  /*40e0*/  SEL R206, R206, 0xffffffe0, !P1 ;  /* 0xffffffe0cece7807 */ /* 0x000fe20004800000 */
[----:B------:R-:W-:Y:S01]  /*40f0*/  IMAD.IADD R4, R4, 0x1, R3 ;  /* 0x0000000104047824 */ /* 0x000fe200078e0203 */
[----:B------:R-:W-:Y:S01]  /*4100*/  UIADD3 UR7, UR49, -0x61c88647, URZ ;  /* 0x9e3779b931077890 */ /* 0x000fe2000fffe03f */
[----:B------:R-:W-:Y:S02]  /*4110*/  SEL R205, R205, 0xffffffc0, !P2 ;  /* 0xffffffc0cdcd7807 */ /* 0x000fe40005000000 */
[----:B------:R-:W-:Y:S01]  /*4120*/  SEL R5, R5, R212, !P0 ;  /* 0x000000d405057207 */ /* 0x000fe20004000000 */
[----:B------:R-:W-:Y:S01]  /*4130*/  IMAD.IADD R204, R209, 0x1, R206 ;  /* 0x00000001d1cc7824 */ /* 0x000fe200078e02ce */
[----:B------:R-:W-:Y:S01]  /*4140*/  SEL R6, R6, R211, !P0 ;  /* 0x000000d306067207 */ /* 0x000fe20004000000 */
[----:B------:R-:W2:Y:S01]  /*4150*/  LDSM.16.M88.4 R136, [R4+0x10000] ;  /* 0x010000000488783b */ /* 0x000ea20000000200 */
[----:B------:R-:W-:Y:S01]  /*4160*/  IADD3.X R234, R13, UR15, R7, P5, P4 ;  /* 0x0000000f0dea7c10 */ /* 0x000fe2000afe8407 */
[----:B------:R-:W-:Y:S01]  /*4170*/  IMAD.IADD R202, R209, 0x1, R205 ;  /* 0x00000001d1ca7824 */ /* 0x000fe200078e02cd */
[----:B------:R-:W-:Y:S01]  /*4180*/  LEA R208, R5, UR4, 0x1 ;  /* 0x0000000405d07c11 */ /* 0x000fe2000f8e08ff */
[----:B------:R-:W3:Y:S01]  /*4190*/  LDSM.16.M88.4 R140, [R4+0x10800] ;  /* 0x01080000048c783b */ /* 0x000ee20000000200 */
[----:B------:R-:W-:Y:S01]  /*41a0*/  LEA R207, R6, UR4, 0x1 ;  /* 0x0000000406cf7c11 */ /* 0x000fe2000f8e08ff */
[----:B------:R-:W-:-:S02]  /*41b0*/  IMAD.IADD R203, R205, 0x1, R204 ;  /* 0x00000001cdcb7824 */ /* 0x000fc400078e02cc */
[----:B------:R-:W4:Y:S04]  /*41c0*/  LDSM.16.M88.4 R168, [R4+0x12000] ;  /* 0x0120000004a8783b */ /* 0x000f280000000200 */
[----:B------:R1:W2:Y:S01]  /*41d0*/  LDSM.16.M88.4 R172, [R4+0x12800] ;  /* 0x0128000004ac783b */ /* 0x0002a20000000200 */
[----:B------:R-:W-:Y:S02]  /*41e0*/  UIADD3 UR61, UR48, -0x4498517b, URZ ;  /* 0xbb67ae85303d7890 */ /* 0x000fe4000fffe03f */
[----:B------:R-:W-:Y:S02]  /*41f0*/  UIADD3 UR60, UR49, 0x3c6ef372, URZ ;  /* 0x3c6ef372313c7890 */ /* 0x000fe4000fffe03f */
[----:B------:R-:W-:Y:S02]  /*4200*/  UIADD3 UR59, UR48, 0x76cf5d0a, URZ ;  /* 0x76cf5d0a303b7890 */ /* 0x000fe4000fffe03f */
[----:B------:R-:W-:-:S02]  /*4210*/  UIADD3 UR58, UR49, -0x255992d5, URZ ;  /* 0xdaa66d2b313a7890 */ /* 0x000fc4000fffe03f */
[----:B------:R-:W-:Y:S02]  /*4220*/  UIADD3 UR57, UR48, 0x32370b8f, URZ ;  /* 0x32370b8f30397890 */ /* 0x000fe4000fffe03f */
[----:B------:R-:W-:Y:S02]  /*4230*/  UIADD3 UR56, UR49, 0x78dde6e4, URZ ;  /* 0x78dde6e431387890 */ /* 0x000fe4000fffe03f */
[----:B------:R-:W-:Y:S02]  /*4240*/  UIADD3 UR55, UR48, -0x126145ec, URZ ;  /* 0xed9eba1430377890 */ /* 0x000fe4000fffe03f */
[----:B------:R-:W-:Y:S02]  /*4250*/  UIADD3 UR54, UR49, 0x1715609d, URZ ;  /* 0x1715609d31367890 */ /* 0x000fe4000fffe03f */
[----:B------:R-:W-:Y:S02]  /*4260*/  UIADD3 UR53, UR48, -0x56f99767, URZ ;  /* 0xa906689930357890 */ /* 0x000fe4000fffe03f */
[----:B------:R-:W-:Y:S01]  /*4270*/  UIADD3 UR52, UR49, -0x4ab325aa, URZ ;  /* 0xb54cda5631347890 */ /* 0x000fe2000fffe03f */
[----:B-1----:R-:W-:Y:S01]  /*4280*/  IMAD.U32 R4, RZ, RZ, UR7 ;  /* 0x00000007ff047e24 */ /* 0x002fe2000f8e00ff */
[----:B------:R-:W-:-:S12]  /*4290*/  UIADD3 UR51, UR48, 0x646e171e, URZ ;  /* 0x646e171e30337890 */ /* 0x000fd8000fffe03f */
.L_x_864:
[----:B------:R-:W0:Y:S01]  /*42a0*/  LDGDEPBAR ;  /* 0x00000000000079af */ /* 0x000e220000000000 */
[----:B------:R-:W-:Y:S01]  /*42b0*/  IMAD.U32 R178, RZ, RZ, UR20 ;  /* 0x00000014ffb27e24 */ /* 0x000fe2000f8e00ff */
[C---:B------:R-:W-:Y:S01]  /*42c0*/  IADD3 R126, R208.reuse, R206, RZ ;  /* 0x000000ced07e7210 */ /* 0x040fe20007ffe0ff */
[----:B------:R-:W-:Y:S01]  /*42d0*/  IMAD.U32 R179, RZ, RZ, UR19 ;  /* 0x00000013ffb37e24 */ /* 0x000fe2000f8e00ff */
[----:B------:R-:W-:Y:S01]  /*42e0*/  USHF.L.U32 UR12, UR5, 0x6, URZ ;  /* 0x00000006050c7899 */ /* 0x000fe2000800063f */
[----:B------:R-:W-:Y:S01]  /*42f0*/  IMAD.IADD R125, R208, 0x1, R205 ;  /* 0x00000001d07d7824 */ /* 0x000fe200078e02cd */
[----:B------:R-:W-:Y:S01]  /*4300*/  LEA R176, P0, R220, R178, 0x2 ;  /* 0x000000b2dcb07211 */ /* 0x000fe200078010ff */
[----:B------:R-:W-:Y:S01]  /*4310*/  ULDC UR7, c[0x0][0x394] ;  /* 0x0000e50000077ab9 */ /* 0x000fe20000000800 */
[----:B------:R-:W-:Y:S01]  /*4320*/  IADD3 R124, R126, R205, RZ ;  /* 0x000000cd7e7c7210 */ /* 0x000fe20007ffe0ff */
[----:B------:R-:W-:Y:S01]  /*4330*/  UISETP.GE.AND UP0, UPT, UR12, UR50, UPT ;  /* 0x000000320c00728c */ /* 0x000fe2000bf06270 */
[----:B------:R-:W-:Y:S05]  /*4340*/  LEA.HI.X.SX32 R177, R220, R179, 0x2, P0 ;  /* 0x000000b3dcb17211 */ /* 0x000fea00000f16ff */
        /* <DEDUP_REMOVED lines=9> */
[----:B------:R-:W2:Y:S04]  /*43e0*/  LDSM.16.M88.4 R100, [R200+0xc000] ;  /* 0x00c00000c864783b */ /* 0x000ea80000000200 */
[----:B------:R-:W1:Y:S01]  /*43f0*/  LDSM.16.M88.4 R104, [R200+0xc800] ;  /* 0x00c80000c868783b */ /* 0x000e620000000200 */
[C---:B---3--:R-:W-:Y:S06]  /*4400*/  HMMA.16816.F32.BF16 R4, R20.reuse, R24, RZ ;  /* 0x000000181404723c */ /* 0x048fec00000418ff */
[C---:B------:R-:W-:Y:S01]  /*4410*/  HMMA.16816.F32.BF16 R8, R20.reuse, R26, RZ ;  /* 0x0000001a1408723c */ /* 0x040fe200000418ff */
[----:B------:R-:W-:Y:S05]  /*4420*/  LDSM.16.M88.4 R24, [R3+0xc000] ;  /* 0x00c000000318783b */ /* 0x000fea0000000200 */
[C---:B----4-:R-:W-:Y:S06]  /*4430*/  HMMA.16816.F32.BF16 R12, R20.reuse, R28, RZ ;  /* 0x0000001c140c723c */ /* 0x050fec00000418ff */
[----:B------:R-:W-:Y:S01]  /*4440*/  HMMA.16816.F32.BF16 R16, R20, R30, RZ ;  /* 0x0000001e1410723c */ /* 0x000fe200000418ff */
[----:B------:R-:W3:Y:S04]  /*4450*/  LDSM.16.M88.4 R20, [R125] ;  /* 0x000000007d14783b */ /* 0x000ee80000000200 */
[----:B------:R-:W4:Y:S01]  /*4460*/  LDSM.16.M88.4 R28, [R3+0xc800] ;  /* 0x00c80000031c783b */ /* 0x000f220000000200 */
[C---:B--2---:R-:W-:Y:S06]  /*4470*/  HMMA.16816.F32.BF16 R4, R32.reuse, R100, R4 ;  /* 0x000000642004723c */ /* 0x044fec0000041804 */
[C---:B------:R-:W-:Y:S01]  /*4480*/  HMMA.16816.F32.BF16 R8, R32.reuse, R102, R8 ;  /* 0x000000662008723c */ /* 0x040fe20000041808 */
[----:B------:R-:W-:Y:S05]  /*4490*/  LDSM.16.M88.4 R100, [R2+0xc000] ;  /* 0x00c000000264783b */ /* 0x000fea0000000200 */
[C---:B-1----:R-:W-:Y:S06]  /*44a0*/  HMMA.16816.F32.BF16 R12, R32.reuse, R104, R12 ;  /* 0x00000068200c723c */ /* 0x042fec000004180c */
        /* <DEDUP_REMOVED lines=42> */
[----:B------:R-:W-:Y:S04]  /*4750*/  USHF.L.U32 UR7, UR14, 0x6, URZ ;  /* 0x000000060e077899 */ /* 0x000fe8000800063f */
[----:B------:R-:W-:Y:S02]  /*4760*/  UIADD3 UR15, UR7, UR13, URZ ;  /* 0x0000000d070f7290 */ /* 0x000fe4000fffe03f */
[----:B------:R-:W-:Y:S02]  /*4770*/  UIADD3 UR7, UR7, 0x40, URZ ;  /* 0x0000004007077890 */ /* 0x000fe4000fffe03f */
[----:B------:R-:W-:Y:S02]  /*4780*/  UIADD3 UR16, UR17, UR15, -UR6 ;  /* 0x0000000f11107290 */ /* 0x000fe4000fffe806 */
[----:B------:R-:W-:Y:S02]  /*4790*/  UIADD3 UR15, UR12, 0x40, URZ ;  /* 0x000000400c0f7890 */ /* 0x000fe4000fffe03f */
[----:B------:R-:W-:Y:S01]  /*47a0*/  IMAD.U32 R20, RZ, RZ, UR7 ;  /* 0x00000007ff147e24 */ /* 0x000fe2000f8e00ff */
[----:B------:R-:W-:Y:S01]  /*47b0*/  UMOV UR7, UR17 ;  /* 0x0000001100077c82 */ /* 0x000fe20008000000 */
[----:B------:R-:W-:Y:S03]  /*47c0*/  UISETP.GE.AND UP0, UPT, UR15, UR16, UPT ;  /* 0x000000100f00728c */ /* 0x000fe6000bf06270 */
[----:B------:R-:W-:Y:S03]  /*47d0*/  ISETP.LT.AND P0, PT, R20, UR6, PT ;  /* 0x0000000614007c0c */ /* 0x000fe6000bf01270 */
[----:B------:R-:W-:Y:S11]  /*47e0*/  PLOP3.LUT P1, PT, PT, PT, UP0, 0x80, 0x0 ;  /* 0x000000000000781c */ /* 0x000ff60003f2f008 */
[----:B------:R-:W-:Y:S02]  /*47f0*/  @!UPT UIADD3 URZ, URZ, URZ, URZ ;  /* 0x0000003f3f3ff290 */ /* 0x000fe4000fffe03f */
[----:B------:R-:W-:Y:S05]  /*4800*/  @!P1 BRA P0, `(.L_x_861) ;  /* 0x00000004002c9947 */ /* 0x000fea0000000000 */
.L_x_860:
[----:B------:R-:W-:Y:S01]  /*4810*/  ULDC UR15, c[0x0][0x398] ;  /* 0x0000e600000f7ab9 */ /* 0x000fe20000000800 */
[----:B------:R-:W-:Y:S02]  /*4820*/  VIADD R24, R220, UR12 ;  /* 0x0000000cdc187c36 */ /* 0x000fe40008000000 */
[----:B------:R-:W-:Y:S01]  /*4830*/  IMAD.U32 R20, RZ, RZ, UR15 ;  /* 0x0000000fff147e24 */ /* 0x000fe2000f8e00ff */
[----:B------:R-:W-:Y:S01]  /*4840*/  UIADD3 UR12, -UR7, UR6, -UR13 ;  /* 0x00000006070c7290 */ /* 0x000fe2000fffe90d */
[----:B------:R-:W-:Y:S01]  /*4850*/  VIADD R23, R24, 0x8 ;  /* 0x0000000818177836 */ /* 0x000fe20000000000 */
[----:B------:R-:W-:Y:S01]  /*4860*/  UMOV UR17, UR7 ;  /* 0x0000000700117c82 */ /* 0x000fe20008000000 */
[----:B------:R-:W-:Y:S03]  /*4870*/  IMAD.SHL.U32 R22, R214, 0x20, RZ ;  /* 0x00000020d6167824 */ /* 0x000fe600078e00ff */
[----:B------:R-:W-:Y:S02]  /*4880*/  VIADDMNMX R31, R24, UR12, RZ, !PT ;  /* 0x0000000c181f7c46 */ /* 0x000fe4000f8001ff */
[C---:B------:R-:W-:Y:S01]  /*4890*/  VIADDMNMX R21, R23.reuse, UR12, RZ, !PT ;  /* 0x0000000c17157c46 */ /* 0x040fe2000f8001ff */
[----:B------:R-:W-:Y:S06]  /*48a0*/  UIADD3 UR12, UR6, 0x1, -UR13 ;  /* 0x00000001060c7890 */ /* 0x000fec000fffe80d */
[----:B------:R-:W-:Y:S01]  /*48b0*/  IADD3 R20, R23, UR12, R20 ;  /* 0x0000000c17147c10 */ /* 0x000fe2000fffe014 */
[----:B------:R-:W-:Y:S01]  /*48c0*/  UIADD3 UR12, UR12, UR15, URZ ;  /* 0x0000000f0c0c7290 */ /* 0x000fe2000fffe03f */
[----:B------:R-:W1:Y:S02]  /*48d0*/  S2R R23, SR_TID.X ;  /* 0x0000000000177919 */ /* 0x000e640000002100 */
[----:B------:R-:W-:Y:S03]  /*48e0*/  VIMNMX R20, R20, UR6, PT ;  /* 0x0000000614147c48 */ /* 0x000fe6000bfe0100 */
[----:B------:R-:W-:Y:S05]  /*48f0*/  IMAD.U32 R29, RZ, RZ, UR12 ;  /* 0x0000000cff1d7e24 */ /* 0x000fea000f8e00ff */
[----:B------:R-:W-:Y:S01]  /*4900*/  VIADDMNMX R29, R24, R29, UR6, PT ;  /* 0x00000006181d7e46 */ /* 0x000fe2000b80011d */
[----:B-1----:R-:W-:Y:S05]  /*4910*/  IMAD.SHL.U32 R23, R23, 0x2, RZ ;  /* 0x0000000217177824 */ /* 0x002fea00078e00ff */
[----:B------:R-:W-:Y:S01]  /*4920*/  LOP3.LUT R23, R22, 0x6, R23, 0xf8, !PT ;  /* 0x0000000616177812 */ /* 0x000fe200078ef817 */
[----:B------:R-:W-:Y:S04]  /*4930*/  IMAD.U32 R22, RZ, RZ, UR14 ;  /* 0x0000000eff167e24 */ /* 0x000fe8000f8e00ff */
[----:B------:R-:W-:Y:S04]  /*4940*/  IMAD R22, R22, 0x40, R23 ;  /* 0x0000004016167824 */ /* 0x000fe800078e0217 */
[C---:B------:R-:W-:Y:S01]  /*4950*/  VIADD R28, R22.reuse, 0x1 ;  /* 0x00000001161c7836 */ /* 0x040fe20000000000 */
[C---:B------:R-:W-:Y:S01]  /*4960*/  ISETP.GE.AND P1, PT, R22.reuse, R31, PT ;  /* 0x0000001f1600720c */ /* 0x040fe20003f26270 */
[C---:B------:R-:W-:Y:S01]  /*4970*/  VIADD R27, R22.reuse, 0x8 ;  /* 0x00000008161b7836 */ /* 0x040fe20000000000 */
[C---:B------:R-:W-:Y:S01]  /*4980*/  ISETP.GE.AND P0, PT, R22.reuse, R21, PT ;  /* 0x000000151600720c */ /* 0x040fe20003f06270 */
[C---:B------:R-:W-:Y:S01]  /*4990*/  VIADD R26, R22.reuse, 0x9 ;  /* 0x00000009161a7836 */ /* 0x040fe20000000000 */
[C---:B------:R-:W-:Y:S01]  /*49a0*/  ISETP.GE.OR P1, PT, R22.reuse, R29, !P1 ;  /* 0x0000001d1600720c */ /* 0x040fe20004f26670 */
[C---:B------:R-:W-:Y:S01]  /*49b0*/  VIADD R25, R22.reuse, 0x10 ;  /* 0x0000001016197836 */ /* 0x040fe20000000000 */
[CC--:B------:R-:W-:Y:S01]  /*49c0*/  ISETP.GE.OR P0, PT, R22.reuse, R20.reuse, !P0 ;  /* 0x000000141600720c */ /* 0x0c0fe20004706670 */
[----:B------:R-:W-:Y:S01]  /*49d0*/  VIADD R24, R22, 0x11 ;  /* 0x0000001116187836 */ /* 0x000fe20000000000 */
[----:B------:R-:W-:Y:S01]  /*49e0*/  FSEL R4, R4, -INF , !P1 ;  /* 0xff80000004047808 */ /* 0x000fe20004800000 */
        /* <DEDUP_REMOVED lines=45> */
.L_x_861:
[----:B------:R-:W-:Y:S01]  /*4cc0*/  LEA R179, R212, UR4, 0x1 ;  /* 0x00000004d4b37c11 */ /* 0x000fe2000f8e08ff */
[----:B------:R-:W-:Y:S01]  /*4cd0*/  IMAD.U32 R191, RZ, RZ, UR14 ;  /* 0x0000000effbf7e24 */ /* 0x000fe2000f8e00ff */
[----:B------:R-:W-:Y:S01]  /*4ce0*/  FSETP.NEU.FTZ.AND P0, PT, R237, -INF , PT ;  /* 0xff800000ed00780b */ /* 0x000fe20003f1d000 */
[----:B------:R-:W-:Y:S01]  /*4cf0*/  IMAD.U32 R184, RZ, RZ, UR5 ;  /* 0x00000005ffb87e24 */ /* 0x000fe2000f8e00ff */
[----:B------:R-:W-:Y:S01]  /*4d00*/  UIADD3 UR7, UR49, -0x61c88647, URZ ;  /* 0x9e3779b931077890 */ /* 0x000fe2000fffe03f */
[----:B------:R-:W-:Y:S04]  /*4d10*/  IMAD.WIDE.U32 R188, R235, -0x2daee0ad, RZ ;  /* 0xd2511f53ebbc7825 */ /* 0x000fe800078e00ff */
[----:B------:R-:W-:Y:S01]  /*4d20*/  FMUL.FTZ R187, R237, 1.4426950216293334961 ;  /* 0x3fb8aa3bedbb7820 */ /* 0x000fe20000410000 */
[----:B------:R-:W-:Y:S01]  /*4d30*/  UISETP.GT.AND UP2, UPT, UR5, UR38, UPT ;  /* 0x000000260500728c */ /* 0x000fe2000bf44270 */
[----:B------:R-:W-:Y:S01]  /*4d40*/  FMUL.FTZ R185, R238, 1.4426950216293334961 ;  /* 0x3fb8aa3beeb97820 */ /* 0x000fe20000410000 */
[----:B------:R-:W-:Y:S02]  /*4d50*/  IMAD R191, R191, 0x2, R214 ;  /* 0x00000002bfbf7824 */ /* 0x000fe400078e02d6 */
[----:B------:R-:W-:Y:S01]  /*4d60*/  FSEL R187, R187, RZ, P0 ;  /* 0x000000ffbbbb7208 */ /* 0x000fe20000000000 */
[----:B------:R-:W-:Y:S01]  /*4d70*/  IMAD R184, R184, 0x4, R215 ;  /* 0x00000004b8b87824 */ /* 0x000fe200078e02d7 */
[----:B------:R-:W-:Y:S01]  /*4d80*/  FSETP.NEU.FTZ.AND P0, PT, R238, -INF , PT ;  /* 0xff800000ee00780b */ /* 0x000fe20003f1d000 */
[----:B------:R-:W-:Y:S01]  /*4d90*/  IMAD.IADD R178, R206, 0x1, R179 ;  /* 0x00000001ceb27824 */ /* 0x000fe200078e02b3 */
[----:B------:R-:W-:Y:S01]  /*4da0*/  LOP3.LUT R190, R189, UR48, R191, 0x96, !PT ;  /* 0x00000030bdbe7c12 */ /* 0x000fe2000f8e96bf */
[----:B------:R-:W-:Y:S01]  /*4db0*/  IMAD.WIDE.U32 R198, R184, -0x326172a9, RZ ;  /* 0xcd9e8d57b8c67825 */ /* 0x000fe200078e00ff */
[----:B------:R-:W-:Y:S03]  /*4dc0*/  FSEL R189, R185, RZ, P0 ;  /* 0x000000ffb9bd7208 */ /* 0x000fe60000000000 */
[----:B------:R-:W-:Y:S01]  /*4dd0*/  FFMA.FTZ R186, R4, UR21, -R187 ;  /* 0x0000001504ba7c23 */ /* 0x000fe200080108bb */
[----:B------:R-:W-:Y:S01]  /*4de0*/  IMAD.IADD R177, R205, 0x1, R179 ;  /* 0x00000001cdb17824 */ /* 0x000fe200078e02b3 */
[----:B------:R-:W-:Y:S01]  /*4df0*/  LOP3.LUT R184, R199, UR49, R234, 0x96, !PT ;  /* 0x00000031c7b87c12 */ /* 0x000fe2000f8e96ea */
[----:B------:R-:W-:Y:S04]  /*4e00*/  IMAD.WIDE.U32 R190, R190, -0x326172a9, RZ ;  /* 0xcd9e8d57bebe7825 */ /* 0x000fe800078e00ff */
[--C-:B------:R-:W-:Y:S01]  /*4e10*/  FFMA.FTZ R192, R11, UR21, -R189.reuse ;  /* 0x000000150bc07c23 */ /* 0x100fe200080108bd */
[----:B------:R-:W-:Y:S01]  /*4e20*/  MUFU.EX2 R186, R186 ;  /* 0x000000ba00ba7308 */ /* 0x000fe20000000800 */
[----:B------:R-:W-:Y:S01]  /*4e30*/  IMAD.IADD R176, R205, 0x1, R178 ;  /* 0x00000001cdb07824 */ /* 0x000fe200078e02b2 */
[----:B------:R-:W-:Y:S01]  /*4e40*/  LOP3.LUT R198, R191, UR7, R198, 0x96, !PT ;  /* 0x00000007bfc67c12 */ /* 0x000fe2000f8e96c6 */
[----:B------:R-:W-:Y:S04]  /*4e50*/  IMAD.WIDE.U32 R196, R184, -0x2daee0ad, RZ ;  /* 0xd2511f53b8c47825 */ /* 0x000fe800078e00ff */
[--C-:B------:R-:W-:Y:S01]  /*4e60*/  FFMA.FTZ R193, R6, UR21, -R189.reuse ;  /* 0x0000001506c17c23 */ /* 0x100fe200080108bd */
[--C-:B------:R-:W-:Y:S01]  /*4e70*/  FFMA.FTZ R250, R19, UR21, -R189.reuse ;  /* 0x0000001513fa7c23 */ /* 0x100fe200080108bd */
[----:B------:R-:W-:Y:S01]  /*4e80*/  IMAD.WIDE.U32 R198, R198, -0x2daee0ad, RZ ;  /* 0xd2511f53c6c67825 */ /* 0x000fe200078e00ff */
[----:B------:R-:W-:Y:S01]  /*4e90*/  LOP3.LUT R188, R197, UR61, R188, 0x96, !PT ;  /* 0x0000003dc5bc7c12 */ /* 0x000fe2000f8e96bc */
[----:B------:R1:W-:Y:S02]  /*4ea0*/  MUFU.EX2 R184, R192 ;  /* 0x000000c000b87308 */ /* 0x0003e40000000800 */
[--C-:B------:R-:W-:Y:S01]  /*4eb0*/  FFMA.FTZ R185, R7, UR21, -R189.reuse ;  /* 0x0000001507b97c23 */ /* 0x100fe200080108bd */
[----:B------:R-:W-:Y:S01]  /*4ec0*/  FFMA.FTZ R213, R18, UR21, -R189 ;  /* 0x0000001512d57c23 */ /* 0x000fe200080108bd */
[----:B------:R-:W-:Y:S01]  /*4ed0*/  LOP3.LUT R196, R199, UR59, R196, 0x96, !PT ;  /* 0x0000003bc7c47c12 */ /* 0x000fe2000f8e96c4 */
[----:B------:R-:W-:Y:S04]  /*4ee0*/  IMAD.WIDE.U32 R194, R188, -0x326172a9, RZ ;  /* 0xcd9e8d57bcc27825 */ /* 0x000fe800078e00ff */
[--C-:B------:R-:W-:Y:S01]  /*4ef0*/  FFMA.FTZ R182, R16, UR21, -R187.reuse ;  /* 0x0000001510b67c23 */ /* 0x100fe200080108bb */
[--C-:B------:R-:W-:Y:S01]  /*4f00*/  FFMA.FTZ R183, R8, UR21, -R187.reuse ;  /* 0x0000001508b77c23 */ /* 0x100fe200080108bb */
[----:B------:R-:W-:Y:S01]  /*4f10*/  MUFU.EX2 R185, R185 ;  /* 0x000000b900b97308 */ /* 0x000fe20000000800 */
[----:B------:R-:W-:Y:S01]  /*4f20*/  LOP3.LUT R188, R195, UR60, R190, 0x96, !PT ;  /* 0x0000003cc3bc7c12 */ /* 0x000fe2000f8e96be */
[----:B------:R-:W-:Y:S04]  /*4f30*/  IMAD.WIDE.U32 R196, R196, -0x326172a9, RZ ;  /* 0xcd9e8d57c4c47825 */ /* 0x000fe800078e00ff */
[--C-:B------:R-:W-:Y:S01]  /*4f40*/  FFMA.FTZ R190, R9, UR21, -R187.reuse ;  /* 0x0000001509be7c23 */ /* 0x100fe200080108bb */
[----:B------:R-:W-:Y:S01]  /*4f50*/  IMAD.WIDE.U32 R248, R188, -0x2daee0ad, RZ ;  /* 0xd2511f53bcf87825 */ /* 0x000fe200078e00ff */
[----:B------:R-:W-:Y:S02]  /*4f60*/  LOP3.LUT R194, R197, UR58, R194, 0x96, !PT ;  /* 0x0000003ac5c27c12 */ /* 0x000fe4000f8e96c2 */
[----:B------:R2:W-:Y:S01]  /*4f70*/  MUFU.EX2 R188, R193 ;  /* 0x000000c100bc7308 */ /* 0x0005e20000000800 */
[--C-:B-1----:R-:W-:Y:S01]  /*4f80*/  FFMA.FTZ R192, R5, UR21, -R187.reuse ;  /* 0x0000001505c07c23 */ /* 0x102fe200080108bb */
[--C-:B------:R-:W-:Y:S01]  /*4f90*/  FFMA.FTZ R197, R12, UR21, -R187.reuse ;  /* 0x000000150cc57c23 */ /* 0x100fe200080108bb */
[----:B------:R-:W-:Y:S01]  /*4fa0*/  LOP3.LUT R198, R249, UR57, R198, 0x96, !PT ;  /* 0x00000039f9c67c12 */ /* 0x000fe2000f8e96c6 */
[----:B------:R-:W-:Y:S04]  /*4fb0*/  IMAD.WIDE.U32 R194, R194, -0x2daee0ad, RZ ;  /* 0xd2511f53c2c27825 */ /* 0x000fe800078e00ff */
[----:B------:R-:W-:Y:S01]  /*4fc0*/  IMAD.WIDE.U32 R198, R198, -0x326172a9, RZ ;  /* 0xcd9e8d57c6c67825 */ /* 0x000fe200078e00ff */
[----:B------:R-:W-:Y:S01]  /*4fd0*/  LOP3.LUT R248, R195, UR55, R248, 0x96, !PT ;  /* 0x00000037c3f87c12 */ /* 0x000fe2000f8e96f8 */
[----:B------:R-:W-:Y:S02]  /*4fe0*/  MUFU.EX2 R182, R182 ;  /* 0x000000b600b67308 */ /* 0x000fe40000000800 */
[----:B------:R-:W-:Y:S01]  /*4ff0*/  FFMA.FTZ R195, R17, UR21, -R187 ;  /* 0x0000001511c37c23 */ /* 0x000fe200080108bb */
[----:B------:R-:W-:Y:S01]  /*5000*/  LOP3.LUT R191, R199, UR56, R196, 0x96, !PT ;  /* 0x00000038c7bf7c12 */ /* 0x000fe2000f8e96c4 */
[----:B------:R-:W-:Y:S04]  /*5010*/  IMAD.WIDE.U32 R248, R248, -0x326172a9, RZ ;  /* 0xcd9e8d57f8f87825 */ /* 0x000fe800078e00ff */
[----:B------:R-:W-:Y:S01]  /*5020*/  FFMA.FTZ R199, R10, UR21, -R189 ;  /* 0x000000150ac77c23 */ /* 0x000fe200080108bd */
[----:B------:R-:W-:Y:S01]  /*5030*/  FFMA.FTZ R196, R13, UR21, -R187 ;  /* 0x000000150dc47c23 */ /* 0x000fe200080108bb */
[----:B------:R-:W-:Y:S01]  /*5040*/  IMAD.WIDE.U32 R4, R191, -0x2daee0ad, RZ ;  /* 0xd2511f53bf047825 */ /* 0x000fe200078e00ff */
[----:B--2---:R-:W-:Y:S01]  /*5050*/  LOP3.LUT R193, R249, UR54, R198, 0x96, !PT ;  /* 0x00000036f9c17c12 */ /* 0x004fe2000f8e96c6 */
[----:B------:R1:W-:Y:S02]  /*5060*/  MUFU.EX2 R187, R192 ;  /* 0x000000c000bb7308 */ /* 0x0003e40000000800 */
[--C-:B------:R-:W-:Y:S01]  /*5070*/  FFMA.FTZ R198, R14, UR21, -R189.reuse ;  /* 0x000000150ec67c23 */ /* 0x100fe200080108bd */
[----:B------:R-:W-:Y:S01]  /*5080*/  FFMA.FTZ R191, R15, UR21, -R189 ;  /* 0x000000150fbf7c23 */ /* 0x000fe200080108bd */
[----:B------:R-:W-:Y:S01]  /*5090*/  LOP3.LUT R194, R5, UR53, R194, 0x96, !PT ;  /* 0x0000003505c27c12 */ /* 0x000fe2000f8e96c2 */
[----:B------:R-:W-:Y:S05]  /*50a0*/  IMAD.WIDE.U32 R6, R193, -0x2daee0ad, RZ ;  /* 0xd2511f53c1067825 */ /* 0x000fea00078e00ff */
[----:B------:R2:W-:Y:S01]  /*50b0*/  MUFU.EX2 R189, R250 ;  /* 0x000000fa00bd7308 */ /* 0x0005e20000000800 */
[----:B------:R-:W-:Y:S01]  /*50c0*/  IMAD.WIDE.U32 R10, R194, -0x326172a9, RZ ;  /* 0xcd9e8d57c20a7825 */ /* 0x000fe200078e00ff */
[----:B------:R-:W-:Y:S02]  /*50d0*/  LOP3.LUT R252, R6, 0xff, RZ, 0xc0, !PT ;  /* 0x000000ff06fc7812 */ /* 0x000fe400078ec0ff */
[----:B------:R-:W-:Y:S02]  /*50e0*/  SHF.R.U32.HI R251, RZ, 0x18, R6 ;  /* 0x00000018fffb7819 */ /* 0x000fe40000011606 */
[----:B------:R-:W-:Y:S02]  /*50f0*/  ISETP.LE.U32.AND P2, PT, R252, UR22, PT ;  /* 0x00000016fc007c0c */ /* 0x000fe4000bf43070 */
[----:B------:R-:W-:Y:S02]  /*5100*/  LOP3.LUT R248, R11, UR52, R248, 0x96, !PT ;  /* 0x000000340bf87c12 */ /* 0x000fe4000f8e96f8 */
[----:B------:R-:W-:Y:S01]  /*5110*/  MUFU.EX2 R183, R183 ;  /* 0x000000b700b77308 */ /* 0x000fe20000000800 */
[----:B------:R-:W-:Y:S02]  /*5120*/  LOP3.LUT R249, R7, UR51, R4, 0x96, !PT ;  /* 0x0000003307f97c12 */ /* 0x000fe4000f8e9604 */
[----:B------:R-:W-:Y:S02]  /*5130*/  ISETP.LE.U32.AND P0, PT, R251, UR22, PT ;  /* 0x00000016fb007c0c */ /* 0x000fe4000bf03070 */
[----:B------:R-:W-:Y:S02]  /*5140*/  SHF.R.U32.HI R194, RZ, 0x10, R6 ;  /* 0x00000010ffc27819 */ /* 0x000fe40000011606 */
[----:B-1----:R-:W-:Y:S03]  /*5150*/  LOP3.LUT R192, R6, 0xffff, RZ, 0xc0, !PT ;  /* 0x0000ffff06c07812 */ /* 0x002fe600078ec0ff */
[----:B------:R1:W-:Y:S01]  /*5160*/  MUFU.EX2 R193, R199 ;  /* 0x000000c700c17308 */ /* 0x0003e20000000800 */
[----:B--2---:R-:W-:Y:S02]  /*5170*/  SHF.R.U32.HI R250, RZ, 0x18, R248 ;  /* 0x00000018fffa7819 */ /* 0x004fe400000116f8 */
[----:B------:R-:W-:Y:S02]  /*5180*/  LOP3.LUT R6, R10, 0xff, RZ, 0xc0, !PT ;  /* 0x000000ff0a067812 */ /* 0x000fe400078ec0ff */
[----:B------:R-:W-:Y:S02]  /*5190*/  ISETP.LE.U32.AND P4, PT, R250, UR22, PT ;  /* 0x00000016fa007c0c */ /* 0x000fe4000bf83070 */
[----:B------:R-:W-:Y:S03]  /*51a0*/  LOP3.LUT R250, R248, 0xff, RZ, 0xc0, !PT ;  /* 0x000000fff8fa7812 */ /* 0x000fe600078ec0ff */
[----:B------:R-:W-:Y:S01]  /*51b0*/  MUFU.EX2 R190, R190 ;  /* 0x000000be00be7308 */ /* 0x000fe20000000800 */
[--C-:B------:R-:W-:Y:S02]  /*51c0*/  SHF.R.U32.HI R251, RZ, 0x18, R249.reuse ;  /* 0x00000018fffb7819 */ /* 0x100fe400000116f9 */
[----:B------:R-:W-:Y:S02]  /*51d0*/  SHF.R.U32.HI R5, RZ, 0x18, R10 ;  /* 0x00000018ff057819 */ /* 0x000fe4000001160a */
[----:B------:R-:W-:Y:S02]  /*51e0*/  ISETP.LE.U32.AND P6, PT, R6, UR22, PT ;  /* 0x0000001606007c0c */ /* 0x000fe4000bfc3070 */
[----:B------:R-:W-:Y:S03]  /*51f0*/  ISETP.LE.U32.AND P3, PT, R251, UR22, PT ;  /* 0x00000016fb007c0c */ /* 0x000fe6000bf63070 */
[----:B------:R-:W2:Y:S01]  /*5200*/  MUFU.EX2 R197, R197 ;  /* 0x000000c500c57308 */ /* 0x000ea20000000800 */
[----:B------:R-:W-:Y:S02]  /*5210*/  SHF.R.U32.HI R251, RZ, 0x10, R248 ;  /* 0x00000010fffb7819 */ /* 0x000fe400000116f8 */
[----:B------:R-:W-:Y:S02]  /*5220*/  LOP3.LUT R248, R248, 0xffff, RZ, 0xc0, !PT ;  /* 0x0000fffff8f87812 */ /* 0x000fe400078ec0ff */
[----:B------:R-:W-:Y:S02]  /*5230*/  ISETP.LE.U32.AND P1, PT, R5, UR22, PT ;  /* 0x0000001605007c0c */ /* 0x000fe4000bf23070 */
[----:B------:R-:W-:Y:S03]  /*5240*/  SHF.R.U32.HI R248, RZ, 0x8, R248 ;  /* 0x00000008fff87819 */ /* 0x000fe600000116f8 */
[----:B------:R-:W3:Y:S01]  /*5250*/  MUFU.EX2 R191, R191 ;  /* 0x000000bf00bf7308 */ /* 0x000ee20000000800 */
[----:B------:R-:W-:Y:S02]  /*5260*/  LOP3.LUT R252, R10, 0xffff, RZ, 0xc0, !PT ;  /* 0x0000ffff0afc7812 */ /* 0x000fe400078ec0ff */
[----:B------:R-:W-:Y:S02]  /*5270*/  LOP3.LUT R248, R248, 0xffff, RZ, 0xc0, !PT ;  /* 0x0000fffff8f87812 */ /* 0x000fe400078ec0ff */
[----:B------:R-:W-:Y:S02]  /*5280*/  SHF.R.U32.HI R252, RZ, 0x8, R252 ;  /* 0x00000008fffc7819 */ /* 0x000fe400000116fc */
[----:B------:R-:W-:Y:S03]  /*5290*/  LOP3.LUT R251, R251, 0xff, RZ, 0xc0, !PT ;  /* 0x000000fffbfb7812 */ /* 0x000fe600078ec0ff */
[----:B------:R-:W-:Y:S01]  /*52a0*/  MUFU.EX2 R196, R196 ;  /* 0x000000c400c47308 */ /* 0x000fe20000000800 */
[----:B------:R-:W-:Y:S02]  /*52b0*/  LOP3.LUT R194, R194, 0xff, RZ, 0xc0, !PT ;  /* 0x000000ffc2c27812 */ /* 0x000fe400078ec0ff */
[----:B------:R-:W-:Y:S02]  /*52c0*/  LOP3.LUT R252, R252, 0xffff, RZ, 0xc0, !PT ;  /* 0x0000fffffcfc7812 */ /* 0x000fe400078ec0ff */
[----:B-1----:R-:W-:Y:S02]  /*52d0*/  SHF.R.U32.HI R199, RZ, 0x10, R10 ;  /* 0x00000010ffc77819 */ /* 0x002fe4000001160a */
[----:B------:R-:W-:Y:S03]  /*52e0*/  LOP3.LUT R6, R249, 0xff, RZ, 0xc0, !PT ;  /* 0x000000fff9067812 */ /* 0x000fe600078ec0ff */
[----:B------:R-:W1:Y:S01]  /*52f0*/  MUFU.EX2 R195, R195 ;  /* 0x000000c300c37308 */ /* 0x000e620000000800 */
[----:B------:R-:W-:Y:S02]  /*5300*/  LOP3.LUT R199, R199, 0xff, RZ, 0xc0, !PT ;  /* 0x000000ffc7c77812 */ /* 0x000fe400078ec0ff */
[----:B------:R-:W-:Y:S02]  /*5310*/  SHF.R.U32.HI R192, RZ, 0x8, R192 ;  /* 0x00000008ffc07819 */ /* 0x000fe400000116c0 */
[----:B------:R-:W-:Y:S02]  /*5320*/  ISETP.LE.U32.AND P5, PT, R6, UR22, PT ;  /* 0x0000001606007c0c */ /* 0x000fe4000bfa3070 */
[----:B------:R-:W-:Y:S11]  /*5330*/  LOP3.LUT R192, R192, 0xffff, RZ, 0xc0, !PT ;  /* 0x0000ffffc0c07812 */ /* 0x000ff600078ec0ff */
[----:B--2---:R-:W-:Y:S01]  /*5340*/  @!P5 FADD.FTZ R197, -R197, -RZ ;  /* 0x800000ffc5c5d221 */ /* 0x004fe20000010100 */
[----:B------:R-:W-:Y:S01]  /*5350*/  @!P2 FADD.FTZ R182, -R182, -RZ ;  /* 0x800000ffb6b6a221 */ /* 0x000fe20000010100 */
[----:B------:R-:W-:Y:S01]  /*5360*/  ISETP.LE.U32.AND P2, PT, R250, UR22, PT ;  /* 0x00000016fa007c0c */ /* 0x000fe2000bf43070 */
[----:B------:R-:W-:Y:S01]  /*5370*/  @!P6 FADD.FTZ R183, -R183, -RZ ;  /* 0x800000ffb7b7e221 */ /* 0x000fe20000010100 */
[----:B------:R-:W-:Y:S01]  /*5380*/  ISETP.LE.U32.AND P6, PT, R251, UR22, PT ;  /* 0x00000016fb007c0c */ /* 0x000fe2000bfc3070 */
[----:B------:R-:W-:Y:S01]  /*5390*/  @!P1 FADD.FTZ R184, -R184, -RZ ;  /* 0x800000ffb8b89221 */ /* 0x000fe20000010100 */
[----:B------:R-:W-:Y:S01]  /*53a0*/  @!P4 FADD.FTZ R185, -R185, -RZ ;  /* 0x800000ffb9b9c221 */ /* 0x000fe20000010100 */
[----:B------:R-:W-:Y:S01]  /*53b0*/  ISETP.LE.U32.AND P1, PT, R194, UR22, PT ;  /* 0x00000016c2007c0c */ /* 0x000fe2000bf23070 */
[----:B---3--:R-:W-:Y:S01]  /*53c0*/  @!P3 FADD.FTZ R191, -R191, -RZ ;  /* 0x800000ffbfbfb221 */ /* 0x008fe20000010100 */
[----:B------:R-:W-:Y:S01]  /*53d0*/  ISETP.LE.U32.AND P4, PT, R252, UR22, PT ;  /* 0x00000016fc007c0c */ /* 0x000fe2000bf83070 */
[----:B------:R2:W3:Y:S01]  /*53e0*/  MUFU.EX2 R194, R198 ;  /* 0x000000c600c27308 */ /* 0x0004e20000000800 */
[----:B------:R-:W-:Y:S01]  /*53f0*/  @!P0 FADD.FTZ R189, -R189, -RZ ;  /* 0x800000ffbdbd8221 */ /* 0x000fe20000010100 */
[----:B------:R-:W-:Y:S03]  /*5400*/  FSETP.GE.FTZ.AND P0, PT, R185, RZ, PT ;  /* 0x000000ffb900720b */ /* 0x000fe60003f16000 */
[----:B------:R-:W-:Y:S01]  /*5410*/  @!P2 FADD.FTZ R186, -R186, -RZ ;  /* 0x800000ffbabaa221 */ /* 0x000fe20000010100 */
[----:B------:R-:W-:Y:S01]  /*5420*/  ISETP.LE.U32.AND P2, PT, R248, UR22, PT ;  /* 0x00000016f8007c0c */ /* 0x000fe2000bf43070 */
[----:B------:R-:W-:Y:S01]  /*5430*/  @!P6 FADD.FTZ R188, -R188, -RZ ;  /* 0x800000ffbcbce221 */ /* 0x000fe20000010100 */
[----:B------:R-:W-:Y:S02]  /*5440*/  ISETP.LE.U32.AND P6, PT, R199, UR22, PT ;  /* 0x00000016c7007c0c */ /* 0x000fe4000bfc3070 */
[----:B------:R-:W-:Y:S02]  /*5450*/  SHF.R.U32.HI R199, RZ, 0x10, R249 ;  /* 0x00000010ffc77819 */ /* 0x000fe400000116f9 */
[----:B------:R-:W-:Y:S01]  /*5460*/  @!P4 FADD.FTZ R190, -R190, -RZ ;  /* 0x800000ffbebec221 */ /* 0x000fe20000010100 */
[----:B------:R-:W-:Y:S02]  /*5470*/  F2FP.RELU.BF16.F32.PACK_AB R248, R185, R188 ;  /* 0x000000bcb9f8723e */ /* 0x000fe400000018ff */
[----:B------:R-:W-:Y:S02]  /*5480*/  LOP3.LUT R249, R249, 0xffff, RZ, 0xc0, !PT ;  /* 0x0000fffff9f97812 */ /* 0x000fe400078ec0ff */
[----:B--2---:R-:W-:Y:S01]  /*5490*/  F2FP.RELU.BF16.F32.PACK_AB R198, R190, R183 ;  /* 0x000000b7bec6723e */ /* 0x004fe200000018ff */
[----:B------:R2:W-:Y:S01]  /*54a0*/  STS [R225+0x12400], R248 ;  /* 0x012400f8e1007388 */ /* 0x0005e20000000800 */
[----:B------:R-:W-:Y:S01]  /*54b0*/  @!P2 FADD.FTZ R187, -R187, -RZ ;  /* 0x800000ffbbbba221 */ /* 0x000fe20000010100 */
[----:B------:R-:W-:Y:S01]  /*54c0*/  SHF.R.U32.HI R249, RZ, 0x8, R249 ;  /* 0x00000008fff97819 */ /* 0x000fe200000116f9 */
[----:B------:R-:W-:Y:S01]  /*54d0*/  @!P6 FADD.FTZ R193, -R193, -RZ ;  /* 0x800000ffc1c1e221 */ /* 0x000fe20000010100 */
[----:B------:R-:W-:Y:S02]  /*54e0*/  LOP3.LUT R199, R199, 0xff, RZ, 0xc0, !PT ;  /* 0x000000ffc7c77812 */ /* 0x000fe400078ec0ff */
[----:B------:R-:W-:Y:S02]  /*54f0*/  F2FP.RELU.BF16.F32.PACK_AB R250, R187, R186 ;  /* 0x000000babbfa723e */ /* 0x000fe400000018ff */
[----:B------:R-:W-:Y:S02]  /*5500*/  LOP3.LUT R249, R249, 0xffff, RZ, 0xc0, !PT ;  /* 0x0000fffff9f97812 */ /* 0x000fe400078ec0ff */
[----:B------:R-:W-:Y:S01]  /*5510*/  ISETP.LE.U32.AND P2, PT, R192, UR22, PT ;  /* 0x00000016c0007c0c */ /* 0x000fe2000bf43070 */
[----:B------:R4:W-:Y:S01]  /*5520*/  STS [R225+0x12000], R250 ;  /* 0x012000fae1007388 */ /* 0x0009e20000000800 */
[----:B------:R-:W-:Y:S01]  /*5530*/  ISETP.LE.U32.AND P4, PT, R199, UR22, PT ;  /* 0x00000016c7007c0c */ /* 0x000fe2000bf83070 */
[----:B------:R-:W2:Y:S01]  /*5540*/  MUFU.EX2 R192, R213 ;  /* 0x000000d500c07308 */ /* 0x000ea20000000800 */
[----:B------:R-:W-:Y:S01]  /*5550*/  ISETP.LE.U32.AND P6, PT, R249, UR22, PT ;  /* 0x00000016f9007c0c */ /* 0x000fe2000bfc3070 */
[----:B------:R4:W-:Y:S01]  /*5560*/  STS [R229+0x12000], R198 ;  /* 0x012000c6e5007388 */ /* 0x0009e20000000800 */
[----:B------:R-:W-:Y:S02]  /*5570*/  F2FP.RELU.BF16.F32.PACK_AB R199, R184, R193 ;  /* 0x000000c1b8c7723e */ /* 0x000fe400000018ff */
[----:B------:R-:W-:Y:S03]  /*5580*/  FSETP.GE.FTZ.AND P3, PT, R186, RZ, PT ;  /* 0x000000ffba00720b */ /* 0x000fe60003f76000 */
[----:B------:R-:W-:Y:S02]  /*5590*/  STS [R229+0x12400], R199 ;  /* 0x012400c7e5007388 */ /* 0x000fe40000000800 */
[----:B-1----:R-:W-:Y:S01]  /*55a0*/  @!P2 FADD.FTZ R195, -R195, -RZ ;  /* 0x800000ffc3c3a221 */ /* 0x002fe20000010100 */
[----:B------:R-:W-:Y:S01]  /*55b0*/  FSETP.GE.FTZ.AND P2, PT, R187, RZ, PT ;  /* 0x000000ffbb00720b */ /* 0x000fe20003f56000 */
[----:B---3--:R-:W-:Y:S02]  /*55c0*/  @!P4 FADD.FTZ R194, -R194, -RZ ;  /* 0x800000ffc2c2c221 */ /* 0x008fe40000010100 */
[----:B------:R-:W-:Y:S01]  /*55d0*/  @!P6 FADD.FTZ R196, -R196, -RZ ;  /* 0x800000ffc4c4e221 */ /* 0x000fe20000010100 */
[----:B--2---:R-:W-:Y:S01]  /*55e0*/  F2FP.RELU.BF16.F32.PACK_AB R248, R195, R182 ;  /* 0x000000b6c3f8723e */ /* 0x004fe200000018ff */
[----:B------:R-:W-:Y:S01]  /*55f0*/  @!P1 FADD.FTZ R192, -R192, -RZ ;  /* 0x800000ffc0c09221 */ /* 0x000fe20000010100 */
[----:B------:R-:W-:Y:S02]  /*5600*/  FSETP.GE.FTZ.AND P1, PT, R188, RZ, PT ;  /* 0x000000ffbc00720b */ /* 0x000fe40003f36000 */
[----:B------:R-:W-:Y:S02]  /*5610*/  F2FP.RELU.BF16.F32.PACK_AB R252, R196, R197 ;  /* 0x000000c5c4fc723e */ /* 0x000fe400000018ff */
[----:B----4-:R-:W-:Y:S03]  /*5620*/  F2FP.RELU.BF16.F32.PACK_AB R250, R191, R194 ;  /* 0x000000c2bffa723e */ /* 0x010fe600000018ff */
[----:B------:R-:W-:Y:S01]  /*5630*/  STS [R227+0x12000], R252 ;  /* 0x012000fce3007388 */ /* 0x000fe20000000800 */
[----:B------:R-:W-:Y:S03]  /*5640*/  F2FP.RELU.BF16.F32.PACK_AB R198, R189, R192 ;  /* 0x000000c0bdc6723e */ /* 0x000fe600000018ff */
        /* <DEDUP_REMOVED lines=45> */
[----:B------:R-:W-:Y:S03]  /*5920*/  FADD.FTZ R252, -R181, R21 ;  /* 0x00000015b5fc7221 */ /* 0x000fe60000010100 */
[-C--:B------:R-:W-:Y:S01]  /*5930*/  FSEL R248, R248, R181.reuse, P3 ;  /* 0x000000b5f8f87208 */ /* 0x080fe20001800000 */
[----:B------:R-:W-:Y:S01]  /*5940*/  FADD.FTZ R199, -R180, R22 ;  /* 0x00000016b4c77221 */ /* 0x000fe20000010100 */
[-C--:B------:R-:W-:Y:S01]  /*5950*/  FSEL R213, R213, R180.reuse, P0 ;  /* 0x000000b4d5d57208 */ /* 0x080fe20000000000 */
[----:B------:R-:W-:Y:S01]  /*5960*/  FADD.FTZ R250, -R181, R25 ;  /* 0x00000019b5fa7221 */ /* 0x000fe20000010100 */
[----:B------:R-:W-:Y:S01]  /*5970*/  FSEL R252, R252, R181, P2 ;  /* 0x000000b5fcfc7208 */ /* 0x000fe20001000000 */
[----:B------:R-:W-:Y:S01]  /*5980*/  FADD.FTZ R251, -R180, R27 ;  /* 0x0000001bb4fb7221 */ /* 0x000fe20000010100 */
[----:B------:R-:W-:Y:S01]  /*5990*/  FSETP.GE.FTZ.AND P2, PT, R190, RZ, PT ;  /* 0x000000ffbe00720b */ /* 0x000fe20003f56000 */
[----:B------:R-:W-:Y:S01]  /*59a0*/  FADD.FTZ R249, -R180, R26 ;  /* 0x0000001ab4f97221 */ /* 0x000fe20000010100 */
[----:B------:R-:W-:Y:S01]  /*59b0*/  FSEL R199, R199, R180, P1 ;  /* 0x000000b4c7c77208 */ /* 0x000fe20000800000 */
[----:B------:R-:W-:Y:S01]  /*59c0*/  FMUL.FTZ R248, R186, R248 ;  /* 0x000000f8baf87220 */ /* 0x000fe20000410000 */
[----:B------:R-:W-:Y:S01]  /*59d0*/  FSETP.GE.FTZ.AND P0, PT, R184, RZ, PT ;  /* 0x000000ffb800720b */ /* 0x000fe20003f16000 */
[----:B------:R-:W-:Y:S01]  /*59e0*/  FMUL.FTZ R186, R185, R213 ;  /* 0x000000d5b9ba7220 */ /* 0x000fe20000410000 */
[----:B------:R-:W-:Y:S01]  /*59f0*/  FSETP.GE.FTZ.AND P1, PT, R193, RZ, PT ;  /* 0x000000ffc100720b */ /* 0x000fe20003f36000 */
[C---:B------:R-:W-:Y:S01]  /*5a00*/  FADD.FTZ R198, -R181.reuse, R24 ;  /* 0x00000018b5c67221 */ /* 0x040fe20000010100 */
[----:B------:R-:W-:Y:S01]  /*5a10*/  FSEL R185, R250, R181, P2 ;  /* 0x000000b5fab97208 */ /* 0x000fe20001000000 */
[----:B------:R-:W-:Y:S01]  /*5a20*/  FADD.FTZ R250, -R181, R28 ;  /* 0x0000001cb5fa7221 */ /* 0x000fe20000010100 */
[----:B------:R-:W-:Y:S01]  /*5a30*/  FSETP.GE.FTZ.AND P3, PT, R183, RZ, PT ;  /* 0x000000ffb700720b */ /* 0x000fe20003f76000 */
[----:B------:R-:W-:Y:S01]  /*5a40*/  FMUL.FTZ R187, R187, R252 ;  /* 0x000000fcbbbb7220 */ /* 0x000fe20000410000 */
[-C--:B------:R-:W-:Y:S01]  /*5a50*/  FSEL R251, R251, R180.reuse, P0 ;  /* 0x000000b4fbfb7208 */ /* 0x080fe20000000000 */
[----:B------:R-:W-:Y:S01]  /*5a60*/  FMUL.FTZ R199, R188, R199 ;  /* 0x000000c7bcc77220 */ /* 0x000fe20000410000 */
[----:B------:R-:W-:Y:S01]  /*5a70*/  FSETP.GE.FTZ.AND P0, PT, R197, RZ, PT ;  /* 0x000000ffc500720b */ /* 0x000fe20003f16000 */
[----:B------:R-:W-:Y:S01]  /*5a80*/  FADD.FTZ R213, -R180, R30 ;  /* 0x0000001eb4d57221 */ /* 0x000fe20000010100 */
[----:B------:R-:W-:Y:S01]  /*5a90*/  FSEL R188, R249, R180, P1 ;  /* 0x000000b4f9bc7208 */ /* 0x000fe20000800000 */
[----:B------:R-:W-:Y:S01]  /*5aa0*/  FADD.FTZ R252, -R181, R29 ;  /* 0x0000001db5fc7221 */ /* 0x000fe20000010100 */
[----:B------:R-:W-:Y:S01]  /*5ab0*/  FSETP.GE.FTZ.AND P1, PT, R194, RZ, PT ;  /* 0x000000ffc200720b */ /* 0x000fe20003f36000 */
[----:B------:R-:W-:Y:S01]  /*5ac0*/  FADD.FTZ R249, -R180, R31 ;  /* 0x0000001fb4f97221 */ /* 0x000fe20000010100 */
[----:B------:R-:W-:Y:S01]  /*5ad0*/  FSEL R198, R198, R181, P3 ;  /* 0x000000b5c6c67208 */ /* 0x000fe20001800000 */
[----:B------:R-:W-:Y:S01]  /*5ae0*/  FMUL.FTZ R251, R184, R251 ;  /* 0x000000fbb8fb7220 */ /* 0x000fe20000410000 */
[----:B------:R-:W-:Y:S01]  /*5af0*/  FSEL R250, R250, R181, P0 ;  /* 0x000000b5fafa7208 */ /* 0x000fe20000000000 */
[----:B------:R-:W-:Y:S01]  /*5b00*/  FMUL.FTZ R185, R190, R185 ;  /* 0x000000b9beb97220 */ /* 0x000fe20000410000 */
[----:B------:R-:W-:Y:S01]  /*5b10*/  F2FP.BF16.F32.PACK_AB R248, R187, R248 ;  /* 0x000000f8bbf8723e */ /* 0x000fe200000010ff */
[----:B------:R-:W-:Y:S01]  /*5b20*/  FADD.FTZ R187, -R180, R34 ;  /* 0x00000022b4bb7221 */ /* 0x000fe20000010100 */
[----:B------:R-:W-:Y:S01]  /*5b30*/  FSETP.GE.FTZ.AND P2, PT, R196, RZ, PT ;  /* 0x000000ffc400720b */ /* 0x000fe20003f56000 */
[----:B------:R-:W-:Y:S01]  /*5b40*/  FMUL.FTZ R198, R183, R198 ;  /* 0x000000c6b7c67220 */ /* 0x000fe20000410000 */
[----:B------:R-:W-:Y:S01]  /*5b50*/  FSETP.GE.FTZ.AND P0, PT, R191, RZ, PT ;  /* 0x000000ffbf00720b */ /* 0x000fe20003f16000 */
[----:B------:R-:W-:Y:S01]  /*5b60*/  FADD.FTZ R190, -R181, R32 ;  /* 0x00000020b5be7221 */ /* 0x000fe20000010100 */
[----:B------:R-:W-:Y:S01]  /*5b70*/  FSEL R213, R213, R180, P1 ;  /* 0x000000b4d5d57208 */ /* 0x000fe20000800000 */
[----:B------:R-:W-:Y:S01]  /*5b80*/  FMUL.FTZ R188, R193, R188 ;  /* 0x000000bcc1bc7220 */ /* 0x000fe20000410000 */
[----:B------:R-:W-:Y:S01]  /*5b90*/  FSETP.GE.FTZ.AND P1, PT, R192, RZ, PT ;  /* 0x000000ffc000720b */ /* 0x000fe20003f36000 */
[----:B------:R-:W-:Y:S01]  /*5ba0*/  FMUL.FTZ R250, R197, R250 ;  /* 0x000000fac5fa7220 */ /* 0x000fe20000410000 */
[----:B------:R-:W-:Y:S01]  /*5bb0*/  FSEL R183, R252, R181, P2 ;  /* 0x000000b5fcb77208 */ /* 0x000fe20001000000 */
[----:B------:R-:W-:Y:S01]  /*5bc0*/  FMUL.FTZ R213, R194, R213 ;  /* 0x000000d5c2d57220 */ /* 0x000fe20000410000 */
[----:B------:R-:W-:Y:S02]  /*5bd0*/  FSEL R184, R249, R180, P0 ;  /* 0x000000b4f9b87208 */ /* 0x000fe40000000000 */
[----:B------:R-:W-:Y:S01]  /*5be0*/  FSETP.GE.FTZ.AND P2, PT, R195, RZ, PT ;  /* 0x000000ffc300720b */ /* 0x000fe20003f56000 */
[----:B------:R-:W-:Y:S01]  /*5bf0*/  FMUL.FTZ R183, R196, R183 ;  /* 0x000000b7c4b77220 */ /* 0x000fe20000410000 */
[----:B------:R-:W-:Y:S01]  /*5c00*/  FSETP.GE.FTZ.AND P0, PT, R189, RZ, PT ;  /* 0x000000ffbd00720b */ /* 0x000fe20003f16000 */
[----:B------:R-:W-:Y:S01]  /*5c10*/  FMUL.FTZ R184, R191, R184 ;  /* 0x000000b8bfb87220 */ /* 0x000fe20000410000 */
[----:B------:R-:W-:Y:S02]  /*5c20*/  FSEL R187, R187, R180, P1 ;  /* 0x000000b4bbbb7208 */ /* 0x000fe40000800000 */
[----:B------:R-:W-:Y:S02]  /*5c30*/  PLOP3.LUT P1, PT, PT, PT, UP2, 0x80, 0x0 ;  /* 0x000000000000781c */ /* 0x000fe40003f2f028 */
[----:B------:R-:W-:Y:S01]  /*5c40*/  FSETP.GE.FTZ.AND P3, PT, R182, RZ, PT ;  /* 0x000000ffb600720b */ /* 0x000fe20003f76000 */
[----:B------:R-:W-:Y:S01]  /*5c50*/  FMUL.FTZ R187, R192, R187 ;  /* 0x000000bbc0bb7220 */ /* 0x000fe20000410000 */
[----:B------:R-:W-:Y:S02]  /*5c60*/  F2FP.BF16.F32.PACK_AB R198, R185, R198 ;  /* 0x000000c6b9c6723e */ /* 0x000fe400000010ff */
[----:B------:R-:W-:Y:S01]  /*5c70*/  FSEL R185, R190, R181, P3 ;  /* 0x000000b5beb97208 */ /* 0x000fe20001800000 */
[----:B------:R-:W-:Y:S01]  /*5c80*/  @P2 FADD.FTZ R181, -R181, R33 ;  /* 0x00000021b5b52221 */ /* 0x000fe20000010100 */
[----:B------:R-:W-:Y:S01]  /*5c90*/  F2FP.BF16.F32.PACK_AB R186, R186, R199 ;  /* 0x000000c7baba723e */ /* 0x000fe200000010ff */
[----:B------:R-:W-:Y:S01]  /*5ca0*/  @P0 FADD.FTZ R180, -R180, R35 ;  /* 0x00000023b4b40221 */ /* 0x000fe20000010100 */
[----:B------:R-:W-:Y:S01]  /*5cb0*/  F2FP.BF16.F32.PACK_AB R188, R251, R188 ;  /* 0x000000bcfbbc723e */ /* 0x000fe200000010ff */
[----:B------:R-:W-:Y:S01]  /*5cc0*/  FMUL.FTZ R185, R182, R185 ;  /* 0x000000b9b6b97220 */ /* 0x000fe20000410000 */
[----:B------:R-:W-:Y:S01]  /*5cd0*/  F2FP.BF16.F32.PACK_AB R250, R183, R250 ;  /* 0x000000fab7fa723e */ /* 0x000fe200000010ff */
[----:B------:R-:W-:Y:S01]  /*5ce0*/  FMUL.FTZ R182, R195, R181 ;  /* 0x000000b5c3b67220 */ /* 0x000fe20000410000 */
[----:B------:R-:W-:Y:S01]  /*5cf0*/  F2FP.BF16.F32.PACK_AB R184, R184, R213 ;  /* 0x000000d5b8b8723e */ /* 0x000fe200000010ff */
[----:B------:R-:W-:Y:S01]  /*5d00*/  FMUL.FTZ R180, R189, R180 ;  /* 0x000000b4bdb47220 */ /* 0x000fe20000410000 */
[----:B------:R-:W-:Y:S06]  /*5d10*/  @!P1 BRA `(.L_x_862) ;  /* 0x0000000000e49947 */ /* 0x000fec0003800000 */
[----:B------:R-:W1:Y:S01]  /*5d20*/  LDC R5, c[0x0][0x240] ;  /* 0x00009000ff057b82 */ /* 0x000e620000000800 */
[----:B------:R-:W-:Y:S01]  /*5d30*/  UMOV UR12, 0xffffc000 ;  /* 0xffffc000000c7882 */ /* 0x000fe20000000000 */
[----:B------:R-:W-:Y:S04]  /*5d40*/  ULOP3.LUT UR7, UR5, 0x1, URZ, 0xc0, !UPT ;  /* 0x0000000105077892 */ /* 0x000fe8000f8ec03f */
[----:B------:R-:W-:Y:S02]  /*5d50*/  UISETP.NE.U32.AND UP0, UPT, UR7, 0x1, UPT ;  /* 0x000000010700788c */ /* 0x000fe4000bf05070 */
[----:B------:R-:W2:Y:S02]  /*5d60*/  LDC R4, c[0x0][0x244] ;  /* 0x00009100ff047b82 */ /* 0x000ea40000000800 */
[----:B------:R-:W-:Y:S03]  /*5d70*/  USEL UR7, UR12, 0x4000, !UP0 ;  /* 0x000040000c077887 */ /* 0x000fe6000c000000 */
[----:B------:R-:W-:Y:S02]  /*5d80*/  ULDC UR12, c[0x0][0x2d0] ;  /* 0x0000b400000c7ab9 */ /* 0x000fe40000000800 */
[----:B------:R-:W-:Y:S01]  /*5d90*/  ISETP.GE.AND P3, PT, R218, UR12, PT ;  /* 0x0000000cda007c0c */ /* 0x000fe2000bf66270 */
[----:B------:R-:W-:Y:S01]  /*5da0*/  VIADD R239, R239, UR7 ;  /* 0x00000007efef7c36 */ /* 0x000fe20008000000 */
[----:B------:R-:W-:Y:S01]  /*5db0*/  ISETP.GE.AND P2, PT, R232, UR12, PT ;  /* 0x0000000ce8007c0c */ /* 0x000fe2000bf46270 */
[----:B------:R-:W-:Y:S02]  /*5dc0*/  VIADD R236, R236, UR7 ;  /* 0x00000007ecec7c36 */ /* 0x000fe40008000000 */
[----:B------:R-:W-:Y:S08]  /*5dd0*/  VIADD R208, R208, UR7 ;  /* 0x00000007d0d07c36 */ /* 0x000ff00008000000 */
[----:B------:R3:W-:Y:S04]  /*5de0*/  @P3 STS [R239], RZ ;  /* 0x000000ffef003388 */ /* 0x0007e80000000800 */
[----:B------:R3:W-:Y:S01]  /*5df0*/  @P3 STS [R239+0x4], RZ ;  /* 0x000004ffef003388 */ /* 0x0007e20000000800 */
[----:B-1----:R-:W-:Y:S03]  /*5e00*/  IMAD.U32 R7, R5, -0x40, RZ ;  /* 0xffffffc005077824 */ /* 0x002fe600078e00ff */
[----:B------:R3:W-:Y:S02]  /*5e10*/  @P3 STS [R239+0x8], RZ ;  /* 0x000008ffef003388 */ /* 0x0007e40000000800 */
[-C--:B------:R-:W-:Y:S02]  /*5e20*/  LEA R10, P0, R7, R246.reuse, 0x1 ;  /* 0x000000f6070a7211 */ /* 0x080fe400078008ff */
[----:B------:R3:W-:Y:S01]  /*5e30*/  @P3 STS [R239+0xc], RZ ;  /* 0x00000cffef003388 */ /* 0x0007e20000000800 */
[----:B------:R-:W-:Y:S02]  /*5e40*/  LEA R9, P4, R5, R7, 0x5 ;  /* 0x0000000705097211 */ /* 0x000fe400078828ff */
[-C--:B------:R-:W-:Y:S02]  /*5e50*/  LEA.HI.X.SX32 R11, R7, R247.reuse, 0x1, P0 ;  /* 0x000000f7070b7211 */ /* 0x080fe400000f0eff */
[----:B------:R-:W-:Y:S02]  /*5e60*/  @!P2 LEA R8, P0, R9, R246, 0x1 ;  /* 0x000000f60908a211 */ /* 0x000fe400078008ff */
[----:B------:R-:W-:Y:S01]  /*5e70*/  SHF.R.S32.HI R6, RZ, 0x1f, R7 ;  /* 0x0000001fff067819 */ /* 0x000fe20000011407 */
[----:B------:R-:W-:Y:S01]  /*5e80*/  @!PT LDS RZ, [RZ] ;  /* 0x00000000fffff984 */ /* 0x000fe20000000800 */
[----:B------:R-:W-:Y:S01]  /*5e90*/  @!PT LDS RZ, [RZ] ;  /* 0x00000000fffff984 */ /* 0x000fe20000000800 */
[----:B------:R-:W-:Y:S01]  /*5ea0*/  @!PT LDS RZ, [RZ] ;  /* 0x00000000fffff984 */ /* 0x000fe20000000800 */
[----:B------:R3:W-:Y:S03]  /*5eb0*/  @!P3 LDGSTS.E.BYPASS.LTC128B.128 [R236], desc[UR10][R10.64] ;  /* 0x000000000aecbfae */ /* 0x0007e6000b901d4a */
[C---:B--2---:R-:W-:Y:S01]  /*5ec0*/  LEA.HI.X R246, R5.reuse, R6, R4, 0x5, P4 ;  /* 0x0000000605f67211 */ /* 0x044fe200020f2c04 */
[----:B------:R3:W-:Y:S01]  /*5ed0*/  @P2 STS [R239+0x2000], RZ ;  /* 0x002000ffef002388 */ /* 0x0007e20000000800 */
        /* <DEDUP_REMOVED lines=29> */
.L_x_862:
[----:B------:R-:W-:Y:S01]  /*60b0*/  STS [R225+0x10000], R248 ;  /* 0x010000f8e1007388 */ /* 0x000fe20000000800 */
[----:B------:R-:W-:Y:S01]  /*60c0*/  F2FP.BF16.F32.PACK_AB R182, R182, R185 ;  /* 0x000000b9b6b6723e */ /* 0x000fe200000010ff */
[----:B------:R-:W-:Y:S01]  /*60d0*/  ULDC UR7, c[0x0][0x2dc] ;  /* 0x0000b70000077ab9 */ /* 0x000fe20000000800 */
        /* <DEDUP_REMOVED lines=67> */
[----:B------:R-:W1:Y:S01]  /*6510*/  LDC R6, c[0x0][0x420] ;  /* 0x00010800ff067b82 */ /* 0x000e620000000800 */
[----:B------:R-:W-:Y:S02]  /*6520*/  ULDC UR7, c[0x0][0x2d0] ;  /* 0x0000b40000077ab9 */ /* 0x000fe40000000800 */
        /* <DEDUP_REMOVED lines=37> */
.L_x_863:
[----:B------:R-:W-:Y:S01]  /*6780*/  LDSM.16.M88.4 R32, [R209] ;  /* 0x00000000d120783b */ /* 0x000fe20000000200 */
[----:B------:R-:W-:Y:S02]  /*6790*/  @UP2 UIADD3 UR12, UP0, UR8, -0x100, URZ ;  /* 0xffffff00080c2890 */ /* 0x000fe4000ff1e03f */
[----:B------:R-:W-:Y:S01]  /*67a0*/  UISETP.GT.AND UP1, UPT, UR5, UR38, UPT ;  /* 0x000000260500728c */ /* 0x000fe2000bf24270 */
[----:B------:R-:W1:Y:S01]  /*67b0*/  LDSM.16.MT88.4 R16, [R213+0xc000] ;  /* 0x00c00000d510783b */ /* 0x000e620000004200 */
[----:B------:R-:W-:Y:S03]  /*67c0*/  @UP2 UIADD3.X UR7, UR9, -0x1, URZ, UP0, !UPT ;  /* 0xffffffff09072890 */ /* 0x000fe600087fe43f */
[----:B------:R-:W3:Y:S01]  /*67d0*/  LDSM.16.M88.4 R28, [R209+0x1000] ;  /* 0x00100000d11c783b */ /* 0x000ee20000000200 */
[----:B------:R-:W-:Y:S03]  /*67e0*/  @UP2 UMOV UR8, UR12 ;  /* 0x0000000c00082c82 */ /* 0x000fe60008000000 */
[----:B------:R-:W2:Y:S01]  /*67f0*/  LDSM.16.MT88.4 R100, [R213+0xe000] ;  /* 0x00e00000d564783b */ /* 0x000ea20000004200 */
[----:B------:R-:W-:Y:S01]  /*6800*/  @UP2 UMOV UR9, UR7 ;  /* 0x0000000700092c82 */ /* 0x000fe20008000000 */
[----:B------:R-:W-:Y:S02]  /*6810*/  ULOP3.LUT UR7, UR5, 0x1, URZ, 0xc0, !UPT ;  /* 0x0000000105077892 */ /* 0x000fe4000f8ec03f */
[----:B------:R-:W-:Y:S01]  /*6820*/  LDSM.16.M88.4 R104, [R204] ;  /* 0x00000000cc68783b */ /* 0x000fe20000000200 */
[----:B------:R-:W-:Y:S02]  /*6830*/  UIADD3 UR5, UR5, -0x1, URZ ;  /* 0xffffffff05057890 */ /* 0x000fe4000fffe03f */
[----:B------:R-:W-:Y:S01]  /*6840*/  UISETP.NE.U32.AND UP0, UPT, UR7, 0x1, UPT ;  /* 0x000000010700788c */ /* 0x000fe2000bf05070 */
[----:B------:R-:W4:Y:S04]  /*6850*/  LDSM.16.MT88.4 R124, [R213+0xc800] ;  /* 0x00c80000d57c783b */ /* 0x000f280000004200 */
[----:B------:R-:W4:Y:S04]  /*6860*/  LDSM.16.M88.4 R176, [R204+0x1000] ;  /* 0x00100000ccb0783b */ /* 0x000f280000000200 */
[----:B------:R-:W4:Y:S04]  /*6870*/  LDSM.16.MT88.4 R180, [R213+0xe800] ;  /* 0x00e80000d5b4783b */ /* 0x000f280000004200 */
[----:B------:R-:W-:Y:S04]  /*6880*/  LDSM.16.M88.4 R184, [R202] ;  /* 0x00000000cab8783b */ /* 0x000fe80000000200 */
[----:B------:R-:W4:Y:S04]  /*6890*/  LDSM.16.MT88.4 R188, [R213+0xd000] ;  /* 0x00d00000d5bc783b */ /* 0x000f280000004200 */
[----:B------:R-:W4:Y:S01]  /*68a0*/  LDSM.16.M88.4 R192, [R202+0x1000] ;  /* 0x00100000cac0783b */ /* 0x000f220000000200 */
[-C--:B-1----:R-:W-:Y:S03]  /*68b0*/  HMMA.16816.F32.BF16 R4, R32, R16.reuse, RZ ;  /* 0x000000102004723c */ /* 0x082fe600000418ff */
[----:B------:R-:W-:Y:S03]  /*68c0*/  LDSM.16.MT88.4 R196, [R213+0xd800] ;  /* 0x00d80000d5c4783b */ /* 0x000fe60000004200 */
        /* <DEDUP_REMOVED lines=76> */
[----:B------:R2:W-:Y:S01]  /*6d90*/  REDG.E.ADD.F32.FTZ.RN.STRONG.GPU desc[UR10][R126.64], R10 ;  /* 0x0000000a7e0079a6 */ /* 0x0005e2000c10f38a */
        /* <DEDUP_REMOVED lines=20> */
[-C--:B--2---:R-:W-:Y:S02]  /*6ee0*/  LEA R10, P0, R5, R242.reuse, 0x2 ;  /* 0x000000f2050a7211 */ /* 0x084fe400078010ff */
[-C--:B------:R-:W-:Y:S01]  /*6ef0*/  LEA.HI.X.SX32 R9, R9, R243.reuse, 0x2, P1 ;  /* 0x000000f309097211 */ /* 0x080fe200008f16ff */
[----:B---3--:R-:W-:Y:S01]  /*6f00*/  IMAD.U32 R11, RZ, RZ, UR37 ;  /* 0x00000025ff0b7e24 */ /* 0x008fe2000f8e00ff */
[----:B------:R2:W-:Y:S01]  /*6f10*/  REDG.E.ADD.F32.FTZ.RN.STRONG.GPU desc[UR10][R100.64], R12 ;  /* 0x0000000c640079a6 */ /* 0x0005e2000c10f38a */
[----:B------:R-:W-:Y:S03]  /*6f20*/  IMAD.U32 R107, RZ, RZ, UR33 ;  /* 0x00000021ff6b7e24 */ /* 0x000fe6000f8e00ff */
[-C--:B------:R-:W-:Y:S01]  /*6f30*/  LEA.HI.X.SX32 R5, R11, R243.reuse, 0x2, P2 ;  /* 0x000000f30b057211 */ /* 0x080fe200010f16ff */
[----:B----4-:R-:W-:Y:S04]  /*6f40*/  IMAD.U32 R17, RZ, RZ, UR26 ;  /* 0x0000001aff117e24 */ /* 0x010fe8000f8e00ff */
[----:B------:R3:W-:Y:S01]  /*6f50*/  REDG.E.ADD.F32.FTZ.RN.STRONG.GPU desc[UR10][R4.64], R13 ;  /* 0x0000000d040079a6 */ /* 0x0007e2000c10f38a */
[----:B------:R-:W-:Y:S01]  /*6f60*/  IMAD.U32 R7, RZ, RZ, UR39 ;  /* 0x00000027ff077e24 */ /* 0x000fe2000f8e00ff */
[-C--:B------:R-:W-:Y:S02]  /*6f70*/  LEA R18, P1, R105, R242.reuse, 0x2 ;  /* 0x000000f269127211 */ /* 0x080fe400078210ff */
[----:B------:R4:W-:Y:S01]  /*6f80*/  REDG.E.ADD.F32.FTZ.RN.STRONG.GPU desc[UR10][R8.64], R14 ;  /* 0x0000000e080079a6 */ /* 0x0009e2000c10f38a */
[----:B-1----:R-:W-:Y:S01]  /*6f90*/  IMAD.U32 R19, RZ, RZ, UR32 ;  /* 0x00000020ff137e24 */ /* 0x002fe2000f8e00ff */
[-C--:B------:R-:W-:Y:S02]  /*6fa0*/  LEA.HI.X.SX32 R11, R7, R243.reuse, 0x2, P0 ;  /* 0x000000f3070b7211 */ /* 0x080fe400000f16ff */
[----:B------:R-:W-:Y:S02]  /*6fb0*/  MOV R7, UR33 ;  /* 0x0000002100077c02 */ /* 0x000fe40008000f00 */
[-C--:B------:R-:W-:Y:S01]  /*6fc0*/  LEA.HI.X.SX32 R19, R19, R243.reuse, 0x2, P1 ;  /* 0x000000f313137211 */ /* 0x080fe200008f16ff */
[----:B------:R1:W-:Y:S01]  /*6fd0*/  REDG.E.ADD.F32.FTZ.RN.STRONG.GPU desc[UR10][R10.64], R15 ;  /* 0x0000000f0a0079a6 */ /* 0x0003e2000c10f38a */
[-C--:B------:R-:W-:Y:S01]  /*6fe0*/  LEA R16, P2, R7, R242.reuse, 0x2 ;  /* 0x000000f207107211 */ /* 0x080fe200078410ff */
[----:B------:R-:W-:Y:S02]  /*6ff0*/  IMAD.U32 R7, RZ, RZ, UR26 ;  /* 0x0000001aff077e24 */ /* 0x000fe4000f8e00ff */
[----:B------:R-:W-:Y:S01]  /*7000*/  REDG.E.ADD.F32.FTZ.RN.STRONG.GPU desc[UR10][R242.64+0x100], R20 ;  /* 0x00010014f20079a6 */ /* 0x000fe2000c10f38a */
[-C--:B--2---:R-:W-:Y:S02]  /*7010*/  LEA R100, P0, R17, R242.reuse, 0x2 ;  /* 0x000000f211647211 */ /* 0x084fe400078010ff */
[-C--:B------:R-:W-:Y:S01]  /*7020*/  LEA.HI.X.SX32 R17, R107, R243.reuse, 0x2, P2 ;  /* 0x000000f36b117211 */ /* 0x080fe200010f16ff */
[----:B------:R2:W-:Y:S01]  /*7030*/  REDG.E.ADD.F32.FTZ.RN.STRONG.GPU desc[UR10][R102.64+0x100], R21 ;  /* 0x00010015660079a6 */ /* 0x0005e2000c10f38a */
[-C--:B------:R-:W-:Y:S01]  /*7040*/  LEA.HI.X.SX32 R101, R7, R243.reuse, 0x2, P0 ;  /* 0x000000f307657211 */ /* 0x080fe200000f16ff */
[----:B------:R-:W-:Y:S02]  /*7050*/  IMAD.U32 R7, RZ, RZ, UR25 ;  /* 0x00000019ff077e24 */ /* 0x000fe4000f8e00ff */
[----:B------:R2:W-:Y:S01]  /*7060*/  REDG.E.ADD.F32.FTZ.RN.STRONG.GPU desc[UR10][R16.64], R22 ;  /* 0x00000016100079a6 */ /* 0x0005e2000c10f38a */
[----:B---3--:R-:W-:Y:S02]  /*7070*/  IMAD.U32 R13, RZ, RZ, UR24 ;  /* 0x00000018ff0d7e24 */ /* 0x008fe4000f8e00ff */
[-C--:B------:R-:W-:Y:S01]  /*7080*/  LEA R12, P2, R7, R242.reuse, 0x2 ;  /* 0x000000f2070c7211 */ /* 0x080fe200078410ff */
[----:B------:R3:W-:Y:S01]  /*7090*/  REDG.E.ADD.F32.FTZ.RN.STRONG.GPU desc[UR10][R18.64], R23 ;  /* 0x00000017120079a6 */ /* 0x0007e2000c10f38a */
[----:B------:R-:W-:Y:S02]  /*70a0*/  IMAD.U32 R5, RZ, RZ, UR31 ;  /* 0x0000001fff057e24 */ /* 0x000fe4000f8e00ff */
[----:B----4-:R-:W-:Y:S01]  /*70b0*/  IMAD.U32 R9, RZ, RZ, UR40 ;  /* 0x00000028ff097e24 */ /* 0x010fe2000f8e00ff */
[----:B------:R4:W-:Y:S01]  /*70c0*/  REDG.E.ADD.F32.FTZ.RN.STRONG.GPU desc[UR10][R100.64], R24 ;  /* 0x00000018640079a6 */ /* 0x0009e2000c10f38a */
[----:B------:R-:W-:Y:S03]  /*70d0*/  IMAD.U32 R7, RZ, RZ, UR40 ;  /* 0x00000028ff077e24 */ /* 0x000fe6000f8e00ff */
[-C--:B------:R-:W-:Y:S01]  /*70e0*/  LEA R4, P0, R9, R242.reuse, 0x2 ;  /* 0x000000f209047211 */ /* 0x080fe200078010ff */
[----:B------:R-:W-:Y:S01]  /*70f0*/  IMAD.U32 R9, RZ, RZ, UR31 ;  /* 0x0000001fff097e24 */ /* 0x000fe2000f8e00ff */
[-C--:B-1----:R-:W-:Y:S01]  /*7100*/  LEA R10, P1, R13, R242.reuse, 0x2 ;  /* 0x000000f20d0a7211 */ /* 0x082fe200078210ff */
[----:B------:R-:W-:Y:S02]  /*7110*/  IMAD.U32 R15, RZ, RZ, UR25 ;  /* 0x00000019ff0f7e24 */ /* 0x000fe4000f8e00ff */
[----:B------:R-:W-:Y:S03]  /*7120*/  IMAD.U32 R11, RZ, RZ, UR24 ;  /* 0x00000018ff0b7e24 */ /* 0x000fe6000f8e00ff */
[-C--:B------:R-:W-:Y:S01]  /*7130*/  LEA.HI.X.SX32 R13, R15, R243.reuse, 0x2, P2 ;  /* 0x000000f30f0d7211 */ /* 0x080fe200010f16ff */
[----:B------:R-:W-:Y:S01]  /*7140*/  IMAD.U32 R15, RZ, RZ, UR28 ;  /* 0x0000001cff0f7e24 */ /* 0x000fe2000f8e00ff */
[-C--:B------:R-:W-:Y:S01]  /*7150*/  LEA.HI.X.SX32 R11, R11, R243.reuse, 0x2, P1 ;  /* 0x000000f30b0b7211 */ /* 0x080fe200008f16ff */
[----:B--2---:R-:W-:Y:S01]  /*7160*/  IMAD.U32 R21, RZ, RZ, UR30 ;  /* 0x0000001eff157e24 */ /* 0x004fe2000f8e00ff */
[-C--:B------:R-:W-:Y:S01]  /*7170*/  LEA R6, P1, R5, R242.reuse, 0x2 ;  /* 0x000000f205067211 */ /* 0x080fe200078210ff */
[----:B------:R1:W-:Y:S01]  /*7180*/  REDG.E.ADD.F32.FTZ.RN.STRONG.GPU desc[UR10][R12.64], R25 ;  /* 0x000000190c0079a6 */ /* 0x0003e2000c10f38a */
[-C--:B------:R-:W-:Y:S01]  /*7190*/  LEA.HI.X.SX32 R5, R7, R243.reuse, 0x2, P0 ;  /* 0x000000f307057211 */ /* 0x080fe200000f16ff */
[----:B------:R-:W-:Y:S01]  /*71a0*/  IMAD.U32 R17, RZ, RZ, UR29 ;  /* 0x0000001dff117e24 */ /* 0x000fe2000f8e00ff */
[-C--:B------:R-:W-:Y:S01]  /*71b0*/  LEA.HI.X.SX32 R7, R9, R243.reuse, 0x2, P1 ;  /* 0x000000f309077211 */ /* 0x080fe200008f16ff */
[----:B------:R2:W-:Y:S01]  /*71c0*/  REDG.E.ADD.F32.FTZ.RN.STRONG.GPU desc[UR10][R10.64], R26 ;  /* 0x0000001a0a0079a6 */ /* 0x0005e2000c10f38a */
[----:B------:R-:W-:Y:S01]  /*71d0*/  MOV R9, UR30 ;  /* 0x0000001e00097c02 */ /* 0x000fe20008000f00 */
[----:B---3--:R-:W-:Y:S01]  /*71e0*/  IMAD.U32 R19, RZ, RZ, UR29 ;  /* 0x0000001dff137e24 */ /* 0x008fe2000f8e00ff */
[-C--:B------:R-:W-:Y:S01]  /*71f0*/  LEA R104, P2, R15, R242.reuse, 0x2 ;  /* 0x000000f20f687211 */ /* 0x080fe200078410ff */
[----:B------:R3:W-:Y:S01]  /*7200*/  REDG.E.ADD.F32.FTZ.RN.STRONG.GPU desc[UR10][R4.64], R27 ;  /* 0x0000001b040079a6 */ /* 0x0007e2000c10f38a */
[-C--:B------:R-:W-:Y:S01]  /*7210*/  LEA R18, P0, R9, R242.reuse, 0x2 ;  /* 0x000000f209127211 */ /* 0x080fe200078010ff */
[----:B------:R-:W-:Y:S01]  /*7220*/  IMAD.U32 R23, RZ, RZ, UR27 ;  /* 0x0000001bff177e24 */ /* 0x000fe2000f8e00ff */
[-C--:B----4-:R-:W-:Y:S01]  /*7230*/  LEA R100, P3, R19, R242.reuse, 0x2 ;  /* 0x000000f213647211 */ /* 0x090fe200078610ff */
[----:B------:R-:W-:Y:S01]  /*7240*/  REDG.E.ADD.F32.FTZ.RN.STRONG.GPU desc[UR10][R242.64+0x180], R32 ;  /* 0x00018020f20079a6 */ /* 0x000fe2000c10f38a */
[-C--:B------:R-:W-:Y:S01]  /*7250*/  LEA.HI.X.SX32 R19, R21, R243.reuse, 0x2, P0 ;  /* 0x000000f315137211 */ /* 0x080fe200000f16ff */
[----:B------:R-:W-:Y:S01]  /*7260*/  IMAD.U32 R9, RZ, RZ, UR41 ;  /* 0x00000029ff097e24 */ /* 0x000fe2000f8e00ff */
[-C--:B------:R-:W-:Y:S01]  /*7270*/  LEA.HI.X.SX32 R101, R17, R243.reuse, 0x2, P3 ;  /* 0x000000f311657211 */ /* 0x080fe200018f16ff */
[----:B------:R-:W-:Y:S04]  /*7280*/  REDG.E.ADD.F32.FTZ.RN.STRONG.GPU desc[UR10][R102.64+0x180], R33 ;  /* 0x00018021660079a6 */ /* 0x000fe8000c10f38a */
[----:B------:R-:W-:Y:S04]  /*7290*/  REDG.E.ADD.F32.FTZ.RN.STRONG.GPU desc[UR10][R6.64], R34 ;  /* 0x00000022060079a6 */ /* 0x000fe8000c10f38a */
[----:B------:R-:W-:Y:S01]  /*72a0*/  REDG.E.ADD.F32.FTZ.RN.STRONG.GPU desc[UR10][R18.64], R35 ;  /* 0x00000023120079a6 */ /* 0x000fe2000c10f38a */
[----:B-1----:R-:W-:Y:S03]  /*72b0*/  IMAD.U32 R13, RZ, RZ, UR27 ;  /* 0x0000001bff0d7e24 */ /* 0x002fe6000f8e00ff */
[----:B------:R-:W-:Y:S01]  /*72c0*/  REDG.E.ADD.F32.FTZ.RN.STRONG.GPU desc[UR10][R100.64], R28 ;  /* 0x0000001c640079a6 */ /* 0x000fe2000c10f38a */
[----:B--2---:R-:W-:Y:S01]  /*72d0*/  IMAD.U32 R11, RZ, RZ, UR41 ;  /* 0x00000029ff0b7e24 */ /* 0x004fe2000f8e00ff */
[-C--:B------:R-:W-:Y:S02]  /*72e0*/  LEA R106, P1, R13, R242.reuse, 0x2 ;  /* 0x000000f20d6a7211 */ /* 0x080fe400078210ff */
[----:B------:R-:W-:Y:S01]  /*72f0*/  LDSM.16.MT88.4 R16, [R207+0x2000] ;  /* 0x00200000cf10783b */ /* 0x000fe20000004200 */
[----:B---3--:R-:W-:Y:S01]  /*7300*/  IMAD.U32 R5, RZ, RZ, UR28 ;  /* 0x0000001cff057e24 */ /* 0x008fe2000f8e00ff */
[----:B------:R-:W-:Y:S02]  /*7310*/  LEA R124, P0, R11, R242, 0x2 ;  /* 0x000000f20b7c7211 */ /* 0x000fe400078010ff */
[----:B------:R-:W-:Y:S01]  /*7320*/  LDSM.16.MT88.4 R12, [R0+0x10000] ;  /* 0x01000000000c783b */ /* 0x000fe20000004200 */
[-C--:B------:R-:W-:Y:S02]  /*7330*/  LEA.HI.X.SX32 R107, R23, R243.reuse, 0x2, P1 ;  /* 0x000000f3176b7211 */ /* 0x080fe400008f16ff */
[-C--:B------:R-:W-:Y:S01]  /*7340*/  LEA.HI.X.SX32 R105, R5, R243.reuse, 0x2, P2 ;  /* 0x000000f305697211 */ /* 0x080fe200010f16ff */
[----:B------:R-:W-:Y:S01]  /*7350*/  LDSM.16.MT88.4 R20, [R210+0x10800] ;  /* 0x01080000d214783b */ /* 0x000fe20000004200 */
[----:B------:R-:W-:Y:S02]  /*7360*/  LEA.HI.X.SX32 R125, R9, R243, 0x2, P0 ;  /* 0x000000f3097d7211 */ /* 0x000fe400000f16ff */
[----:B------:R-:W-:Y:S01]  /*7370*/  PLOP3.LUT P1, PT, PT, PT, UP0, 0x80, 0x0 ;  /* 0x000000000000781c */ /* 0x000fe20003f2f008 */
        /* <DEDUP_REMOVED lines=58> */
[----:B------:R-:W-:Y:S02]  /*7720*/  R2UR UR9, R241 ;  /* 0x00000000f10972ca */ /* 0x000fe400000e0000 */
[----:B------:R-:W-:-:S03]  /*7730*/  R2UR UR8, R240 ;  /* 0x00000000f00872ca */ /* 0x000fc600000e0000 */
        /* <DEDUP_REMOVED lines=99> */
[----:B------:R-:W-:Y:S01]  /*7d70*/  UISETP.NE.AND UP0, UPT, UR9, -0x1, UPT ;  /* 0xffffffff0900788c */ /* 0x000fe2000bf05270 */
        /* <DEDUP_REMOVED lines=18> */
[----:B------:R-:W-:Y:S01]  /*7ea0*/  PLOP3.LUT P0, PT, PT, PT, UP0, 0x80, 0x0 ;  /* 0x000000000000781c */ /* 0x000fe20003f0f008 */
[----:B------:R1:W-:Y:S01]  /*7eb0*/  STS [R226+0x4000], R37 ;  /* 0x00400025e2007388 */ /* 0x0003e20000000800 */
[----:B------:R-:W-:-:S03]  /*7ec0*/  @UP0 UIMAD UR5, UR5, UR9, URZ ;  /* 0x00000009050502a4 */ /* 0x000fc6000f8e023f */
[----:B------:R1:W-:Y:S01]  /*7ed0*/  STS [R226+0x4400], R39 ;  /* 0x00440027e2007388 */ /* 0x0003e20000000800 */
[----:B------:R-:W-:Y:S01]  /*7ee0*/  @UP0 UIADD3 UR21, UR13, UR5, URZ ;  /* 0x000000050d150290 */ /* 0x000fe2000fffe03f */
[----:B------:R-:W-:Y:S02]  /*7ef0*/  @UP0 UMOV UR20, UR12 ;  /* 0x0000000c00140c82 */ /* 0x000fe40008000000 */
        /* <DEDUP_REMOVED lines=12> */
[----:B------:R-:W2:Y:S03]  /*7fc0*/  S2R R4, SR_TID.X ;  /* 0x0000000000047919 */ /* 0x000ea60000002100 */
[----:B------:R1:W-:Y:S04]  /*7fd0*/  STS [R228+0x7000], R61 ;  /* 0x0070003de4007388 */ /* 0x0003e80000000800 */
[----:B------:R1:W-:Y:S01]  /*7fe0*/  STS [R228+0x7400], R63 ;  /* 0x0074003fe4007388 */ /* 0x0003e20000000800 */
[----:B------:R-:W-:Y:S05]  /*7ff0*/  @P0 BRA `(.L_x_865) ;  /* 0x0000000000400947 */ /* 0x000fea0003800000 */
[----:B------:R-:W3:Y:S01]  /*8000*/  S2UR UR7, SR_CTAID.Y ;  /* 0x00000000000779c3 */ /* 0x000ee20000002600 */
[----:B------:R-:W-:Y:S01]  /*8010*/  R2UR UR15, R240 ;  /* 0x00000000f00f72ca */ /* 0x000fe200000e0000 */
[----:B------:R-:W-:Y:S01]  /*8020*/  ULDC.64 UR8, c[0x0][0x450] ;  /* 0x0001140000087ab9 */ /* 0x000fe20000000a00 */
[----:B------:R-:W-:-:S11]  /*8030*/  ULDC.64 UR16, c[0x0][0x438] ;  /* 0x00010e0000107ab9 */ /* 0x000fd60000000a00 */
[----:B------:R-:W-:Y:S02]  /*8040*/  USHF.R.S32.HI UR5, URZ, 0x1f, UR15 ;  /* 0x0000001f3f057899 */ /* 0x000fe4000801140f */
[----:B------:R-:W-:Y:S02]  /*8050*/  UIMAD.WIDE.U32 UR12, UR15, UR8, URZ ;  /* 0x000000080f0c72a5 */ /* 0x000fe4000f8e003f */
[----:B------:R-:W-:-:S04]  /*8060*/  UIMAD UR5, UR5, UR8, URZ ;  /* 0x00000008050572a4 */ /* 0x000fc8000f8e023f */
[----:B------:R-:W-:Y:S02]  /*8070*/  UIMAD UR5, UR15, UR9, UR5 ;  /* 0x000000090f0572a4 */ /* 0x000fe4000f8e0205 */
[----:B---3--:R-:W-:Y:S01]  /*8080*/  USHF.R.S32.HI UR15, URZ, 0x1f, UR7 ;  /* 0x0000001f3f0f7899 */ /* 0x008fe20008011407 */
[----:B------:R-:W3:Y:S01]  /*8090*/  S2UR UR7, SR_CTAID.Y ;  /* 0x00000000000779c3 */ /* 0x000ee20000002600 */
[----:B------:R-:W-:Y:S02]  /*80a0*/  UIADD3 UR13, UR13, UR5, URZ ;  /* 0x000000050d0d7290 */ /* 0x000fe4000fffe03f */
[----:B------:R-:W-:Y:S02]  /*80b0*/  UIMAD UR5, UR15, UR16, URZ ;  /* 0x000000100f0572a4 */ /* 0x000fe4000f8e023f */
[----:B---3--:R-:W-:Y:S02]  /*80c0*/  UIMAD.WIDE.U32 UR12, UR7, UR16, UR12 ;  /* 0x00000010070c72a5 */ /* 0x008fe4000f8e000c */
[----:B------:R-:W-:-:S04]  /*80d0*/  UIMAD UR5, UR7, UR17, UR5 ;  /* 0x00000011070572a4 */ /* 0x000fc8000f8e0205 */
[----:B------:R-:W-:Y:S01]  /*80e0*/  UIADD3 UR21, UR13, UR5, URZ ;  /* 0x000000050d157290 */ /* 0x000fe2000fffe03f */
[----:B------:R-:W-:-:S11]  /*80f0*/  UMOV UR20, UR12 ;  /* 0x0000000c00147c82 */ /* 0x000fd60008000000 */
.L_x_865:
[----:B------:R-:W-:Y:S01]  /*8100*/  R2UR UR7, R241 ;  /* 0x00000000f10772ca */ /* 0x000fe200000e0000 */
[----:B------:R-:W-:Y:S01]  /*8110*/  @UP0 ULDC.64 UR12, c[0x0][0x458] ;  /* 0x00011600000c0ab9 */ /* 0x000fe20000000a00 */
[----:B------:R-:W-:Y:S02]  /*8120*/  R2UR UR5, R240 ;  /* 0x00000000f00572ca */ /* 0x000fe400000e0000 */
[----:B------:R-:W-:-:S11]  /*8130*/  LEA R31, R216, UR4, 0x1 ;  /* 0x00000004d81f7c11 */ /* 0x000fd6000f8e08ff */
[----:B------:R-:W-:Y:S02]  /*8140*/  @UP0 UIADD3 UR7, UR5, UR7, URZ ;  /* 0x0000000705070290 */ /* 0x000fe4000fffe03f */
[----:B------:R-:W-:Y:S02]  /*8150*/  USHF.L.U32 UR5, UR14, 0x6, URZ ;  /* 0x000000060e057899 */ /* 0x000fe4000800063f */
[----:B------:R-:W-:Y:S02]  /*8160*/  @UP0 UIMAD.WIDE.U32 UR16, UR7, UR12, URZ ;  /* 0x0000000c071002a5 */ /* 0x000fe4000f8e003f */
[----:B------:R-:W-:-:S04]  /*8170*/  @UP0 UIMAD UR7, UR7, UR13, URZ ;  /* 0x0000000d070702a4 */ /* 0x000fc8000f8e023f */
[----:B------:R-:W-:Y:S01]  /*8180*/  @UP0 UIADD3 UR17, UR17, UR7, URZ ;  /* 0x0000000711110290 */ /* 0x000fe2000fffe03f */
[----:B------:R-:W-:Y:S11]  /*8190*/  @P0 BRA `(.L_x_866) ;  /* 0x00000000003c0947 */ /* 0x000ff60003800000 */
[----:B------:R-:W3:Y:S01]  /*81a0*/  S2UR UR15, SR_CTAID.Y ;  /* 0x00000000000f79c3 */ /* 0x000ee20000002600 */
[----:B------:R-:W-:Y:S01]  /*81b0*/  R2UR UR18, R240 ;  /* 0x00000000f01272ca */ /* 0x000fe200000e0000 */
[----:B------:R-:W-:-:S12]  /*81c0*/  ULDC.64 UR12, c[0x0][0x458] ;  /* 0x00011600000c7ab9 */ /* 0x000fd80000000a00 */
[----:B------:R-:W-:Y:S02]  /*81d0*/  USHF.R.S32.HI UR7, URZ, 0x1f, UR18 ;  /* 0x0000001f3f077899 */ /* 0x000fe40008011412 */
[----:B------:R-:W-:Y:S02]  /*81e0*/  UIMAD.WIDE.U32 UR16, UR18, UR12, URZ ;  /* 0x0000000c121072a5 */ /* 0x000fe4000f8e003f */
[----:B------:R-:W-:-:S04]  /*81f0*/  UIMAD UR7, UR7, UR12, URZ ;  /* 0x0000000c070772a4 */ /* 0x000fc8000f8e023f */
[----:B------:R-:W-:Y:S02]  /*8200*/  UIMAD UR7, UR18, UR13, UR7 ;  /* 0x0000000d120772a4 */ /* 0x000fe4000f8e0207 */
[----:B---3--:R-:W-:Y:S01]  /*8210*/  USHF.R.S32.HI UR22, URZ, 0x1f, UR15 ;  /* 0x0000001f3f167899 */ /* 0x008fe2000801140f */
[----:B------:R-:W3:Y:S01]  /*8220*/  S2UR UR15, SR_CTAID.Y ;  /* 0x00000000000f79c3 */ /* 0x000ee20000002600 */
[----:B------:R-:W-:Y:S01]  /*8230*/  ULDC.64 UR18, c[0x0][0x440] ;  /* 0x0001100000127ab9 */ /* 0x000fe20000000a00 */
[----:B------:R-:W-:Y:S02]  /*8240*/  UIADD3 UR17, UR17, UR7, URZ ;  /* 0x0000000711117290 */ /* 0x000fe4000fffe03f */
[----:B------:R-:W-:-:S04]  /*8250*/  UIMAD UR7, UR22, UR18, URZ ;  /* 0x00000012160772a4 */ /* 0x000fc8000f8e023f */
[----:B---3--:R-:W-:Y:S02]  /*8260*/  UIMAD UR7, UR15, UR19, UR7 ;  /* 0x000000130f0772a4 */ /* 0x008fe4000f8e0207 */
[----:B------:R-:W-:-:S04]  /*8270*/  UIMAD.WIDE.U32 UR16, UR15, UR18, UR16 ;  /* 0x000000120f1072a5 */ /* 0x000fc8000f8e0010 */
[----:B------:R-:W-:-:S12]  /*8280*/  UIADD3 UR17, UR17, UR7, URZ ;  /* 0x0000000711117290 */ /* 0x000fd8000fffe03f */
.L_x_866:
[----:B------:R-:W3:Y:S08]  /*8290*/  S2UR UR18, SR_CTAID.Z ;  /* 0x00000000001279c3 */ /* 0x000ef00000002700 */
[----:B------:R-:W-:Y:S01]  /*82a0*/  BAR.SYNC.DEFER_BLOCKING 0x0 ;  /* 0x0000000000007b1d */ /* 0x000fe20000010000 */
[----:B------:R-:W-:Y:S01]  /*82b0*/  USHF.R.S32.HI UR7, URZ, 0x1f, UR5 ;  /* 0x0000001f3f077899 */ /* 0x000fe20008011405 */
[----:B-1----:R-:W-:Y:S01]  /*82c0*/  SHF.R.S32.HI R37, RZ, 0x1f, R218 ;  /* 0x0000001fff257819 */ /* 0x002fe200000114da */
[----:B------:R-:W-:Y:S01]  /*82d0*/  IMAD.U32 R5, RZ, RZ, UR8 ;  /* 0x00000008ff057e24 */ /* 0x000fe2000f8e00ff */
[----:B--2---:R-:W-:Y:S01]  /*82e0*/  SHF.R.S32.HI R7, RZ, 0x1f, R4 ;  /* 0x0000001fff077819 */ /* 0x004fe20000011404 */
[----:B------:R-:W-:Y:S01]  /*82f0*/  UIMAD UR15, UR7, UR8, URZ ;  /* 0x00000008070f72a4 */ /* 0x000fe2000f8e023f */
[----:B------:R-:W-:Y:S01]  /*8300*/  IMAD.MOV.U32 R36, RZ, RZ, R218 ;  /* 0x000000ffff247224 */ /* 0x000fe200078e00da */
[----:B------:R-:W-:Y:S01]  /*8310*/  UIMAD UR6, UR14, -0x40, UR6 ;  /* 0xffffffc00e0678a4 */ /* 0x000fe2000f8e0206 */
[----:B------:R-:W-:Y:S01]  /*8320*/  LEA.HI R7, R7, R4, RZ, 0x3 ;  /* 0x0000000407077211 */ /* 0x000fe200078f18ff */
[----:B------:R-:W-:Y:S01]  /*8330*/  UIMAD UR15, UR5, UR9, UR15 ;  /* 0x00000009050f72a4 */ /* 0x000fe2000f8e020f */
[----:B------:R-:W-:Y:S01]  /*8340*/  IMAD.WIDE.U32 R8, R5, UR5, R36 ;  /* 0x0000000505087c25 */ /* 0x000fe2000f8e0024 */
[----:B------:R-:W-:Y:S01]  /*8350*/  BSSY B0, `(.L_x_867) ;  /* 0x0000026000007945 */ /* 0x000fe20003800000 */
[----:B------:R-:W-:-:S02]  /*8360*/  SHF.R.S32.HI R30, RZ, 0x3, R7 ;  /* 0x00000003ff1e7819 */ /* 0x000fc40000011407 */
[----:B------:R-:W-:Y:S01]  /*8370*/  VIADD R28, R218, 0x40 ;  /* 0x00000040da1c7836 */ /* 0x000fe20000000000 */
[----:B------:R-:W-:Y:S01]  /*8380*/  IADD3 R6, P0, R8, UR20, RZ ;  /* 0x0000001408067c10 */ /* 0x000fe2000ff1e0ff */
[----:B------:R-:W-:Y:S01]  /*8390*/  IMAD.U32 R5, RZ, RZ, UR15 ;  /* 0x0000000fff057e24 */ /* 0x000fe2000f8e00ff */
[C---:B------:R-:W-:Y:S01]  /*83a0*/  ISETP.GE.AND P3, PT, R30.reuse, UR6, PT ;  /* 0x000000061e007c0c */ /* 0x040fe2000bf66270 */
[----:B------:R-:W-:Y:S01]  /*83b0*/  VIADD R4, R30, 0x20 ;  /* 0x000000201e047836 */ /* 0x000fe20000000000 */
[----:B------:R-:W-:Y:S02]  /*83c0*/  SHF.R.S32.HI R29, RZ, 0x1f, R30 ;  /* 0x0000001fff1d7819 */ /* 0x000fe4000001141e */
[----:B------:R-:W-:Y:S01]  /*83d0*/  IADD3.X R7, R9, UR21, R5, P0, !PT ;  /* 0x0000001509077c10 */ /* 0x000fe200087fe405 */
[----:B---3--:R-:W-:Y:S01]  /*83e0*/  USHF.R.S32.HI UR22, URZ, 0x1f, UR18 ;  /* 0x0000001f3f167899 */ /* 0x008fe20008011412 */
[----:B------:R1:W2:Y:S01]  /*83f0*/  LDS.128 R24, [R31+0xd000] ;  /* 0x00d000001f187984 */ /* 0x0002a20000000c00 */
[----:B------:R-:W-:Y:S01]  /*8400*/  ISETP.GE.AND P2, PT, R4, UR6, PT ;  /* 0x0000000604007c0c */ /* 0x000fe2000bf46270 */
[----:B------:R-:W-:-:S02]  /*8410*/  ULDC.64 UR18, c[0x0][0x468] ;  /* 0x00011a0000127ab9 */ /* 0x000fc40000000a00 */
[----:B------:R1:W3:Y:S01]  /*8420*/  LDS.128 R20, [R31+0xf000] ;  /* 0x00f000001f147984 */ /* 0x0002e20000000c00 */
[----:B------:R-:W-:Y:S01]  /*8430*/  UIMAD UR15, UR22, UR18, URZ ;  /* 0x00000012160f72a4 */ /* 0x000fe2000f8e023f */
[----:B------:R-:W-:Y:S02]  /*8440*/  IMAD.U32 R38, RZ, RZ, UR18 ;  /* 0x00000012ff267e24 */ /* 0x000fe4000f8e00ff */
[----:B------:R1:W4:Y:S02]  /*8450*/  LDS.128 R16, [R31+0x11000] ;  /* 0x011000001f107984 */ /* 0x0003240000000c00 */
[----:B------:R-:W1:Y:S02]  /*8460*/  S2UR UR22, SR_CTAID.Z ;  /* 0x00000000001679c3 */ /* 0x000e640000002700 */
[----:B------:R2:W2:Y:S01]  /*8470*/  LDS.128 R12, [R31+0x13000] ;  /* 0x013000001f0c7984 */ /* 0x0004a20000000c00 */
[----:B-1----:R-:W-:Y:S01]  /*8480*/  UIMAD UR19, UR22, UR19, UR15 ;  /* 0x00000013161372a4 */ /* 0x002fe2000f8e020f */
[----:B------:R-:W-:-:S05]  /*8490*/  IMAD.WIDE.U32 R38, R38, UR22, R6 ;  /* 0x0000001626267c25 */ /* 0x000fca000f8e0006 */
[----:B------:R-:W-:Y:S01]  /*84a0*/  VIADD R33, R39, UR19 ;  /* 0x0000001327217c36 */ /* 0x000fe20008000000 */
[----:B------:R-:W-:Y:S06]  /*84b0*/  @P3 BRA `(.L_x_868) ;  /* 0x00000000003c3947 */ /* 0x000fec0003800000 */
[----:B------:R-:W-:Y:S01]  /*84c0*/  ULDC UR15, c[0x0][0x2d0] ;  /* 0x0000b400000f7ab9 */ /* 0x000fe20000000800 */
[----:B------:R-:W1:Y:S01]  /*84d0*/  LDS.128 R8, [R31+0xe000] ;  /* 0x00e000001f087984 */ /* 0x000e620000000c00 */
[----:B------:R-:W-:Y:S01]  /*84e0*/  ISETP.GE.AND P1, PT, R218, UR15, PT ;  /* 0x0000000fda007c0c */ /* 0x000fe2000bf26270 */
[----:B------:R-:W-:Y:S01]  /*84f0*/  IMAD.MOV.U32 R32, RZ, RZ, R38 ;  /* 0x000000ffff207224 */ /* 0x000fe200078e0026 */
[----:B------:R-:W-:Y:S01]  /*8500*/  ISETP.GE.AND P0, PT, R28, UR15, PT ;  /* 0x0000000f1c007c0c */ /* 0x000fe2000bf06270 */
[----:B------:R-:W-:Y:S01]  /*8510*/  IMAD R35, R29, UR8, RZ ;  /* 0x000000081d237c24 */ /* 0x000fe2000f8e02ff */
[----:B------:R-:W-:Y:S01]  /*8520*/  ULDC.64 UR18, c[0x0][0x3f0] ;  /* 0x0000fc0000127ab9 */ /* 0x000fe20000000a00 */
[----:B------:R-:W-:-:S04]  /*8530*/  IMAD.WIDE.U32 R40, R30, UR8, R32 ;  /* 0x000000081e287c25 */ /* 0x000fc8000f8e0020 */
[----:B------:R-:W-:Y:S01]  /*8540*/  IMAD R32, R30, UR9, R35 ;  /* 0x000000091e207c24 */ /* 0x000fe2000f8e0223 */
[----:B------:R-:W-:-:S03]  /*8550*/  LEA R34, P4, R40, UR18, 0x1 ;  /* 0x0000001228227c11 */ /* 0x000fc6000f8808ff */
[----:B------:R-:W3:Y:S01]  /*8560*/  @!P1 LDS.128 R4, [R31+0xc000] ;  /* 0x00c000001f049984 */ /* 0x000ee20000000c00 */
[----:B------:R-:W-:-:S04]  /*8570*/  IADD3 R32, R32, R41, RZ ;  /* 0x0000002920207210 */ /* 0x000fc80007ffe0ff */
[----:B------:R-:W-:-:S05]  /*8580*/  LEA.HI.X R35, R40, UR19, R32, 0x1, P4 ;  /* 0x0000001328237c11 */ /* 0x000fca000a0f0c20 */
[----:B-1----:R1:W-:Y:S04]  /*8590*/  @!P0 STG.E.128 desc[UR10][R34.64+0x80], R8 ;  /* 0x0000800822008986 */ /* 0x0023e8000c101d0a */
[----:B---3--:R1:W-:Y:S02]  /*85a0*/  @!P1 STG.E.128 desc[UR10][R34.64], R4 ;  /* 0x0000000422009986 */ /* 0x0083e4000c101d0a */
.L_x_868:
[----:B------:R-:W-:Y:S05]  /*85b0*/  BSYNC B0 ;  /* 0x0000000000007941 */ /* 0x000fea0003800000 */
.L_x_867:
        /* <DEDUP_REMOVED lines=15> */
[----:B--2---:R1:W-:Y:S04]  /*86b0*/  @!P1 STG.E.128 desc[UR10][R8.64], R24 ;  /* 0x0000001808009986 */ /* 0x0043e8000c101d0a */
[----:B---3--:R1:W-:Y:S02]  /*86c0*/  @!P0 STG.E.128 desc[UR10][R8.64+0x80], R20 ;  /* 0x0000801408008986 */ /* 0x0083e4000c101d0a */
.L_x_870:
[----:B------:R-:W-:Y:S05]  /*86d0*/  BSYNC B0 ;  /* 0x0000000000007941 */ /* 0x000fea0003800000 */
.L_x_869:
[----:B------:R-:W4:Y:S01]  /*86e0*/  S2UR UR6, SR_CTAID.Z ;  /* 0x00000000000679c3 */ /* 0x000f220000002700 */
[----:B-1----:R1:W1:Y:S01]  /*86f0*/  LDS.128 R8, [R31+0x10000] ;  /* 0x010000001f087984 */ /* 0x0022620000000c00 */
[----:B---3--:R-:W-:Y:S01]  /*8700*/  IMAD.U32 R21, RZ, RZ, UR12 ;  /* 0x0000000cff157e24 */ /* 0x008fe2000f8e00ff */
[----:B------:R-:W-:Y:S01]  /*8710*/  UIMAD UR7, UR7, UR12, URZ ;  /* 0x0000000c070772a4 */ /* 0x000fe2000f8e023f */
[----:B------:R-:W-:Y:S01]  /*8720*/  BSSY B0, `(.L_x_871) ;  /* 0x000001d000007945 */ /* 0x000fe20003800000 */
[----:B------:R3:W1:Y:S01]  /*8730*/  LDS.128 R4, [R31+0x12000] ;  /* 0x012000001f047984 */ /* 0x0006620000000c00 */
[----:B------:R-:W-:Y:S01]  /*8740*/  IMAD.WIDE.U32 R20, R21, UR5, R36 ;  /* 0x0000000515147c25 */ /* 0x000fe2000f8e0024 */
[----:B------:R-:W-:Y:S01]  /*8750*/  UIMAD UR5, UR5, UR13, UR7 ;  /* 0x0000000d050572a4 */ /* 0x000fe2000f8e0207 */
[----:B------:R-:W3:Y:S01]  /*8760*/  S2UR UR8, SR_CTAID.Z ;  /* 0x00000000000879c3 */ /* 0x000ee20000002700 */
[----:B--2---:R-:W-:-:S04]  /*8770*/  IADD3 R24, P0, R20, UR16, RZ ;  /* 0x0000001014187c10 */ /* 0x004fc8000ff1e0ff */
[----:B------:R-:W-:-:S05]  /*8780*/  IMAD.U32 R20, RZ, RZ, UR5 ;  /* 0x00000005ff147e24 */ /* 0x000fca000f8e00ff */
[----:B------:R-:W-:Y:S01]  /*8790*/  IADD3.X R25, R21, UR17, R20, P0, !PT ;  /* 0x0000001115197c10 */ /* 0x000fe200087fe414 */
[----:B----4-:R-:W-:-:S03]  /*87a0*/  USHF.R.S32.HI UR9, URZ, 0x1f, UR6 ;  /* 0x0000001f3f097899 */ /* 0x010fc60008011406 */
[----:B------:R-:W-:Y:S02]  /*87b0*/  ULDC.64 UR6, c[0x0][0x470] ;  /* 0x00011c0000067ab9 */ /* 0x000fe40000000a00 */
[----:B------:R-:W-:Y:S01]  /*87c0*/  UIMAD UR5, UR9, UR6, URZ ;  /* 0x00000006090572a4 */ /* 0x000fe2000f8e023f */
[----:B------:R-:W-:-:S03]  /*87d0*/  MOV R20, UR6 ;  /* 0x0000000600147c02 */ /* 0x000fc60008000f00 */
[----:B---3--:R-:W-:Y:S02]  /*87e0*/  UIMAD UR7, UR8, UR7, UR5 ;  /* 0x00000007080772a4 */ /* 0x008fe4000f8e0205 */
        /* <DEDUP_REMOVED lines=14> */
[----:B-1----:R2:W-:Y:S04]  /*88d0*/  @!P1 STG.E.128 desc[UR10][R22.64], R8 ;  /* 0x0000000816009986 */ /* 0x0025e8000c101d0a */
[----:B------:R2:W-:Y:S02]  /*88e0*/  @!P0 STG.E.128 desc[UR10][R22.64+0x80], R4 ;  /* 0x0000800416008986 */ /* 0x0005e4000c101d0a */
.L_x_872:
[----:B------:R-:W-:Y:S05]  /*88f0*/  BSYNC B0 ;  /* 0x0000000000007941 */ /* 0x000fea0003800000 */
.L_x_871:
[----:B------:R-:W-:Y:S05]  /*8900*/  @P2 BRA `(.L_x_841) ;  /* 0x00000000003c2947 */ /* 0x000fea0003800000 */
[----:B------:R-:W-:Y:S01]  /*8910*/  IADD3 R30, P0, R30, 0x20, RZ ;  /* 0x000000201e1e7810 */ /* 0x000fe20007f1e0ff */
[----:B------:R-:W-:Y:S01]  /*8920*/  ULDC UR5, c[0x0][0x2d0] ;  /* 0x0000b40000057ab9 */ /* 0x000fe20000000800 */
[----:B------:R-:W-:Y:S01]  /*8930*/  MOV R20, R24 ;  /* 0x0000001800147202 */ /* 0x000fe20000000f00 */
[----:B------:R-:W-:Y:S01]  /*8940*/  ULDC.64 UR6, c[0x0][0x3f8] ;  /* 0x0000fe0000067ab9 */ /* 0x000fe20000000a00 */
[----:B------:R-:W-:Y:S01]  /*8950*/  ISETP.GE.AND P1, PT, R218, UR5, PT ;  /* 0x00000005da007c0c */ /* 0x000fe2000bf26270 */
[----:B-12---:R-:W-:Y:S01]  /*8960*/  IMAD.X R5, RZ, RZ, R29, P0 ;  /* 0x000000ffff057224 */ /* 0x006fe200000e061d */
[----:B------:R-:W-:Y:S01]  /*8970*/  ISETP.GE.AND P0, PT, R28, UR5, PT ;  /* 0x000000051c007c0c */ /* 0x000fe2000bf06270 */
[----:B------:R-:W-:-:S04]  /*8980*/  IMAD.WIDE.U32 R6, R30, UR12, R20 ;  /* 0x0000000c1e067c25 */ /* 0x000fc8000f8e0014 */
[----:B------:R-:W-:Y:S01]  /*8990*/  IMAD R5, R5, UR12, RZ ;  /* 0x0000000c05057c24 */ /* 0x000fe2000f8e02ff */
[----:B------:R-:W-:-:S03]  /*89a0*/  LEA R4, P2, R6, UR6, 0x1 ;  /* 0x0000000606047c11 */ /* 0x000fc6000f8408ff */
[----:B------:R-:W-:-:S04]  /*89b0*/  IMAD R5, R30, UR13, R5 ;  /* 0x0000000d1e057c24 */ /* 0x000fc8000f8e0205 */
[----:B------:R-:W-:-:S05]  /*89c0*/  IMAD.IADD R5, R5, 0x1, R7 ;  /* 0x0000000105057824 */ /* 0x000fca00078e0207 */
[----:B------:R-:W-:-:S05]  /*89d0*/  LEA.HI.X R5, R6, UR7, R5, 0x1, P2 ;  /* 0x0000000706057c11 */ /* 0x000fca00090f0c05 */
[----:B------:R3:W-:Y:S04]  /*89e0*/  @!P1 STG.E.128 desc[UR10][R4.64], R16 ;  /* 0x0000001004009986 */ /* 0x0007e8000c101d0a */
[----:B------:R3:W-:Y:S02]  /*89f0*/  @!P0 STG.E.128 desc[UR10][R4.64+0x80], R12 ;  /* 0x0000800c04008986 */ /* 0x0007e4000c101d0a */
.L_x_841:
[----:B------:R-:W-:Y:S05]  /*8a00*/  BSYNC B1 ;  /* 0x0000000000017941 */ /* 0x000fea0003800000 */
.L_x_827:
[----:B------:R-:W-:Y:S01]  /*8a10*/  R2UR UR6, R217 ;  /* 0x00000000d90672ca */ /* 0x000fe200000e0000 */
[----:B------:R-:W-:Y:S02]  /*8a20*/  ULDC UR5, c[0x0][0xc] ;  /* 0x0000030000057ab9 */ /* 0x000fe40000000800 */
[----:B------:R-:W-:-:S10]  /*8a30*/  UIADD3 UR14, UR5, UR14, URZ ;  /* 0x0000000e050e7290 */ /* 0x000fd4000fffe03f */
[----:B------:R-:W-:-:S06]  /*8a40*/  UISETP.GE.AND UP0, UPT, UR14, UR6, UPT ;  /* 0x000000060e00728c */ /* 0x000fcc000bf06270 */
[----:B------:R-:W-:-:S13]  /*8a50*/  PLOP3.LUT P0, PT, PT, PT, UP0, 0x80, 0x0 ;  /* 0x000000000000781c */ /* 0x000fda0003f0f008 */
[----:B------:R-:W-:Y:S05]  /*8a60*/  @P0 BRA `(.L_x_873) ;  /* 0x0000000000040947 */ /* 0x000fea0003800000 */
[----:B------:R-:W-:Y:S05]  /*8a70*/  BRA `(.L_x_874) ;  /* 0xffffff7c00a87947 */ /* 0x000fea000383ffff */
.L_x_873:
[----:B------:R-:W-:Y:S05]  /*8a80*/  EXIT ;  /* 0x000000000000794d */ /* 0x000fea0003800000 */
.L_x_875:
        /* <DEDUP_REMOVED lines=15> */
.L_x_2069:


//--------------------- .text._ZN5flash44flash_bwd_dq_dk_dv_loop_seqk_parallel_kernelI23Flash_bwd_kernel_traitsILi128ELi64ELi64ELi8ELi4ELi2ELi2ELb1ELb0EN7cutlass10bfloat16_tE19Flash_kernel_traitsILi128ELi64ELi64ELi8ES3_EELb0ELb0ELb1ELb0ELb0ELb0ELb1EEEvNS_16Flash_bwd_paramsE --------------------------
	.section	.text._ZN5flash44flash_bwd_dq_dk_dv_loop_seqk_parallel_kernelI23Flash_bwd_kernel_traitsILi128ELi64ELi64ELi8ELi4ELi2ELi2ELb1ELb0EN7cutlass10bfloat16_tE19Flash_kernel_traitsILi128ELi64ELi64ELi8ES3_EELb0ELb0ELb1ELb0ELb0ELb0ELb1EEEvNS_16Flash_bwd_paramsE,"ax",@progbits
	.align	128
        .global         _ZN5flash44flash_bwd_dq_dk_dv_loop_seqk_parallel_kernelI23Flash_bwd_kernel_traitsILi128ELi64ELi64ELi8ELi4ELi2ELi2ELb1ELb0EN7cutlass10bfloat16_tE19Flash_kernel_traitsILi128ELi64ELi64ELi8ES3_EELb0ELb0ELb1ELb0ELb0ELb0ELb1EEEvNS_16Flash_bwd_paramsE
        .type           _ZN5flash44flash_bwd_dq_dk_dv_loop_seqk_parallel_kernelI23Flash_bwd_kernel_traitsILi128ELi64ELi64ELi8ELi4ELi2ELi2ELb1ELb0EN7cutlass10bfloat16_tE19Flash_kernel_traitsILi128ELi64ELi64ELi8ES3_EELb0ELb0ELb1ELb0ELb0ELb0ELb1EEEvNS_16Flash_bwd_paramsE,@function
        .size           _ZN5flash44flash_bwd_dq_dk_dv_loop_seqk_parallel_kernelI23Flash_bwd_kernel_traitsILi128ELi64ELi64ELi8ELi4ELi2ELi2ELb1ELb0EN7cutlass10bfloat16_tE19Flash_kernel_traitsILi128ELi64ELi64ELi8ES3_EELb0ELb0ELb1ELb0ELb0ELb0ELb1EEEvNS_16Flash_bwd_paramsE,(.L_x_2070 - _ZN5flash44flash_bwd_dq_dk_dv_loop_seqk_parallel_kernelI23Flash_bwd_kernel_traitsILi128ELi64ELi64ELi8ELi4ELi2ELi2ELb1ELb0EN7cutlass10bfloat16_tE19Flash_kernel_traitsILi128ELi64ELi64ELi8ES3_EELb0ELb0ELb1ELb0ELb0ELb0ELb1EEEvNS_16Flash_bwd_paramsE)
        .other          _ZN5flash44flash_bwd_dq_dk_dv_loop_seqk_parallel_kernelI23Flash_bwd_kernel_traitsILi128ELi64ELi64ELi8ELi4ELi2ELi2ELb1ELb0EN7cutlass10bfloat16_tE19Flash_kernel_traitsILi128ELi64ELi64ELi8ES3_EELb0ELb0ELb1ELb0ELb0ELb0ELb1EEEvNS_16Flash_bwd_paramsE,@"STO_CUDA_ENTRY STV_DEFAULT"
_ZN5flash44flash_bwd_dq_dk_dv_loop_seqk_parallel_kernelI23Flash_bwd_kernel_traitsILi128ELi64ELi64ELi8ELi4ELi2ELi2ELb1ELb0EN7cutlass10bfloat16_tE19Flash_kernel_traitsILi128ELi64ELi64ELi8ES3_EELb0ELb0ELb1ELb0ELb0ELb0ELb1EEEvNS_16Flash_bwd_paramsE:
.text._ZN5flash44flash_bwd_dq_dk_dv_loop_seqk_parallel_kernelI23Flash_bwd_kernel_traitsILi128ELi64ELi64ELi8ELi4ELi2ELi2ELb1ELb0EN7cutlass10bfloat16_tE19Flash_kernel_traitsILi128ELi64ELi64ELi8ES3_EELb0ELb0ELb1ELb0ELb0ELb0ELb1EEEvNS_16Flash_bwd_paramsE:
        /* <DEDUP_REMOVED lines=38> */
[----:B------:R-:W-:Y:S01]  /*0260*/  LEA.HI R16, R15, R14, RZ, 0x3 ;  /* 0x0000000e0f107211 */ /* 0x000fe200078f18ff */
[----:B------:R-:W-:Y:S01]  /*0270*/  IMAD.IADD R11, R7, 0x1, -R3 ;  /* 0x00000001070b7824 */ /* 0x000fe200078e0a03 */
[----:B------:R-:W-:Y:S02]  /*0280*/  LOP3.LUT R2, R4, 0xffffffe0, RZ, 0xc0, !PT ;  /* 0xffffffe004027812 */ /* 0x000fe400078ec0ff */
[----:B------:R-:W-:Y:S02]  /*0290*/  LOP3.LUT R0, R0, 0xfffffff8, RZ, 0xc0, !PT ;  /* 0xfffffff800007812 */ /* 0x000fe400078ec0ff */
[----:B------:R-:W-:Y:S01]  /*02a0*/  SHF.R.S32.HI R3, RZ, 0x3, R16 ;  /* 0x00000003ff037819 */ /* 0x000fe20000011410 */
[----:B------:R-:W-:Y:S01]  /*02b0*/  IMAD.IADD R4, R14, 0x1, -R2 ;  /* 0x000000010e047824 */ /* 0x000fe200078e0a02 */
[----:B------:R-:W-:Y:S01]  /*02c0*/  LOP3.LUT R5, R16, 0xfffffff8, RZ, 0xc0, !PT ;  /* 0xfffffff810057812 */ /* 0x000fe200078ec0ff */
[----:B------:R-:W-:-:S02]  /*02d0*/  IMAD.IADD R9, R9, 0x1, -R0 ;  /* 0x0000000109097824 */ /* 0x000fc400078e0a00 */
[----:B------:R-:W-:Y:S01]  /*02e0*/  IMAD.SHL.U32 R2, R3, 0x40, RZ ;  /* 0x0000004003027824 */ /* 0x000fe200078e00ff */
[----:B------:R-:W-:Y:S01]  /*02f0*/  SHF.R.S32.HI R6, RZ, 0x1f, R4 ;  /* 0x0000001fff067819 */ /* 0x000fe20000011404 */
[----:B------:R-:W-:Y:S01]  /*0300*/  IMAD.IADD R0, R14, 0x1, -R5 ;  /* 0x000000010e007824 */ /* 0x000fe200078e0a05 */
[----:B------:R-:W-:Y:S02]  /*0310*/  LOP3.LUT R5, R10, 0xfffffff0, RZ, 0xc0, !PT ;  /* 0xfffffff00a057812 */ /* 0x000fe400078ec0ff */
[----:B------:R-:W-:Y:S01]  /*0320*/  LOP3.LUT R3, R2, 0x1c0, RZ, 0xc0, !PT ;  /* 0x000001c002037812 */ /* 0x000fe200078ec0ff */
[----:B------:R-:W-:Y:S01]  /*0330*/  IMAD.SHL.U32 R214, R0, 0x8, RZ ;  /* 0x0000000800d67824 */ /* 0x000fe200078e00ff */
[----:B------:R-:W-:Y:S01]  /*0340*/  LEA.HI R17, R6, R4, RZ, 0x2 ;  /* 0x0000000406117211 */ /* 0x000fe200078f10ff */
[----:B------:R-:W-:Y:S01]  /*0350*/  IMAD.IADD R2, R14, 0x1, -R5 ;  /* 0x000000010e027824 */ /* 0x000fe200078e0a05 */
[----:B------:R-:W-:Y:S01]  /*0360*/  LOP3.LUT P4, RZ, R0, 0x2, RZ, 0xc0, !PT ;  /* 0x0000000200ff7812 */ /* 0x000fe2000788c0ff */
[----:B------:R-:W-:Y:S01]  /*0370*/  VIADD R229, R214, 0x40 ;  /* 0x00000040d6e57836 */ /* 0x000fe20000000000 */
[----:B------:R-:W-:-:S02]  /*0380*/  LOP3.LUT R4, R3, 0x38, R214, 0xf8, !PT ;  /* 0x0000003803047812 */ /* 0x000fc400078ef8d6 */
[----:B------:R-:W-:Y:S02]  /*0390*/  SHF.R.U32.HI R3, RZ, 0x3, R3 ;  /* 0x00000003ff037819 */ /* 0x000fe40000011603 */
[C---:B------:R-:W-:Y:S01]  /*03a0*/  LOP3.LUT P3, RZ, R0.reuse, 0x4, RZ, 0xc0, !PT ;  /* 0x0000000400ff7812 */ /* 0x040fe2000786c0ff */
[----:B------:R-:W-:Y:S01]  /*03b0*/  IMAD.SHL.U32 R0, R0, 0x40, RZ ;  /* 0x0000004000007824 */ /* 0x000fe200078e00ff */
[----:B------:R-:W-:Y:S02]  /*03c0*/  SHF.R.S32.HI R5, RZ, 0x1f, R2 ;  /* 0x0000001fff057819 */ /* 0x000fe40000011402 */
[----:B------:R-:W-:Y:S01]  /*03d0*/  LOP3.LUT R10, R4, R3, RZ, 0x3c, !PT ;  /* 0x00000003040a7212 */ /* 0x000fe200078e3cff */
[----:B------:R-:W-:Y:S01]  /*03e0*/  IMAD.SHL.U32 R3, R194, 0x10, RZ ;  /* 0x00000010c2037824 */ /* 0x000fe200078e00ff */
[----:B------:R-:W-:Y:S02]  /*03f0*/  LEA.HI R12, R5, R2, RZ, 0x3 ;  /* 0x00000002050c7211 */ /* 0x000fe400078f18ff */
[----:B------:R-:W-:-:S02]  /*0400*/  LEA.HI R4, R15, R14, RZ, 0x7 ;  /* 0x0000000e0f047211 */ /* 0x000fc400078f38ff */
        /* <DEDUP_REMOVED lines=28> */
[----:B------:R-:W-:Y:S01]  /*05d0*/  LEA R186, R186, UR5, 0x1 ;  /* 0x00000005baba7c11 */ /* 0x000fe2000f8e08ff */
[----:B------:R-:W-:Y:S01]  /*05e0*/  IMAD.SHL.U32 R7, R3, 0x2, RZ ;  /* 0x0000000203077824 */ /* 0x000fe200078e00ff */
[----:B------:R-:W-:Y:S01]  /*05f0*/  LOP3.LUT R4, R4, 0x18, RZ, 0xc0, !PT ;  /* 0x0000001804047812 */ /* 0x000fe200078ec0ff */
[----:B------:R-:W-:Y:S01]  /*0600*/  IMAD.SHL.U32 R3, R11, 0x20, RZ ;  /* 0x000000200b037824 */ /* 0x000fe200078e00ff */
[----:B------:R-:W-:-:S04]  /*0610*/  LOP3.LUT R0, R0, 0x1c0, RZ, 0xc0, !PT ;  /* 0x000001c000007812 */ /* 0x000fc800078ec0ff */
[----:B------:R-:W-:Y:S02]  /*0620*/  LOP3.LUT R9, R4, 0x20, R3, 0xf8, !PT ;  /* 0x0000002004097812 */ /* 0x000fe400078ef803 */
[----:B------:R-:W-:Y:S02]  /*0630*/  LOP3.LUT R3, R6, 0x1c0, RZ, 0xc0, !PT ;  /* 0x000001c006037812 */ /* 0x000fe400078ec0ff */
[----:B------:R-:W-:-:S05]  /*0640*/  SHF.R.S32.HI R6, RZ, 0x2, R17 ;  /* 0x00000002ff067819 */ /* 0x000fca0000011411 */
[C---:B------:R-:W-:Y:S02]  /*0650*/  IMAD R6, R13.reuse, 0x10, R6 ;  /* 0x000000100d067824 */ /* 0x040fe400078e0206 */
[----:B-1----:R-:W-:Y:S02]  /*0660*/  IMAD.SHL.U32 R2, R8, 0x20, RZ ;  /* 0x0000002008027824 */ /* 0x002fe400078e00ff */
[----:B------:R-:W-:-:S03]  /*0670*/  IMAD R8, R13, 0x400, R7 ;  /* 0x000004000d087824 */ /* 0x000fc600078e0207 */
[----:B------:R-:W-:-:S05]  /*0680*/  LOP3.LUT R5, R2, 0x6, R14, 0xf8, !PT ;  /* 0x0000000602057812 */ /* 0x000fca00078ef80e */
[----:B------:R1:W-:Y:S04]  /*0690*/  STL [R1+0x14], R5 ;  /* 0x0000140501007387 */ /* 0x0003e80000100800 */
[----:B------:R2:W-:Y:S01]  /*06a0*/  STL [R1+0x8], R6 ;  /* 0x0000080601007387 */ /* 0x0005e20000100800 */
        /* <DEDUP_REMOVED lines=33> */
[C---:B------:R-:W-:Y:S02]  /*08c0*/  IMAD.IADD R191, R185.reuse, 0x1, R191 ;  /* 0x00000001b9bf7824 */ /* 0x040fe400078e02bf */
[----:B------:R-:W-:Y:S01]  /*08d0*/  IMAD.IADD R226, R224, 0x1, R225 ;  /* 0x00000001e0e27824 */ /* 0x000fe200078e02e1 */
[----:B------:R2:W-:Y:S01]  /*08e0*/  STL [R1+0x10], R2 ;  /* 0x0000100201007387 */ /* 0x0005e20000100800 */
[----:B------:R-:W-:Y:S02]  /*08f0*/  IMAD.IADD R185, R185, 0x1, R186 ;  /* 0x00000001b9b97824 */ /* 0x000fe400078e02ba */
[----:B------:R-:W-:-:S07]  /*0900*/  IMAD.IADD R225, R225, 0x1, R223 ;  /* 0x00000001e1e17824 */ /* 0x000fce00078e02df */
.L_x_924:
[----:B-12---:R-:W1:Y:S01]  /*0910*/  S2R R49, SR_CTAID.Y ;  /* 0x0000000000317919 */ /* 0x006e620000002600 */
[----:B--2---:R-:W2:Y:S01]  /*0920*/  LDC.64 R2, c[0x0][0x2f0] ;  /* 0x0000bc00ff027b82 */ /* 0x004ea20000000a00 */
[----:B------:R-:W-:Y:S01]  /*0930*/  ISETP.NE.U32.AND P3, PT, RZ, UR12, PT ;  /* 0x0000000cff007c0c */ /* 0x000fe2000bf65070 */
[----:B------:R-:W-:-:S03]  /*0940*/  IMAD.MOV.U32 R0, RZ, RZ, -0x1 ;  /* 0xffffffffff007424 */ /* 0x000fc600078e00ff */
[----:B------:R-:W-:-:S03]  /*0950*/  ISETP.NE.AND.EX P3, PT, RZ, UR13, PT, P3 ;  /* 0x0000000dff007c0c */ /* 0x000fc6000bf65330 */
[----:B---3--:R-:W3:Y:S08]  /*0960*/  LDC.64 R8, c[0x0][0x308] ;  /* 0x0000c200ff087b82 */ /* 0x008ef00000000a00 */
[----:B----4-:R-:W4:Y:S08]  /*0970*/  LDC.U8 R13, c[0x0][0x3c2] ;  /* 0x0000f080ff0d7b82 */ /* 0x010f300000000000 */
[----:B------:R-:W5:Y:S01]  /*0980*/  LDC.64 R4, c[0x0][0x2f8] ;  /* 0x0000be00ff047b82 */ /* 0x000f620000000a00 */
        /* <DEDUP_REMOVED lines=41> */
.L_x_876:
        /* <DEDUP_REMOVED lines=60> */
[-C--:B------:R-:W-:Y:S01]  /*0fe0*/  IMAD.WIDE.U32 R8, R49, R41.reuse, RZ ;  /* 0x0000002931087225 */ /* 0x080fe200078e00ff */
        /* <DEDUP_REMOVED lines=21> */
[----:B------:R-:W-:Y:S01]  /*1140*/  SHF.L.U32 R7, R49, 0x7, RZ ;  /* 0x0000000731077819 */ /* 0x000fe200000006ff */
[----:B------:R-:W-:Y:S01]  /*1150*/  IMAD.IADD R26, R5, 0x1, R9 ;  /* 0x00000001051a7824 */ /* 0x000fe200078e0209 */
[----:B------:R-:W-:Y:S01]  /*1160*/  @P1 MOV R28, R6 ;  /* 0x00000006001c1202 */ /* 0x000fe20000000f00 */
[----:B------:R-:W-:Y:S01]  /*1170*/  @P2 IMAD.IADD R26, R3, 0x1, R8 ;  /* 0x00000001031a2824 */ /* 0x000fe200078e0208 */
[----:B------:R-:W-:Y:S01]  /*1180*/  SHF.L.U64.HI R3, R49, 0x7, R40 ;  /* 0x0000000731037819 */ /* 0x000fe20000010228 */
        /* <DEDUP_REMOVED lines=12> */
[----:B------:R-:W-:Y:S01]  /*1250*/  @P3 SEL R8, R8, R0, !P2 ;  /* 0x0000000008083207 */ /* 0x000fe20005000000 */
[----:B------:R-:W-:-:S02]  /*1260*/  @!P2 IMAD R9, R49, R13, R2 ;  /* 0x0000000d3109a224 */ /* 0x000fc400078e0202 */
[----:B------:R-:W-:Y:S01]  /*1270*/  IMAD.X R5, R20, 0x1, R3, P0 ;  /* 0x0000000114057824 */ /* 0x000fe200000e0603 */
[----:B-1----:R-:W-:Y:S01]  /*1280*/  ISETP.NE.AND P0, PT, R35, RZ, PT ;  /* 0x000000ff2300720c */ /* 0x002fe20003f05270 */
[----:B------:R-:W-:Y:S02]  /*1290*/  IMAD R14, R17, R7, RZ ;  /* 0x00000007110e7224 */ /* 0x000fe400078e02ff */
[----:B------:R-:W-:-:S04]  /*12a0*/  @!P2 IMAD.WIDE.U32 R2, R49, R12, RZ ;  /* 0x0000000c3102a225 */ /* 0x000fc800078e00ff */
[----:B------:R-:W-:-:S04]  /*12b0*/  IMAD.WIDE.U32 R12, R16, R7, RZ ;  /* 0x00000007100c7225 */ /* 0x000fc800078e00ff */
[----:B------:R-:W-:Y:S01]  /*12c0*/  IMAD R16, R16, R5, R14 ;  /* 0x0000000510107224 */ /* 0x000fe200078e020e */
[----:B------:R-:W-:Y:S01]  /*12d0*/  @P2 MOV R14, R4 ;  /* 0x00000004000e2202 */ /* 0x000fe20000000f00 */
[----:B------:R-:W-:Y:S01]  /*12e0*/  @!P2 IMAD.IADD R15, R3, 0x1, R9 ;  /* 0x00000001030fa824 */ /* 0x000fe200078e0209 */
[----:B------:R-:W-:Y:S01]  /*12f0*/  @!P2 MOV R14, R2 ;  /* 0x00000002000ea202 */ /* 0x000fe20000000f00 */
[----:B-----5:R-:W-:-:S04]  /*1300*/  IMAD.WIDE.U32 R2, R34, R10, RZ ;  /* 0x0000000a22027225 */ /* 0x020fc800078e00ff */
[----:B------:R-:W-:Y:S01]  /*1310*/  @!P3 IMAD R5, R49, R244, R48 ;  /* 0x000000f43105b224 */ /* 0x000fe200078e0230 */
[----:B------:R-:W-:Y:S01]  /*1320*/  SEL R10, R2, RZ, P0 ;  /* 0x000000ff020a7207 */ /* 0x000fe20000000000 */
[----:B------:R-:W-:Y:S02]  /*1330*/  @P1 IMAD.IADD R4, R252, 0x1, R50 ;  /* 0x00000001fc041824 */ /* 0x000fe400078e0232 */
[----:B------:R-:W-:Y:S02]  /*1340*/  @P3 IMAD R9, R48, R27, R8 ;  /* 0x0000001b30093224 */ /* 0x000fe400078e0208 */
[----:B------:R-:W-:Y:S02]  /*1350*/  IMAD R7, R34, R11, R3 ;  /* 0x0000000b22077224 */ /* 0x000fe400078e0203 */
[----:B------:R-:W-:Y:S01]  /*1360*/  @!P3 IMAD R9, R5, R29, RZ ;  /* 0x0000001d0509b224 */ /* 0x000fe200078e02ff */
[----:B------:R-:W-:Y:S01]  /*1370*/  SHF.R.S32.HI R29, RZ, 0x1f, R23 ;  /* 0x0000001fff1d7819 */ /* 0x000fe20000011417 */
[----:B------:R-:W-:Y:S01]  /*1380*/  @P1 IMAD R3, R4, R25, RZ ;  /* 0x0000001904031224 */ /* 0x000fe200078e02ff */
[----:B------:R-:W-:Y:S01]  /*1390*/  SEL R27, R7, RZ, P0 ;  /* 0x000000ff071b7207 */ /* 0x000fe20000000000 */
[----:B------:R-:W-:-:S02]  /*13a0*/  IMAD R11, R48, R39, RZ ;  /* 0x00000027300b7224 */ /* 0x000fc400078e02ff */
        /* <DEDUP_REMOVED lines=17> */
.L_x_878:
        /* <DEDUP_REMOVED lines=13> */
.L_x_879:
        /* <DEDUP_REMOVED lines=10> */
.L_x_880:
[----:B------:R-:W-:-:S04]  /*1630*/  IMAD R3, R49, R244, R48 ;  /* 0x000000f431037224 */ /* 0x000fc800078e0230 */
[----:B------:R-:W-:-:S07]  /*1640*/  IMAD R3, R3, R41, RZ ;  /* 0x0000002903037224 */ /* 0x000fce00078e02ff */
.L_x_881:
[----:B------:R-:W1:Y:S01]  /*1650*/  S2R R41, SR_TID.X ;  /* 0x0000000000297919 */ /* 0x000e620000002100 */
[----:B------:R-:W2:Y:S01]  /*1660*/  LDC.64 R16, c[0x0][0x420] ;  /* 0x00010800ff107b82 */ /* 0x000ea20000000a00 */
[----:B------:R-:W-:Y:S01]  /*1670*/  IMAD R244, R39, R244, RZ ;  /* 0x000000f427f47224 */ /* 0x000fe200078e02ff */
[----:B------:R-:W-:Y:S01]  /*1680*/  IADD3 R0, -R203, R220, R23 ;  /* 0x000000dccb007210 */ /* 0x000fe20007ffe117 */
[----:B------:R-:W-:Y:S01]  /*1690*/  ULDC UR4, c[0x0][0x398] ;  /* 0x0000e60000047ab9 */ /* 0x000fe20000000800 */
[----:B------:R-:W-:Y:S01]  /*16a0*/  SHF.R.S32.HI R215, RZ, 0x1f, R214 ;  /* 0x0000001fffd77819 */ /* 0x000fe200000114d6 */
[----:B------:R-:W-:Y:S01]  /*16b0*/  IMAD.SHL.U32 R243, R244, 0x40, RZ ;  /* 0x00000040f4f37824 */ /* 0x000fe200078e00ff */
[----:B------:R-:W-:Y:S01]  /*16c0*/  ULDC.64 UR6, c[0x0][0x428] ;  /* 0x00010a0000067ab9 */ /* 0x000fe20000000a00 */
[----:B------:R-:W-:Y:S01]  /*16d0*/  VIADD R0, R0, -UR4 ;  /* 0x8000000400007c36 */ /* 0x000fe20008000000 */
[----:B------:R-:W3:Y:S01]  /*16e0*/  LDC.64 R46, c[0x0][0x2b0] ;  /* 0x0000ac00ff2e7b82 */ /* 0x000ee20000000a00 */
[----:B------:R-:W-:Y:S01]  /*16f0*/  ULDC.64 UR8, c[0x0][0x258] ;  /* 0x0000960000087ab9 */ /* 0x000fe20000000a00 */
[----:B------:R-:W-:Y:S01]  /*1700*/  IADD3 R2, P3, P2, R12, R243, R11 ;  /* 0x000000f30c027210 */ /* 0x000fe20007a7e00b */
[C---:B------:R-:W-:Y:S01]  /*1710*/  IMAD.IADD R12, R6.reuse, 0x1, R3 ;  /* 0x00000001060c7824 */ /* 0x040fe200078e0203 */
[----:B------:R-:W-:Y:S01]  /*1720*/  SHF.R.S32.HI R4, RZ, 0x1f, R243 ;  /* 0x0000001fff047819 */ /* 0x000fe200000114f3 */
[----:B------:R-:W-:Y:S01]  /*1730*/  IMAD.IADD R11, R6, 0x1, R9 ;  /* 0x00000001060b7824 */ /* 0x000fe200078e0209 */
[----:B------:R-:W-:Y:S01]  /*1740*/  SHF.R.S32.HI R5, RZ, 0x1f, R0 ;  /* 0x0000001fff057819 */ /* 0x000fe20000011400 */
[----:B------:R-:W-:Y:S01]  /*1750*/  ULDC.64 UR10, c[0x0][0x210] ;  /* 0x00008400000a7ab9 */ /* 0x000fe20000000a00 */
[----:B------:R-:W-:Y:S01]  /*1760*/  IADD3.X R8, R7, R4, R37, P3, P2 ;  /* 0x0000000407087210 */ /* 0x000fe20001fe4425 */
[----:B------:R-:W4:Y:S01]  /*1770*/  LDC.64 R44, c[0x0][0x478] ;  /* 0x00011e00ff2c7b82 */ /* 0x000f220000000a00 */
[----:B------:R-:W-:Y:S01]  /*1780*/  IADD3 R10, P3, P2, R10, R2, R21 ;  /* 0x000000020a0a7210 */ /* 0x000fe20007a7e015 */
[----:B------:R-:W-:Y:S01]  /*1790*/  BSSY B1, `(.L_x_877) ;  /* 0x000064f000017945 */ /* 0x000fe20003800000 */
[----:B------:R-:W-:-:S02]  /*17a0*/  IADD3 R2, P4, R214, R14, RZ ;  /* 0x0000000ed6027210 */ /* 0x000fc40007f9e0ff */
[----:B------:R-:W-:Y:S02]  /*17b0*/  LEA.HI R21, R5, R0, RZ, 0x6 ;  /* 0x0000000005157211 */ /* 0x000fe400078f30ff */
[----:B------:R-:W-:Y:S01]  /*17c0*/  IADD3.X R3, R215, R15, RZ, P4, !PT ;  /* 0x0000000fd7037210 */ /* 0x000fe200027fe4ff */
[----:B--2---:R-:W-:Y:S01]  /*17d0*/  IMAD R0, R20, R16, RZ ;  /* 0x0000001014007224 */ /* 0x004fe200078e02ff */
[----:B------:R-:W-:-:S03]  /*17e0*/  IADD3.X R8, R27, R8, R26, P3, P2 ;  /* 0x000000081b087210 */ /* 0x000fc60001fe441a */
[C---:B------:R-:W-:Y:S01]  /*17f0*/  IMAD R7, R6.reuse, R17, R0 ;  /* 0x0000001106077224 */ /* 0x040fe200078e0200 */
[----:B-1----:R-:W-:Y:S01]  /*1800*/  SHF.R.S32.HI R43, RZ, 0x1f, R41 ;  /* 0x0000001fff2b7819 */ /* 0x002fe20000011429 */
[----:B------:R-:W-:-:S03]  /*1810*/  IMAD.WIDE.U32 R2, R6, R16, R2 ;  /* 0x0000001006027225 */ /* 0x000fc600078e0002 */
[-C--:B------:R-:W-:Y:S01]  /*1820*/  LEA.HI R37, R43, R41.reuse, RZ, 0x3 ;  /* 0x000000292b257211 */ /* 0x080fe200078f18ff */
[----:B------:R-:W-:Y:S01]  /*1830*/  IMAD.IADD R3, R3, 0x1, R7 ;  /* 0x0000000103037824 */ /* 0x000fe200078e0207 */
[----:B------:R-:W-:Y:S02]  /*1840*/  LEA.HI R4, R43, R41, RZ, 0x5 ;  /* 0x000000292b047211 */ /* 0x000fe400078f28ff */
[----:B------:R-:W-:Y:S01]  /*1850*/  SHF.R.S32.HI R14, RZ, 0x3, R37 ;  /* 0x00000003ff0e7819 */ /* 0x000fe20000011425 */
[----:B------:R-:W-:Y:S01]  /*1860*/  IMAD.WIDE.U32 R2, R48, UR6, R2 ;  /* 0x0000000630027c25 */ /* 0x000fe2000f8e0002 */
[----:B------:R-:W-:Y:S02]  /*1870*/  LOP3.LUT R0, R4, 0xffffffe0, RZ, 0xc0, !PT ;  /* 0xffffffe004007812 */ /* 0x000fe400078ec0ff */
[----:B------:R-:W-:Y:S01]  /*1880*/  IADD3 R6, P4, R14, R6, RZ ;  /* 0x000000060e067210 */ /* 0x000fe20007f9e0ff */
[----:B----4-:R-:W-:Y:S01]  /*1890*/  IMAD.WIDE R12, R12, 0x4, R44 ;  /* 0x000000040c0c7825 */ /* 0x010fe200078e022c */
[----:B------:R-:W-:-:S02]  /*18a0*/  SHF.R.S32.HI R39, RZ, 0x1f, R14 ;  /* 0x0000001fff277819 */ /* 0x000fc4000001140e */
[----:B------:R-:W-:Y:S01]  /*18b0*/  SHF.R.S32.HI R4, RZ, 0x5, R4 ;  /* 0x00000005ff047819 */ /* 0x000fe20000011404 */
[----:B------:R-:W-:Y:S01]  /*18c0*/  IMAD.IADD R0, R41, 0x1, -R0 ;  /* 0x0000000129007824 */ /* 0x000fe200078e0a00 */
[----:B------:R-:W-:Y:S01]  /*18d0*/  MOV R227, R13 ;  /* 0x0000000d00e37202 */ /* 0x000fe20000000f00 */
[----:B------:R-:W-:Y:S02]  /*18e0*/  IMAD.X R5, R39, 0x1, R20, P4 ;  /* 0x0000000127057824 */ /* 0x000fe400020e0614 */
[----:B------:R-:W-:Y:S02]  /*18f0*/  IMAD R4, R4, R244, R0 ;  /* 0x000000f404047224 */ /* 0x000fe400078e0200 */
[----:B------:R-:W-:Y:S02]  /*1900*/  IMAD R5, R5, R30, RZ ;  /* 0x0000001e05057224 */ /* 0x000fe400078e02ff */
[----:B------:R-:W-:Y:S02]  /*1910*/  IMAD R0, R42, UR6, RZ ;  /* 0x000000062a007c24 */ /* 0x000fe4000f8e02ff */
[----:B------:R-:W-:-:S02]  /*1920*/  IMAD R9, R6, R31, R5 ;  /* 0x0000001f06097224 */ /* 0x000fc400078e0205 */
[----:B------:R-:W-:Y:S01]  /*1930*/  IMAD R5, R48, UR7, R0 ;  /* 0x0000000730057c24 */ /* 0x000fe2000f8e0200 */
[----:B------:R-:W-:Y:S01]  /*1940*/  IADD3 R0, P2, R4, R10, RZ ;  /* 0x0000000a04007210 */ /* 0x000fe20007f5e0ff */
[----:B------:R-:W-:Y:S01]  /*1950*/  ULDC.64 UR6, c[0x0][0x400] ;  /* 0x0001000000067ab9 */ /* 0x000fe20000000a00 */
[----:B------:R-:W-:Y:S02]  /*1960*/  IMAD.WIDE.U32 R6, R6, R30, R214 ;  /* 0x0000001e06067225 */ /* 0x000fe400078e00d6 */
[----:B------:R-:W-:Y:S02]  /*1970*/  LEA.HI.X.SX32 R4, R4, R8, 0x1, P2 ;  /* 0x0000000804047211 */ /* 0x000fe400010f0eff */
[----:B------:R-:W-:Y:S01]  /*1980*/  LEA R181, P2, R0, UR6, 0x2 ;  /* 0x0000000600b57c11 */ /* 0x000fe2000f8410ff */
[----:B------:R-:W-:Y:S01]  /*1990*/  IMAD.MOV.U32 R228, RZ, RZ, R12 ;  /* 0x000000ffffe47224 */ /* 0x000fe200078e000c */
[----:B------:R-:W-:Y:S02]  /*19a0*/  IADD3 R6, P3, R38, R6, RZ ;  /* 0x0000000626067210 */ /* 0x000fe40007f7e0ff */
[----:B------:R-:W-:Y:S01]  /*19b0*/  LEA.HI.X R180, R0, UR7, R4, 0x2, P2 ;  /* 0x0000000700b47c11 */ /* 0x000fe200090f1404 */
[----:B------:R-:W-:Y:S01]  /*19c0*/  IMAD.MOV.U32 R4, RZ, RZ, R2 ;  /* 0x000000ffff047224 */ /* 0x000fe200078e0002 */
[----:B------:R-:W-:Y:S01]  /*19d0*/  SHF.R.S32.HI R2, RZ, 0x6, R21 ;  /* 0x00000006ff027819 */ /* 0x000fe20000011415 */
[----:B------:R-:W-:Y:S01]  /*19e0*/  IMAD R0, R39, R16, RZ ;  /* 0x0000001027007224 */ /* 0x000fe200078e02ff */
[----:B------:R-:W-:Y:S01]  /*19f0*/  IADD3 R5, R3, R5, RZ ;  /* 0x0000000503057210 */ /* 0x000fe20007ffe0ff */
[----:B------:R-:W-:Y:S01]  /*1a00*/  IMAD R3, R42, UR8, RZ ;  /* 0x000000082a037c24 */ /* 0x000fe2000f8e02ff */
[----:B------:R-:W-:Y:S01]  /*1a10*/  VIMNMX R251, RZ, R2, !PT ;  /* 0x00000002fffb7248 */ /* 0x000fe20007fe0100 */
[----:B------:R-:W-:Y:S01]  /*1a20*/  IMAD R0, R14, R17, R0 ;  /* 0x000000110e007224 */ /* 0x000fe200078e0200 */
[----:B------:R-:W-:Y:S01]  /*1a30*/  IADD3.X R7, R32, R7, R9, P3, !PT ;  /* 0x0000000720077210 */ /* 0x000fe20001ffe409 */
[----:B---3--:R-:W-:Y:S01]  /*1a40*/  IMAD.WIDE R8, R11, 0x4, R46 ;  /* 0x000000040b087825 */ /* 0x008fe200078e022e */
[----:B------:R-:W-:-:S03]  /*1a50*/  ISETP.GT.AND P4, PT, R201, R251, PT ;  /* 0x000000fbc900720c */ /* 0x000fc60003f84270 */
[C---:B------:R-:W-:Y:S02]  /*1a60*/  IMAD R3, R48.reuse, UR9, R3 ;  /* 0x0000000930037c24 */ /* 0x040fe4000f8e0203 */
[----:B------:R-:W-:Y:S01]  /*1a70*/  IMAD.WIDE.U32 R10, R48, UR8, R6 ;  /* 0x00000008300a7c25 */ /* 0x000fe2000f8e0006 */
[----:B------:R-:W-:-:S03]  /*1a80*/  ULDC.64 UR8, c[0x0][0x3e0] ;  /* 0x0000f80000087ab9 */ /* 0x000fc60000000a00 */
[----:B------:R-:W-:Y:S01]  /*1a90*/  IMAD.WIDE.U32 R4, R14, R16, R4 ;  /* 0x000000100e047225 */ /* 0x000fe200078e0004 */
[----:B------:R-:W-:Y:S02]  /*1aa0*/  IADD3 R27, R11, R3, RZ ;  /* 0x000000030b1b7210 */ /* 0x000fe40007ffe0ff */
[----:B------:R-:W-:Y:S01]  /*1ab0*/  LEA R204, P3, R10, UR10, 0x1 ;  /* 0x0000000a0acc7c11 */ /* 0x000fe2000f8608ff */
[----:B------:R-:W-:Y:S01]  /*1ac0*/  IMAD.IADD R26, R5, 0x1, R0 ;  /* 0x00000001051a7824 */ /* 0x000fe200078e0200 */
[----:B------:R-:W-:Y:S01]  /*1ad0*/  LEA R206, P2, R4, UR8, 0x1 ;  /* 0x0000000804ce7c11 */ /* 0x000fe2000f8408ff */
[----:B------:R-:W-:Y:S01]  /*1ae0*/  IMAD.MOV.U32 R222, RZ, RZ, R8 ;  /* 0x000000ffffde7224 */ /* 0x000fe200078e0008 */
[----:B------:R-:W-:Y:S01]  /*1af0*/  LEA.HI.X R205, R10, UR11, R27, 0x1, P3 ;  /* 0x0000000b0acd7c11 */ /* 0x000fe200098f0c1b */
[----:B------:R-:W-:Y:S01]  /*1b00*/  IMAD.MOV.U32 R221, RZ, RZ, R9 ;  /* 0x000000ffffdd7224 */ /* 0x000fe200078e0009 */
[----:B------:R-:W-:Y:S01]  /*1b10*/  LEA.HI.X R207, R4, UR9, R26, 0x1, P2 ;  /* 0x0000000904cf7c11 */ /* 0x000fe200090f0c1a */
[----:B------:R-:W-:Y:S01]  /*1b20*/  VIADD R201, R201, 0xffffffff ;  /* 0xffffffffc9c97836 */ /* 0x000fe20000000000 */
[----:B------:R-:W-:Y:S07]  /*1b30*/  @P4 BRA `(.L_x_882) ;  /* 0x0000000800184947 */ /* 0x000fee0003800000 */
        /* <DEDUP_REMOVED lines=25> */
.L_x_883:
        /* <DEDUP_REMOVED lines=13> */
.L_x_884:
        /* <DEDUP_REMOVED lines=11> */
[C---:B------:R-:W-:Y:S01]  /*1e50*/  IMAD R10, R48.reuse, UR7, R10 ;  /* 0x00000007300a7c24 */ /* 0x040fe2000f8e020a */
        /* <DEDUP_REMOVED lines=18> */
.L_x_886:
[----:B------:R-:W-:Y:S05]  /*1f80*/  BSYNC B0 ;  /* 0x0000000000007941 */ /* 0x000fea0003800000 */
.L_x_885:
        /* <DEDUP_REMOVED lines=18> */
.L_x_888:
[----:B------:R-:W-:Y:S05]  /*20b0*/  BSYNC B0 ;  /* 0x0000000000007941 */ /* 0x000fea0003800000 */
.L_x_887:
        /* <DEDUP_REMOVED lines=26> */
.L_x_890:
[----:B------:R-:W-:Y:S05]  /*2260*/  BSYNC B0 ;  /* 0x0000000000007941 */ /* 0x000fea0003800000 */
.L_x_889:
        /* <DEDUP_REMOVED lines=19> */
.L_x_882:
[----:B------:R-:W2:Y:S01]  /*23a0*/  LDL R32, [R1+0x4] ;  /* 0x0000040001207983 */ /* 0x000ea20000100800 */
[----:B------:R-:W-:Y:S01]  /*23b0*/  IMAD R0, R239, -0x40, R203 ;  /* 0xffffffc0ef007824 */ /* 0x000fe200078e02cb */
[----:B------:R-:W-:Y:S01]  /*23c0*/  ULDC.64 UR6, c[0x0][0x268] ;  /* 0x00009a0000067ab9 */ /* 0x000fe20000000a00 */
[C---:B------:R-:W-:Y:S01]  /*23d0*/  VIADD R8, R14.reuse, 0x20 ;  /* 0x000000200e087836 */ /* 0x040fe20000000000 */
[----:B------:R-:W-:Y:S01]  /*23e0*/  BSSY B0, `(.L_x_892) ;  /* 0x0000030000007945 */ /* 0x000fe20003800000 */
[----:B------:R-:W-:Y:S01]  /*23f0*/  IMAD.WIDE.U32 R2, R23, R18, R214 ;  /* 0x0000001217027225 */ /* 0x000fe200078e00d6 */
[----:B------:R-:W-:Y:S01]  /*2400*/  @P0 BAR.SYNC.DEFER_BLOCKING 0x0 ;  /* 0x0000000000000b1d */ /* 0x000fe20000010000 */
[-C--:B------:R-:W-:Y:S02]  /*2410*/  ISETP.GE.AND P6, PT, R14, R0.reuse, PT ;  /* 0x000000000e00720c */ /* 0x080fe40003fc6270 */
[----:B------:R-:W-:Y:S01]  /*2420*/  ISETP.GE.AND P5, PT, R8, R0, PT ;  /* 0x000000000800720c */ /* 0x000fe20003fa6270 */
[----:B------:R-:W-:Y:S01]  /*2430*/  IMAD R7, R29, R18, RZ ;  /* 0x000000121d077224 */ /* 0x000fe200078e02ff */
[----:B------:R-:W-:Y:S01]  /*2440*/  IADD3 R6, P1, R28, R2, RZ ;  /* 0x000000021c067210 */ /* 0x000fe20007f3e0ff */
[----:B------:R-:W-:-:S02]  /*2450*/  IMAD R15, R201, -0x40, R220 ;  /* 0xffffffc0c90f7824 */ /* 0x000fc400078e02dc */
[----:B------:R-:W-:-:S03]  /*2460*/  IMAD R2, R23, R19, R7 ;  /* 0x0000001317027224 */ /* 0x000fc600078e0207 */
[----:B------:R-:W-:Y:S02]  /*2470*/  ISETP.GE.AND P3, PT, R8, R15, PT ;  /* 0x0000000f0800720c */ /* 0x000fe40003f66270 */
[----:B------:R-:W-:Y:S01]  /*2480*/  IADD3.X R7, R33, R3, R2, P1, !PT ;  /* 0x0000000321077210 */ /* 0x000fe20000ffe402 */
[----:B------:R-:W-:Y:S01]  /*2490*/  IMAD R2, R34, UR6, RZ ;  /* 0x0000000622027c24 */ /* 0x000fe2000f8e02ff */
[----:B------:R-:W-:Y:S02]  /*24a0*/  LEA.HI R3, R201, R201, RZ, 0x1 ;  /* 0x000000c9c9037211 */ /* 0x000fe400078f08ff */
[----:B------:R-:W-:Y:S01]  /*24b0*/  ISETP.GE.AND P4, PT, R14, R15, PT ;  /* 0x0000000f0e00720c */ /* 0x000fe20003f86270 */
[C---:B------:R-:W-:Y:S01]  /*24c0*/  IMAD R2, R22.reuse, UR7, R2 ;  /* 0x0000000716027c24 */ /* 0x040fe2000f8e0202 */
[----:B------:R-:W-:Y:S01]  /*24d0*/  LOP3.LUT R28, R3, 0xfffffffe, RZ, 0xc0, !PT ;  /* 0xfffffffe031c7812 */ /* 0x000fe200078ec0ff */
[----:B------:R-:W-:-:S05]  /*24e0*/  IMAD.WIDE.U32 R6, R22, UR6, R6 ;  /* 0x0000000616067c25 */ /* 0x000fca000f8e0006 */
        /* <DEDUP_REMOVED lines=31> */
.L_x_893:
[----:B------:R-:W-:Y:S05]  /*26e0*/  BSYNC B0 ;  /* 0x0000000000007941 */ /* 0x000fea0003800000 */
.L_x_892:
        /* <DEDUP_REMOVED lines=12> */
[----:B------:R-:W5:Y:S01]  /*27b0*/  @!P1 LDC.64 R20, c[0x0][0x220] ;  /* 0x00008800ff149b82 */ /* 0x000f620000000a00 */
[----:B--23--:R-:W-:Y:S01]  /*27c0*/  IMAD R8, R2, R19, R3 ;  /* 0x0000001302087224 */ /* 0x00cfe200078e0203 */
[----:B------:R2:W-:Y:S03]  /*27d0*/  @P1 STS.128 [R0+0x11000], RZ ;  /* 0x011000ff00001388 */ /* 0x0005e60000000c00 */
[----:B------:R-:W-:Y:S01]  /*27e0*/  IMAD.IADD R8, R7, 0x1, R8 ;  /* 0x0000000107087824 */ /* 0x000fe200078e0208 */
[----:B-----5:R-:W-:-:S04]  /*27f0*/  @!P1 LEA R2, P2, R6, R20, 0x1 ;  /* 0x0000001406029211 */ /* 0x020fc800078408ff */
        /* <DEDUP_REMOVED lines=14> */
.L_x_895:
[----:B------:R-:W-:Y:S05]  /*28e0*/  BSYNC B0 ;  /* 0x0000000000007941 */ /* 0x000fea0003800000 */
.L_x_894:
[----:B------:R-:W0:Y:S01]  /*28f0*/  LDGDEPBAR ;  /* 0x00000000000079af */ /* 0x000e220000000000 */
[----:B------:R-:W-:Y:S01]  /*2900*/  BSSY B0, `(.L_x_896) ;  /* 0x0000013000007945 */ /* 0x000fe20003800000 */
[----:B--2---:R-:W-:Y:S02]  /*2910*/  IADD3 R2, R201, -R28, RZ ;  /* 0x8000001cc9027210 */ /* 0x004fe40007ffe0ff */
        /* <DEDUP_REMOVED lines=17> */
.L_x_897:
[----:B------:R-:W-:Y:S05]  /*2a30*/  BSYNC B0 ;  /* 0x0000000000007941 */ /* 0x000fea0003800000 */
.L_x_896:
[----:B------:R1:W-:Y:S01]  /*2a40*/  @P3 STS.128 [R0+0x9000], RZ ;  /* 0x009000ff00003388 */ /* 0x0003e20000000c00 */
[----:B------:R-:W-:Y:S01]  /*2a50*/  ISETP.NE.AND P0, PT, R2, 0x1, PT ;  /* 0x000000010200780c */ /* 0x000fe20003f05270 */
[----:B------:R-:W-:Y:S01]  /*2a60*/  VIADD R2, R32, 0x2000 ;  /* 0x0000200020027836 */ /* 0x000fe20000000000 */
[----:B------:R-:W-:Y:S01]  /*2a70*/  BSSY B0, `(.L_x_898) ;  /* 0x0000018000007945 */ /* 0x000fe20003800000 */
[----:B------:R1:W-:Y:S03]  /*2a80*/  @P3 STS.128 [R0+0xb000], RZ ;  /* 0x00b000ff00003388 */ /* 0x0003e60000000c00 */
[----:B------:R-:W-:Y:S01]  /*2a90*/  SEL R200, R2, R32, !P0 ;  /* 0x0000002002c87207 */ /* 0x000fe20004000000 */
[----:B------:R-:W-:Y:S06]  /*2aa0*/  @P3 BRA `(.L_x_899) ;  /* 0x0000000000503947 */ /* 0x000fec0003800000 */
[----:B------:R-:W-:Y:S02]  /*2ab0*/  ULDC UR6, c[0x0][0x2d0] ;  /* 0x0000b40000067ab9 */ /* 0x000fe40000000800 */
[----:B------:R-:W-:-:S13]  /*2ac0*/  ISETP.GE.AND P2, PT, R214, UR6, PT ;  /* 0x00000006d6007c0c */ /* 0x000fda000bf46270 */
[C---:B------:R-:W-:Y:S01]  /*2ad0*/  @!P2 LEA R2, P1, R16.reuse, R206, 0x6 ;  /* 0x000000ce1002a211 */ /* 0x040fe200078230ff */
        /* <DEDUP_REMOVED lines=10> */
[----:B-1----:R-:W-:Y:S02]  /*2b80*/  LEA.HI.X R3, R16, R26, R17, 0x5, P1 ;  /* 0x0000001a10037211 */ /* 0x002fe400008f2c11 */
[----:B------:R-:W-:-:S04]  /*2b90*/  LEA R2, P1, R4, UR8, 0x1 ;  /* 0x0000000804027c11 */ /* 0x000fc8000f8208ff */
[----:B------:R-:W-:-:S05]  /*2ba0*/  LEA.HI.X R3, R4, UR9, R3, 0x1, P1 ;  /* 0x0000000904037c11 */ /* 0x000fca00088f0c03 */
[----:B------:R-:W-:Y:S01]  /*2bb0*/  @!PT LDS RZ, [RZ] ;  /* 0x00000000fffff984 */ /* 0x000fe20000000800 */
[----:B------:R-:W-:Y:S01]  /*2bc0*/  @!PT LDS RZ, [RZ] ;  /* 0x00000000fffff984 */ /* 0x000fe20000000800 */
[----:B------:R-:W-:Y:S01]  /*2bd0*/  @!PT LDS RZ, [RZ] ;  /* 0x00000000fffff984 */ /* 0x000fe20000000800 */
[----:B------:R1:W-:Y:S04]  /*2be0*/  LDGSTS.E.BYPASS.LTC128B.128 [R0+0xb000], desc[UR16][R2.64+0x80] ;  /* 0x0b00008002007fae */ /* 0x0003e8000b901d50 */
.L_x_899:
[----:B------:R-:W-:Y:S05]  /*2bf0*/  BSYNC B0 ;  /* 0x0000000000007941 */ /* 0x000fea0003800000 */
.L_x_898:
        /* <DEDUP_REMOVED lines=12> */
.L_x_901:
        /* <DEDUP_REMOVED lines=20> */
.L_x_902:
[----:B------:R-:W-:Y:S05]  /*2e00*/  BSYNC B0 ;  /* 0x0000000000007941 */ /* 0x000fea0003800000 */
.L_x_900:
        /* <DEDUP_REMOVED lines=13> */
.L_x_904:
[----:B------:R-:W-:Y:S02]  /*2ee0*/  ULDC UR6, c[0x0][0x2d0] ;  /* 0x0000b40000067ab9 */ /* 0x000fe40000000800 */
[----:B------:R-:W-:Y:S02]  /*2ef0*/  ISETP.GE.AND P2, PT, R214, UR6, PT ;  /* 0x00000006d6007c0c */ /* 0x000fe4000bf46270 */
[----:B------:R-:W-:-:S11]  /*2f00*/  ISETP.GE.AND P1, PT, R229, UR6, PT ;  /* 0x00000006e5007c0c */ /* 0x000fd6000bf26270 */
[C---:B-1----:R-:W-:Y:S01]  /*2f10*/  @!P2 LEA R2, P3, R30.reuse, R204, 0x6 ;  /* 0x000000cc1e02a211 */ /* 0x042fe200078630ff */
        /* <DEDUP_REMOVED lines=13> */
[----:B-----5:R-:W-:-:S04]  /*2ff0*/  IADD3 R3, P2, R10, R4, RZ ;  /* 0x000000040a037210 */ /* 0x020fc80007f5e0ff */
[----:B------:R-:W-:Y:S01]  /*3000*/  IADD3.X R4, R27, R5, R6, P2, !PT ;  /* 0x000000051b047210 */ /* 0x000fe200017fe406 */
[----:B------:R-:W-:Y:S08]  /*3010*/  @P1 BRA `(.L_x_905) ;  /* 0x0000000000181947 */ /* 0x000ff00003800000 */
[----:B------:R-:W-:-:S04]  /*3020*/  LEA R2, P1, R3, UR10, 0x1 ;  /* 0x0000000a03027c11 */ /* 0x000fc8000f8208ff */
[----:B------:R-:W-:-:S05]  /*3030*/  LEA.HI.X R3, R3, UR11, R4, 0x1, P1 ;  /* 0x0000000b03037c11 */ /* 0x000fca00088f0c04 */
[----:B------:R-:W-:Y:S01]  /*3040*/  @!PT LDS RZ, [RZ] ;  /* 0x00000000fffff984 */ /* 0x000fe20000000800 */
[----:B------:R-:W-:Y:S01]  /*3050*/  @!PT LDS RZ, [RZ] ;  /* 0x00000000fffff984 */ /* 0x000fe20000000800 */
[----:B------:R-:W-:Y:S01]  /*3060*/  @!PT LDS RZ, [RZ] ;  /* 0x00000000fffff984 */ /* 0x000fe20000000800 */
[----:B------:R1:W-:Y:S04]  /*3070*/  LDGSTS.E.BYPASS.LTC128B.128 [R200+0x3000], desc[UR16][R2.64+0x80] ;  /* 0x0300008002c87fae */ /* 0x0003e8000b901d50 */
.L_x_905:
[----:B------:R-:W-:Y:S05]  /*3080*/  BSYNC B0 ;  /* 0x0000000000007941 */ /* 0x000fea0003800000 */
.L_x_903:
[----:B------:R-:W5:Y:S01]  /*3090*/  LDL R7, [R1+0x8] ;  /* 0x0000080001077983 */ /* 0x000f620000100800 */
[-C--:B-1----:R-:W-:Y:S01]  /*30a0*/  IMAD.WIDE.U32 R2, R23, R24.reuse, R214 ;  /* 0x0000001817027225 */ /* 0x082fe200078e00d6 */
[----:B------:R-:W-:Y:S01]  /*30b0*/  ULDC.64 UR6, c[0x0][0x260] ;  /* 0x0000980000067ab9 */ /* 0x000fe20000000a00 */
[----:B------:R-:W-:Y:S01]  /*30c0*/  BSSY B0, `(.L_x_906) ;  /* 0x0000030000007945 */ /* 0x000fe20003800000 */
[----:B------:R1:W-:Y:S01]  /*30d0*/  @P6 STS.128 [R0+0xc000], RZ ;  /* 0x00c000ff00006388 */ /* 0x0003e20000000c00 */
[----:B------:R-:W-:Y:S01]  /*30e0*/  IMAD R4, R29, R24, RZ ;  /* 0x000000181d047224 */ /* 0x000fe200078e02ff */
[----:B------:R-:W-:Y:S01]  /*30f0*/  MOV R216, 0x7f800000 ;  /* 0x7f80000000d87802 */ /* 0x000fe20000000f00 */
[----:B------:R-:W-:Y:S01]  /*3100*/  IMAD.MOV.U32 R217, RZ, RZ, 0x7f800000 ;  /* 0x7f800000ffd97424 */ /* 0x000fe200078e00ff */
[----:B------:R1:W-:Y:S01]  /*3110*/  @P6 STS.128 [R0+0xe000], RZ ;  /* 0x00e000ff00006388 */ /* 0x0003e20000000c00 */
[----:B------:R-:W-:Y:S01]  /*3120*/  IMAD R5, R23, R25, R4 ;  /* 0x0000001917057224 */ /* 0x000fe200078e0204 */
[----:B------:R-:W-:Y:S01]  /*3130*/  IADD3 R4, P1, R35, R2, RZ ;  /* 0x0000000223047210 */ /* 0x000fe20007f3e0ff */
[----:B------:R-:W-:-:S03]  /*3140*/  IMAD R2, R34, UR6, RZ ;  /* 0x0000000622027c24 */ /* 0x000fc6000f8e02ff */
[----:B------:R-:W-:Y:S01]  /*3150*/  IADD3.X R5, R36, R3, R5, P1, !PT ;  /* 0x0000000324057210 */ /* 0x000fe20000ffe405 */
[C---:B------:R-:W-:Y:S02]  /*3160*/  IMAD R2, R22.reuse, UR7, R2 ;  /* 0x0000000716027c24 */ /* 0x040fe4000f8e0202 */
[----:B------:R-:W-:-:S05]  /*3170*/  IMAD.WIDE.U32 R4, R22, UR6, R4 ;  /* 0x0000000616047c25 */ /* 0x000fca000f8e0004 */
[----:B------:R-:W-:Y:S01]  /*3180*/  IADD3 R11, R5, R2, RZ ;  /* 0x00000002050b7210 */ /* 0x000fe20007ffe0ff */
[C---:B-----5:R-:W-:Y:S01]  /*3190*/  VIADD R6, R7.reuse, 0x8 ;  /* 0x0000000807067836 */ /* 0x060fe20000000000 */
[----:B------:R-:W-:Y:S01]  /*31a0*/  SHF.R.S32.HI R3, RZ, 0x1f, R7 ;  /* 0x0000001fff037819 */ /* 0x000fe20000011407 */
[C---:B------:R-:W-:Y:S01]  /*31b0*/  IMAD.SHL.U32 R250, R7.reuse, 0x4, RZ ;  /* 0x0000000407fa7824 */ /* 0x040fe200078e00ff */
[CC--:B------:R-:W-:Y:S02]  /*31c0*/  ISETP.GE.AND P2, PT, R7.reuse, R15.reuse, PT ;  /* 0x0000000f0700720c */ /* 0x0c0fe40003f46270 */
[----:B------:R-:W-:Y:S02]  /*31d0*/  ISETP.GE.AND P1, PT, R6, R15, PT ;  /* 0x0000000f0600720c */ /* 0x000fe40003f26270 */
[----:B------:R-:W-:Y:S02]  /*31e0*/  SHF.L.U64.HI R249, R7, 0x2, R3 ;  /* 0x0000000207f97819 */ /* 0x000fe40000010203 */
[----:B------:R-:W-:-:S04]  /*31f0*/  IADD3 R6, P3, R250, R222, RZ ;  /* 0x000000defa067210 */ /* 0x000fc80007f7e0ff */
[----:B------:R-:W-:Y:S01]  /*3200*/  IADD3.X R7, R249, R221, RZ, P3, !PT ;  /* 0x000000ddf9077210 */ /* 0x000fe20001ffe4ff */
[----:B-1----:R-:W-:Y:S08]  /*3210*/  @P6 BRA `(.L_x_907) ;  /* 0x0000000000686947 */ /* 0x002ff00003800000 */
        /* <DEDUP_REMOVED lines=9> */
[----:B---3--:R-:W1:Y:S01]  /*32b0*/  @!P4 LDC.64 R8, c[0x0][0x218] ;  /* 0x00008600ff08cb82 */ /* 0x008e620000000a00 */
        /* <DEDUP_REMOVED lines=16> */
.L_x_907:
[----:B------:R-:W-:Y:S05]  /*33c0*/  BSYNC B0 ;  /* 0x0000000000007941 */ /* 0x000fea0003800000 */
.L_x_906:
        /* <DEDUP_REMOVED lines=12> */
[----:B-1-3--:R-:W1:Y:S01]  /*3490*/  @!P4 LDC.64 R8, c[0x0][0x218] ;  /* 0x00008600ff08cb82 */ /* 0x00ae620000000a00 */
        /* <DEDUP_REMOVED lines=18> */
.L_x_909:
[----:B------:R-:W-:Y:S05]  /*35c0*/  BSYNC B0 ;  /* 0x0000000000007941 */ /* 0x000fea0003800000 */
.L_x_908:
[----:B-1234-:R-:W-:Y:S01]  /*35d0*/  LEA.HI R0, R43, R41, RZ, 0x4 ;  /* 0x000000292b007211 */ /* 0x01efe200078f20ff */
[----:B------:R-:W0:Y:S01]  /*35e0*/  LDGDEPBAR ;  /* 0x00000000000079af */ /* 0x000e220000000000 */
[----:B------:R-:W-:-:S03]  /*35f0*/  LOP3.LUT R3, R37, 0xfffffff8, RZ, 0xc0, !PT ;  /* 0xfffffff825037812 */ /* 0x000fc600078ec0ff */
[----:B------:R1:W5:Y:S01]  /*3600*/  @!P2 LDG.E R216, desc[UR16][R6.64] ;  /* 0x0000001006d8a981 */ /* 0x000362000c1e1900 */
[----:B------:R-:W-:-:S03]  /*3610*/  LOP3.LUT R0, R0, 0xfffffff0, RZ, 0xc0, !PT ;  /* 0xfffffff000007812 */ /* 0x000fc600078ec0ff */
[----:B------:R1:W5:Y:S01]  /*3620*/  @!P1 LDG.E R217, desc[UR16][R6.64+0x20] ;  /* 0x0000201006d99981 */ /* 0x000362000c1e1900 */
[----:B------:R-:W-:Y:S01]  /*3630*/  IMAD.IADD R3, R41, 0x1, -R3 ;  /* 0x0000000129037824 */ /* 0x000fe200078e0a03 */
[----:B------:R-:W-:Y:S01]  /*3640*/  LEA R144, R199, UR5, 0x1 ;  /* 0x00000005c7907c11 */ /* 0x000fe2000f8e08ff */
[----:B------:R-:W-:Y:S01]  /*3650*/  IMAD.IADD R0, R41, 0x1, -R0 ;  /* 0x0000000129007824 */ /* 0x000fe200078e0a00 */
[----:B------:R-:W2:Y:S01]  /*3660*/  LDC R218, c[0x0][0x394] ;  /* 0x0000e500ffda7b82 */ /* 0x000ea20000000800 */
[----:B------:R-:W-:Y:S01]  /*3670*/  IMAD.MOV.U32 R168, RZ, RZ, 0x20 ;  /* 0x00000020ffa87424 */ /* 0x000fe200078e00ff */
[----:B------:R-:W-:Y:S01]  /*3680*/  LOP3.LUT P3, RZ, R3, 0x2, RZ, 0xc0, !PT ;  /* 0x0000000203ff7812 */ /* 0x000fe2000786c0ff */
[C---:B------:R-:W-:Y:S01]  /*3690*/  IMAD.SHL.U32 R219, R244.reuse, 0x10, RZ ;  /* 0x00000010f4db7824 */ /* 0x040fe200078e00ff */
[----:B------:R-:W-:Y:S01]  /*36a0*/  SHF.R.S32.HI R2, RZ, 0x1f, R0 ;  /* 0x0000001fff027819 */ /* 0x000fe20000011400 */
[----:B------:R-:W-:Y:S01]  /*36b0*/  IMAD.SHL.U32 R211, R244, 0x8, RZ ;  /* 0x00000008f4d37824 */ /* 0x000fe200078e00ff */
[----:B------:R-:W-:Y:S01]  /*36c0*/  SEL R168, R168, 0xffffffe0, !P3 ;  /* 0xffffffe0a8a87807 */ /* 0x000fe20005800000 */
[C---:B------:R-:W-:Y:S01]  /*36d0*/  VIADD R5, R219.reuse, 0x40 ;  /* 0x00000040db057836 */ /* 0x040fe20000000000 */
[----:B------:R-:W-:Y:S01]  /*36e0*/  LEA.HI R2, R2, R0, RZ, 0x3 ;  /* 0x0000000002027211 */ /* 0x000fe200078f18ff */
[----:B------:R-:W-:Y:S01]  /*36f0*/  VIADD R4, R219, 0x60 ;  /* 0x00000060db047836 */ /* 0x000fe20000000000 */
[----:B------:R-:W-:Y:S01]  /*3700*/  CS2R R94, SRZ ;  /* 0x00000000005e7805 */ /* 0x000fe2000001ff00 */
[----:B------:R-:W-:Y:S01]  /*3710*/  IMAD.IADD R168, R168, 0x1, R188 ;  /* 0x00000001a8a87824 */ /* 0x000fe200078e02bc */
[----:B------:R-:W-:-:S04]  /*3720*/  DEPBAR.LE SB0, 0x1 ;  /* 0x000080400000791a */ /* 0x000fc80000000000 */
[----:B------:R-:W-:Y:S01]  /*3730*/  BAR.SYNC.DEFER_BLOCKING 0x0 ;  /* 0x0000000000007b1d */ /* 0x000fe20000010000 */
[----:B------:R-:W-:Y:S01]  /*3740*/  LOP3.LUT R2, R2, 0xfffffff8, RZ, 0xc0, !PT ;  /* 0xfffffff802027812 */ /* 0x000fe200078ec0ff */
[----:B------:R-:W-:Y:S01]  /*3750*/  VIADD R8, R219, 0x20 ;  /* 0x00000020db087836 */ /* 0x000fe20000000000 */
[----:B------:R-:W-:Y:S01]  /*3760*/  CS2R R92, SRZ ;  /* 0x00000000005c7805 */ /* 0x000fe2000001ff00 */
[C---:B------:R-:W-:Y:S01]  /*3770*/  IMAD.IADD R5, R211.reuse, 0x1, R5 ;  /* 0x00000001d3057824 */ /* 0x040fe200078e0205 */
[----:B------:R-:W-:Y:S01]  /*3780*/  CS2R R98, SRZ ;  /* 0x0000000000627805 */ /* 0x000fe2000001ff00 */
[----:B------:R-:W-:Y:S01]  /*3790*/  IMAD.IADD R0, R0, 0x1, -R2 ;  /* 0x0000000100007824 */ /* 0x000fe200078e0a02 */
[----:B------:R-:W-:Y:S01]  /*37a0*/  CS2R R96, SRZ ;  /* 0x0000000000607805 */ /* 0x000fe2000001ff00 */
[C---:B------:R-:W-:Y:S01]  /*37b0*/  IMAD.IADD R4, R211.reuse, 0x1, R4 ;  /* 0x00000001d3047824 */ /* 0x040fe200078e0204 */
[----:B------:R-:W-:Y:S01]  /*37c0*/  CS2R R90, SRZ ;  /* 0x00000000005a7805 */ /* 0x000fe2000001ff00 */
[----:B------:R-:W-:Y:S01]  /*37d0*/  IMAD.IADD R3, R211, 0x1, R8 ;  /* 0x00000001d3037824 */ /* 0x000fe200078e0208 */
[----:B------:R-:W-:Y:S01]  /*37e0*/  R2P PR, R0, 0x6 ;  /* 0x0000000600007804 */ /* 0x000fe20000000000 */
[----:B------:R-:W-:Y:S01]  /*37f0*/  IMAD.IADD R0, R23, 0x1, R220 ;  /* 0x0000000117007824 */ /* 0x000fe200078e02dc */
[----:B------:R-:W-:Y:S01]  /*3800*/  CS2R R88, SRZ ;  /* 0x0000000000587805 */ /* 0x000fe2000001ff00 */
[----:B------:R-:W-:Y:S01]  /*3810*/  IMAD.MOV.U32 R192, RZ, RZ, 0x20 ;  /* 0x00000020ffc07424 */ /* 0x000fe200078e00ff */
[----:B------:R-:W-:Y:S01]  /*3820*/  CS2R R86, SRZ ;  /* 0x0000000000567805 */ /* 0x000fe2000001ff00 */
[----:B------:R-:W-:Y:S01]  /*3830*/  IMAD.IADD R236, R211, 0x1, R5 ;  /* 0x00000001d3ec7824 */ /* 0x000fe200078e0205 */
[----:B------:R-:W-:Y:S01]  /*3840*/  IADD3 R0, -R203, 0x40, R0 ;  /* 0x00000040cb007810 */ /* 0x000fe20007ffe100 */
[C---:B------:R-:W-:Y:S01]  /*3850*/  IMAD.IADD R233, R211.reuse, 0x1, R4 ;  /* 0x00000001d3e97824 */ /* 0x040fe200078e0204 */
[----:B------:R-:W-:Y:S01]  /*3860*/  SEL R192, R192, 0xffffffe0, !P1 ;  /* 0xffffffe0c0c07807 */ /* 0x000fe20004800000 */
[----:B------:R-:W-:Y:S01]  /*3870*/  IMAD.IADD R238, R211, 0x1, R3 ;  /* 0x00000001d3ee7824 */ /* 0x000fe200078e0203 */
[----:B------:R-:W-:Y:S01]  /*3880*/  CS2R R84, SRZ ;  /* 0x0000000000547805 */ /* 0x000fe2000001ff00 */
[----:B------:R-:W-:Y:S01]  /*3890*/  VIADD R0, R0, -UR4 ;  /* 0x8000000400007c36 */ /* 0x000fe20008000000 */
[----:B------:R-:W-:Y:S01]  /*38a0*/  CS2R R78, SRZ ;  /* 0x00000000004e7805 */ /* 0x000fe2000001ff00 */
[----:B------:R1:W3:Y:S01]  /*38b0*/  LDSM.16.M88.4 R108, [R144+0x10000] ;  /* 0x01000000906c783b */ /* 0x0002e20000000200 */
[----:B------:R-:W-:Y:S01]  /*38c0*/  IMAD.MOV.U32 R189, RZ, RZ, 0x40 ;  /* 0x00000040ffbd7424 */ /* 0x000fe200078e00ff */
[----:B------:R-:W-:Y:S01]  /*38d0*/  CS2R R76, SRZ ;  /* 0x00000000004c7805 */ /* 0x000fe2000001ff00 */
[----:B------:R-:W-:Y:S01]  /*38e0*/  VIADD R187, R197, 0x2000 ;  /* 0x00002000c5bb7836 */ /* 0x000fe20000000000 */
[----:B------:R1:W4:Y:S01]  /*38f0*/  LDSM.16.M88.4 R112, [R144+0x10800] ;  /* 0x010800009070783b */ /* 0x0003220000000200 */
[----:B------:R-:W-:Y:S01]  /*3900*/  VIADD R2, R198, 0x2000 ;  /* 0x00002000c6027836 */ /* 0x000fe20000000000 */
[----:B------:R-:W-:Y:S01]  /*3910*/  SEL R189, R189, 0xffffffc0, !P2 ;  /* 0xffffffc0bdbd7807 */ /* 0x000fe20005000000 */
[C---:B------:R-:W-:Y:S01]  /*3920*/  IMAD.IADD R235, R211.reuse, 0x1, R236 ;  /* 0x00000001d3eb7824 */ /* 0x040fe200078e02ec */
[----:B------:R1:W1:Y:S01]  /*3930*/  LDSM.16.M88.4 R140, [R144+0x12000] ;  /* 0x01200000908c783b */ /* 0x0002620000000200 */
[----:B------:R-:W-:Y:S01]  /*3940*/  IMAD.IADD R232, R211, 0x1, R233 ;  /* 0x00000001d3e87824 */ /* 0x000fe200078e02e9 */
[----:B------:R-:W-:Y:S01]  /*3950*/  SEL R187, R187, R197, !P0 ;  /* 0x000000c5bbbb7207 */ /* 0x000fe20004000000 */
[C---:B------:R-:W-:Y:S01]  /*3960*/  IMAD.IADD R237, R211.reuse, 0x1, R238 ;  /* 0x00000001d3ed7824 */ /* 0x040fe200078e02ee */
[----:B------:R1:W1:Y:S01]  /*3970*/  LDSM.16.M88.4 R132, [R168] ;  /* 0x00000000a884783b */ /* 0x0002620000000200 */
        /* <DEDUP_REMOVED lines=11> */
[----:B------:R-:W1:Y:S01]  /*3a30*/  LDSM.16.M88.4 R144, [R144+0x12800] ;  /* 0x012800009090783b */ /* 0x000e620000000200 */
[C---:B------:R-:W-:Y:S01]  /*3a40*/  IMAD.SHL.U32 R247, R244.reuse, 0x20, RZ ;  /* 0x00000020f4f77824 */ /* 0x040fe200078e00ff */
[----:B------:R-:W-:Y:S01]  /*3a50*/  CS2R R72, SRZ ;  /* 0x0000000000487805 */ /* 0x000fe2000001ff00 */
[C---:B------:R-:W-:Y:S01]  /*3a60*/  IMAD R246, R244.reuse, 0x28, RZ ;  /* 0x00000028f4f67824 */ /* 0x040fe200078e02ff */
[----:B------:R-:W1:Y:S01]  /*3a70*/  LDSM.16.M88.4 R168, [R168+0x2800] ;  /* 0x00280000a8a8783b */ /* 0x000e620000000200 */
[C---:B------:R-:W-:Y:S01]  /*3a80*/  IMAD R245, R244.reuse, 0x30, RZ ;  /* 0x00000030f4f57824 */ /* 0x040fe200078e02ff */
[----:B------:R-:W-:Y:S01]  /*3a90*/  CS2R R70, SRZ ;  /* 0x0000000000467805 */ /* 0x000fe2000001ff00 */
[----:B------:R-:W-:Y:S01]  /*3aa0*/  IMAD.MOV R243, RZ, RZ, -R243 ;  /* 0x000000fffff37224 */ /* 0x000fe200078e0af3 */
[----:B------:R1:W1:Y:S01]  /*3ab0*/  LDSM.16.M88.4 R116, [R190] ;  /* 0x00000000be74783b */ /* 0x0002620000000200 */
[----:B------:R-:W-:Y:S01]  /*3ac0*/  IMAD R244, R244, 0x38, RZ ;  /* 0x00000038f4f47824 */ /* 0x000fe200078e02ff */
[----:B------:R-:W-:Y:S01]  /*3ad0*/  CS2R R68, SRZ ;  /* 0x0000000000447805 */ /* 0x000fe2000001ff00 */
[----:B------:R-:W-:Y:S01]  /*3ae0*/  IMAD.MOV.U32 R202, RZ, RZ, R200 ;  /* 0x000000ffffca7224 */ /* 0x000fe200078e00c8 */
[----:B------:R1:W1:Y:S01]  /*3af0*/  LDSM.16.M88.4 R120, [R190+0x800] ;  /* 0x00080000be78783b */ /* 0x0002620000000200 */
[----:B------:R-:W-:-:S02]  /*3b00*/  CS2R R46, SRZ ;  /* 0x00000000002e7805 */ /* 0x000fc4000001ff00 */
[----:B------:R-:W-:Y:S02]  /*3b10*/  CS2R R44, SRZ ;  /* 0x00000000002c7805 */ /* 0x000fe4000001ff00 */
[----:B------:R-:W-:Y:S01]  /*3b20*/  CS2R R50, SRZ ;  /* 0x0000000000327805 */ /* 0x000fe2000001ff00 */
[----:B------:R1:W1:Y:S01]  /*3b30*/  LDSM.16.M88.4 R124, [R188] ;  /* 0x00000000bc7c783b */ /* 0x0002620000000200 */
        /* <DEDUP_REMOVED lines=17> */
[----:B------:R-:W-:Y:S01]  /*3c50*/  LEA R187, R187, UR5, 0x1 ;  /* 0x00000005bbbb7c11 */ /* 0x000fe2000f8e08ff */
[C---:B------:R-:W-:Y:S01]  /*3c60*/  IMAD.IADD R242, R211.reuse, 0x1, R234 ;  /* 0x00000001d3f27824 */ /* 0x040fe200078e02ea */
[----:B------:R1:W1:Y:S01]  /*3c70*/  LDSM.16.M88.4 R160, [R188+0x2800] ;  /* 0x00280000bca0783b */ /* 0x0002620000000200 */
[----:B------:R-:W-:Y:S01]  /*3c80*/  LEA R184, R2, UR5, 0x1 ;  /* 0x0000000502b87c11 */ /* 0x000fe2000f8e08ff */
[C---:B------:R-:W-:Y:S01]  /*3c90*/  IMAD.IADD R241, R211.reuse, 0x1, R231 ;  /* 0x00000001d3f17824 */ /* 0x040fe200078e02e7 */
[----:B------:R-:W-:Y:S01]  /*3ca0*/  ULDC UR6, c[0x0][0x2d0] ;  /* 0x0000b40000067ab9 */ /* 0x000fe20000000800 */
[----:B------:R1:W-:Y:S01]  /*3cb0*/  STL [R1], R0 ;  /* 0x0000000001007387 */ /* 0x0003e20000100800 */
[----:B------:R-:W-:Y:S01]  /*3cc0*/  IMAD.IADD R240, R211, 0x1, R230 ;  /* 0x00000001d3f07824 */ /* 0x000fe200078e02e6 */
[----:B------:R-:W-:Y:S01]  /*3cd0*/  ULDC UR7, c[0x0][0x398] ;  /* 0x0000e60000077ab9 */ /* 0x000fe20000000800 */
[----:B------:R-:W-:Y:S01]  /*3ce0*/  IMAD.IADD R195, R194, 0x1, R189 ;  /* 0x00000001c2c37824 */ /* 0x000fe200078e02bd */
[----:B------:R-:W-:Y:S01]  /*3cf0*/  ULDC UR8, c[0x0][0x39c] ;  /* 0x0000e70000087ab9 */ /* 0x000fe20000000800 */
[----:B------:R-:W-:Y:S01]  /*3d00*/  IMAD.IADD R196, R189, 0x1, R193 ;  /* 0x00000001bdc47824 */ /* 0x000fe200078e02c1 */
[----:B--234-:R-:W-:-:S06]  /*3d10*/  ULDC UR4, c[0x0][0x2ec] ;  /* 0x0000bb0000047ab9 */ /* 0x01cfcc0000000800 */
.L_x_914:
[----:B------:R-:W0:Y:S01]  /*3d20*/  LDGDEPBAR ;  /* 0x00000000000079af */ /* 0x000e220000000000 */
[----:B-1----:R-:W-:Y:S02]  /*3d30*/  LEA R0, R199, UR5, 0x1 ;  /* 0x00000005c7007c11 */ /* 0x002fe4000f8e08ff */
[C---:B------:R-:W-:Y:S02]  /*3d40*/  IADD3 R2, R187.reuse, R192, RZ ;  /* 0x000000c0bb027210 */ /* 0x040fe40007ffe0ff */
[----:B------:R-:W2:Y:S01]  /*3d50*/  LDL R175, [R1] ;  /* 0x0000000001af7983 */ /* 0x000ea20000100800 */
[-C--:B------:R-:W-:Y:S02]  /*3d60*/  IADD3 R172, R187, R189.reuse, RZ ;  /* 0x000000bdbbac7210 */ /* 0x080fe40007ffe0ff */
[----:B------:R-:W-:Y:S02]  /*3d70*/  IADD3 R3, R2, R189, RZ ;  /* 0x000000bd02037210 */ /* 0x000fe40007ffe0ff */
[----:B------:R-:W-:Y:S02]  /*3d80*/  MOV R208, R181 ;  /* 0x000000b500d07202 */ /* 0x000fe40000000f00 */
[----:B------:R-:W-:Y:S01]  /*3d90*/  MOV R209, R180 ;  /* 0x000000b400d17202 */ /* 0x000fe20000000f00 */
[----:B------:R-:W-:Y:S04]  /*3da0*/  DEPBAR.LE SB0, 0x0 ;  /* 0x000080000000791a */ /* 0x000fe80000000000 */
[----:B------:R-:W-:Y:S06]  /*3db0*/  BAR.SYNC.DEFER_BLOCKING 0x0 ;  /* 0x0000000000007b1d */ /* 0x000fec0000010000 */
[----:B------:R-:W-:Y:S05]  /*3dc0*/  LDSM.16.M88.4 R16, [R187] ;  /* 0x00000000bb10783b */ /* 0x000fea0000000200 */
[----:B------:R-:W1:Y:S05]  /*3dd0*/  LDSM.16.M88.4 R8, [R0+0xc000] ;  /* 0x00c000000008783b */ /* 0x000e6a0000000200 */
[----:B------:R-:W3:Y:S05]  /*3de0*/  LDSM.16.M88.4 R52, [R0+0xc800] ;  /* 0x00c800000034783b */ /* 0x000eea0000000200 */
[----:B------:R-:W-:Y:S05]  /*3df0*/  LDSM.16.M88.4 R56, [R2] ;  /* 0x000000000238783b */ /* 0x000fea0000000200 */
[----:B------:R-:W4:Y:S05]  /*3e00*/  LDSM.16.M88.4 R60, [R190+-0x4000] ;  /* 0xffc00000be3c783b */ /* 0x000f2a0000000200 */
[----:B------:R-:W4:Y:S05]  /*3e10*/  LDSM.16.M88.4 R64, [R190+-0x3800] ;  /* 0xffc80000be40783b */ /* 0x000f2a0000000200 */
[----:B------:R-:W-:Y:S05]  /*3e20*/  LDSM.16.M88.4 R100, [R172] ;  /* 0x00000000ac64783b */ /* 0x000fea0000000200 */
[----:B------:R-:W4:Y:S01]  /*3e30*/  LDSM.16.M88.4 R104, [R188+-0x4000] ;  /* 0xffc00000bc68783b */ /* 0x000f220000000200 */
[C---:B-1----:R-:W-:Y:S06]  /*3e40*/  HMMA.16816.F32.BF16 R4, R16.reuse, R8, RZ ;  /* 0x000000081004723c */ /* 0x042fec00000418ff */
[C---:B------:R-:W-:Y:S06]  /*3e50*/  HMMA.16816.F32.BF16 R8, R16.reuse, R10, RZ ;  /* 0x0000000a1008723c */ /* 0x040fec00000418ff */
[C---:B---3--:R-:W-:Y:S06]  /*3e60*/  HMMA.16816.F32.BF16 R12, R16.reuse, R52, RZ ;  /* 0x00000034100c723c */ /* 0x048fec00000418ff */
[----:B------:R-:W-:Y:S01]  /*3e70*/  HMMA.16816.F32.BF16 R16, R16, R54, RZ ;  /* 0x000000361010723c */ /* 0x000fe200000418ff */
[----:B------:R-:W1:Y:S05]  /*3e80*/  LDSM.16.M88.4 R52, [R188+-0x3800] ;  /* 0xffc80000bc34783b */ /* 0x000e6a0000000200 */
[C---:B----4-:R-:W-:Y:S06]  /*3e90*/  HMMA.16816.F32.BF16 R4, R56.reuse, R60, R4 ;  /* 0x0000003c3804723c */ /* 0x050fec0000041804 */
[C---:B------:R-:W-:Y:S05]  /*3ea0*/  HMMA.16816.F32.BF16 R8, R56.reuse, R62, R8 ;  /* 0x0000003e3808723c */ /* 0x040fea0000041808 */
[----:B------:R-:W-:Y:S01]  /*3eb0*/  IADD3 R60, P0, R250, R228, RZ ;  /* 0x000000e4fa3c7210 */ /* 0x000fe20007f1e0ff */
[C---:B------:R-:W-:Y:S05]  /*3ec0*/  HMMA.16816.F32.BF16 R12, R56.reuse, R64, R12 ;  /* 0x00000040380c723c */ /* 0x040fea000004180c */
[----:B------:R-:W-:Y:S01]  /*3ed0*/  IADD3.X R61, R249, R227, RZ, P0, !PT ;  /* 0x000000e3f93d7210 */ /* 0x000fe200007fe4ff */
[----:B------:R-:W-:Y:S01]  /*3ee0*/  HMMA.16816.F32.BF16 R16, R56, R66, R16 ;  /* 0x000000423810723c */ /* 0x000fe20000041810 */
[----:B------:R-:W-:Y:S05]  /*3ef0*/  LDSM.16.M88.4 R56, [R3] ;  /* 0x000000000338783b */ /* 0x000fea0000000200 */
[C---:B------:R-:W-:Y:S01]  /*3f00*/  HMMA.16816.F32.BF16 R4, R100.reuse, R104, R4 ;  /* 0x000000686404723c */ /* 0x040fe20000041804 */
[----:B-----5:R-:W5:Y:S05]  /*3f10*/  LDG.E R174, desc[UR16][R60.64] ;  /* 0x000000103cae7981 */ /* 0x020f6a000c1e1900 */
[----:B------:R3:W5:Y:S01]  /*3f20*/  LDG.E R173, desc[UR16][R60.64+0x20] ;  /* 0x000020103cad7981 */ /* 0x000762000c1e1900 */
[C---:B------:R-:W-:Y:S04]  /*3f30*/  HMMA.16816.F32.BF16 R8, R100.reuse, R106, R8 ;  /* 0x0000006a6408723c */ /* 0x040fe80000041808 */
[----:B------:R-:W-:Y:S02]  /*3f40*/  LDSM.16.M88.4 R64, [R191+0x800] ;  /* 0x00080000bf40783b */ /* 0x000fe40000000200 */
[C---:B-1----:R-:W-:Y:S06]  /*3f50*/  HMMA.16816.F32.BF16 R12, R100.reuse, R52, R12 ;  /* 0x00000034640c723c */ /* 0x042fec000004180c */
[----:B------:R-:W-:Y:S01]  /*3f60*/  HMMA.16816.F32.BF16 R16, R100, R54, R16 ;  /* 0x000000366410723c */ /* 0x000fe20000041810 */
[----:B------:R-:W-:Y:S05]  /*3f70*/  LDSM.16.M88.4 R52, [R187+0x2000] ;  /* 0x00200000bb34783b */ /* 0x000fea0000000200 */
[----:B------:R-:W-:Y:S05]  /*3f80*/  LDSM.16.M88.4 R100, [R0+0xe000] ;  /* 0x00e000000064783b */ /* 0x000fea0000000200 */
[----:B---3--:R-:W1:Y:S02]  /*3f90*/  LDSM.16.M88.4 R60, [R191] ;  /* 0x00000000bf3c783b */ /* 0x008e640000000200 */
[C---:B-1----:R-:W-:Y:S06]  /*3fa0*/  HMMA.16816.F32.BF16 R4, R56.reuse, R60, R4 ;  /* 0x0000003c3804723c */ /* 0x042fec0000041804 */
[C---:B------:R-:W-:Y:S01]  /*3fb0*/  HMMA.16816.F32.BF16 R8, R56.reuse, R62, R8 ;  /* 0x0000003e3808723c */ /* 0x040fe20000041808 */
[----:B------:R1:W3:Y:S05]  /*3fc0*/  LDSM.16.M88.4 R60, [R0+0xe800] ;  /* 0x00e80000003c783b */ /* 0x0002ea0000000200 */
[C---:B------:R-:W-:Y:S06]  /*3fd0*/  HMMA.16816.F32.BF16 R12, R56.reuse, R64, R12 ;  /* 0x00000040380c723c */ /* 0x040fec000004180c */
[----:B------:R-:W-:Y:S01]  /*3fe0*/  HMMA.16816.F32.BF16 R16, R56, R66, R16 ;  /* 0x000000423810723c */ /* 0x000fe20000041810 */
[----:B------:R-:W-:Y:S05]  /*3ff0*/  LDSM.16.M88.4 R56, [R2+0x2000] ;  /* 0x002000000238783b */ /* 0x000fea0000000200 */
[----:B------:R-:W4:Y:S01]  /*4000*/  LDSM.16.M88.4 R64, [R190+-0x2000] ;  /* 0xffe00000be40783b */ /* 0x000f220000000200 */
[C---:B------:R-:W-:Y:S05]  /*4010*/  HMMA.16816.F32.BF16 R4, R52.reuse, R100, R4 ;  /* 0x000000643404723c */ /* 0x040fea0000041804 */
[----:B-1----:R-:W-:Y:S01]  /*4020*/  SHF.L.U32 R0, R201, 0x6, RZ ;  /* 0x00000006c9007819 */ /* 0x002fe200000006ff */
[C---:B------:R-:W-:Y:S01]  /*4030*/  HMMA.16816.F32.BF16 R8, R52.reuse, R102, R8 ;  /* 0x000000663408723c */ /* 0x040fe20000041808 */
[----:B------:R-:W1:Y:S05]  /*4040*/  LDSM.16.M88.4 R100, [R190+-0x1800] ;  /* 0xffe80000be64783b */ /* 0x000e6a0000000200 */
[C---:B---3--:R-:W-:Y:S06]  /*4050*/  HMMA.16816.F32.BF16 R12, R52.reuse, R60, R12 ;  /* 0x0000003c340c723c */ /* 0x048fec000004180c */
[----:B------:R-:W-:Y:S01]  /*4060*/  HMMA.16816.F32.BF16 R16, R52, R62, R16 ;  /* 0x0000003e3410723c */ /* 0x000fe20000041810 */
[----:B------:R-:W-:Y:S05]  /*4070*/  LDSM.16.M88.4 R52, [R172+0x2000] ;  /* 0x00200000ac34783b */ /* 0x000fea0000000200 */
[----:B------:R-:W3:Y:S01]  /*4080*/  LDSM.16.M88.4 R60, [R188+-0x2000] ;  /* 0xffe00000bc3c783b */ /* 0x000ee20000000200 */
[C---:B----4-:R-:W-:Y:S06]  /*4090*/  HMMA.16816.F32.BF16 R4, R56.reuse, R64, R4 ;  /* 0x000000403804723c */ /* 0x050fec0000041804 */
[C---:B------:R-:W-:Y:S01]  /*40a0*/  HMMA.16816.F32.BF16 R8, R56.reuse, R66, R8 ;  /* 0x000000423808723c */ /* 0x040fe20000041808 */
[----:B------:R-:W-:Y:S05]  /*40b0*/  LDSM.16.M88.4 R64, [R3+0x2000] ;  /* 0x002000000340783b */ /* 0x000fea0000000200 */
[C---:B-1----:R-:W-:Y:S06]  /*40c0*/  HMMA.16816.F32.BF16 R12, R56.reuse, R100, R12 ;  /* 0x00000064380c723c */ /* 0x042fec000004180c */
[----:B------:R-:W-:Y:S01]  /*40d0*/  HMMA.16816.F32.BF16 R16, R56, R102, R16 ;  /* 0x000000663810723c */ /* 0x000fe20000041810 */
[----:B------:R-:W1:Y:S05]  /*40e0*/  LDSM.16.M88.4 R56, [R188+-0x1800] ;  /* 0xffe80000bc38783b */ /* 0x000e6a0000000200 */
[----:B------:R-:W4:Y:S01]  /*40f0*/  LDSM.16.M88.4 R100, [R191+0x2000] ;  /* 0x00200000bf64783b */ /* 0x000f220000000200 */
[----:B--2---:R-:W-:Y:S01]  /*4100*/  ISETP.GE.AND P0, PT, R0, R175, PT ;  /* 0x000000af0000720c */ /* 0x004fe20003f06270 */
[C---:B---3--:R-:W-:Y:S06]  /*4110*/  HMMA.16816.F32.BF16 R4, R52.reuse, R60, R4 ;  /* 0x0000003c3404723c */ /* 0x048fec0000041804 */
[C---:B------:R-:W-:Y:S06]  /*4120*/  HMMA.16816.F32.BF16 R8, R52.reuse, R62, R8 ;  /* 0x0000003e3408723c */ /* 0x040fec0000041808 */
[C---:B-1----:R-:W-:Y:S06]  /*4130*/  HMMA.16816.F32.BF16 R12, R52.reuse, R56, R12 ;  /* 0x00000038340c723c */ /* 0x042fec000004180c */
[----:B------:R-:W-:Y:S01]  /*4140*/  HMMA.16816.F32.BF16 R16, R52, R58, R16 ;  /* 0x0000003a3410723c */ /* 0x000fe20000041810 */
[----:B------:R-:W1:Y:S05]  /*4150*/  LDSM.16.M88.4 R52, [R191+0x2800] ;  /* 0x00280000bf34783b */ /* 0x000e6a0000000200 */
[C---:B----4-:R-:W-:Y:S06]  /*4160*/  HMMA.16816.F32.BF16 R4, R64.reuse, R100, R4 ;  /* 0x000000644004723c */ /* 0x050fec0000041804 */
        /* <DEDUP_REMOVED lines=12> */
[----:B------:R-:W1:Y:S02]  /*4230*/  MUFU.TANH R101, R5 ;  /* 0x0000000500657308 */ /* 0x000e640000002400 */
[----:B------:R-:W-:Y:S08]  /*4240*/  HMMA.16816.F32.BF16 R16, R64, R54, R16 ;  /* 0x000000364010723c */ /* 0x000ff00000041810 */
[----:B------:R-:W3:Y:S10]  /*4250*/  MUFU.TANH R100, R6 ;  /* 0x0000000600647308 */ /* 0x000ef40000002400 */
[----:B------:R-:W4:Y:S01]  /*4260*/  MUFU.TANH R62, R7 ;  /* 0x00000007003e7308 */ /* 0x000f220000002400 */
[----:B------:R-:W-:Y:S09]  /*4270*/  FMUL.FTZ R12, R12, UR8 ;  /* 0x000000080c0c7c20 */ /* 0x000ff20008410000 */
[----:B------:R-:W1:Y:S01]  /*4280*/  MUFU.TANH R105, R8 ;  /* 0x0000000800697308 */ /* 0x000e620000002400 */
[----:B------:R-:W-:Y:S01]  /*4290*/  FMUL.FTZ R13, R13, UR8 ;  /* 0x000000080d0d7c20 */ /* 0x000fe20008410000 */
[----:B------:R-:W-:Y:S01]  /*42a0*/  FMUL.FTZ R14, R14, UR8 ;  /* 0x000000080e0e7c20 */ /* 0x000fe20008410000 */
[----:B------:R-:W-:Y:S01]  /*42b0*/  FMUL.FTZ R15, R15, UR8 ;  /* 0x000000080f0f7c20 */ /* 0x000fe20008410000 */
[----:B------:R-:W-:Y:S01]  /*42c0*/  FMUL.FTZ R16, R16, UR8 ;  /* 0x0000000810107c20 */ /* 0x000fe20008410000 */
[----:B------:R-:W-:Y:S01]  /*42d0*/  FMUL.FTZ R17, R17, UR8 ;  /* 0x0000000811117c20 */ /* 0x000fe20008410000 */
[----:B------:R-:W-:Y:S04]  /*42e0*/  FMUL.FTZ R18, R18, UR8 ;  /* 0x0000000812127c20 */ /* 0x000fe80008410000 */
[----:B------:R2:W1:Y:S01]  /*42f0*/  MUFU.TANH R61, R12 ;  /* 0x0000000c003d7308 */ /* 0x0004620000002400 */
[----:B------:R-:W-:Y:S09]  /*4300*/  FMUL.FTZ R19, R19, UR8 ;  /* 0x0000000813137c20 */ /* 0x000ff20008410000 */
[----:B------:R1:W1:Y:S10]  /*4310*/  MUFU.TANH R104, R9 ;  /* 0x0000000900687308 */ /* 0x0002740000002400 */
[----:B------:R1:W1:Y:S01]  /*4320*/  MUFU.TANH R103, R10 ;  /* 0x0000000a00677308 */ /* 0x0002620000002400 */
[----:B--2---:R-:W2:Y:S09]  /*4330*/  LDC R12, c[0x0][0x394] ;  /* 0x0000e500ff0c7b82 */ /* 0x004eb20000000800 */
[----:B------:R1:W1:Y:S10]  /*4340*/  MUFU.TANH R57, R11 ;  /* 0x0000000b00397308 */ /* 0x0002740000002400 */
[----:B------:R1:W1:Y:S10]  /*4350*/  MUFU.TANH R60, R13 ;  /* 0x0000000d003c7308 */ /* 0x0002740000002400 */
[----:B------:R1:W1:Y:S10]  /*4360*/  MUFU.TANH R59, R14 ;  /* 0x0000000e003b7308 */ /* 0x0002740000002400 */
[----:B------:R1:W1:Y:S10]  /*4370*/  MUFU.TANH R58, R15 ;  /* 0x0000000f003a7308 */ /* 0x0002740000002400 */
[----:B------:R1:W1:Y:S10]  /*4380*/  MUFU.TANH R63, R16 ;  /* 0x00000010003f7308 */ /* 0x0002740000002400 */
[----:B------:R1:W1:Y:S10]  /*4390*/  MUFU.TANH R66, R17 ;  /* 0x0000001100427308 */ /* 0x0002740000002400 */
[----:B------:R1:W1:Y:S10]  /*43a0*/  MUFU.TANH R65, R18 ;  /* 0x0000001200417308 */ /* 0x0002740000002400 */
[----:B------:R1:W1:Y:S01]  /*43b0*/  MUFU.TANH R64, R19 ;  /* 0x0000001300407308 */ /* 0x0002620000002400 */
[----:B--234-:R-:W-:Y:S05]  /*43c0*/  @!P0 BRA `(.L_x_910) ;  /* 0x0000000000648947 */ /* 0x01cfea0003800000 */
[----:B------:R-:W-:Y:S01]  /*43d0*/  MOV R12, R218 ;  /* 0x000000da000c7202 */ /* 0x000fe20000000f00 */
[----:B------:R-:W-:Y:S01]  /*43e0*/  IMAD.SHL.U32 R2, R239, 0x40, RZ ;  /* 0x00000040ef027824 */ /* 0x000fe200078e00ff */
[----:B-1----:R-:W-:Y:S01]  /*43f0*/  MOV R8, R65 ;  /* 0x0000004100087202 */ /* 0x002fe20000000f00 */
[----:B------:R-:W-:Y:S01]  /*4400*/  VIADD R4, R0, 0x40 ;  /* 0x0000004000047836 */ /* 0x000fe20000000000 */
[----:B------:R-:W-:Y:S01]  /*4410*/  MOV R18, R63 ;  /* 0x0000003f00127202 */ /* 0x000fe20000000f00 */
[C---:B------:R-:W-:Y:S01]  /*4420*/  IMAD.IADD R3, R2.reuse, 0x1, R220 ;  /* 0x0000000102037824 */ /* 0x040fe200078e02dc */
[----:B------:R-:W-:Y:S01]  /*4430*/  IADD3 R2, R2, 0x40, RZ ;  /* 0x0000004002027810 */ /* 0x000fe20007ffe0ff */
[----:B------:R-:W-:Y:S01]  /*4440*/  IMAD.MOV.U32 R9, RZ, RZ, R64 ;  /* 0x000000ffff097224 */ /* 0x000fe200078e0040 */
[----:B------:R-:W-:Y:S01]  /*4450*/  MOV R6, R59 ;  /* 0x0000003b00067202 */ /* 0x000fe20000000f00 */
[----:B------:R-:W-:Y:S01]  /*4460*/  IMAD.MOV.U32 R19, RZ, RZ, R66 ;  /* 0x000000ffff137224 */ /* 0x000fe200078e0042 */
[----:B------:R-:W-:Y:S01]  /*4470*/  IADD3 R3, R218, R3, -R203 ;  /* 0x00000003da037210 */ /* 0x000fe20007ffe8cb */
[----:B------:R-:W-:Y:S01]  /*4480*/  IMAD.MOV.U32 R7, RZ, RZ, R58 ;  /* 0x000000ffff077224 */ /* 0x000fe200078e003a */
[----:B------:R-:W-:Y:S01]  /*4490*/  ISETP.LT.AND P0, PT, R2, R203, PT ;  /* 0x000000cb0200720c */ /* 0x000fe20003f01270 */
[----:B------:R-:W-:Y:S01]  /*44a0*/  IMAD.MOV.U32 R17, RZ, RZ, R60 ;  /* 0x000000ffff117224 */ /* 0x000fe200078e003c */
[----:B------:R-:W-:Y:S01]  /*44b0*/  ISETP.GE.AND P1, PT, R4, R3, PT ;  /* 0x000000030400720c */ /* 0x000fe20003f26270 */
[----:B------:R-:W-:Y:S01]  /*44c0*/  IMAD.MOV.U32 R5, RZ, RZ, R57 ;  /* 0x000000ffff057224 */ /* 0x000fe200078e0039 */
[----:B------:R-:W-:Y:S01]  /*44d0*/  MOV R16, R61 ;  /* 0x0000003d00107202 */ /* 0x000fe20000000f00 */
[----:B------:R-:W-:Y:S01]  /*44e0*/  IMAD.MOV.U32 R15, RZ, RZ, R104 ;  /* 0x000000ffff0f7224 */ /* 0x000fe200078e0068 */
[----:B------:R-:W-:Y:S01]  /*44f0*/  MOV R4, R103 ;  /* 0x0000006700047202 */ /* 0x000fe20000000f00 */
[----:B------:R-:W-:Y:S01]  /*4500*/  IMAD.MOV.U32 R3, RZ, RZ, R62 ;  /* 0x000000ffff037224 */ /* 0x000fe200078e003e */
[----:B------:R-:W-:Y:S01]  /*4510*/  MOV R14, R105 ;  /* 0x00000069000e7202 */ /* 0x000fe20000000f00 */
[----:B------:R-:W-:Y:S01]  /*4520*/  IMAD.MOV.U32 R53, RZ, RZ, R101 ;  /* 0x000000ffff357224 */ /* 0x000fe200078e0065 */
[----:B------:R-:W-:Y:S02]  /*4530*/  MOV R13, R100 ;  /* 0x00000064000d7202 */ /* 0x000fe40000000f00 */
[----:B------:R-:W-:Y:S03]  /*4540*/  MOV R52, R102 ;  /* 0x0000006600347202 */ /* 0x000fe60000000f00 */
[----:B------:R-:W-:Y:S05]  /*4550*/  @!P1 BRA P0, `(.L_x_911) ;  /* 0x0000000400149947 */ /* 0x000fea0000000000 */
.L_x_910:
[--C-:B------:R-:W-:Y:S01]  /*4560*/  IADD3 R6, R203, 0x1, -R220.reuse ;  /* 0x00000001cb067810 */ /* 0x100fe20007ffe8dc */
[----:B------:R-:W2:Y:S01]  /*4570*/  LDL R2, [R1+0x8] ;  /* 0x0000080001027983 */ /* 0x000ea20000100800 */
[----:B------:R-:W-:Y:S01]  /*4580*/  IADD3 R5, -R12, R203, -R220 ;  /* 0x000000cb0c057210 */ /* 0x000fe20007ffe9dc */
[----:B------:R-:W-:Y:S02]  /*4590*/  IMAD.MOV.U32 R218, RZ, RZ, R12 ;  /* 0x000000ffffda7224 */ /* 0x000fe400078e000c */
[----:B-1----:R-:W3:Y:S01]  /*45a0*/  LDL R10, [R1+0x14] ;  /* 0x00001400010a7983 */ /* 0x002ee20000100800 */
[----:B------:R-:W-:Y:S02]  /*45b0*/  VIADD R4, R6, UR7 ;  /* 0x0000000706047c36 */ /* 0x000fe40008000000 */
[----:B--2---:R-:W-:Y:S02]  /*45c0*/  IMAD.IADD R2, R2, 0x1, R0 ;  /* 0x0000000102027824 */ /* 0x004fe400078e0200 */
[----:B---3--:R-:W-:Y:S03]  /*45d0*/  IMAD R0, R239, 0x40, R10 ;  /* 0x00000040ef007824 */ /* 0x008fe600078e020a */
[-C--:B------:R-:W-:Y:S01]  /*45e0*/  VIADDMNMX R4, R4, R2.reuse, R203, PT ;  /* 0x0000000204047246 */ /* 0x080fe200038001cb */
[----:B------:R-:W-:Y:S01]  /*45f0*/  VIADD R3, R2, 0x8 ;  /* 0x0000000802037836 */ /* 0x000fe20000000000 */
[----:B------:R-:W-:Y:S01]  /*4600*/  VIADDMNMX R2, R5, R2, RZ, !PT ;  /* 0x0000000205027246 */ /* 0x000fe200078001ff */
[C---:B------:R-:W-:Y:S02]  /*4610*/  VIADD R11, R0.reuse, 0x1 ;  /* 0x00000001000b7836 */ /* 0x040fe40000000000 */
[C---:B------:R-:W-:Y:S01]  /*4620*/  VIADD R10, R0.reuse, 0x8 ;  /* 0x00000008000a7836 */ /* 0x040fe20000000000 */
[CC--:B------:R-:W-:Y:S01]  /*4630*/  ISETP.GE.AND P1, PT, R0.reuse, R2.reuse, PT ;  /* 0x000000020000720c */ /* 0x0c0fe20003f26270 */
[C---:B------:R-:W-:Y:S01]  /*4640*/  VIADD R9, R0.reuse, 0x9 ;  /* 0x0000000900097836 */ /* 0x040fe20000000000 */
[----:B------:R-:W-:Y:S01]  /*4650*/  ISETP.GE.AND P0, PT, R11, R2, PT ;  /* 0x000000020b00720c */ /* 0x000fe20003f06270 */
[C---:B------:R-:W-:Y:S01]  /*4660*/  VIADD R8, R0.reuse, 0x10 ;  /* 0x0000001000087836 */ /* 0x040fe20000000000 */
[----:B------:R-:W-:Y:S01]  /*4670*/  IADD3 R13, R3, UR7, R6 ;  /* 0x00000007030d7c10 */ /* 0x000fe2000fffe006 */
[C---:B------:R-:W-:Y:S01]  /*4680*/  VIADD R7, R0.reuse, 0x11 ;  /* 0x0000001100077836 */ /* 0x040fe20000000000 */
[----:B------:R-:W-:Y:S01]  /*4690*/  VIADDMNMX R3, R5, R3, RZ, !PT ;  /* 0x0000000305037246 */ /* 0x000fe200078001ff */
[C---:B------:R-:W-:Y:S01]  /*46a0*/  VIADD R6, R0.reuse, 0x18 ;  /* 0x0000001800067836 */ /* 0x040fe20000000000 */
[CC--:B------:R-:W-:Y:S01]  /*46b0*/  ISETP.GE.OR P1, PT, R0.reuse, R4.reuse, !P1 ;  /* 0x000000040000720c */ /* 0x0c0fe20004f26670 */
[----:B------:R-:W-:Y:S01]  /*46c0*/  VIADD R5, R0, 0x19 ;  /* 0x0000001900057836 */ /* 0x000fe20000000000 */
        /* <DEDUP_REMOVED lines=46> */
.L_x_911:
[C---:B------:R-:W-:Y:S01]  /*49b0*/  FMUL.FTZ R2, R216.reuse, 1.4426950216293334961 ;  /* 0x3fb8aa3bd8027820 */ /* 0x040fe20000410000 */
[----:B------:R-:W-:Y:S01]  /*49c0*/  FSETP.NEU.FTZ.AND P0, PT, R216, -INF , PT ;  /* 0xff800000d800780b */ /* 0x000fe20003f1d000 */
[----:B------:R-:W-:Y:S01]  /*49d0*/  FMUL.FTZ R10, R217, 1.4426950216293334961 ;  /* 0x3fb8aa3bd90a7820 */ /* 0x000fe20000410000 */
[----:B------:R-:W-:Y:S02]  /*49e0*/  ISETP.GT.AND P6, PT, R201, R251, PT ;  /* 0x000000fbc900720c */ /* 0x000fe40003fc4270 */
[----:B------:R-:W-:Y:S02]  /*49f0*/  FSEL R2, R2, RZ, P0 ;  /* 0x000000ff02027208 */ /* 0x000fe40000000000 */
[----:B------:R-:W-:Y:S03]  /*4a00*/  FSETP.NEU.FTZ.AND P0, PT, R217, -INF , PT ;  /* 0xff800000d900780b */ /* 0x000fe60003f1d000 */
[--C-:B------:R-:W-:Y:S04]  /*4a10*/  FFMA.FTZ R0, R52, UR4, -R2.reuse ;  /* 0x0000000434007c23 */ /* 0x100fe80008010802 */
[----:B------:R1:W-:Y:S02]  /*4a20*/  MUFU.EX2 R175, R0 ;  /* 0x0000000000af7308 */ /* 0x0003e40000000800 */
[----:B-1----:R-:W-:Y:S01]  /*4a30*/  FSEL R0, R10, RZ, P0 ;  /* 0x000000ff0a007208 */ /* 0x002fe20000000000 */
[----:B------:R-:W-:Y:S04]  /*4a40*/  FFMA.FTZ R10, R53, UR4, -R2 ;  /* 0x00000004350a7c23 */ /* 0x000fe80008010802 */
[--C-:B------:R-:W-:Y:S03]  /*4a50*/  FFMA.FTZ R3, R3, UR4, -R0.reuse ;  /* 0x0000000403037c23 */ /* 0x100fe60008010800 */
[----:B------:R1:W2:Y:S10]  /*4a60*/  MUFU.EX2 R107, R10 ;  /* 0x0000000a006b7308 */ /* 0x0002b40000000800 */
[----:B------:R3:W-:Y:S01]  /*4a70*/  MUFU.EX2 R67, R3 ;  /* 0x0000000300437308 */ /* 0x0007e20000000800 */
[----:B-1----:R-:W-:Y:S09]  /*4a80*/  FFMA.FTZ R10, R13, UR4, -R0 ;  /* 0x000000040d0a7c23 */ /* 0x002ff20008010800 */
[----:B------:R-:W-:Y:S01]  /*4a90*/  MUFU.EX2 R106, R10 ;  /* 0x0000000a006a7308 */ /* 0x000fe20000000800 */
[--C-:B---3--:R-:W-:Y:S09]  /*4aa0*/  FFMA.FTZ R3, R14, UR4, -R2.reuse ;  /* 0x000000040e037c23 */ /* 0x108ff20008010802 */
[----:B------:R1:W-:Y:S02]  /*4ab0*/  MUFU.EX2 R178, R3 ;  /* 0x0000000300b27308 */ /* 0x0003e40000000800 */
[----:B-1----:R-:W-:Y:S08]  /*4ac0*/  FFMA.FTZ R3, R15, UR4, -R2 ;  /* 0x000000040f037c23 */ /* 0x002ff00008010802 */
[----:B------:R1:W-:Y:S02]  /*4ad0*/  MUFU.EX2 R177, R3 ;  /* 0x0000000300b17308 */ /* 0x0003e40000000800 */
[--C-:B-1----:R-:W-:Y:S01]  /*4ae0*/  FFMA.FTZ R3, R4, UR4, -R0.reuse ;  /* 0x0000000404037c23 */ /* 0x102fe20008010800 */
[----:B--2---:R-:W-:Y:S07]  /*4af0*/  F2FP.BF16.F32.PACK_AB R4, R107, R175 ;  /* 0x000000af6b04723e */ /* 0x004fee00000010ff */
[----:B------:R1:W-:Y:S01]  /*4b00*/  MUFU.EX2 R176, R3 ;  /* 0x0000000300b07308 */ /* 0x0003e20000000800 */
[----:B------:R2:W-:Y:S01]  /*4b10*/  STS [R224+0x12000], R4 ;  /* 0x01200004e0007388 */ /* 0x0005e20000000800 */
[----:B-1----:R-:W-:Y:S08]  /*4b20*/  FFMA.FTZ R3, R5, UR4, -R0 ;  /* 0x0000000405037c23 */ /* 0x002ff00008010800 */
[----:B------:R1:W-:Y:S02]  /*4b30*/  MUFU.EX2 R172, R3 ;  /* 0x0000000300ac7308 */ /* 0x0003e40000000800 */
[--C-:B-1----:R-:W-:Y:S08]  /*4b40*/  FFMA.FTZ R3, R16, UR4, -R2.reuse ;  /* 0x0000000410037c23 */ /* 0x102ff00008010802 */
[----:B------:R1:W-:Y:S02]  /*4b50*/  MUFU.EX2 R182, R3 ;  /* 0x0000000300b67308 */ /* 0x0003e40000000800 */
[----:B-1----:R-:W-:Y:S08]  /*4b60*/  FFMA.FTZ R3, R17, UR4, -R2 ;  /* 0x0000000411037c23 */ /* 0x002ff00008010802 */
[----:B------:R1:W3:Y:S02]  /*4b70*/  MUFU.EX2 R181, R3 ;  /* 0x0000000300b57308 */ /* 0x0002e40000000800 */
[--C-:B-1----:R-:W-:Y:S01]  /*4b80*/  FFMA.FTZ R3, R6, UR4, -R0.reuse ;  /* 0x0000000406037c23 */ /* 0x102fe20008010800 */
[----:B---3--:R-:W-:Y:S07]  /*4b90*/  F2FP.BF16.F32.PACK_AB R5, R181, R182 ;  /* 0x000000b6b505723e */ /* 0x008fee00000010ff */
[----:B------:R1:W-:Y:S02]  /*4ba0*/  MUFU.EX2 R180, R3 ;  /* 0x0000000300b47308 */ /* 0x0003e40000000800 */
[----:B-1----:R-:W-:Y:S08]  /*4bb0*/  FFMA.FTZ R3, R7, UR4, -R0 ;  /* 0x0000000407037c23 */ /* 0x002ff00008010800 */
[----:B------:R1:W2:Y:S02]  /*4bc0*/  MUFU.EX2 R179, R3 ;  /* 0x0000000300b37308 */ /* 0x0002a40000000800 */
[--C-:B-1----:R-:W-:Y:S01]  /*4bd0*/  FFMA.FTZ R3, R18, UR4, -R2.reuse ;  /* 0x0000000412037c23 */ /* 0x102fe20008010802 */
[----:B------:R-:W-:Y:S01]  /*4be0*/  FFMA.FTZ R2, R19, UR4, -R2 ;  /* 0x0000000413027c23 */ /* 0x000fe20008010802 */
[----:B--2---:R-:W-:Y:S06]  /*4bf0*/  F2FP.BF16.F32.PACK_AB R4, R179, R180 ;  /* 0x000000b4b304723e */ /* 0x004fec00000010ff */
[----:B------:R1:W-:Y:S10]  /*4c00*/  MUFU.EX2 R213, R3 ;  /* 0x0000000300d57308 */ /* 0x0003f40000000800 */
[----:B------:R2:W3:Y:S01]  /*4c10*/  MUFU.EX2 R212, R2 ;  /* 0x0000000200d47308 */ /* 0x0004e20000000800 */
[----:B-1----:R-:W-:Y:S05]  /*4c20*/  F2FP.BF16.F32.PACK_AB R3, R67, R106 ;  /* 0x0000006a4303723e */ /* 0x002fea00000010ff */
[----:B------:R3:W-:Y:S01]  /*4c30*/  STS [R224+0x12400], R3 ;  /* 0x01240003e0007388 */ /* 0x0007e20000000800 */
[--C-:B--2---:R-:W-:Y:S01]  /*4c40*/  FFMA.FTZ R2, R8, UR4, -R0.reuse ;  /* 0x0000000408027c23 */ /* 0x104fe20008010800 */
[----:B------:R-:W-:Y:S03]  /*4c50*/  FFMA.FTZ R0, R9, UR4, -R0 ;  /* 0x0000000409007c23 */ /* 0x000fe60008010800 */
[----:B------:R1:W-:Y:S10]  /*4c60*/  MUFU.EX2 R210, R2 ;  /* 0x0000000200d27308 */ /* 0x0003f40000000800 */
[----:B------:R2:W4:Y:S01]  /*4c70*/  MUFU.EX2 R183, R0 ;  /* 0x0000000000b77308 */ /* 0x0005220000000800 */
[----:B-1----:R-:W-:Y:S02]  /*4c80*/  F2FP.BF16.F32.PACK_AB R2, R177, R178 ;  /* 0x000000b2b102723e */ /* 0x002fe400000010ff */
[----:B---3--:R-:W-:Y:S03]  /*4c90*/  F2FP.BF16.F32.PACK_AB R3, R212, R213 ;  /* 0x000000d5d403723e */ /* 0x008fe600000010ff */
[----:B------:R4:W-:Y:S01]  /*4ca0*/  STS [R226+0x12000], R2 ;  /* 0x01200002e2007388 */ /* 0x0009e20000000800 */
[----:B--2---:R-:W-:Y:S05]  /*4cb0*/  F2FP.BF16.F32.PACK_AB R0, R172, R176 ;  /* 0x000000b0ac00723e */ /* 0x004fea00000010ff */
[----:B------:R1:W-:Y:S04]  /*4cc0*/  STS [R226+0x12400], R0 ;  /* 0x01240000e2007388 */ /* 0x0003e80000000800 */
[----:B------:R-:W-:Y:S04]  /*4cd0*/  STS [R223+0x12000], R5 ;  /* 0x01200005df007388 */ /* 0x000fe80000000800 */
[----:B------:R-:W-:Y:S04]  /*4ce0*/  STS [R223+0x12400], R4 ;  /* 0x01240004df007388 */ /* 0x000fe80000000800 */
[----:B------:R-:W-:Y:S01]  /*4cf0*/  STS [R225+0x12000], R3 ;  /* 0x01200003e1007388 */ /* 0x000fe20000000800 */
[----:B----4-:R-:W-:Y:S05]  /*4d00*/  F2FP.BF16.F32.PACK_AB R2, R183, R210 ;  /* 0x000000d2b702723e */ /* 0x010fea00000010ff */
[----:B------:R2:W-:Y:S01]  /*4d10*/  STS [R225+0x12400], R2 ;  /* 0x01240002e1007388 */ /* 0x0005e20000000800 */
[----:B-1----:R-:W-:Y:S04]  /*4d20*/  LEA R0, R197, UR5, 0x1 ;  /* 0x00000005c5007c11 */ /* 0x002fe8000f8e08ff */
[CC--:B------:R-:W-:Y:S01]  /*4d30*/  IADD3 R56, R189.reuse, R0.reuse, RZ ;  /* 0x00000000bd387210 */ /* 0x0c0fe20007ffe0ff */
[----:B------:R-:W1:Y:S01]  /*4d40*/  LDSM.16.M88.4 R16, [R0+0x8000] ;  /* 0x008000000010783b */ /* 0x000e620000000200 */
[----:B--2---:R-:W-:Y:S04]  /*4d50*/  IADD3 R2, R192, R0, RZ ;  /* 0x00000000c0027210 */ /* 0x004fe80007ffe0ff */
[----:B------:R-:W-:Y:S03]  /*4d60*/  IADD3 R3, R189, R2, RZ ;  /* 0x00000002bd037210 */ /* 0x000fe60007ffe0ff */
        /* <DEDUP_REMOVED lines=19> */
[----:B------:R1:W2:Y:S04]  /*4ea0*/  LDSM.16.M88.4 R52, [R0+0xa000] ;  /* 0x00a000000034783b */ /* 0x0002a80000000200 */
[----:B-1----:R-:W-:Y:S06]  /*4eb0*/  FFMA.FTZ R0, -R62, R62, 1 ;  /* 0x3f8000003e007423 */ /* 0x002fec000001013e */
[----:B------:R-:W-:Y:S01]  /*4ec0*/  FMUL.FTZ R0, R0, UR8 ;  /* 0x0000000800007c20 */ /* 0x000fe20008410000 */
[C---:B--2---:R-:W-:Y:S06]  /*4ed0*/  HMMA.16816.F32.BF16 R4, R52.reuse, R140, R4 ;  /* 0x0000008c3404723c */ /* 0x044fec0000041804 */
        /* <DEDUP_REMOVED lines=21> */
[----:B------:R-:W-:Y:S06]  /*5030*/  HMMA.16816.F32.BF16 R16, R52, R170, R16 ;  /* 0x000000aa3410723c */ /* 0x000fec0000041810 */
[----:B-----5:R-:W-:Y:S01]  /*5040*/  FADD.FTZ R7, -R173, R7 ;  /* 0x00000007ad077221 */ /* 0x020fe20000010100 */
[C---:B------:R-:W-:Y:S01]  /*5050*/  FADD.FTZ R4, -R174.reuse, R4 ;  /* 0x00000004ae047221 */ /* 0x040fe20000010100 */
[C---:B------:R-:W-:Y:S03]  /*5060*/  FADD.FTZ R5, -R174.reuse, R5 ;  /* 0x00000005ae057221 */ /* 0x040fe60000010100 */
[----:B------:R-:W-:Y:S01]  /*5070*/  FMUL.FTZ R7, R67, R7 ;  /* 0x0000000743077220 */ /* 0x000fe20000410000 */
[----:B------:R-:W-:Y:S01]  /*5080*/  FADD.FTZ R9, -R174, R9 ;  /* 0x00000009ae097221 */ /* 0x000fe20000010100 */
[----:B------:R-:W-:Y:S01]  /*5090*/  FADD.FTZ R6, -R173, R6 ;  /* 0x00000006ad067221 */ /* 0x000fe20000010100 */
[----:B------:R-:W-:Y:S01]  /*50a0*/  FMUL.FTZ R56, R175, R4 ;  /* 0x00000004af387220 */ /* 0x000fe20000410000 */
[----:B------:R-:W-:Y:S01]  /*50b0*/  FADD.FTZ R10, -R173, R10 ;  /* 0x0000000aad0a7221 */ /* 0x000fe20000010100 */
[----:B------:R-:W-:Y:S01]  /*50c0*/  FMUL.FTZ R67, R177, R9 ;  /* 0x00000009b1437220 */ /* 0x000fe20000410000 */
[----:B------:R-:W-:Y:S01]  /*50d0*/  FFMA.FTZ R4, -R102, R102, 1 ;  /* 0x3f80000066047423 */ /* 0x000fe20000010166 */
[----:B------:R-:W-:Y:S01]  /*50e0*/  FMUL.FTZ R9, R7, R0 ;  /* 0x0000000007097220 */ /* 0x000fe20000410000 */
[----:B------:R-:W-:Y:S01]  /*50f0*/  FADD.FTZ R11, -R173, R11 ;  /* 0x0000000bad0b7221 */ /* 0x000fe20000010100 */
[----:B------:R-:W-:Y:S01]  /*5100*/  FFMA.FTZ R0, -R57, R57, 1 ;  /* 0x3f80000039007423 */ /* 0x000fe20000010139 */
[----:B------:R-:W-:Y:S01]  /*5110*/  FMUL.FTZ R5, R107, R5 ;  /* 0x000000056b057220 */ /* 0x000fe20000410000 */
[----:B------:R-:W-:Y:S01]  /*5120*/  FMUL.FTZ R6, R106, R6 ;  /* 0x000000066a067220 */ /* 0x000fe20000410000 */
[----:B------:R-:W-:Y:S01]  /*5130*/  FADD.FTZ R8, -R174, R8 ;  /* 0x00000008ae087221 */ /* 0x000fe20000010100 */
[----:B------:R-:W-:Y:S01]  /*5140*/  FMUL.FTZ R55, R176, R10 ;  /* 0x0000000ab0377220 */ /* 0x000fe20000410000 */
[----:B------:R-:W-:Y:S01]  /*5150*/  FMUL.FTZ R4, R4, UR8 ;  /* 0x0000000804047c20 */ /* 0x000fe20008410000 */
[----:B------:R-:W-:Y:S01]  /*5160*/  FMUL.FTZ R10, R172, R11 ;  /* 0x0000000bac0a7220 */ /* 0x000fe20000410000 */
[----:B------:R-:W-:Y:S01]  /*5170*/  FMUL.FTZ R0, R0, UR8 ;  /* 0x0000000800007c20 */ /* 0x000fe20008410000 */
[----:B------:R-:W-:Y:S01]  /*5180*/  FMUL.FTZ R5, R5, R3 ;  /* 0x0000000305057220 */ /* 0x000fe20000410000 */
[----:B------:R-:W-:Y:S01]  /*5190*/  FMUL.FTZ R52, R6, R2 ;  /* 0x0000000206347220 */ /* 0x000fe20000410000 */
[----:B------:R-:W-:Y:S01]  /*51a0*/  FMUL.FTZ R106, R178, R8 ;  /* 0x00000008b26a7220 */ /* 0x000fe20000410000 */
[----:B------:R-:W-:Y:S01]  /*51b0*/  FFMA.FTZ R3, -R104, R104, 1 ;  /* 0x3f80000068037423 */ /* 0x000fe20000010168 */
[----:B------:R-:W-:Y:S01]  /*51c0*/  FFMA.FTZ R2, -R103, R103, 1 ;  /* 0x3f80000067027423 */ /* 0x000fe20000010167 */
[----:B------:R-:W-:Y:S01]  /*51d0*/  FMUL.FTZ R8, R56, R4 ;  /* 0x0000000438087220 */ /* 0x000fe20000410000 */
[----:B------:R-:W-:Y:S01]  /*51e0*/  FADD.FTZ R13, -R174, R13 ;  /* 0x0000000dae0d7221 */ /* 0x000fe20000010100 */
[----:B------:R-:W-:Y:S01]  /*51f0*/  FMUL.FTZ R10, R10, R0 ;  /* 0x000000000a0a7220 */ /* 0x000fe20000410000 */
[----:B------:R-:W-:Y:S01]  /*5200*/  FFMA.FTZ R4, -R105, R105, 1 ;  /* 0x3f80000069047423 */ /* 0x000fe20000010169 */
[----:B------:R-:W-:Y:S01]  /*5210*/  FFMA.FTZ R0, -R61, R61, 1 ;  /* 0x3f8000003d007423 */ /* 0x000fe2000001013d */
[----:B------:R-:W-:Y:S01]  /*5220*/  FMUL.FTZ R3, R3, UR8 ;  /* 0x0000000803037c20 */ /* 0x000fe20008410000 */
[----:B------:R-:W-:Y:S01]  /*5230*/  FMUL.FTZ R2, R2, UR8 ;  /* 0x0000000802027c20 */ /* 0x000fe20008410000 */
[----:B------:R-:W-:Y:S01]  /*5240*/  FMUL.FTZ R54, R181, R13 ;  /* 0x0000000db5367220 */ /* 0x000fe20000410000 */
[----:B------:R-:W-:Y:S01]  /*5250*/  F2FP.BF16.F32.PACK_AB R13, R5, R8 ;  /* 0x00000008050d723e */ /* 0x000fe200000010ff */
[----:B------:R-:W-:Y:S01]  /*5260*/  FMUL.FTZ R4, R4, UR8 ;  /* 0x0000000804047c20 */ /* 0x000fe20008410000 */
[----:B------:R-:W-:Y:S01]  /*5270*/  FMUL.FTZ R5, R0, UR8 ;  /* 0x0000000800057c20 */ /* 0x000fe20008410000 */
[----:B------:R-:W-:Y:S01]  /*5280*/  FMUL.FTZ R11, R67, R3 ;  /* 0x00000003430b7220 */ /* 0x000fe20000410000 */
[----:B------:R-:W-:Y:S01]  /*5290*/  FMUL.FTZ R7, R55, R2 ;  /* 0x0000000237077220 */ /* 0x000fe20000410000 */
[----:B------:R-:W-:Y:S01]  /*52a0*/  FFMA.FTZ R0, -R58, R58, 1 ;  /* 0x3f8000003a007423 */ /* 0x000fe2000001013a */
[----:B------:R-:W-:Y:S01]  /*52b0*/  FADD.FTZ R14, -R173, R14 ;  /* 0x0000000ead0e7221 */ /* 0x000fe20000010100 */
[----:B------:R-:W-:Y:S01]  /*52c0*/  FFMA.FTZ R3, -R60, R60, 1 ;  /* 0x3f8000003c037423 */ /* 0x000fe2000001013c */
[----:B------:R-:W-:Y:S01]  /*52d0*/  FFMA.FTZ R2, -R59, R59, 1 ;  /* 0x3f8000003b027423 */ /* 0x000fe2000001013b */
[----:B------:R-:W-:Y:S01]  /*52e0*/  FADD.FTZ R12, -R174, R12 ;  /* 0x0000000cae0c7221 */ /* 0x000fe20000010100 */
[----:B------:R-:W-:Y:S01]  /*52f0*/  FMUL.FTZ R6, R106, R4 ;  /* 0x000000046a067220 */ /* 0x000fe20000410000 */
[----:B------:R-:W-:Y:S01]  /*5300*/  FMUL.FTZ R8, R0, UR8 ;  /* 0x0000000800087c20 */ /* 0x000fe20008410000 */
[----:B------:R-:W-:Y:S01]  /*5310*/  FADD.FTZ R15, -R173, R15 ;  /* 0x0000000fad0f7221 */ /* 0x000fe20000010100 */
[----:B------:R-:W-:Y:S01]  /*5320*/  FMUL.FTZ R14, R180, R14 ;  /* 0x0000000eb40e7220 */ /* 0x000fe20000410000 */
[----:B------:R-:W-:Y:S01]  /*5330*/  FMUL.FTZ R3, R3, UR8 ;  /* 0x0000000803037c20 */ /* 0x000fe20008410000 */
[----:B------:R-:W-:Y:S01]  /*5340*/  FMUL.FTZ R2, R2, UR8 ;  /* 0x0000000802027c20 */ /* 0x000fe20008410000 */
[----:B------:R-:W-:Y:S01]  /*5350*/  FFMA.FTZ R0, -R63, R63, 1 ;  /* 0x3f8000003f007423 */ /* 0x000fe2000001013f */
[----:B------:R-:W-:Y:S01]  /*5360*/  FMUL.FTZ R53, R182, R12 ;  /* 0x0000000cb6357220 */ /* 0x000fe20000410000 */
[----:B------:R-:W-:Y:S01]  /*5370*/  F2FP.BF16.F32.PACK_AB R12, R9, R52 ;  /* 0x00000034090c723e */ /* 0x000fe200000010ff */
[----:B------:R-:W-:Y:S01]  /*5380*/  FMUL.FTZ R15, R179, R15 ;  /* 0x0000000fb30f7220 */ /* 0x000fe20000410000 */
[----:B------:R-:W-:Y:S01]  /*5390*/  F2FP.BF16.F32.PACK_AB R11, R11, R6 ;  /* 0x000000060b0b723e */ /* 0x000fe200000010ff */
[----:B------:R-:W-:Y:S01]  /*53a0*/  FMUL.FTZ R9, R54, R3 ;  /* 0x0000000336097220 */ /* 0x000fe20000410000 */
[----:B------:R-:W-:Y:S01]  /*53b0*/  FMUL.FTZ R4, R14, R2 ;  /* 0x000000020e047220 */ /* 0x000fe20000410000 */
[----:B------:R-:W-:Y:S01]  /*53c0*/  FMUL.FTZ R6, R0, UR8 ;  /* 0x0000000800067c20 */ /* 0x000fe20008410000 */
[C---:B------:R-:W-:Y:S01]  /*53d0*/  FADD.FTZ R16, -R174.reuse, R16 ;  /* 0x00000010ae107221 */ /* 0x040fe20000010100 */
[----:B------:R-:W-:Y:S01]  /*53e0*/  FADD.FTZ R17, -R174, R17 ;  /* 0x00000011ae117221 */ /* 0x000fe20000010100 */
[C---:B------:R-:W-:Y:S01]  /*53f0*/  FADD.FTZ R18, -R173.reuse, R18 ;  /* 0x00000012ad127221 */ /* 0x040fe20000010100 */
[----:B------:R-:W-:Y:S01]  /*5400*/  FADD.FTZ R19, -R173, R19 ;  /* 0x00000013ad137221 */ /* 0x000fe20000010100 */
[----:B------:R-:W-:Y:S01]  /*5410*/  FFMA.FTZ R3, -R66, R66, 1 ;  /* 0x3f80000042037423 */ /* 0x000fe20000010142 */
[----:B------:R-:W-:Y:S01]  /*5420*/  FFMA.FTZ R2, -R65, R65, 1 ;  /* 0x3f80000041027423 */ /* 0x000fe20000010141 */
[----:B------:R-:W-:Y:S01]  /*5430*/  FFMA.FTZ R0, -R64, R64, 1 ;  /* 0x3f80000040007423 */ /* 0x000fe20000010140 */
[----:B------:R-:W-:Y:S01]  /*5440*/  FMUL.FTZ R8, R15, R8 ;  /* 0x000000080f087220 */ /* 0x000fe20000410000 */
[----:B------:R-:W-:Y:S01]  /*5450*/  FMUL.FTZ R16, R213, R16 ;  /* 0x00000010d5107220 */ /* 0x000fe20000410000 */
[----:B------:R-:W-:Y:S01]  /*5460*/  FMUL.FTZ R17, R212, R17 ;  /* 0x00000011d4117220 */ /* 0x000fe20000410000 */
[----:B------:R-:W-:Y:S01]  /*5470*/  FMUL.FTZ R18, R210, R18 ;  /* 0x00000012d2127220 */ /* 0x000fe20000410000 */
[----:B------:R-:W-:Y:S01]  /*5480*/  F2FP.BF16.F32.PACK_AB R10, R10, R7 ;  /* 0x000000070a0a723e */ /* 0x000fe200000010ff */
[----:B------:R-:W-:Y:S01]  /*5490*/  FMUL.FTZ R19, R183, R19 ;  /* 0x00000013b7137220 */ /* 0x000fe20000410000 */
[----:B------:R-:W-:Y:S01]  /*54a0*/  FMUL.FTZ R15, R3, UR8 ;  /* 0x00000008030f7c20 */ /* 0x000fe20008410000 */
[----:B------:R-:W-:Y:S01]  /*54b0*/  F2FP.BF16.F32.PACK_AB R8, R8, R4 ;  /* 0x000000040808723e */ /* 0x000fe200000010ff */
[----:B------:R-:W-:Y:S01]  /*54c0*/  FMUL.FTZ R2, R2, UR8 ;  /* 0x0000000802027c20 */ /* 0x000fe20008410000 */
[----:B------:R-:W-:Y:S01]  /*54d0*/  FMUL.FTZ R14, R0, UR8 ;  /* 0x00000008000e7c20 */ /* 0x000fe20008410000 */
[----:B------:R-:W-:Y:S01]  /*54e0*/  FMUL.FTZ R5, R53, R5 ;  /* 0x0000000535057220 */ /* 0x000fe20000410000 */
[----:B------:R-:W-:Y:S01]  /*54f0*/  FMUL.FTZ R3, R16, R6 ;  /* 0x0000000610037220 */ /* 0x000fe20000410000 */
[----:B------:R-:W-:Y:S01]  /*5500*/  FMUL.FTZ R15, R17, R15 ;  /* 0x0000000f110f7220 */ /* 0x000fe20000410000 */
[----:B------:R-:W-:Y:S01]  /*5510*/  FMUL.FTZ R0, R18, R2 ;  /* 0x0000000212007220 */ /* 0x000fe20000410000 */
[----:B------:R-:W-:Y:S01]  /*5520*/  FMUL.FTZ R14, R19, R14 ;  /* 0x0000000e130e7220 */ /* 0x000fe20000410000 */
[----:B------:R-:W-:Y:S02]  /*5530*/  F2FP.BF16.F32.PACK_AB R9, R9, R5 ;  /* 0x000000050909723e */ /* 0x000fe400000010ff */
[----:B------:R-:W-:Y:S02]  /*5540*/  F2FP.BF16.F32.PACK_AB R15, R15, R3 ;  /* 0x000000030f0f723e */ /* 0x000fe400000010ff */
        /* <DEDUP_REMOVED lines=58> */
.L_x_912:
[----:B------:R1:W5:Y:S01]  /*58f0*/  LDL R210, [R1+0x4] ;  /* 0x0000040001d27983 */ /* 0x0003620000100800 */
[----:B------:R-:W-:Y:S03]  /*5900*/  LEA R0, R198, UR5, 0x1 ;  /* 0x00000005c6007c11 */ /* 0x000fe6000f8e08ff */
        /* <DEDUP_REMOVED lines=10> */
[----:B------:R-:W2:Y:S04]  /*59b0*/  LDSM.16.MT88.4 R8, [R0+0x8000] ;  /* 0x008000000008783b */ /* 0x000ea80000004200 */
[----:B------:R-:W3:Y:S04]  /*59c0*/  LDSM.16.MT88.4 R12, [R185+0x12000] ;  /* 0x01200000b90c783b */ /* 0x000ee80000004200 */
[----:B------:R-:W4:Y:S04]  /*59d0*/  LDSM.16.MT88.4 R16, [R0+0xa000] ;  /* 0x00a000000010783b */ /* 0x000f280000004200 */
[----:B------:R-:W-:Y:S04]  /*59e0*/  LDSM.16.MT88.4 R52, [R186+0x12800] ;  /* 0x01280000ba34783b */ /* 0x000fe80000004200 */
[----:B------:R-:W1:Y:S04]  /*59f0*/  LDSM.16.MT88.4 R56, [R0+0x8800] ;  /* 0x008800000038783b */ /* 0x000e680000004200 */
        /* <DEDUP_REMOVED lines=25> */
[----:B------:R-:W4:Y:S01]  /*5b90*/  LDSM.16.MT88.4 R64, [R0+0xb800] ;  /* 0x00b800000040783b */ /* 0x000f220000004200 */
[-C--:B--2---:R-:W-:Y:S01]  /*5ba0*/  HMMA.16816.F32.BF16 R20, R4, R8.reuse, R20 ;  /* 0x000000080414723c */ /* 0x084fe20000041814 */
[----:B------:R-:W-:Y:S05]  /*5bb0*/  BAR.SYNC.DEFER_BLOCKING 0x0 ;  /* 0x0000000000007b1d */ /* 0x000fea0000010000 */
[C---:B------:R-:W-:Y:S06]  /*5bc0*/  HMMA.16816.F32.BF16 R24, R12.reuse, R8, R24 ;  /* 0x000000080c18723c */ /* 0x040fec0000041818 */
[-C--:B------:R-:W-:Y:S06]  /*5bd0*/  HMMA.16816.F32.BF16 R28, R12, R10.reuse, R28 ;  /* 0x0000000a0c1c723c */ /* 0x080fec000004181c */
[C---:B------:R-:W-:Y:S06]  /*5be0*/  HMMA.16816.F32.BF16 R32, R4.reuse, R10, R32 ;  /* 0x0000000a0420723c */ /* 0x040fec0000041820 */
[-C--:B---3--:R-:W-:Y:S06]  /*5bf0*/  HMMA.16816.F32.BF16 R36, R4, R16.reuse, R36 ;  /* 0x000000100424723c */ /* 0x088fec0000041824 */
[C---:B------:R-:W-:Y:S06]  /*5c00*/  HMMA.16816.F32.BF16 R40, R12.reuse, R16, R40 ;  /* 0x000000100c28723c */ /* 0x040fec0000041828 */
[-C--:B------:R-:W-:Y:S06]  /*5c10*/  HMMA.16816.F32.BF16 R44, R12, R18.reuse, R44 ;  /* 0x000000120c2c723c */ /* 0x080fec000004182c */
[----:B------:R-:W-:Y:S06]  /*5c20*/  HMMA.16816.F32.BF16 R48, R4, R18, R48 ;  /* 0x000000120430723c */ /* 0x000fec0000041830 */
[-C--:B-1----:R-:W-:Y:S06]  /*5c30*/  HMMA.16816.F32.BF16 R20, R52, R56.reuse, R20 ;  /* 0x000000383414723c */ /* 0x082fec0000041814 */
        /* <DEDUP_REMOVED lines=18> */
[C---:B------:R-:W-:Y:S02]  /*5d60*/  LEA R2, P0, R3.reuse, R206, 0x1 ;  /* 0x000000ce03027211 */ /* 0x040fe400078008ff */
[----:B--2---:R-:W-:Y:S02]  /*5d70*/  @!P1 LEA.HI.X R7, R10, R4, R7, 0x5, P3 ;  /* 0x000000040a079211 */ /* 0x004fe400018f2c07 */
[----:B-----5:R-:W-:Y:S02]  /*5d80*/  LEA R4, R210, UR5, 0x1 ;  /* 0x00000005d2047c11 */ /* 0x020fe4000f8e08ff */
        /* <DEDUP_REMOVED lines=28> */
.L_x_913:
[----:B------:R-:W-:Y:S01]  /*5f50*/  LDSM.16.M88.4 R64, [R194] ;  /* 0x00000000c240783b */ /* 0x000fe20000000200 */
[C---:B------:R-:W-:Y:S02]  /*5f60*/  VIADD R213, R219.reuse, 0x20 ;  /* 0x00000020dbd57836 */ /* 0x040fe40000000000 */
[----:B------:R-:W-:Y:S01]  /*5f70*/  VIADD R212, R219, 0x20 ;  /* 0x00000020dbd47836 */ /* 0x000fe20000000000 */
[----:B------:R-:W1:Y:S03]  /*5f80*/  LDSM.16.MT88.4 R16, [R0+0xc000] ;  /* 0x00c000000010783b */ /* 0x000e660000004200 */
[----:B------:R-:W-:Y:S01]  /*5f90*/  IMAD.IADD R212, R211, 0x1, R212 ;  /* 0x00000001d3d47824 */ /* 0x000fe200078e02d4 */
        /* <DEDUP_REMOVED lines=39> */
[----:B------:R-:W-:Y:S05]  /*6210*/  @P6 IMAD.X R105, R249, 0x1, R221, P1 ;  /* 0x00000001f9696824 */ /* 0x000fea00008e06dd */
[----:B------:R-:W5:Y:S04]  /*6220*/  @P6 LDG.E R216, desc[UR16][R104.64+-0x100] ;  /* 0xffff001068d86981 */ /* 0x000f68000c1e1900 */
[----:B------:R4:W5:Y:S01]  /*6230*/  @P6 LDG.E R217, desc[UR16][R104.64+-0xe0] ;  /* 0xffff201068d96981 */ /* 0x000962000c1e1900 */
[-C--:B-1----:R-:W-:Y:S05]  /*6240*/  HMMA.16816.F32.BF16 R4, R172, R180.reuse, R4 ;  /* 0x000000b4ac04723c */ /* 0x082fea0000041804 */
[----:B---3--:R-:W-:Y:S06]  /*6250*/  VIADD R0, R219, 0x60 ;  /* 0x00000060db007836 */ /* 0x008fec0000000000 */
[----:B------:R-:W-:Y:S01]  /*6260*/  IMAD.IADD R0, R211, 0x1, R0 ;  /* 0x00000001d3007824 */ /* 0x000fe200078e0200 */
[C---:B--2---:R-:W-:Y:S06]  /*6270*/  HMMA.16816.F32.BF16 R8, R176.reuse, R180, R8 ;  /* 0x000000b4b008723c */ /* 0x044fec0000041808 */
[-C--:B------:R-:W-:Y:S05]  /*6280*/  HMMA.16816.F32.BF16 R12, R176, R182.reuse, R12 ;  /* 0x000000b6b00c723c */ /* 0x080fea000004180c */
[C---:B------:R-:W-:Y:S01]  /*6290*/  LEA R181, P0, R243.reuse, R208, 0x2 ;  /* 0x000000d0f3b57211 */ /* 0x040fe200078010ff */
[C---:B------:R-:W-:Y:S05]  /*62a0*/  HMMA.16816.F32.BF16 R16, R172.reuse, R182, R16 ;  /* 0x000000b6ac10723c */ /* 0x040fea0000041810 */
[----:B------:R-:W-:Y:S01]  /*62b0*/  IMAD.MOV.U32 R2, RZ, RZ, R181 ;  /* 0x000000ffff027224 */ /* 0x000fe200078e00b5 */
[-C--:B----4-:R-:W-:Y:S05]  /*62c0*/  HMMA.16816.F32.BF16 R52, R172, R100.reuse, R52 ;  /* 0x00000064ac34723c */ /* 0x090fea0000041834 */
[----:B------:R-:W-:Y:S01]  /*62d0*/  LEA.HI.X.SX32 R180, R243, R209, 0x2, P0 ;  /* 0x000000d1f3b47211 */ /* 0x000fe200000f16ff */
[C---:B------:R-:W-:Y:S05]  /*62e0*/  HMMA.16816.F32.BF16 R56, R176.reuse, R100, R56 ;  /* 0x00000064b038723c */ /* 0x040fea0000041838 */
[----:B------:R-:W-:Y:S01]  /*62f0*/  IMAD.MOV.U32 R3, RZ, RZ, R180 ;  /* 0x000000ffff037224 */ /* 0x000fe200078e00b4 */
[-C--:B------:R-:W-:Y:S04]  /*6300*/  HMMA.16816.F32.BF16 R60, R176, R102.reuse, R60 ;  /* 0x00000066b03c723c */ /* 0x080fe8000004183c */
[----:B------:R1:W-:Y:S01]  /*6310*/  REDG.E.ADD.F32.FTZ.RN.STRONG.GPU desc[UR16][R2.64], R4 ;  /* 0x00000004020079a6 */ /* 0x0003e2000c10f390 */
[CC--:B------:R-:W-:Y:S01]  /*6320*/  LEA R100, P1, R211.reuse, R2.reuse, 0x2 ;  /* 0x00000002d3647211 */ /* 0x0c0fe200078210ff */
[----:B------:R-:W-:Y:S05]  /*6330*/  HMMA.16816.F32.BF16 R64, R172, R102, R64 ;  /* 0x00000066ac40723c */ /* 0x000fea0000041840 */
[-C--:B------:R-:W-:Y:S02]  /*6340*/  LEA.HI.X.SX32 R101, R211, R3.reuse, 0x2, P1 ;  /* 0x00000003d3657211 */ /* 0x080fe400008f16ff */
[CC--:B------:R-:W-:Y:S03]  /*6350*/  LEA R176, P0, R219.reuse, R2.reuse, 0x2 ;  /* 0x00000002dbb07211 */ /* 0x0c0fe600078010ff */
[----:B------:R2:W-:Y:S01]  /*6360*/  REDG.E.ADD.F32.FTZ.RN.STRONG.GPU desc[UR16][R100.64], R5 ;  /* 0x00000005640079a6 */ /* 0x0005e2000c10f390 */
[CC--:B------:R-:W-:Y:S02]  /*6370*/  LEA R106, P1, R248.reuse, R2.reuse, 0x2 ;  /* 0x00000002f86a7211 */ /* 0x0c0fe400078210ff */
[-C--:B------:R-:W-:Y:S02]  /*6380*/  LEA.HI.X.SX32 R177, R219, R3.reuse, 0x2, P0 ;  /* 0x00000003dbb17211 */ /* 0x080fe400000f16ff */
[CC--:B------:R-:W-:Y:S02]  /*6390*/  LEA R104, P0, R247.reuse, R2.reuse, 0x2 ;  /* 0x00000002f7687211 */ /* 0x0c0fe400078010ff */
[-C--:B------:R-:W-:Y:S01]  /*63a0*/  LEA.HI.X.SX32 R107, R248, R3.reuse, 0x2, P1 ;  /* 0x00000003f86b7211 */ /* 0x080fe200008f16ff */
[----:B------:R3:W-:Y:S01]  /*63b0*/  REDG.E.ADD.F32.FTZ.RN.STRONG.GPU desc[UR16][R176.64], R6 ;  /* 0x00000006b00079a6 */ /* 0x0007e2000c10f390 */
[CC--:B------:R-:W-:Y:S02]  /*63c0*/  LEA R102, P2, R246.reuse, R2.reuse, 0x2 ;  /* 0x00000002f6667211 */ /* 0x0c0fe400078410ff */
[-C--:B------:R-:W-:Y:S01]  /*63d0*/  LEA.HI.X.SX32 R105, R247, R3.reuse, 0x2, P0 ;  /* 0x00000003f7697211 */ /* 0x080fe200000f16ff */
[----:B------:R4:W-:Y:S01]  /*63e0*/  REDG.E.ADD.F32.FTZ.RN.STRONG.GPU desc[UR16][R106.64], R7 ;  /* 0x000000076a0079a6 */ /* 0x0009e2000c10f390 */
[-C--:B------:R-:W-:Y:S02]  /*63f0*/  LEA.HI.X.SX32 R103, R246, R3.reuse, 0x2, P2 ;  /* 0x00000003f6677211 */ /* 0x080fe400010f16ff */
[CC--:B-1----:R-:W-:Y:S01]  /*6400*/  LEA R4, P1, R245.reuse, R2.reuse, 0x2 ;  /* 0x00000002f5047211 */ /* 0x0c2fe200078210ff */
[----:B------:R1:W-:Y:S04]  /*6410*/  REDG.E.ADD.F32.FTZ.RN.STRONG.GPU desc[UR16][R104.64], R8 ;  /* 0x00000008680079a6 */ /* 0x0003e8000c10f390 */
[----:B------:R1:W-:Y:S01]  /*6420*/  REDG.E.ADD.F32.FTZ.RN.STRONG.GPU desc[UR16][R102.64], R9 ;  /* 0x00000009660079a6 */ /* 0x0003e2000c10f390 */
[-C--:B--2---:R-:W-:Y:S05]  /*6430*/  LEA.HI.X.SX32 R5, R245, R3.reuse, 0x2, P1 ;  /* 0x00000003f5057211 */ /* 0x084fea00008f16ff */
[----:B------:R2:W-:Y:S01]  /*6440*/  REDG.E.ADD.F32.FTZ.RN.STRONG.GPU desc[UR16][R4.64], R10 ;  /* 0x0000000a040079a6 */ /* 0x0005e2000c10f390 */
[CC--:B---3--:R-:W-:Y:S04]  /*6450*/  LEA R6, P0, R244.reuse, R2.reuse, 0x2 ;  /* 0x00000002f4067211 */ /* 0x0c8fe800078010ff */
[-C--:B----4-:R-:W-:Y:S02]  /*6460*/  LEA.HI.X.SX32 R7, R244, R3.reuse, 0x2, P0 ;  /* 0x00000003f4077211 */ /* 0x090fe400000f16ff */
[CC--:B-1----:R-:W-:Y:S03]  /*6470*/  LEA R8, P2, R237.reuse, R2.reuse, 0x2 ;  /* 0x00000002ed087211 */ /* 0x0c2fe600078410ff */
[----:B------:R1:W-:Y:S01]  /*6480*/  REDG.E.ADD.F32.FTZ.RN.STRONG.GPU desc[UR16][R6.64], R11 ;  /* 0x0000000b060079a6 */ /* 0x0003e2000c10f390 */
[-C--:B------:R-:W-:Y:S03]  /*6490*/  LEA.HI.X.SX32 R9, R237, R3.reuse, 0x2, P2 ;  /* 0x00000003ed097211 */ /* 0x080fe600010f16ff */
[----:B------:R3:W-:Y:S04]  /*64a0*/  REDG.E.ADD.F32.FTZ.RN.STRONG.GPU desc[UR16][R2.64+0x80], R16 ;  /* 0x00008010020079a6 */ /* 0x0007e8000c10f390 */
[----:B------:R-:W-:Y:S01]  /*64b0*/  REDG.E.ADD.F32.FTZ.RN.STRONG.GPU desc[UR16][R100.64+0x80], R17 ;  /* 0x00008011640079a6 */ /* 0x000fe2000c10f390 */
[CC--:B--2---:R-:W-:Y:S04]  /*64c0*/  LEA R4, P0, R213.reuse, R2.reuse, 0x2 ;  /* 0x00000002d5047211 */ /* 0x0c4fe800078010ff */
[-C--:B------:R-:W-:Y:S01]  /*64d0*/  LEA.HI.X.SX32 R5, R213, R3.reuse, 0x2, P0 ;  /* 0x00000003d5057211 */ /* 0x080fe200000f16ff */
[C---:B------:R-:W-:Y:S01]  /*64e0*/  VIADD R213, R219.reuse, 0x40 ;  /* 0x00000040dbd57836 */ /* 0x040fe20000000000 */
[-C--:B------:R-:W-:Y:S03]  /*64f0*/  LEA R10, P0, R238, R2.reuse, 0x2 ;  /* 0x00000002ee0a7211 */ /* 0x080fe600078010ff */
[----:B------:R2:W-:Y:S01]  /*6500*/  REDG.E.ADD.F32.FTZ.RN.STRONG.GPU desc[UR16][R4.64], R18 ;  /* 0x00000012040079a6 */ /* 0x0005e2000c10f390 */
[-C--:B-1----:R-:W-:Y:S02]  /*6510*/  LEA R6, P1, R212, R2.reuse, 0x2 ;  /* 0x00000002d4067211 */ /* 0x082fe400078210ff */
[-C--:B------:R-:W-:Y:S02]  /*6520*/  LEA.HI.X.SX32 R11, R238, R3.reuse, 0x2, P0 ;  /* 0x00000003ee0b7211 */ /* 0x080fe400000f16ff */
[-C--:B------:R-:W-:Y:S01]  /*6530*/  LEA.HI.X.SX32 R7, R212, R3.reuse, 0x2, P1 ;  /* 0x00000003d4077211 */ /* 0x080fe200008f16ff */
[C---:B------:R-:W-:Y:S02]  /*6540*/  VIADD R212, R219.reuse, 0x40 ;  /* 0x00000040dbd47836 */ /* 0x040fe40000000000 */
[----:B---3--:R-:W-:Y:S02]  /*6550*/  VIADD R16, R219, 0x60 ;  /* 0x00000060db107836 */ /* 0x008fe40000000000 */
[----:B------:R1:W-:Y:S01]  /*6560*/  REDG.E.ADD.F32.FTZ.RN.STRONG.GPU desc[UR16][R6.64], R19 ;  /* 0x00000013060079a6 */ /* 0x0003e2000c10f390 */
[----:B------:R-:W-:Y:S03]  /*6570*/  IMAD.IADD R212, R211, 0x1, R212 ;  /* 0x00000001d3d47824 */ /* 0x000fe600078e02d4 */
[----:B------:R3:W-:Y:S04]  /*6580*/  REDG.E.ADD.F32.FTZ.RN.STRONG.GPU desc[UR16][R10.64], R12 ;  /* 0x0000000c0a0079a6 */ /* 0x0007e8000c10f390 */
[----:B------:R4:W-:Y:S01]  /*6590*/  REDG.E.ADD.F32.FTZ.RN.STRONG.GPU desc[UR16][R8.64], R13 ;  /* 0x0000000d080079a6 */ /* 0x0009e2000c10f390 */
[CC--:B--2---:R-:W-:Y:S04]  /*65a0*/  LEA R4, P1, R230.reuse, R2.reuse, 0x2 ;  /* 0x00000002e6047211 */ /* 0x0c4fe800078210ff */
[-C--:B------:R-:W-:Y:S05]  /*65b0*/  LEA.HI.X.SX32 R5, R230, R3.reuse, 0x2, P1 ;  /* 0x00000003e6057211 */ /* 0x080fea00008f16ff */
[----:B------:R2:W-:Y:S01]  /*65c0*/  REDG.E.ADD.F32.FTZ.RN.STRONG.GPU desc[UR16][R4.64], R14 ;  /* 0x0000000e040079a6 */ /* 0x0005e2000c10f390 */
[CC--:B-1----:R-:W-:Y:S04]  /*65d0*/  LEA R6, P0, R240.reuse, R2.reuse, 0x2 ;  /* 0x00000002f0067211 */ /* 0x0c2fe800078010ff */
[-C--:B------:R-:W-:Y:S02]  /*65e0*/  LEA.HI.X.SX32 R7, R240, R3.reuse, 0x2, P0 ;  /* 0x00000003f0077211 */ /* 0x080fe400000f16ff */
[CC--:B---3--:R-:W-:Y:S02]  /*65f0*/  LEA R12, P1, R212.reuse, R2.reuse, 0x2 ;  /* 0x00000002d40c7211 */ /* 0x0c8fe400078210ff */
[CC--:B----4-:R-:W-:Y:S01]  /*6600*/  LEA R8, P2, R235.reuse, R2.reuse, 0x2 ;  /* 0x00000002eb087211 */ /* 0x0d0fe200078410ff */
[----:B------:R1:W-:Y:S01]  /*6610*/  REDG.E.ADD.F32.FTZ.RN.STRONG.GPU desc[UR16][R6.64], R15 ;  /* 0x0000000f060079a6 */ /* 0x0003e2000c10f390 */
[-C--:B------:R-:W-:Y:S02]  /*6620*/  LEA.HI.X.SX32 R13, R212, R3.reuse, 0x2, P1 ;  /* 0x00000003d40d7211 */ /* 0x080fe400008f16ff */
[-C--:B------:R-:W-:Y:S01]  /*6630*/  LEA.HI.X.SX32 R9, R235, R3.reuse, 0x2, P2 ;  /* 0x00000003eb097211 */ /* 0x080fe200010f16ff */
[----:B------:R-:W-:Y:S04]  /*6640*/  REDG.E.ADD.F32.FTZ.RN.STRONG.GPU desc[UR16][R2.64+0x100], R52 ;  /* 0x00010034020079a6 */ /* 0x000fe8000c10f390 */
[----:B------:R-:W-:Y:S01]  /*6650*/  REDG.E.ADD.F32.FTZ.RN.STRONG.GPU desc[UR16][R100.64+0x100], R53 ;  /* 0x00010035640079a6 */ /* 0x000fe2000c10f390 */
[CC--:B--2---:R-:W-:Y:S02]  /*6660*/  LEA R4, P0, R213.reuse, R2.reuse, 0x2 ;  /* 0x00000002d5047211 */ /* 0x0c4fe400078010ff */
[-C--:B------:R-:W-:Y:S02]  /*6670*/  LEA R14, P5, R16, R2.reuse, 0x2 ;  /* 0x00000002100e7211 */ /* 0x080fe400078a10ff */
[-C--:B------:R-:W-:Y:S02]  /*6680*/  LEA.HI.X.SX32 R5, R213, R3.reuse, 0x2, P0 ;  /* 0x00000003d5057211 */ /* 0x080fe400000f16ff */
[CC--:B------:R-:W-:Y:S03]  /*6690*/  LEA R10, P0, R236.reuse, R2.reuse, 0x2 ;  /* 0x00000002ec0a7211 */ /* 0x0c0fe600078010ff */
[----:B------:R2:W-:Y:S01]  /*66a0*/  REDG.E.ADD.F32.FTZ.RN.STRONG.GPU desc[UR16][R4.64], R54 ;  /* 0x00000036040079a6 */ /* 0x0005e2000c10f390 */
[-C--:B------:R-:W-:Y:S02]  /*66b0*/  LEA.HI.X.SX32 R11, R236, R3.reuse, 0x2, P0 ;  /* 0x00000003ec0b7211 */ /* 0x080fe400000f16ff */
[-C--:B-1----:R-:W-:Y:S01]  /*66c0*/  LEA R6, P1, R234, R2.reuse, 0x2 ;  /* 0x00000002ea067211 */ /* 0x082fe200078210ff */
[----:B------:R1:W-:Y:S01]  /*66d0*/  REDG.E.ADD.F32.FTZ.RN.STRONG.GPU desc[UR16][R12.64], R55 ;  /* 0x000000370c0079a6 */ /* 0x0003e2000c10f390 */
[-C--:B------:R-:W-:Y:S02]  /*66e0*/  LEA.HI.X.SX32 R15, R16, R3.reuse, 0x2, P5 ;  /* 0x00000003100f7211 */ /* 0x080fe400028f16ff */
[-C--:B------:R-:W-:Y:S01]  /*66f0*/  LEA.HI.X.SX32 R7, R234, R3.reuse, 0x2, P1 ;  /* 0x00000003ea077211 */ /* 0x080fe200008f16ff */
[----:B------:R3:W-:Y:S04]  /*6700*/  REDG.E.ADD.F32.FTZ.RN.STRONG.GPU desc[UR16][R10.64], R56 ;  /* 0x000000380a0079a6 */ /* 0x0007e8000c10f390 */
[----:B------:R4:W-:Y:S04]  /*6710*/  REDG.E.ADD.F32.FTZ.RN.STRONG.GPU desc[UR16][R8.64], R57 ;  /* 0x00000039080079a6 */ /* 0x0009e8000c10f390 */
[----:B------:R4:W-:Y:S04]  /*6720*/  REDG.E.ADD.F32.FTZ.RN.STRONG.GPU desc[UR16][R6.64], R58 ;  /* 0x0000003a060079a6 */ /* 0x0009e8000c10f390 */
[----:B------:R-:W-:Y:S04]  /*6730*/  LDSM.16.MT88.4 R16, [R184+0x2000] ;  /* 0x00200000b810783b */ /* 0x000fe80000004200 */
[----:B------:R-:W-:Y:S01]  /*6740*/  LDSM.16.MT88.4 R52, [R186+0x10800] ;  /* 0x01080000ba34783b */ /* 0x000fe20000004200 */
[CC--:B--2---:R-:W-:Y:S04]  /*6750*/  LEA R4, P0, R242.reuse, R2.reuse, 0x2 ;  /* 0x00000002f2047211 */ /* 0x0c4fe800078010ff */
[-C--:B------:R-:W-:Y:S02]  /*6760*/  LEA.HI.X.SX32 R5, R242, R3.reuse, 0x2, P0 ;  /* 0x00000003f2057211 */ /* 0x080fe400000f16ff */
[CC--:B-1----:R-:W-:Y:S02]  /*6770*/  LEA R12, P4, R0.reuse, R2.reuse, 0x2 ;  /* 0x00000002000c7211 */ /* 0x0c2fe400078810ff */
[CC--:B---3--:R-:W-:Y:S01]  /*6780*/  LEA R10, P3, R233.reuse, R2.reuse, 0x2 ;  /* 0x00000002e90a7211 */ /* 0x0c8fe200078610ff */
[----:B------:R1:W-:Y:S01]  /*6790*/  REDG.E.ADD.F32.FTZ.RN.STRONG.GPU desc[UR16][R4.64], R59 ;  /* 0x0000003b040079a6 */ /* 0x0003e2000c10f390 */
[-C--:B------:R-:W-:Y:S02]  /*67a0*/  LEA.HI.X.SX32 R13, R0, R3.reuse, 0x2, P4 ;  /* 0x00000003000d7211 */ /* 0x080fe400020f16ff */
[CC--:B----4-:R-:W-:Y:S01]  /*67b0*/  LEA R8, P2, R232.reuse, R2.reuse, 0x2 ;  /* 0x00000002e8087211 */ /* 0x0d0fe200078410ff */
[----:B------:R2:W-:Y:S01]  /*67c0*/  REDG.E.ADD.F32.FTZ.RN.STRONG.GPU desc[UR16][R2.64+0x180], R64 ;  /* 0x00018040020079a6 */ /* 0x0005e2000c10f390 */
[-C--:B------:R-:W-:Y:S02]  /*67d0*/  LEA.HI.X.SX32 R11, R233, R3.reuse, 0x2, P3 ;  /* 0x00000003e90b7211 */ /* 0x080fe400018f16ff */
[CC--:B------:R-:W-:Y:S01]  /*67e0*/  LEA R6, P1, R231.reuse, R2.reuse, 0x2 ;  /* 0x00000002e7067211 */ /* 0x0c0fe200078210ff */
[----:B------:R-:W-:Y:S01]  /*67f0*/  REDG.E.ADD.F32.FTZ.RN.STRONG.GPU desc[UR16][R100.64+0x180], R65 ;  /* 0x00018041640079a6 */ /* 0x000fe2000c10f390 */
[-C--:B------:R-:W-:Y:S02]  /*6800*/  LEA.HI.X.SX32 R9, R232, R3.reuse, 0x2, P2 ;  /* 0x00000003e8097211 */ /* 0x080fe400010f16ff */
[-C--:B------:R-:W-:Y:S01]  /*6810*/  LEA.HI.X.SX32 R7, R231, R3.reuse, 0x2, P1 ;  /* 0x00000003e7077211 */ /* 0x080fe200008f16ff */
[----:B------:R-:W-:Y:S01]  /*6820*/  REDG.E.ADD.F32.FTZ.RN.STRONG.GPU desc[UR16][R14.64], R66 ;  /* 0x000000420e0079a6 */ /* 0x000fe2000c10f390 */
[----:B------:R-:W-:Y:S02]  /*6830*/  LOP3.LUT R0, R201, 0x1, RZ, 0xc0, !PT ;  /* 0x00000001c9007812 */ /* 0x000fe400078ec0ff */
[----:B------:R-:W-:Y:S01]  /*6840*/  @P6 IADD3 R228, P1, R228, -0x100, RZ ;  /* 0xffffff00e4e46810 */ /* 0x000fe20007f3e0ff */
[----:B------:R-:W-:Y:S03]  /*6850*/  REDG.E.ADD.F32.FTZ.RN.STRONG.GPU desc[UR16][R12.64], R67 ;  /* 0x000000430c0079a6 */ /* 0x000fe6000c10f390 */
[----:B------:R-:W-:Y:S01]  /*6860*/  @P6 IADD3.X R227, R227, -0x1, RZ, P1, !PT ;  /* 0xffffffffe3e36810 */ /* 0x000fe20000ffe4ff */
[----:B------:R-:W-:Y:S04]  /*6870*/  REDG.E.ADD.F32.FTZ.RN.STRONG.GPU desc[UR16][R10.64], R60 ;  /* 0x0000003c0a0079a6 */ /* 0x000fe8000c10f390 */
[----:B------:R-:W-:Y:S01]  /*6880*/  REDG.E.ADD.F32.FTZ.RN.STRONG.GPU desc[UR16][R8.64], R61 ;  /* 0x0000003d080079a6 */ /* 0x000fe2000c10f390 */
[C---:B-1----:R-:W-:Y:S03]  /*6890*/  LEA R4, P0, R241.reuse, R2, 0x2 ;  /* 0x00000002f1047211 */ /* 0x042fe600078010ff */
[----:B------:R-:W-:Y:S01]  /*68a0*/  REDG.E.ADD.F32.FTZ.RN.STRONG.GPU desc[UR16][R6.64], R62 ;  /* 0x0000003e060079a6 */ /* 0x000fe2000c10f390 */
[----:B------:R-:W-:Y:S03]  /*68b0*/  LEA.HI.X.SX32 R5, R241, R3, 0x2, P0 ;  /* 0x00000003f1057211 */ /* 0x000fe600000f16ff */
[----:B------:R-:W-:Y:S01]  /*68c0*/  LDSM.16.MT88.4 R8, [R184] ;  /* 0x00000000b808783b */ /* 0x000fe20000004200 */
[----:B------:R-:W-:Y:S01]  /*68d0*/  ISETP.NE.U32.AND P0, PT, R0, 0x1, PT ;  /* 0x000000010000780c */ /* 0x000fe20003f05070 */
[----:B--2---:R-:W-:Y:S01]  /*68e0*/  VIADD R3, R201, 0xffffffff ;  /* 0xffffffffc9037836 */ /* 0x004fe20000000000 */
[----:B------:R-:W-:Y:S01]  /*68f0*/  @P6 IADD3 R0, P2, R222, -0x100, RZ ;  /* 0xffffff00de006810 */ /* 0x000fe20007f5e0ff */
[----:B------:R-:W-:Y:S03]  /*6900*/  REDG.E.ADD.F32.FTZ.RN.STRONG.GPU desc[UR16][R4.64], R63 ;  /* 0x0000003f040079a6 */ /* 0x000fe6000c10f390 */
[----:B------:R-:W-:Y:S01]  /*6910*/  @P6 IADD3.X R2, R221, -0x1, RZ, P2, !PT ;  /* 0xffffffffdd026810 */ /* 0x000fe200017fe4ff */
[----:B------:R-:W1:Y:S01]  /*6920*/  LDSM.16.MT88.4 R4, [R186+0x10000] ;  /* 0x01000000ba04783b */ /* 0x000e620000004200 */
[----:B------:R-:W-:Y:S01]  /*6930*/  ISETP.GT.AND P2, PT, R201, R251, PT ;  /* 0x000000fbc900720c */ /* 0x000fe20003f44270 */
[----:B------:R-:W-:Y:S02]  /*6940*/  @P6 IMAD.MOV.U32 R222, RZ, RZ, R0 ;  /* 0x000000ffffde6224 */ /* 0x000fe400078e0000 */
[----:B------:R-:W2:Y:S01]  /*6950*/  LDSM.16.MT88.4 R12, [R185+0x10000] ;  /* 0x01000000b90c783b */ /* 0x000ea20000004200 */
[C---:B------:R-:W-:Y:S02]  /*6960*/  VIADD R0, R184.reuse, 0xffffc000 ;  /* 0xffffc000b8007836 */ /* 0x040fe40000000000 */
[----:B------:R-:W-:Y:S01]  /*6970*/  @P0 VIADD R0, R184, 0x4000 ;  /* 0x00004000b8000836 */ /* 0x000fe20000000000 */
[----:B------:R-:W3:Y:S01]  /*6980*/  LDSM.16.MT88.4 R56, [R184+0x800] ;  /* 0x00080000b838783b */ /* 0x000ee20000004200 */
[----:B------:R-:W-:Y:S02]  /*6990*/  @P6 IMAD.MOV.U32 R221, RZ, RZ, R2 ;  /* 0x000000ffffdd6224 */ /* 0x000fe400078e0002 */
[----:B------:R-:W-:Y:S01]  /*69a0*/  IMAD.MOV.U32 R201, RZ, RZ, R3 ;  /* 0x000000ffffc97224 */ /* 0x000fe200078e0003 */
[----:B------:R-:W4:Y:S04]  /*69b0*/  LDSM.16.MT88.4 R64, [R185+0x10800] ;  /* 0x01080000b940783b */ /* 0x000f280000004200 */
        /* <DEDUP_REMOVED lines=48> */
[----:B------:R-:W4:Y:S01]  /*6cc0*/  LDL.LU R104, [R1+0x18] ;  /* 0x0000180001687983 */ /* 0x000f220000300800 */
        /* <DEDUP_REMOVED lines=106> */
[----:B--2---:R-:W-:Y:S01]  /*7370*/  @P0 IADD3 R32, R5, R0, RZ ;  /* 0x0000000005200210 */ /* 0x004fe20007ffe0ff */
[----:B------:R-:W-:Y:S01]  /*7380*/  @P0 IMAD.MOV.U32 R11, RZ, RZ, R6 ;  /* 0x000000ffff0b0224 */ /* 0x000fe200078e0006 */
[----:B------:R3:W-:Y:S01]  /*7390*/  STS [R106+0x7400], R42 ;  /* 0x0074002a6a007388 */ /* 0x0007e20000000800 */
[----:B-----5:R-:W-:-:S02]  /*73a0*/  LEA R4, R210, UR5, 0x1 ;  /* 0x00000005d2047c11 */ /* 0x020fc4000f8e08ff */
        /* <DEDUP_REMOVED lines=17> */
.L_x_915:
        /* <DEDUP_REMOVED lines=13> */
.L_x_916:
[----:B------:R-:W-:Y:S01]  /*7590*/  BAR.SYNC.DEFER_BLOCKING 0x0 ;  /* 0x0000000000007b1d */ /* 0x000fe20000010000 */
[----:B------:R-:W-:Y:S01]  /*75a0*/  IMAD.SHL.U32 R5, R239, 0x40, RZ ;  /* 0x00000040ef057824 */ /* 0x000fe200078e00ff */
[--C-:B------:R-:W-:Y:S01]  /*75b0*/  SHF.R.S32.HI R7, RZ, 0x1f, R214.reuse ;  /* 0x0000001fff077819 */ /* 0x100fe200000114d6 */
[----:B------:R-:W-:Y:S01]  /*75c0*/  IMAD.MOV.U32 R6, RZ, RZ, R214 ;  /* 0x000000ffff067224 */ /* 0x000fe200078e00d6 */
[----:B-1----:R-:W-:Y:S02]  /*75d0*/  SHF.R.S32.HI R10, RZ, 0x1f, R13 ;  /* 0x0000001fff0a7819 */ /* 0x002fe4000001140d */
[----:B------:R-:W-:Y:S01]  /*75e0*/  SHF.R.S32.HI R18, RZ, 0x1f, R5 ;  /* 0x0000001fff127819 */ /* 0x000fe20000011405 */
[-C--:B------:R-:W-:Y:S01]  /*75f0*/  IMAD.WIDE.U32 R8, R5, R2.reuse, R6 ;  /* 0x0000000205087225 */ /* 0x080fe200078e0006 */
[----:B------:R-:W1:Y:S01]  /*7600*/  S2R R35, SR_CTAID.Z ;  /* 0x0000000000237919 */ /* 0x000e620000002700 */
        /* <DEDUP_REMOVED lines=11> */
[----:B------:R2:W4:Y:S02]  /*76c0*/  LDS.128 R28, [R4+0xd000] ;  /* 0x00d00000041c7984 */ /* 0x0005240000000c00 */
[-C--:B------:R-:W-:Y:S02]  /*76d0*/  ISETP.GE.AND P3, PT, R0, R10.reuse, PT ;  /* 0x0000000a0000720c */ /* 0x080fe40003f66270 */
[----:B---3--:R2:W3:Y:S01]  /*76e0*/  LDS.128 R40, [R4+0x10000] ;  /* 0x0100000004287984 */ /* 0x0084e20000000c00 */
[----:B------:R-:W-:-:S03]  /*76f0*/  ISETP.GE.AND P2, PT, R12, R10, PT ;  /* 0x0000000a0c00720c */ /* 0x000fc60003f46270 */
        /* <DEDUP_REMOVED lines=19> */
[----:B------:R-:W5:Y:S01]  /*7830*/  @!P1 LDS.128 R20, [R4+0xc000] ;  /* 0x00c0000004149984 */ /* 0x000f620000000c00 */
[----:B------:R-:W-:Y:S01]  /*7840*/  IMAD.IADD R11, R10, 0x1, R13 ;  /* 0x000000010a0b7824 */ /* 0x000fe200078e020d */
[----:B------:R-:W-:-:S04]  /*7850*/  LEA R10, P4, R12, UR6, 0x1 ;  /* 0x000000060c0a7c11 */ /* 0x000fc8000f8808ff */
[----:B------:R-:W-:-:S05]  /*7860*/  LEA.HI.X R11, R12, UR7, R11, 0x1, P4 ;  /* 0x000000070c0b7c11 */ /* 0x000fca000a0f0c0b */
[----:B-1----:R1:W-:Y:S04]  /*7870*/  @!P0 STG.E.128 desc[UR16][R10.64+0x80], R24 ;  /* 0x000080180a008986 */ /* 0x0023e8000c101d10 */
[----:B-----5:R1:W-:Y:S02]  /*7880*/  @!P1 STG.E.128 desc[UR16][R10.64], R20 ;  /* 0x000000140a009986 */ /* 0x0203e4000c101d10 */
.L_x_918:
[----:B------:R-:W-:Y:S05]  /*7890*/  BSYNC B0 ;  /* 0x0000000000007941 */ /* 0x000fea0003800000 */
.L_x_917:
        /* <DEDUP_REMOVED lines=16> */
[----:B----4-:R1:W-:Y:S04]  /*79a0*/  @!P1 STG.E.128 desc[UR16][R2.64], R28 ;  /* 0x0000001c02009986 */ /* 0x0103e8000c101d10 */
[----:B------:R1:W-:Y:S02]  /*79b0*/  @!P0 STG.E.128 desc[UR16][R2.64+0x80], R20 ;  /* 0x0000801402008986 */ /* 0x0003e4000c101d10 */
.L_x_920:
[----:B------:R-:W-:Y:S05]  /*79c0*/  BSYNC B0 ;  /* 0x0000000000007941 */ /* 0x000fea0003800000 */
.L_x_919:
        /* <DEDUP_REMOVED lines=24> */
[----:B---3--:R1:W-:Y:S04]  /*7b50*/  @!P1 STG.E.128 desc[UR16][R4.64], R40 ;  /* 0x0000002804009986 */ /* 0x0083e8000c101d10 */
[----:B------:R1:W-:Y:S02]  /*7b60*/  @!P0 STG.E.128 desc[UR16][R4.64+0x80], R36 ;  /* 0x0000802404008986 */ /* 0x0003e4000c101d10 */
.L_x_922:
[----:B------:R-:W-:Y:S05]  /*7b70*/  BSYNC B0 ;  /* 0x0000000000007941 */ /* 0x000fea0003800000 */
.L_x_921:
        /* <DEDUP_REMOVED lines=16> */
.L_x_891:
[----:B------:R-:W-:Y:S05]  /*7c80*/  BSYNC B1 ;  /* 0x0000000000017941 */ /* 0x000fea0003800000 */
.L_x_877:
[----:B------:R-:W5:Y:S02]  /*7c90*/  LDC R0, c[0x0][0xc] ;  /* 0x00000300ff007b82 */ /* 0x000f640000000800 */
[----:B-----5:R-:W-:-:S04]  /*7ca0*/  IADD3 R239, R0, R239, RZ ;  /* 0x000000ef00ef7210 */ /* 0x020fc80007ffe0ff */
[----:B------:R-:W-:-:S13]  /*7cb0*/  ISETP.GE.AND P0, PT, R239, UR14, PT ;  /* 0x0000000eef007c0c */ /* 0x000fda000bf06270 */
[----:B------:R-:W-:Y:S05]  /*7cc0*/  @P0 BRA `(.L_x_923) ;  /* 0x0000000000040947 */ /* 0x000fea0003800000 */
[----:B------:R-:W-:Y:S05]  /*7cd0*/  BRA `(.L_x_924) ;  /* 0xffffff8c000c7947 */ /* 0x000fea000383ffff */
.L_x_923:
[----:B------:R-:W-:Y:S05]  /*7ce0*/  EXIT ;  /* 0x000000000000794d */ /* 0x000fea0003800000 */
.L_x_925:
        /* <DEDUP_REMOVED lines=9> */
.L_x_2070:


//--------------------- .text._ZN5flash44flash_bwd_dq_dk_dv_loop_seqk_parallel_kernelI23Flash_bwd_kernel_traitsILi128ELi64ELi64ELi8ELi4ELi2ELi2ELb1ELb0EN7cutlass10bfloat16_tE19Flash_kernel_traitsILi128ELi64ELi64ELi8ES3_EELb1ELb0ELb0ELb0ELb1ELb1ELb0EEEvNS_16Flash_bwd_paramsE --------------------------
	.section	.text._ZN5flash44flash_bwd_dq_dk_dv_loop_seqk_parallel_kernelI23Flash_bwd_kernel_traitsILi128ELi64ELi64ELi8ELi4ELi2ELi2ELb1ELb0EN7cutlass10bfloat16_tE19Flash_kernel_traitsILi128ELi64ELi64ELi8ES3_EELb1ELb0ELb0ELb0ELb1ELb1ELb0EEEvNS_16Flash_bwd_paramsE,"ax",@progbits
	.align	128
        .global         _ZN5flash44flash_bwd_dq_dk_dv_loop_seqk_parallel_kernelI23Flash_bwd_kernel_traitsILi128ELi64ELi64ELi8ELi4ELi2ELi2ELb1ELb0EN7cutlass10bfloat16_tE19Flash_kernel_traitsILi128ELi64ELi64ELi8ES3_EELb1ELb0ELb0ELb0ELb1ELb1ELb0EEEvNS_16Flash_bwd_paramsE
        .type           _ZN5flash44flash_bwd_dq_dk_dv_loop_seqk_parallel_kernelI23Flash_bwd_kernel_traitsILi128ELi64ELi64ELi8ELi4ELi2ELi2ELb1ELb0EN7cutlass10bfloat16_tE19Flash_kernel_traitsILi128ELi64ELi64ELi8ES3_EELb1ELb0ELb0ELb0ELb1ELb1ELb0EEEvNS_16Flash_bwd_paramsE,@function
        .size           _ZN5flash44flash_bwd_dq_dk_dv_loop_seqk_parallel_kernelI23Flash_bwd_kernel_traitsILi128ELi64ELi64ELi8ELi4ELi2ELi2ELb1ELb0EN7cutlass10bfloat16_tE19Flash_kernel_traitsILi128ELi64ELi64ELi8ES3_EELb1ELb0ELb0ELb0ELb1ELb1ELb0EEEvNS_16Flash_bwd_paramsE,(.L_x_2071 - _ZN5flash44flash_bwd_dq_dk_dv_loop_seqk_parallel_kernelI23Flash_bwd_kernel_traitsILi128ELi64ELi64ELi8ELi4ELi2ELi2ELb1ELb0EN7cutlass10bfloat16_tE19Flash_kernel_traitsILi128ELi64ELi64ELi8ES3_EELb1ELb0ELb0ELb0ELb1ELb1ELb0EEEvNS_16Flash_bwd_paramsE)
        .other          _ZN5flash44flash_bwd_dq_dk_dv_loop_seqk_parallel_kernelI23Flash_bwd_kernel_traitsILi128ELi64ELi64ELi8ELi4ELi2ELi2ELb1ELb0EN7cutlass10bfloat16_tE19Flash_kernel_traitsILi128ELi64ELi64ELi8ES3_EELb1ELb0ELb0ELb0ELb1ELb1ELb0EEEvNS_16Flash_bwd_paramsE,@"STO_CUDA_ENTRY STV_DEFAULT"
_ZN5flash44flash_bwd_dq_dk_dv_loop_seqk_parallel_kernelI23Flash_bwd_kernel_traitsILi128ELi64ELi64ELi8ELi4ELi2ELi2ELb1ELb0EN7cutlass10bfloat16_tE19Flash_kernel_traitsILi128ELi64ELi64ELi8ES3_EELb1ELb0ELb0ELb0ELb1ELb1ELb0EEEvNS_16Flash_bwd_paramsE:
.text._ZN5flash44flash_bwd_dq_dk_dv_loop_seqk_parallel_kernelI23Flash_bwd_kernel_traitsILi128ELi64ELi64ELi8ELi4ELi2ELi2ELb1ELb0EN7cutlass10bfloat16_tE19Flash_kernel_traitsILi128ELi64ELi64ELi8ES3_EELb1ELb0ELb0ELb0ELb1ELb1ELb0EEEvNS_16Flash_bwd_paramsE:
        /* <DEDUP_REMOVED lines=18> */
[----:B------:R-:W-:Y:S01]  /*0120*/  ULDC.64 UR10, c[0x0][0x308] ;  /* 0x0000c200000a7ab9 */ /* 0x000fe20000000a00 */
[----:B------:R-:W3:Y:S08]  /*0130*/  S2UR UR16, SR_CTAID.Y ;  /* 0x00000000001079c3 */ /* 0x000ef00000002600 */
[----:B------:R-:W4:Y:S08]  /*0140*/  S2UR UR15, SR_CTAID.Z ;  /* 0x00000000000f79c3 */ /* 0x000f300000002700 */
[----:B------:R-:W5:Y:S01]  /*0150*/  S2UR UR14, SR_CTAID.Y ;  /* 0x00000000000e79c3 */ /* 0x000f620000002600 */
[----:B--2---:R-:W-:-:S04]  /*0160*/  ULEA UR5, UR5, UR4, 0x18 ;  /* 0x0000000405057291 */ /* 0x004fc8000f8ec03f */
[----:B------:R-:W-:Y:S01]  /*0170*/  UIADD3 UR6, UR5, 0xc000, URZ ;  /* 0x0000c00005067890 */ /* 0x000fe2000fffe03f */
[----:B-1----:R-:W-:Y:S01]  /*0180*/  SHF.R.S32.HI R7, RZ, 0x1f, R8 ;  /* 0x0000001fff077819 */ /* 0x002fe20000011408 */
[----:B------:R-:W-:Y:S02]  /*0190*/  UIADD3 UR4, UR5, 0x10000, URZ ;  /* 0x0001000005047890 */ /* 0x000fe4000fffe03f */
[----:B---3--:R-:W-:Y:S01]  /*01a0*/  USHF.R.S32.HI UR22, URZ, 0x1f, UR16 ;  /* 0x0000001f3f167899 */ /* 0x008fe20008011410 */
[CC--:B------:R-:W-:Y:S01]  /*01b0*/  LEA.HI R3, R7.reuse, R8.reuse, RZ, 0x4 ;  /* 0x0000000807037211 */ /* 0x0c0fe200078f20ff */
[----:B------:R-:W-:Y:S01]  /*01c0*/  UIMAD.WIDE UR24, UR16, 0x80, URZ ;  /* 0x00000080101878a5 */ /* 0x000fe2000f8e023f */
[CC--:B------:R-:W-:Y:S02]  /*01d0*/  LEA.HI R10, R7.reuse, R8.reuse, RZ, 0x3 ;  /* 0x00000008070a7211 */ /* 0x0c0fe400078f18ff */
[----:B------:R-:W-:Y:S01]  /*01e0*/  LEA.HI R2, R7, R8, RZ, 0x2 ;  /* 0x0000000807027211 */ /* 0x000fe200078f10ff */
[----:B----4-:R-:W-:Y:S01]  /*01f0*/  USHF.R.S32.HI UR21, URZ, 0x1f, UR15 ;  /* 0x0000001f3f157899 */ /* 0x010fe2000801140f */
[----:B------:R-:W-:-:S02]  /*0200*/  LOP3.LUT R6, R3, 0xfffffff0, RZ, 0xc0, !PT ;  /* 0xfffffff003067812 */ /* 0x000fc400078ec0ff */
[----:B------:R-:W-:Y:S02]  /*0210*/  LOP3.LUT R5, R10, 0xfffffff8, RZ, 0xc0, !PT ;  /* 0xfffffff80a057812 */ /* 0x000fe400078ec0ff */
[----:B------:R-:W-:Y:S01]  /*0220*/  LOP3.LUT R4, R2, 0x7ffffffc, RZ, 0xc0, !PT ;  /* 0x7ffffffc02047812 */ /* 0x000fe200078ec0ff */
[C---:B------:R-:W-:Y:S01]  /*0230*/  IMAD.IADD R246, R8.reuse, 0x1, -R6 ;  /* 0x0000000108f67824 */ /* 0x040fe200078e0a06 */
[CC--:B------:R-:W-:Y:S01]  /*0240*/  LEA.HI R0, R7.reuse, R8.reuse, RZ, 0x5 ;  /* 0x0000000807007211 */ /* 0x0c0fe200078f28ff */
[C---:B------:R-:W-:Y:S01]  /*0250*/  IMAD.IADD R5, R8.reuse, 0x1, -R5 ;  /* 0x0000000108057824 */ /* 0x040fe200078e0a05 */
[----:B------:R-:W-:Y:S01]  /*0260*/  SHF.R.S32.HI R6, RZ, 0x4, R3 ;  /* 0x00000004ff067819 */ /* 0x000fe20000011403 */
[----:B------:R-:W-:Y:S01]  /*0270*/  IMAD.IADD R14, R8, 0x1, -R4 ;  /* 0x00000001080e7824 */ /* 0x000fe200078e0a04 */
[-C--:B------:R-:W-:Y:S01]  /*0280*/  LEA.HI R12, R7, R8.reuse, RZ, 0x7 ;  /* 0x00000008070c7211 */ /* 0x080fe200078f38ff */
[----:B------:R-:W-:Y:S01]  /*0290*/  IMAD.SHL.U32 R248, R5, 0x8, RZ ;  /* 0x0000000805f87824 */ /* 0x000fe200078e00ff */
[----:B------:R-:W-:Y:S01]  /*02a0*/  LEA.HI R13, R7, R8, RZ, 0x6 ;  /* 0x00000008070d7211 */ /* 0x000fe200078f30ff */
[----:B-----5:R-:W-:Y:S01]  /*02b0*/  USHF.R.S32.HI UR20, URZ, 0x1f, UR14 ;  /* 0x0000001f3f147899 */ /* 0x020fe2000801140e */
[----:B------:R-:W-:-:S02]  /*02c0*/  SHF.R.S32.HI R4, RZ, 0x5, R0 ;  /* 0x00000005ff047819 */ /* 0x000fc40000011400 */
[--C-:B------:R-:W-:Y:S02]  /*02d0*/  SHF.R.S32.HI R8, RZ, 0x2, R2.reuse ;  /* 0x00000002ff087819 */ /* 0x100fe40000011402 */
[----:B------:R-:W-:Y:S02]  /*02e0*/  SHF.R.S32.HI R9, RZ, 0x1f, R2 ;  /* 0x0000001fff097819 */ /* 0x000fe40000011402 */
[----:B------:R-:W-:Y:S02]  /*02f0*/  LEA.HI R2, R3, R6, RZ, 0x1 ;  /* 0x0000000603027211 */ /* 0x000fe400078f08ff */
[----:B------:R-:W-:Y:S02]  /*0300*/  SHF.R.S32.HI R7, RZ, 0x1f, R0 ;  /* 0x0000001fff077819 */ /* 0x000fe40000011400 */
[----:B------:R-:W-:Y:S02]  /*0310*/  LEA.HI R0, R0, R4, RZ, 0x1 ;  /* 0x0000000400007211 */ /* 0x000fe400078f08ff */
[----:B------:R-:W-:-:S02]  /*0320*/  SHF.R.S32.HI R247, RZ, 0x3, R10 ;  /* 0x00000003fff77819 */ /* 0x000fc4000001140a */
[----:B------:R-:W-:Y:S02]  /*0330*/  LOP3.LUT R2, R2, 0xfffffffe, RZ, 0xc0, !PT ;  /* 0xfffffffe02027812 */ /* 0x000fe400078ec0ff */
[----:B------:R-:W-:Y:S01]  /*0340*/  LEA.HI R7, R7, R4, RZ, 0x2 ;  /* 0x0000000407077211 */ /* 0x000fe200078f10ff */
[----:B------:R-:W-:Y:S01]  /*0350*/  IMAD.SHL.U32 R3, R247, 0x40, RZ ;  /* 0x00000040f7037824 */ /* 0x000fe200078e00ff */
[----:B------:R-:W-:Y:S01]  /*0360*/  LOP3.LUT R0, R0, 0xfffffffe, RZ, 0xc0, !PT ;  /* 0xfffffffe00007812 */ /* 0x000fe200078ec0ff */
[----:B------:R-:W-:Y:S01]  /*0370*/  IMAD.IADD R11, R6, 0x1, -R2 ;  /* 0x00000001060b7824 */ /* 0x000fe200078e0a02 */
[----:B------:R-:W-:Y:S02]  /*0380*/  LEA.HI R2, R9, R8, RZ, 0x3 ;  /* 0x0000000809027211 */ /* 0x000fe400078f18ff */
[----:B------:R-:W-:Y:S01]  /*0390*/  LOP3.LUT R7, R7, 0xfffffffc, RZ, 0xc0, !PT ;  /* 0xfffffffc07077812 */ /* 0x000fe200078ec0ff */
[----:B------:R-:W-:Y:S01]  /*03a0*/  IMAD.IADD R190, R4, 0x1, -R0 ;  /* 0x0000000104be7824 */ /* 0x000fe200078e0a00 */
[----:B------:R-:W-:-:S02]  /*03b0*/  LOP3.LUT R0, R3, 0x1c0, RZ, 0xc0, !PT ;  /* 0x000001c003007812 */ /* 0x000fc400078ec0ff */
[----:B------:R-:W-:Y:S01]  /*03c0*/  LOP3.LUT R3, R2, 0xfffffff8, RZ, 0xc0, !PT ;  /* 0xfffffff802037812 */ /* 0x000fe200078ec0ff */
[----:B------:R-:W-:Y:S01]  /*03d0*/  IMAD.IADD R243, R4, 0x1, -R7 ;  /* 0x0000000104f37824 */ /* 0x000fe200078e0a07 */
[----:B------:R-:W-:Y:S02]  /*03e0*/  SHF.R.U32.HI R4, RZ, 0x3, R0 ;  /* 0x00000003ff047819 */ /* 0x000fe40000011600 */
[----:B------:R-:W-:Y:S01]  /*03f0*/  LOP3.LUT R2, R0, 0x38, R248, 0xf8, !PT ;  /* 0x0000003800027812 */ /* 0x000fe200078ef8f8 */
[C---:B------:R-:W-:Y:S01]  /*0400*/  IMAD.SHL.U32 R0, R5.reuse, 0x40, RZ ;  /* 0x0000004005007824 */ /* 0x040fe200078e00ff */
[C---:B------:R-:W-:Y:S02]  /*0410*/  LOP3.LUT P4, RZ, R5.reuse, 0x2, RZ, 0xc0, !PT ;  /* 0x0000000205ff7812 */ /* 0x040fe4000788c0ff */
[----:B------:R-:W-:Y:S01]  /*0420*/  LOP3.LUT P3, RZ, R5, 0x4, RZ, 0xc0, !PT ;  /* 0x0000000405ff7812 */ /* 0x000fe2000786c0ff */
[----:B------:R-:W-:Y:S01]  /*0430*/  IMAD.IADD R5, R8, 0x1, -R3 ;  /* 0x0000000108057824 */ /* 0x000fe200078e0a03 */
[----:B------:R-:W-:-:S02]  /*0440*/  SHF.R.S32.HI R3, RZ, 0x1f, R246 ;  /* 0x0000001fff037819 */ /* 0x000fc400000114f6 */
[----:B------:R-:W-:Y:S01]  /*0450*/  LOP3.LUT R8, R2, R4, RZ, 0x3c, !PT ;  /* 0x0000000402087212 */ /* 0x000fe200078e3cff */
[----:B------:R-:W-:Y:S01]  /*0460*/  IMAD.SHL.U32 R2, R190, 0x10, RZ ;  /* 0x00000010be027824 */ /* 0x000fe200078e00ff */
[----:B------:R-:W-:Y:S02]  /*0470*/  LOP3.LUT R0, R0, 0x1c0, RZ, 0xc0, !PT ;  /* 0x000001c000007812 */ /* 0x000fe400078ec0ff */
[----:B------:R-:W-:Y:S02]  /*0480*/  LEA.HI R9, R3, R246, RZ, 0x3 ;  /* 0x000000f603097211 */ /* 0x000fe400078f18ff */
[----:B------:R-:W-:Y:S02]  /*0490*/  SHF.R.S32.HI R7, RZ, 0x7, R12 ;  /* 0x00000007ff077819 */ /* 0x000fe4000001140c */
[C---:B------:R-:W-:Y:S02]  /*04a0*/  LOP3.LUT R187, R0.reuse, 0x8, R10, 0xf8, !PT ;  /* 0x0000000800bb7812 */ /* 0x040fe400078ef80a */
[----:B------:R-:W-:Y:S01]  /*04b0*/  LOP3.LUT R4, R0, 0x10, R2, 0xf8, !PT ;  /* 0x0000001000047812 */ /* 0x000fe200078ef802 */
[----:B------:R-:W-:Y:S01]  /*04c0*/  IMAD.SHL.U32 R2, R11, 0x200, RZ ;  /* 0x000002000b027824 */ /* 0x000fe200078e00ff */
[----:B------:R-:W-:-:S02]  /*04d0*/  SHF.R.U32.HI R182, RZ, 0x3, R0 ;  /* 0x00000003ffb67819 */ /* 0x000fc40000011600 */
[----:B------:R-:W-:Y:S01]  /*04e0*/  LOP3.LUT R3, R9, 0xfffffff8, RZ, 0xc0, !PT ;  /* 0xfffffff809037812 */ /* 0x000fe200078ec0ff */
[----:B------:R-:W-:Y:S01]  /*04f0*/  IMAD R0, R7, 0x800, R2 ;  /* 0x0000080007007824 */ /* 0x000fe200078e0202 */
[----:B------:R-:W-:Y:S02]  /*0500*/  LOP3.LUT R187, R187, R182, RZ, 0x3c, !PT ;  /* 0x000000b6bbbb7212 */ /* 0x000fe400078e3cff */
[----:B------:R-:W-:Y:S01]  /*0510*/  LOP3.LUT R6, R5, 0x1, RZ, 0xc0, !PT ;  /* 0x0000000105067812 */ /* 0x000fe200078ec0ff */
[----:B------:R-:W-:Y:S01]  /*0520*/  IMAD.IADD R246, R246, 0x1, -R3 ;  /* 0x00000001f6f67824 */ /* 0x000fe200078e0a03 */
[----:B------:R-:W-:Y:S01]  /*0530*/  LOP3.LUT R3, R4, 0x8, R10, 0xf8, !PT ;  /* 0x0000000804037812 */ /* 0x000fe200078ef80a */
[----:B------:R-:W-:Y:S01]  /*0540*/  IMAD.IADD R187, R0, 0x1, R187 ;  /* 0x0000000100bb7824 */ /* 0x000fe200078e02bb */
[----:B------:R-:W-:Y:S01]  /*0550*/  SHF.R.S32.HI R0, RZ, 0x6, R13 ;  /* 0x00000006ff007819 */ /* 0x000fe2000001140d */
[----:B------:R-:W-:Y:S01]  /*0560*/  IMAD.SHL.U32 R4, R11, 0x20, RZ ;  /* 0x000000200b047824 */ /* 0x000fe200078e00ff */
[----:B------:R-:W-:Y:S01]  /*0570*/  LOP3.LUT R182, R2, R3, R182, 0xf6, !PT ;  /* 0x0000000302b67212 */ /* 0x000fe200078ef6b6 */
[----:B------:R-:W-:Y:S01]  /*0580*/  IMAD.SHL.U32 R3, R5, 0x40, RZ ;  /* 0x0000004005037824 */ /* 0x000fe200078e00ff */
[----:B------:R-:W-:Y:S01]  /*0590*/  ISETP.NE.U32.AND P0, PT, R6, 0x1, PT ;  /* 0x000000010600780c */ /* 0x000fe20003f05070 */
[C---:B------:R-:W-:Y:S01]  /*05a0*/  IMAD R250, R0.reuse, 0x200, R8 ;  /* 0x0000020000fa7824 */ /* 0x040fe200078e0208 */
[----:B------:R-:W-:Y:S01]  /*05b0*/  SEL R189, R189, 0xffffffe0, !P4 ;  /* 0xffffffe0bdbd7807 */ /* 0x000fe20006000000 */
[----:B------:R-:W-:Y:S01]  /*05c0*/  IMAD.SHL.U32 R2, R0, 0x8, RZ ;  /* 0x0000000800027824 */ /* 0x000fe200078e00ff */
[----:B------:R-:W-:-:S02]  /*05d0*/  LOP3.LUT R0, R3, 0x1c0, RZ, 0xc0, !PT ;  /* 0x000001c003007812 */ /* 0x000fc400078ec0ff */
[----:B------:R-:W-:Y:S01]  /*05e0*/  R2P PR, R5, 0x6 ;  /* 0x0000000605007804 */ /* 0x000fe20000000000 */
[----:B------:R-:W-:Y:S01]  /*05f0*/  IMAD.SHL.U32 R5, R7, 0x20, RZ ;  /* 0x0000002007057824 */ /* 0x000fe200078e00ff */
[----:B------:R-:W-:Y:S02]  /*0600*/  LOP3.LUT R2, R2, 0x18, RZ, 0xc0, !PT ;  /* 0x0000001802027812 */ /* 0x000fe400078ec0ff */
[----:B------:R-:W-:Y:S02]  /*0610*/  SHF.R.U32.HI R3, RZ, 0x3, R0 ;  /* 0x00000003ff037819 */ /* 0x000fe40000011600 */
[----:B------:R-:W-:Y:S02]  /*0620*/  LOP3.LUT R5, R0, 0x20, R5, 0xf8, !PT ;  /* 0x0000002000057812 */ /* 0x000fe400078ef805 */
[----:B------:R-:W-:Y:S01]  /*0630*/  LOP3.LUT R7, R3, R0, R2, 0x1e, !PT ;  /* 0x0000000003077212 */ /* 0x000fe200078e1e02 */
[----:B------:R-:W-:Y:S01]  /*0640*/  IMAD.SHL.U32 R0, R14, 0x2, RZ ;  /* 0x000000020e007824 */ /* 0x000fe200078e00ff */
[----:B------:R-:W-:Y:S01]  /*0650*/  LOP3.LUT R6, R5, R3, RZ, 0x3c, !PT ;  /* 0x0000000305067212 */ /* 0x000fe200078e3cff */
[----:B------:R-:W-:Y:S01]  /*0660*/  IMAD.SHL.U32 R3, R246, 0x40, RZ ;  /* 0x00000040f6037824 */ /* 0x000fe200078e00ff */
[----:B------:R-:W-:Y:S01]  /*0670*/  LOP3.LUT R8, R2, 0x20, R4, 0xf8, !PT ;  /* 0x0000002002087812 */ /* 0x000fe200078ef804 */
[--C-:B------:R-:W-:Y:S01]  /*0680*/  IMAD R5, R243, 0x400, R0.reuse ;  /* 0x00000400f3057824 */ /* 0x100fe200078e0200 */
[----:B------:R-:W-:Y:S01]  /*0690*/  LEA R187, R187, UR5, 0x1 ;  /* 0x00000005bbbb7c11 */ /* 0x000fe2000f8e08ff */
[----:B------:R-:W-:Y:S01]  /*06a0*/  IMAD R0, R190, 0x400, R0 ;  /* 0x00000400be007824 */ /* 0x000fe200078e0200 */
[----:B------:R-:W-:Y:S01]  /*06b0*/  LOP3.LUT R3, R3, 0x1c0, RZ, 0xc0, !PT ;  /* 0x000001c003037812 */ /* 0x000fe200078ec0ff */
[----:B------:R-:W-:Y:S01]  /*06c0*/  IMAD.SHL.U32 R4, R11, 0x8, RZ ;  /* 0x000000080b047824 */ /* 0x000fe200078e00ff */
[----:B------:R-:W-:Y:S01]  /*06d0*/  SEL R183, R183, 0xffffffc0, !P3 ;  /* 0xffffffc0b7b77807 */ /* 0x000fe20005800000 */
[----:B------:R-:W-:Y:S01]  /*06e0*/  IMAD.IADD R7, R0, 0x1, R7 ;  /* 0x0000000100077824 */ /* 0x000fe200078e0207 */
[--C-:B------:R-:W-:Y:S01]  /*06f0*/  SHF.R.U32.HI R2, RZ, 0x3, R3.reuse ;  /* 0x00000003ff027819 */ /* 0x100fe20000011603 */
[----:B------:R-:W-:Y:S01]  /*0700*/  IMAD.SHL.U32 R0, R9, 0x40, RZ ;  /* 0x0000004009007824 */ /* 0x000fe200078e00ff */
[----:B------:R-:W-:Y:S01]  /*0710*/  LOP3.LUT R4, R3, 0x8, R4, 0xf8, !PT ;  /* 0x0000000803047812 */ /* 0x000fe200078ef804 */
[----:B------:R-:W-:Y:S01]  /*0720*/  IMAD.IADD R5, R5, 0x1, R6 ;  /* 0x0000000105057824 */ /* 0x000fe200078e0206 */
[----:B------:R-:W-:Y:S01]  /*0730*/  LOP3.LUT R3, R2, R8, R3, 0x1e, !PT ;  /* 0x0000000802037212 */ /* 0x000fe200078e1e03 */
[--C-:B------:R-:W-:Y:S01]  /*0740*/  IMAD.IADD R188, R189, 0x1, R187.reuse ;  /* 0x00000001bdbc7824 */ /* 0x100fe200078e02bb */
[----:B------:R-:W-:Y:S01]  /*0750*/  LOP3.LUT R0, R0, 0xfffffe00, RZ, 0xc0, !PT ;  /* 0xfffffe0000007812 */ /* 0x000fe200078ec0ff */
[----:B------:R-:W-:Y:S01]  /*0760*/  IMAD.IADD R186, R183, 0x1, R187 ;  /* 0x00000001b7ba7824 */ /* 0x000fe200078e02bb */
[----:B------:R-:W-:-:S02]  /*0770*/  LOP3.LUT R2, R4, R2, RZ, 0x3c, !PT ;  /* 0x0000000204027212 */ /* 0x000fc400078e3cff */
[----:B------:R-:W-:Y:S01]  /*0780*/  LEA R205, R5, UR5, 0x1 ;  /* 0x0000000505cd7c11 */ /* 0x000fe2000f8e08ff */
[--C-:B------:R-:W-:Y:S01]  /*0790*/  IMAD R190, R190, 0x400, R0.reuse ;  /* 0x00000400bebe7824 */ /* 0x100fe200078e0200 */
[----:B------:R-:W-:Y:S01]  /*07a0*/  SEL R207, R207, 0x10, !P0 ;  /* 0x00000010cfcf7807 */ /* 0x000fe20004000000 */
[----:B------:R-:W-:Y:S01]  /*07b0*/  IMAD R4, R243, 0x400, R0 ;  /* 0x00000400f3047824 */ /* 0x000fe200078e0200 */
[----:B------:R-:W-:Y:S01]  /*07c0*/  LEA R244, R7, UR6, 0x1 ;  /* 0x0000000607f47c11 */ /* 0x000fe2000f8e08ff */
[----:B------:R-:W-:Y:S01]  /*07d0*/  IMAD.IADD R190, R2, 0x1, R190 ;  /* 0x0000000102be7824 */ /* 0x000fe200078e02be */
[----:B------:R-:W-:Y:S01]  /*07e0*/  LEA R182, R182, UR5, 0x1 ;  /* 0x00000005b6b67c11 */ /* 0x000fe2000f8e08ff */
[----:B------:R-:W-:Y:S01]  /*07f0*/  VIADD R206, R205, 0x20 ;  /* 0x00000020cdce7836 */ /* 0x000fe20000000000 */
[----:B------:R-:W-:Y:S01]  /*0800*/  IADD3 R189, R183, R187, R189 ;  /* 0x000000bbb7bd7210 */ /* 0x000fe20007ffe0bd */
[----:B------:R-:W-:Y:S01]  /*0810*/  @P1 VIADD R206, R205, 0xffffffe0 ;  /* 0xffffffe0cdce1836 */ /* 0x000fe20000000000 */
[----:B------:R-:W-:Y:S01]  /*0820*/  LOP3.LUT R192, R3, R0, RZ, 0xfc, !PT ;  /* 0x0000000003c07212 */ /* 0x000fe200078efcff */
[----:B------:R-:W-:Y:S01]  /*0830*/  VIADD R245, R244, 0x40 ;  /* 0x00000040f4f57836 */ /* 0x000fe20000000000 */
[----:B------:R-:W-:Y:S01]  /*0840*/  LEA R190, R190, UR4, 0x1 ;  /* 0x00000004bebe7c11 */ /* 0x000fe2000f8e08ff */
[----:B------:R-:W-:-:S02]  /*0850*/  IMAD.IADD R208, R205, 0x1, R207 ;  /* 0x00000001cdd07824 */ /* 0x000fc400078e02cf */
[----:B------:R-:W-:Y:S02]  /*0860*/  IMAD.IADD R191, R4, 0x1, R2 ;  /* 0x0000000104bf7824 */ /* 0x000fe400078e0202 */
[----:B------:R-:W-:Y:S02]  /*0870*/  IMAD.IADD R183, R183, 0x1, R182 ;  /* 0x00000001b7b77824 */ /* 0x000fe400078e02b6 */
[----:B------:R-:W-:Y:S02]  /*0880*/  @P2 VIADD R245, R244, 0xffffffc0 ;  /* 0xffffffc0f4f52836 */ /* 0x000fe40000000000 */
[----:B------:R-:W-:-:S07]  /*0890*/  IMAD.IADD R207, R207, 0x1, R206 ;  /* 0x00000001cfcf7824 */ /* 0x000fce00078e02ce */
.L_x_934:
        /* <DEDUP_REMOVED lines=30> */
[----:B------:R-:W-:Y:S01]  /*0a80*/  ULDC.U8 UR4, c[0x0][0x480] ;  /* 0x0001200000047ab9 */ /* 0x000fe20000000000 */
[----:B------:R-:W-:Y:S01]  /*0a90*/  USHF.R.S32.HI UR8, URZ, 0x1f, UR9 ;  /* 0x0000001f3f087899 */ /* 0x000fe20008011409 */
[----:B------:R-:W4:Y:S01]  /*0aa0*/  LDC R37, c[0x0][0x2c4] ;  /* 0x0000b100ff257b82 */ /* 0x000f220000000800 */
[----:B------:R-:W-:-:S04]  /*0ab0*/  UISETP.NE.AND.EX UP0, UPT, UR7, URZ, UPT, UP0 ;  /* 0x0000003f0700728c */ /* 0x000fc8000bf05300 */
[----:B------:R-:W-:Y:S02]  /*0ac0*/  USEL UR28, UR24, URZ, UP0 ;  /* 0x0000003f181c7287 */ /* 0x000fe40008000000 */
[----:B------:R-:W-:Y:S01]  /*0ad0*/  USEL UR27, UR25, URZ, UP0 ;  /* 0x0000003f191b7287 */ /* 0x000fe20008000000 */
[----:B------:R-:W5:Y:S01]  /*0ae0*/  LDC R52, c[0x0][0x270] ;  /* 0x00009c00ff347b82 */ /* 0x000f620000000800 */
[----:B-1----:R-:W-:-:S04]  /*0af0*/  IABS R6, R7 ;  /* 0x0000000700067213 */ /* 0x002fc80000000000 */
[----:B------:R-:W1:Y:S01]  /*0b00*/  I2F.RP R2, R6 ;  /* 0x0000000600027306 */ /* 0x000e620000209400 */
[----:B--2---:R-:W-:Y:S01]  /*0b10*/  IABS R4, R53 ;  /* 0x0000003500047213 */ /* 0x004fe20000000000 */
[----:B------:R-:W-:Y:S01]  /*0b20*/  IMAD R34, R53, UR26, RZ ;  /* 0x0000001a35227c24 */ /* 0x000fe2000f8e02ff */
[----:B------:R-:W-:-:S04]  /*0b30*/  SHF.R.S32.HI R36, RZ, 0x1f, R53 ;  /* 0x0000001fff247819 */ /* 0x000fc80000011435 */
[----:B------:R-:W-:Y:S02]  /*0b40*/  SHF.R.S32.HI R35, RZ, 0x1f, R34 ;  /* 0x0000001fff237819 */ /* 0x000fe40000011422 */
[----:B-----5:R-:W-:Y:S01]  /*0b50*/  SHF.R.S32.HI R39, RZ, 0x1f, R52 ;  /* 0x0000001fff277819 */ /* 0x020fe20000011434 */
[----:B-1----:R-:W1:Y:S02]  /*0b60*/  MUFU.RCP R2, R2 ;  /* 0x0000000200027308 */ /* 0x002e640000001000 */
[----:B-1----:R-:W-:-:S06]  /*0b70*/  VIADD R2, R2, 0xffffffe ;  /* 0x0ffffffe02027836 */ /* 0x002fcc0000000000 */
[----:B------:R-:W1:Y:S02]  /*0b80*/  F2I.FTZ.U32.TRUNC.NTZ R3, R2 ;  /* 0x0000000200037305 */ /* 0x000e64000021f000 */
[----:B-1----:R-:W-:Y:S02]  /*0b90*/  IMAD.MOV R0, RZ, RZ, -R3 ;  /* 0x000000ffff007224 */ /* 0x002fe400078e0a03 */
[----:B------:R-:W-:Y:S02]  /*0ba0*/  IMAD.MOV.U32 R2, RZ, RZ, RZ ;  /* 0x000000ffff027224 */ /* 0x000fe400078e00ff */
[----:B------:R-:W-:-:S04]  /*0bb0*/  IMAD R0, R0, R6, RZ ;  /* 0x0000000600007224 */ /* 0x000fc800078e02ff */
[----:B------:R-:W-:-:S04]  /*0bc0*/  IMAD.HI.U32 R0, R3, R0, R2 ;  /* 0x0000000003007227 */ /* 0x000fc800078e0002 */
[----:B------:R-:W-:Y:S02]  /*0bd0*/  IMAD.MOV.U32 R3, RZ, RZ, R4 ;  /* 0x000000ffff037224 */ /* 0x000fe400078e0004 */
[----:B------:R-:W1:Y:S02]  /*0be0*/  LDC.U8 R4, c[0x0][0x3d8] ;  /* 0x0000f600ff047b82 */ /* 0x000e640000000000 */
[----:B------:R-:W-:-:S05]  /*0bf0*/  IMAD.HI.U32 R0, R0, R3, RZ ;  /* 0x0000000300007227 */ /* 0x000fca00078e00ff */
[----:B------:R-:W-:-:S05]  /*0c00*/  IADD3 R2, -R0, RZ, RZ ;  /* 0x000000ff00027210 */ /* 0x000fca0007ffe1ff */
[----:B------:R-:W-:-:S05]  /*0c10*/  IMAD R2, R6, R2, R3 ;  /* 0x0000000206027224 */ /* 0x000fca00078e0203 */
[----:B------:R-:W-:Y:S02]  /*0c20*/  ISETP.GT.U32.AND P2, PT, R6, R2, PT ;  /* 0x000000020600720c */ /* 0x000fe40003f44070 */
[----:B-1----:R-:W-:Y:S02]  /*0c30*/  ISETP.NE.AND P0, PT, R4, RZ, PT ;  /* 0x000000ff0400720c */ /* 0x002fe40003f05270 */
[----:B------:R-:W3:Y:S09]  /*0c40*/  LDC.64 R4, c[0x0][0x488] ;  /* 0x00012200ff047b82 */ /* 0x000ef20000000a00 */
[----:B------:R-:W-:-:S02]  /*0c50*/  @!P2 IMAD.IADD R2, R2, 0x1, -R6 ;  /* 0x000000010202a824 */ /* 0x000fc400078e0a06 */
[----:B------:R-:W-:Y:S01]  /*0c60*/  @!P2 VIADD R0, R0, 0x1 ;  /* 0x000000010000a836 */ /* 0x000fe20000000000 */
[----:B------:R-:W-:Y:S02]  /*0c70*/  ISETP.NE.AND P2, PT, R7, RZ, PT ;  /* 0x000000ff0700720c */ /* 0x000fe40003f45270 */
[----:B------:R-:W-:Y:S02]  /*0c80*/  ISETP.GE.U32.AND P3, PT, R2, R6, PT ;  /* 0x000000060200720c */ /* 0x000fe40003f66070 */
[----:B------:R-:W1:Y:S01]  /*0c90*/  @P0 LDC R6, c[0x0][0x2e4] ;  /* 0x0000b900ff060b82 */ /* 0x000e620000000800 */
[----:B------:R-:W-:-:S04]  /*0ca0*/  LOP3.LUT R2, R53, R7, RZ, 0x3c, !PT ;  /* 0x0000000735027212 */ /* 0x000fc800078e3cff */
[----:B------:R-:W-:-:S06]  /*0cb0*/  ISETP.GE.AND P1, PT, R2, RZ, PT ;  /* 0x000000ff0200720c */ /* 0x000fcc0003f26270 */
[----:B------:R-:W-:Y:S01]  /*0cc0*/  @P3 IADD3 R0, R0, 0x1, RZ ;  /* 0x0000000100003810 */ /* 0x000fe20007ffe0ff */
[----:B---3--:R-:W-:Y:S01]  /*0cd0*/  IMAD.WIDE.U32 R2, R8, R4, RZ ;  /* 0x0000000408027225 */ /* 0x008fe200078e00ff */
[----:B------:R-:W-:Y:S01]  /*0ce0*/  ISETP.NE.AND P3, PT, RZ, UR4, PT ;  /* 0x00000004ff007c0c */ /* 0x000fe2000bf65270 */
[----:B------:R-:W-:Y:S02]  /*0cf0*/  USHF.R.S32.HI UR4, URZ, 0x1f, UR23 ;  /* 0x0000001f3f047899 */ /* 0x000fe40008011417 */
[----:B------:R-:W-:Y:S01]  /*0d00*/  IMAD.MOV.U32 R14, RZ, RZ, R0 ;  /* 0x000000ffff0e7224 */ /* 0x000fe200078e0000 */
[----:B------:R-:W-:Y:S01]  /*0d10*/  SEL R31, R2, RZ, P3 ;  /* 0x000000ff021f7207 */ /* 0x000fe20001800000 */
[----:B----4-:R-:W-:Y:S02]  /*0d20*/  @P0 IMAD R0, R37, UR16, RZ ;  /* 0x0000001025000c24 */ /* 0x010fe4000f8e02ff */
[----:B------:R-:W-:Y:S02]  /*0d30*/  IMAD R5, R8, R5, R3 ;  /* 0x0000000508057224 */ /* 0x000fe400078e0203 */
[----:B------:R-:W-:Y:S01]  /*0d40*/  @!P1 IMAD.MOV R14, RZ, RZ, -R14 ;  /* 0x000000ffff0e9224 */ /* 0x000fe200078e0a0e */
[----:B------:R-:W-:Y:S01]  /*0d50*/  @!P2 LOP3.LUT R14, RZ, R7, RZ, 0x33, !PT ;  /* 0x00000007ff0ea212 */ /* 0x000fe200078e33ff */
[----:B-1----:R-:W-:Y:S01]  /*0d60*/  @P0 IMAD R29, R53, R6, R0 ;  /* 0x00000006351d0224 */ /* 0x002fe200078e0200 */
[----:B------:R-:W-:Y:S01]  /*0d70*/  IADD3 R6, R37, 0x3f, RZ ;  /* 0x0000003f25067810 */ /* 0x000fe20007ffe0ff */
[----:B------:R-:W-:Y:S01]  /*0d80*/  @!P0 IMAD R0, R52, UR16, R53 ;  /* 0x0000001034008c24 */ /* 0x000fe2000f8e0235 */
[----:B------:R-:W-:-:S02]  /*0d90*/  SEL R32, R5, RZ, P3 ;  /* 0x000000ff05207207 */ /* 0x000fc40001800000 */
[----:B------:R-:W-:Y:S01]  /*0da0*/  SHF.R.S32.HI R3, RZ, 0x1f, R6 ;  /* 0x0000001fff037819 */ /* 0x000fe20000011406 */
[----:B------:R-:W-:Y:S01]  /*0db0*/  @!P0 IMAD R29, R0, R37, RZ ;  /* 0x00000025001d8224 */ /* 0x000fe200078e02ff */
[----:B------:R-:W-:Y:S02]  /*0dc0*/  SHF.R.S32.HI R28, RZ, 0x1f, R14 ;  /* 0x0000001fff1c7819 */ /* 0x000fe4000001140e */
[----:B------:R-:W-:-:S04]  /*0dd0*/  LEA.HI R6, R3, R6, RZ, 0x6 ;  /* 0x0000000603067211 */ /* 0x000fc800078f30ff */
[----:B------:R-:W-:-:S05]  /*0de0*/  LOP3.LUT R0, R6, 0xffffffc0, RZ, 0xc0, !PT ;  /* 0xffffffc006007812 */ /* 0x000fca00078ec0ff */
[----:B------:R-:W-:-:S05]  /*0df0*/  VIADD R12, R0, 0xffffffc0 ;  /* 0xffffffc0000c7836 */ /* 0x000fca0000000000 */
[----:B------:R-:W-:Y:S01]  /*0e00*/  SHF.R.S32.HI R13, RZ, 0x1f, R12 ;  /* 0x0000001fff0d7819 */ /* 0x000fe2000001140c */
[----:B------:R-:W-:Y:S06]  /*0e10*/  @!P0 BRA `(.L_x_927) ;  /* 0x0000000000208947 */ /* 0x000fec0003800000 */
[----:B------:R-:W1:Y:S01]  /*0e20*/  LDC R38, c[0x0][0x2d4] ;  /* 0x0000b500ff267b82 */ /* 0x000e620000000800 */
[----:B------:R-:W-:Y:S01]  /*0e30*/  ULDC UR7, c[0x0][0x2c0] ;  /* 0x0000b00000077ab9 */ /* 0x000fe20000000800 */
[----:B------:R-:W-:Y:S02]  /*0e40*/  ULDC UR6, c[0x0][0x2e4] ;  /* 0x0000b90000067ab9 */ /* 0x000fe40000000800 */
[----:B------:R-:W-:Y:S01]  /*0e50*/  ULEA UR6, UR7, UR6, 0x7 ;  /* 0x0000000607067291 */ /* 0x000fe2000f8e383f */
[----:B-1----:R-:W-:-:S05]  /*0e60*/  IADD3 R0, R38, 0x80, RZ ;  /* 0x0000008026007810 */ /* 0x002fca0007ffe0ff */
[----:B------:R-:W-:-:S04]  /*0e70*/  IMAD R0, R0, UR16, RZ ;  /* 0x0000001000007c24 */ /* 0x000fc8000f8e02ff */
[----:B------:R-:W-:Y:S01]  /*0e80*/  IMAD R30, R53, UR6, R0 ;  /* 0x00000006351e7c24 */ /* 0x000fe2000f8e0200 */
[----:B------:R-:W-:Y:S06]  /*0e90*/  BRA `(.L_x_928) ;  /* 0x00000000000c7947 */ /* 0x000fec0003800000 */
.L_x_927:
[----:B------:R-:W1:Y:S01]  /*0ea0*/  LDC R38, c[0x0][0x2d4] ;  /* 0x0000b500ff267b82 */ /* 0x000e620000000800 */
[----:B------:R-:W-:-:S04]  /*0eb0*/  IMAD R0, R52, UR16, R53 ;  /* 0x0000001034007c24 */ /* 0x000fc8000f8e0235 */
[----:B-1----:R-:W-:-:S07]  /*0ec0*/  IMAD R30, R0, R38, RZ ;  /* 0x00000026001e7224 */ /* 0x002fce00078e02ff */
.L_x_928:
[----:B------:R-:W1:Y:S01]  /*0ed0*/  LDC.64 R22, c[0x0][0x240] ;  /* 0x00009000ff167b82 */ /* 0x000e620000000a00 */
[----:B------:R-:W-:Y:S01]  /*0ee0*/  SHF.R.S32.HI R33, RZ, 0x1f, R247 ;  /* 0x0000001fff217819 */ /* 0x000fe200000114f7 */
[----:B------:R-:W-:Y:S01]  /*0ef0*/  UIADD3 UR23, UP0, UR23, UR9, URZ ;  /* 0x0000000917177290 */ /* 0x000fe2000ff1e03f */
[----:B------:R-:W-:Y:S01]  /*0f00*/  IADD3 R0, P0, R247, R12, RZ ;  /* 0x0000000cf7007210 */ /* 0x000fe20007f1e0ff */
[----:B------:R-:W-:Y:S01]  /*0f10*/  ULDC.64 UR6, c[0x0][0x258] ;  /* 0x0000960000067ab9 */ /* 0x000fe20000000a00 */
[----:B------:R-:W-:Y:S01]  /*0f20*/  SHF.R.S32.HI R249, RZ, 0x1f, R248 ;  /* 0x0000001ffff97819 */ /* 0x000fe200000114f8 */
[----:B------:R-:W-:Y:S01]  /*0f30*/  UIADD3.X UR4, UR8, UR4, URZ, UP0, !UPT ;  /* 0x0000000408047290 */ /* 0x000fe200087fe43f */
[----:B------:R-:W-:Y:S01]  /*0f40*/  LEA.HI.SX32 R195, R6, 0xffffffff, 0x1a ;  /* 0xffffffff06c37811 */ /* 0x000fe200078fd2ff */
[----:B------:R-:W2:Y:S01]  /*0f50*/  LDC.64 R4, c[0x0][0x228] ;  /* 0x00008a00ff047b82 */ /* 0x000ea20000000a00 */
[----:B------:R-:W-:Y:S01]  /*0f60*/  IMAD.X R24, R33, 0x1, R13, P0 ;  /* 0x0000000121187824 */ /* 0x000fe200000e060d */
[----:B------:R-:W3:Y:S01]  /*0f70*/  S2R R54, SR_TID.X ;  /* 0x0000000000367919 */ /* 0x000ee20000002100 */
[----:B------:R-:W-:Y:S01]  /*0f80*/  IMAD R15, R36, UR6, RZ ;  /* 0x00000006240f7c24 */ /* 0x000fe2000f8e02ff */
[----:B------:R-:W-:Y:S01]  /*0f90*/  ULDC.64 UR8, c[0x0][0x3e0] ;  /* 0x0000f80000087ab9 */ /* 0x000fe20000000a00 */
[----:B------:R-:W-:-:S03]  /*0fa0*/  LEA R204, R250, UR5, 0x1 ;  /* 0x00000005facc7c11 */ /* 0x000fc6000f8e08ff */
[----:B------:R-:W-:Y:S01]  /*0fb0*/  @P3 BAR.SYNC.DEFER_BLOCKING 0x0 ;  /* 0x0000000000003b1d */ /* 0x000fe20000010000 */
[----:B------:R-:W-:-:S07]  /*0fc0*/  IMAD R15, R53, UR7, R15 ;  /* 0x00000007350f7c24 */ /* 0x000fce000f8e020f */
[----:B------:R-:W4:Y:S01]  /*0fd0*/  LDC.64 R8, c[0x0][0x418] ;  /* 0x00010600ff087b82 */ /* 0x000f220000000a00 */
[-C--:B-1----:R-:W-:Y:S02]  /*0fe0*/  IMAD R7, R24, R22.reuse, RZ ;  /* 0x0000001618077224 */ /* 0x082fe400078e02ff */
[----:B------:R-:W-:-:S05]  /*0ff0*/  IMAD.WIDE.U32 R2, R0, R22, R248 ;  /* 0x0000001600027225 */ /* 0x000fca00078e00f8 */
[----:B------:R-:W1:Y:S01]  /*1000*/  LDC.64 R20, c[0x0][0x250] ;  /* 0x00009400ff147b82 */ /* 0x000e620000000a00 */
[----:B------:R-:W-:-:S04]  /*1010*/  IMAD R7, R0, R23, R7 ;  /* 0x0000001700077224 */ /* 0x000fc800078e0207 */
[----:B------:R-:W-:-:S03]  /*1020*/  IMAD.IADD R3, R3, 0x1, R7 ;  /* 0x0000000103037824 */ /* 0x000fc600078e0207 */
[----:B------:R-:W1:Y:S01]  /*1030*/  LDC.64 R16, c[0x0][0x238] ;  /* 0x00008e00ff107b82 */ /* 0x000e620000000a00 */
[C---:B--2---:R-:W-:Y:S02]  /*1040*/  IMAD R7, R4.reuse, UR22, RZ ;  /* 0x0000001604077c24 */ /* 0x044fe4000f8e02ff */
[----:B------:R-:W-:Y:S01]  /*1050*/  IMAD.WIDE.U32 R2, R4, UR16, R2 ;  /* 0x0000001004027c25 */ /* 0x000fe2000f8e0002 */
[----:B------:R-:W-:Y:S02]  /*1060*/  LEA.HI R4, R195, R195, RZ, 0x1 ;  /* 0x000000c3c3047211 */ /* 0x000fe400078f08ff */
[----:B---3--:R-:W-:Y:S01]  /*1070*/  SHF.R.S32.HI R55, RZ, 0x1f, R54 ;  /* 0x0000001fff377819 */ /* 0x008fe20000011436 */
[----:B------:R-:W-:Y:S01]  /*1080*/  IMAD R5, R5, UR16, R7 ;  /* 0x0000001005057c24 */ /* 0x000fe2000f8e0207 */
[----:B------:R-:W2:Y:S01]  /*1090*/  LDC.64 R26, c[0x0][0x420] ;  /* 0x00010800ff1a7b82 */ /* 0x000ea20000000a00 */
[----:B----4-:R-:W-:Y:S01]  /*10a0*/  IMAD R18, R8, UR22, RZ ;  /* 0x0000001608127c24 */ /* 0x010fe2000f8e02ff */
[----:B------:R-:W-:Y:S01]  /*10b0*/  LOP3.LUT R11, R4, 0xfffffffe, RZ, 0xc0, !PT ;  /* 0xfffffffe040b7812 */ /* 0x000fe200078ec0ff */
[----:B------:R-:W-:-:S02]  /*10c0*/  IMAD.IADD R3, R3, 0x1, R5 ;  /* 0x0000000103037824 */ /* 0x000fc400078e0205 */
[----:B------:R-:W-:Y:S02]  /*10d0*/  IMAD R18, R9, UR16, R18 ;  /* 0x0000001009127c24 */ /* 0x000fe4000f8e0212 */
[----:B------:R-:W-:-:S04]  /*10e0*/  IMAD.WIDE.U32 R8, R8, UR16, R248 ;  /* 0x0000001008087c25 */ /* 0x000fc8000f8e00f8 */
[C---:B-1----:R-:W-:Y:S02]  /*10f0*/  IMAD R6, R20.reuse, UR4, RZ ;  /* 0x0000000414067c24 */ /* 0x042fe4000f8e02ff */
[----:B------:R-:W-:-:S04]  /*1100*/  IMAD.WIDE.U32 R4, R20, UR23, R248 ;  /* 0x0000001714047c25 */ /* 0x000fc8000f8e00f8 */
[----:B------:R-:W-:Y:S02]  /*1110*/  IMAD R10, R21, UR23, R6 ;  /* 0x00000017150a7c24 */ /* 0x000fe4000f8e0206 */
[----:B------:R-:W-:Y:S01]  /*1120*/  IMAD.WIDE.U32 R6, R53, UR6, R2 ;  /* 0x0000000635067c25 */ /* 0x000fe2000f8e0002 */
[----:B------:R-:W-:-:S03]  /*1130*/  ULDC.64 UR6, c[0x0][0x210] ;  /* 0x0000840000067ab9 */ /* 0x000fc60000000a00 */
[----:B------:R-:W-:Y:S01]  /*1140*/  IMAD.IADD R3, R5, 0x1, R10 ;  /* 0x0000000105037824 */ /* 0x000fe200078e020a */
[----:B------:R-:W-:Y:S01]  /*1150*/  LEA R200, P1, R6, UR6, 0x1 ;  /* 0x0000000606c87c11 */ /* 0x000fe2000f8208ff */
[----:B------:R-:W-:Y:S02]  /*1160*/  IMAD.IADD R5, R9, 0x1, R18 ;  /* 0x0000000109057824 */ /* 0x000fe400078e0212 */
[----:B------:R-:W-:Y:S01]  /*1170*/  IMAD.IADD R2, R7, 0x1, R15 ;  /* 0x0000000107027824 */ /* 0x000fe200078e020f */
[----:B------:R-:W1:Y:S01]  /*1180*/  LDC.64 R18, c[0x0][0x248] ;  /* 0x00009200ff127b82 */ /* 0x000e620000000a00 */
[----:B------:R-:W-:Y:S02]  /*1190*/  IMAD R7, R16, UR22, RZ ;  /* 0x0000001610077c24 */ /* 0x000fe4000f8e02ff */
[----:B------:R-:W-:Y:S01]  /*11a0*/  IMAD.IADD R11, R195, 0x1, -R11 ;  /* 0x00000001c30b7824 */ /* 0x000fe200078e0a0b */
[----:B------:R-:W-:Y:S01]  /*11b0*/  LEA.HI.X R201, R6, UR7, R2, 0x1, P1 ;  /* 0x0000000706c97c11 */ /* 0x000fe200088f0c02 */
[----:B------:R-:W-:Y:S01]  /*11c0*/  IMAD.MOV.U32 R2, RZ, RZ, R4 ;  /* 0x000000ffff027224 */ /* 0x000fe200078e0004 */
[----:B------:R-:W-:Y:S01]  /*11d0*/  MOV R4, R8 ;  /* 0x0000000800047202 */ /* 0x000fe20000000f00 */
[----:B------:R-:W-:Y:S01]  /*11e0*/  IMAD R7, R17, UR16, R7 ;  /* 0x0000001011077c24 */ /* 0x000fe2000f8e0207 */
[----:B------:R-:W-:Y:S01]  /*11f0*/  ULDC.64 UR6, c[0x0][0x268] ;  /* 0x00009a0000067ab9 */ /* 0x000fe20000000a00 */
[----:B------:R-:W-:Y:S01]  /*1200*/  IMAD.WIDE.U32 R2, R16, UR16, R2 ;  /* 0x0000001010027c25 */ /* 0x000fe2000f8e0002 */
[----:B------:R-:W-:-:S02]  /*1210*/  ISETP.NE.AND P0, PT, R11, 0x1, PT ;  /* 0x000000010b00780c */ /* 0x000fc40003f05270 */
[----:B------:R-:W-:Y:S01]  /*1220*/  LEA R16, P1, R22, R200, 0x6 ;  /* 0x000000c816107211 */ /* 0x000fe200078230ff */
[----:B--2---:R-:W-:Y:S02]  /*1230*/  IMAD R6, R24, R26, RZ ;  /* 0x0000001a18067224 */ /* 0x004fe400078e02ff */
[----:B------:R-:W2:Y:S01]  /*1240*/  LDC.64 R24, c[0x0][0x230] ;  /* 0x00008c00ff187b82 */ /* 0x000ea20000000a00 */
[----:B------:R-:W-:Y:S01]  /*1250*/  IMAD.IADD R3, R3, 0x1, R7 ;  /* 0x0000000103037824 */ /* 0x000fe200078e0207 */
[----:B------:R-:W-:Y:S01]  /*1260*/  LEA.HI.X R17, R22, R201, R23, 0x6, P1 ;  /* 0x000000c916117211 */ /* 0x000fe200008f3417 */
[----:B------:R-:W-:Y:S01]  /*1270*/  IMAD R7, R28, UR6, RZ ;  /* 0x000000061c077c24 */ /* 0x000fe2000f8e02ff */
[----:B------:R-:W-:Y:S01]  /*1280*/  LEA.HI R22, R55, R54, RZ, 0x5 ;  /* 0x0000003637167211 */ /* 0x000fe200078f28ff */
[C---:B------:R-:W-:Y:S02]  /*1290*/  IMAD R6, R0.reuse, R27, R6 ;  /* 0x0000001b00067224 */ /* 0x040fe400078e0206 */
[----:B------:R-:W-:Y:S01]  /*12a0*/  IMAD.WIDE.U32 R4, R0, R26, R4 ;  /* 0x0000001a00047225 */ /* 0x000fe200078e0004 */
[----:B------:R-:W-:-:S03]  /*12b0*/  LOP3.LUT R15, R22, 0xffffffe0, RZ, 0xc0, !PT ;  /* 0xffffffe0160f7812 */ /* 0x000fc600078ec0ff */
[C---:B------:R-:W-:Y:S01]  /*12c0*/  IMAD R0, R14.reuse, UR7, R7 ;  /* 0x000000070e007c24 */ /* 0x040fe2000f8e0207 */
[----:B------:R-:W-:Y:S01]  /*12d0*/  IADD3 R15, -R15, R54, RZ ;  /* 0x000000360f0f7210 */ /* 0x000fe20007ffe1ff */
[----:B------:R-:W-:Y:S01]  /*12e0*/  IMAD.WIDE.U32 R2, R14, UR6, R2 ;  /* 0x000000060e027c25 */ /* 0x000fe2000f8e0002 */
[----:B------:R-:W-:-:S03]  /*12f0*/  ULDC.64 UR6, c[0x0][0x428] ;  /* 0x00010a0000067ab9 */ /* 0x000fc60000000a00 */
[----:B------:R-:W-:Y:S02]  /*1300*/  IMAD.IADD R5, R5, 0x1, R6 ;  /* 0x0000000105057824 */ /* 0x000fe400078e0206 */
[----:B------:R-:W-:Y:S02]  /*1310*/  IMAD.IADD R3, R3, 0x1, R0 ;  /* 0x0000000103037824 */ /* 0x000fe400078e0200 */
[----:B-1----:R-:W-:Y:S02]  /*1320*/  IMAD R0, R18, UR4, RZ ;  /* 0x0000000412007c24 */ /* 0x002fe4000f8e02ff */
[----:B------:R-:W-:Y:S02]  /*1330*/  IMAD R11, R33, R20, RZ ;  /* 0x00000014210b7224 */ /* 0x000fe400078e02ff */
[----:B------:R-:W-:Y:S02]  /*1340*/  IMAD R10, R36, UR6, RZ ;  /* 0x00000006240a7c24 */ /* 0x000fe4000f8e02ff */
[----:B------:R-:W-:-:S04]  /*1350*/  IMAD.WIDE.U32 R8, R53, UR6, R4 ;  /* 0x0000000635087c25 */ /* 0x000fc8000f8e0004 */
[----:B------:R-:W-:Y:S01]  /*1360*/  IMAD.WIDE.U32 R4, R18, UR23, R248 ;  /* 0x0000001712047c25 */ /* 0x000fe2000f8e00f8 */
[----:B------:R-:W-:-:S03]  /*1370*/  LEA R198, P2, R8, UR8, 0x1 ;  /* 0x0000000808c67c11 */ /* 0x000fc6000f8408ff */
[----:B------:R-:W-:Y:S02]  /*1380*/  IMAD R0, R19, UR23, R0 ;  /* 0x0000001713007c24 */ /* 0x000fe4000f8e0200 */
[C---:B------:R-:W-:Y:S02]  /*1390*/  IMAD R11, R247.reuse, R21, R11 ;  /* 0x00000015f70b7224 */ /* 0x040fe400078e020b */
[----:B------:R-:W-:-:S04]  /*13a0*/  IMAD.WIDE.U32 R6, R247, R20, R2 ;  /* 0x00000014f7067225 */ /* 0x000fc800078e0002 */
[----:B------:R-:W-:Y:S01]  /*13b0*/  IMAD R10, R53, UR7, R10 ;  /* 0x00000007350a7c24 */ /* 0x000fe2000f8e020a */
[----:B------:R-:W-:Y:S01]  /*13c0*/  ULDC.64 UR6, c[0x0][0x220] ;  /* 0x0000880000067ab9 */ /* 0x000fe20000000a00 */
[----:B------:R-:W-:Y:S01]  /*13d0*/  IMAD.IADD R5, R5, 0x1, R0 ;  /* 0x0000000105057824 */ /* 0x000fe200078e0200 */
[----:B------:R-:W-:Y:S01]  /*13e0*/  LEA R2, P1, R6, UR6, 0x1 ;  /* 0x0000000606027c11 */ /* 0x000fe2000f8208ff */
[----:B------:R-:W-:Y:S02]  /*13f0*/  IMAD.IADD R0, R7, 0x1, R11 ;  /* 0x0000000107007824 */ /* 0x000fe400078e020b */
[C---:B--2---:R-:W-:Y:S02]  /*1400*/  IMAD R7, R24.reuse, UR22, RZ ;  /* 0x0000001618077c24 */ /* 0x044fe4000f8e02ff */
[----:B------:R-:W-:Y:S01]  /*1410*/  IMAD.WIDE.U32 R4, R24, UR16, R4 ;  /* 0x0000001018047c25 */ /* 0x000fe2000f8e0004 */
[----:B------:R-:W-:Y:S01]  /*1420*/  LEA.HI.X R3, R6, UR7, R0, 0x1, P1 ;  /* 0x0000000706037c11 */ /* 0x000fe200088f0c00 */
[----:B------:R-:W-:-:S02]  /*1430*/  ULDC.64 UR6, c[0x0][0x260] ;  /* 0x0000980000067ab9 */ /* 0x000fc40000000a00 */
[----:B------:R-:W-:Y:S01]  /*1440*/  IMAD R0, R25, UR16, R7 ;  /* 0x0000001019007c24 */ /* 0x000fe2000f8e0207 */
[----:B------:R-:W-:Y:S01]  /*1450*/  SHF.R.S32.HI R7, RZ, 0x1f, R15 ;  /* 0x0000001fff077819 */ /* 0x000fe2000001140f */
[----:B------:R-:W1:Y:S01]  /*1460*/  LDC.64 R24, c[0x0][0x2b0] ;  /* 0x0000ac00ff187b82 */ /* 0x000e620000000a00 */
[----:B------:R-:W-:Y:S01]  /*1470*/  IMAD.IADD R10, R9, 0x1, R10 ;  /* 0x00000001090a7824 */ /* 0x000fe200078e020a */
[----:B------:R-:W-:Y:S01]  /*1480*/  @!PT LDS RZ, [RZ] ;  /* 0x00000000fffff984 */ /* 0x000fe20000000800 */
[----:B------:R-:W-:Y:S01]  /*1490*/  @!PT LDS RZ, [RZ] ;  /* 0x00000000fffff984 */ /* 0x000fe20000000800 */
[----:B------:R-:W-:Y:S01]  /*14a0*/  @!PT LDS RZ, [RZ] ;  /* 0x00000000fffff984 */ /* 0x000fe20000000800 */
[----:B------:R-:W-:Y:S01]  /*14b0*/  LDGSTS.E.BYPASS.LTC128B.128 [R204+0x10000], desc[UR18][R2.64] ;  /* 0x1000000002cc7fae */ /* 0x000fe2000b901d52 */
[----:B------:R-:W-:Y:S02]  /*14c0*/  IMAD.IADD R5, R5, 0x1, R0 ;  /* 0x0000000105057824 */ /* 0x000fe400078e0200 */
[----:B------:R-:W-:Y:S01]  /*14d0*/  IMAD R0, R28, UR6, RZ ;  /* 0x000000061c007c24 */ /* 0x000fe2000f8e02ff */
[----:B------:R-:W-:Y:S01]  /*14e0*/  LEA.HI.X R199, R8, UR9, R10, 0x1, P2 ;  /* 0x0000000908c77c11 */ /* 0x000fe200090f0c0a */
[----:B------:R-:W-:Y:S01]  /*14f0*/  IMAD.WIDE.U32 R4, R14, UR6, R4 ;  /* 0x000000060e047c25 */ /* 0x000fe2000f8e0004 */
[----:B------:R-:W-:Y:S01]  /*1500*/  LEA R8, P2, R20, R2, 0x6 ;  /* 0x0000000214087211 */ /* 0x000fe200078430ff */
[----:B------:R2:W-:Y:S01]  /*1510*/  LDGSTS.E.BYPASS.LTC128B.128 [R204+0x12000], desc[UR18][R2.64+0x80] ;  /* 0x1200008002cc7fae */ /* 0x0005e2000b901d52 */
[----:B------:R-:W-:Y:S01]  /*1520*/  LEA R10, P1, R26, R198, 0x6 ;  /* 0x000000c61a0a7211 */ /* 0x000fe200078230ff */
[----:B------:R-:W-:Y:S01]  /*1530*/  IMAD R6, R14, UR7, R0 ;  /* 0x000000070e067c24 */ /* 0x000fe2000f8e0200 */
[----:B------:R-:W-:Y:S01]  /*1540*/  LEA.HI R0, R7, R15, RZ, 0x2 ;  /* 0x0000000f07007211 */ /* 0x000fe200078f10ff */
[----:B------:R-:W-:Y:S01]  /*1550*/  IMAD.IADD R7, R12, 0x1, R29 ;  /* 0x000000010c077824 */ /* 0x000fe200078e021d */
[----:B------:R-:W-:Y:S01]  /*1560*/  LEA.HI.X R9, R20, R3, R21, 0x6, P2 ;  /* 0x0000000314097211 */ /* 0x000fe200010f3415 */
[----:B------:R-:W-:Y:S01]  /*1570*/  IMAD.IADD R5, R5, 0x1, R6 ;  /* 0x0000000105057824 */ /* 0x000fe200078e0206 */
[----:B------:R-:W-:Y:S01]  /*1580*/  SHF.R.S32.HI R0, RZ, 0x2, R0 ;  /* 0x00000002ff007819 */ /* 0x000fe20000011400 */
[-C--:B------:R-:W-:Y:S01]  /*1590*/  IMAD R6, R33, R18.reuse, RZ ;  /* 0x0000001221067224 */ /* 0x080fe200078e02ff */
[----:B------:R-:W-:Y:S01]  /*15a0*/  ULDC.64 UR6, c[0x0][0x218] ;  /* 0x0000860000067ab9 */ /* 0x000fe20000000a00 */
[----:B------:R-:W-:Y:S01]  /*15b0*/  IMAD.WIDE.U32 R4, R247, R18, R4 ;  /* 0x00000012f7047225 */ /* 0x000fe200078e0004 */
[----:B------:R-:W-:Y:S01]  /*15c0*/  LEA.HI.X R11, R26, R199, R27, 0x6, P1 ;  /* 0x000000c71a0b7211 */ /* 0x000fe200008f341b */
[----:B------:R-:W-:Y:S02]  /*15d0*/  LDGSTS.E.BYPASS.LTC128B.128 [R204+0x11000], desc[UR18][R8.64] ;  /* 0x1100000008cc7fae */ /* 0x000fe4000b901d52 */
[----:B------:R-:W-:-:S02]  /*15e0*/  IMAD R0, R243, 0x10, R0 ;  /* 0x00000010f3007824 */ /* 0x000fc400078e0200 */
[----:B------:R-:W-:Y:S01]  /*15f0*/  IMAD R14, R247, R19, R6 ;  /* 0x00000013f70e7224 */ /* 0x000fe200078e0206 */
[----:B------:R3:W-:Y:S01]  /*1600*/  LDGSTS.E.BYPASS.LTC128B.128 [R204+0x13000], desc[UR18][R8.64+0x80] ;  /* 0x1300008008cc7fae */ /* 0x0007e2000b901d52 */
[----:B-1----:R-:W-:Y:S01]  /*1610*/  IMAD.WIDE R20, R7, 0x4, R24 ;  /* 0x0000000407147825 */ /* 0x002fe200078e0218 */
[----:B------:R-:W-:Y:S02]  /*1620*/  SHF.L.U32 R235, R0, 0x2, RZ ;  /* 0x0000000200eb7819 */ /* 0x000fe400000006ff */
[----:B------:R-:W0:Y:S01]  /*1630*/  LDGDEPBAR ;  /* 0x00000000000079af */ /* 0x000e220000000000 */
[----:B------:R-:W-:Y:S02]  /*1640*/  IMAD.MOV.U32 R215, RZ, RZ, R20 ;  /* 0x000000ffffd77224 */ /* 0x000fe400078e0014 */
[----:B------:R-:W-:Y:S01]  /*1650*/  IMAD.MOV.U32 R214, RZ, RZ, R21 ;  /* 0x000000ffffd67224 */ /* 0x000fe200078e0015 */
[----:B------:R-:W-:Y:S01]  /*1660*/  LDGSTS.E.BYPASS.LTC128B.128 [R204+0x8000], desc[UR18][R198.64] ;  /* 0x08000000c6cc7fae */ /* 0x000fe2000b901d52 */
[----:B--2---:R-:W-:Y:S01]  /*1670*/  SHF.R.S32.HI R2, RZ, 0x1f, R0 ;  /* 0x0000001fff027819 */ /* 0x004fe20000011400 */
[----:B------:R-:W-:-:S02]  /*1680*/  VIADD R3, R250, 0x2000 ;  /* 0x00002000fa037836 */ /* 0x000fc40000000000 */
[----:B------:R-:W-:Y:S01]  /*1690*/  LDGSTS.E.BYPASS.LTC128B.128 [R204+0xa000], desc[UR18][R198.64+0x80] ;  /* 0x0a000080c6cc7fae */ /* 0x000fe2000b901d52 */
[----:B------:R-:W-:Y:S02]  /*16a0*/  IADD3 R6, P2, R235, R215, RZ ;  /* 0x000000d7eb067210 */ /* 0x000fe40007f5e0ff */
[----:B------:R-:W-:Y:S01]  /*16b0*/  SHF.L.U64.HI R236, R0, 0x2, R2 ;  /* 0x0000000200ec7819 */ /* 0x000fe20000010202 */
[----:B------:R-:W-:Y:S01]  /*16c0*/  IMAD.IADD R0, R5, 0x1, R14 ;  /* 0x0000000105007824 */ /* 0x000fe200078e020e */
[----:B------:R-:W-:Y:S01]  /*16d0*/  SEL R7, R3, R250, !P0 ;  /* 0x000000fa03077207 */ /* 0x000fe20004000000 */
[----:B------:R-:W-:Y:S01]  /*16e0*/  LDGSTS.E.BYPASS.LTC128B.128 [R204+0x9000], desc[UR18][R10.64] ;  /* 0x090000000acc7fae */ /* 0x000fe2000b901d52 */
[C---:B------:R-:W-:Y:S02]  /*16f0*/  LEA R2, P1, R4.reuse, UR6, 0x1 ;  /* 0x0000000604027c11 */ /* 0x040fe4000f8208ff */
[----:B------:R-:W-:Y:S01]  /*1700*/  LEA R202, R7, UR5, 0x1 ;  /* 0x0000000507ca7c11 */ /* 0x000fe2000f8e08ff */
[----:B------:R1:W-:Y:S01]  /*1710*/  LDGSTS.E.BYPASS.LTC128B.128 [R204+0xb000], desc[UR18][R10.64+0x80] ;  /* 0x0b0000800acc7fae */ /* 0x0003e2000b901d52 */
[----:B------:R-:W-:Y:S01]  /*1720*/  LEA.HI.X R3, R4, UR7, R0, 0x1, P1 ;  /* 0x0000000704037c11 */ /* 0x000fe200088f0c00 */
[----:B------:R-:W-:Y:S01]  /*1730*/  IMAD R230, R52, UR26, RZ ;  /* 0x0000001a34e67c24 */ /* 0x000fe2000f8e02ff */
[----:B------:R-:W-:Y:S01]  /*1740*/  LEA R4, P1, R18, R2, 0x6 ;  /* 0x0000000212047211 */ /* 0x000fe200078230ff */
[----:B------:R-:W-:Y:S01]  /*1750*/  LDGSTS.E.BYPASS.LTC128B.128 [R202], desc[UR18][R200.64] ;  /* 0x00000000c8ca7fae */ /* 0x000fe2000b901d52 */
[----:B------:R-:W-:-:S02]  /*1760*/  IMAD.X R7, R236, 0x1, R214, P2 ;  /* 0x00000001ec077824 */ /* 0x000fc400010e06d6 */
[----:B------:R-:W-:Y:S01]  /*1770*/  LEA.HI.X R5, R18, R3, R19, 0x6, P1 ;  /* 0x0000000312057211 */ /* 0x000fe200008f3413 */
[----:B------:R-:W-:Y:S04]  /*1780*/  LDGSTS.E.BYPASS.LTC128B.128 [R202+0x2000], desc[UR18][R200.64+0x80] ;  /* 0x02000080c8ca7fae */ /* 0x000fe8000b901d52 */
[----:B------:R-:W-:Y:S04]  /*1790*/  LDGSTS.E.BYPASS.LTC128B.128 [R202+0x1000], desc[UR18][R16.64] ;  /* 0x0100000010ca7fae */ /* 0x000fe8000b901d52 */
[----:B------:R-:W-:Y:S04]  /*17a0*/  LDGSTS.E.BYPASS.LTC128B.128 [R202+0x3000], desc[UR18][R16.64+0x80] ;  /* 0x0300008010ca7fae */ /* 0x000fe8000b901d52 */
[----:B------:R-:W-:Y:S04]  /*17b0*/  LDGSTS.E.BYPASS.LTC128B.128 [R204+0xc000], desc[UR18][R2.64] ;  /* 0x0c00000002cc7fae */ /* 0x000fe8000b901d52 */
[----:B------:R2:W-:Y:S01]  /*17c0*/  LDGSTS.E.BYPASS.LTC128B.128 [R204+0xe000], desc[UR18][R2.64+0x80] ;  /* 0x0e00008002cc7fae */ /* 0x0005e2000b901d52 */
[----:B------:R-:W-:Y:S01]  /*17d0*/  USHF.R.S32.HI UR6, URZ, 0x1f, UR26 ;  /* 0x0000001f3f067899 */ /* 0x000fe2000801141a */
[----:B---3--:R-:W-:Y:S01]  /*17e0*/  IMAD.WIDE.U32 R8, R52, UR26, RZ ;  /* 0x0000001a34087c25 */ /* 0x008fe2000f8e00ff */
[----:B-1----:R-:W1:Y:S01]  /*17f0*/  LDC.64 R10, c[0x0][0x478] ;  /* 0x00011e00ff0a7b82 */ /* 0x002e620000000a00 */
[----:B------:R-:W-:Y:S04]  /*1800*/  LDGSTS.E.BYPASS.LTC128B.128 [R204+0xd000], desc[UR18][R4.64] ;  /* 0x0d00000004cc7fae */ /* 0x000fe8000b901d52 */
[----:B------:R3:W-:Y:S04]  /*1810*/  LDGSTS.E.BYPASS.LTC128B.128 [R204+0xf000], desc[UR18][R4.64+0x80] ;  /* 0x0f00008004cc7fae */ /* 0x0007e8000b901d52 */
[----:B------:R-:W0:Y:S01]  /*1820*/  LDGDEPBAR ;  /* 0x00000000000079af */ /* 0x000e220000000000 */
[----:B------:R-:W-:-:S03]  /*1830*/  IMAD.SHL.U32 R0, R230, 0x40, RZ ;  /* 0x00000040e6007824 */ /* 0x000fc600078e00ff */
[----:B------:R-:W5:Y:S04]  /*1840*/  LDG.E R210, desc[UR18][R6.64] ;  /* 0x0000001206d27981 */ /* 0x000f68000c1e1900 */
[----:B------:R4:W5:Y:S01]  /*1850*/  LDG.E R209, desc[UR18][R6.64+0x20] ;  /* 0x0000201206d17981 */ /* 0x000962000c1e1900 */
[----:B------:R-:W-:Y:S01]  /*1860*/  IMAD.MOV.U32 R176, RZ, RZ, 0x20 ;  /* 0x00000020ffb07424 */ /* 0x000fe200078e00ff */
[----:B------:R-:W-:Y:S02]  /*1870*/  ISETP.GE.AND P3, PT, R37, 0x1, PT ;  /* 0x000000012500780c */ /* 0x000fe40003f66270 */
[----:B------:R-:W-:Y:S02]  /*1880*/  CS2R R94, SRZ ;  /* 0x00000000005e7805 */ /* 0x000fe4000001ff00 */
[----:B------:R-:W-:-:S02]  /*1890*/  CS2R R92, SRZ ;  /* 0x00000000005c7805 */ /* 0x000fc4000001ff00 */
[----:B------:R-:W-:Y:S02]  /*18a0*/  CS2R R98, SRZ ;  /* 0x0000000000627805 */ /* 0x000fe4000001ff00 */
[----:B------:R-:W-:Y:S02]  /*18b0*/  CS2R R96, SRZ ;  /* 0x0000000000607805 */ /* 0x000fe4000001ff00 */
[----:B--2---:R-:W-:Y:S02]  /*18c0*/  SHF.R.S32.HI R2, RZ, 0x5, R22 ;  /* 0x00000005ff027819 */ /* 0x004fe40000011416 */
[----:B------:R-:W-:Y:S02]  /*18d0*/  CS2R R90, SRZ ;  /* 0x00000000005a7805 */ /* 0x000fe4000001ff00 */
[----:B------:R-:W-:Y:S02]  /*18e0*/  CS2R R88, SRZ ;  /* 0x0000000000587805 */ /* 0x000fe4000001ff00 */
[----:B------:R-:W-:-:S02]  /*18f0*/  CS2R R86, SRZ ;  /* 0x0000000000567805 */ /* 0x000fc4000001ff00 */
[----:B------:R-:W-:Y:S01]  /*1900*/  CS2R R84, SRZ ;  /* 0x0000000000547805 */ /* 0x000fe2000001ff00 */
[----:B------:R-:W-:Y:S01]  /*1910*/  IMAD R2, R2, R230, R15 ;  /* 0x000000e602027224 */ /* 0x000fe200078e020f */
[----:B------:R-:W-:Y:S02]  /*1920*/  CS2R R78, SRZ ;  /* 0x00000000004e7805 */ /* 0x000fe4000001ff00 */
[----:B------:R-:W-:Y:S01]  /*1930*/  CS2R R76, SRZ ;  /* 0x00000000004c7805 */ /* 0x000fe2000001ff00 */
[----:B---3--:R-:W-:Y:S01]  /*1940*/  IMAD.WIDE R4, R38, UR16, R12 ;  /* 0x0000001026047c25 */ /* 0x008fe2000f8e020c */
[----:B------:R-:W-:-:S04]  /*1950*/  DEPBAR.LE SB0, 0x1 ;  /* 0x000080400000791a */ /* 0x000fc80000000000 */
[----:B------:R-:W-:Y:S01]  /*1960*/  IADD3 R3, P2, P1, R2, R0, R34 ;  /* 0x0000000002037210 */ /* 0x000fe2000795e022 */
[----:B------:R-:W-:Y:S01]  /*1970*/  BAR.SYNC.DEFER_BLOCKING 0x0 ;  /* 0x0000000000007b1d */ /* 0x000fe20000010000 */
[----:B------:R-:W-:Y:S02]  /*1980*/  SHF.R.S32.HI R0, RZ, 0x1f, R0 ;  /* 0x0000001fff007819 */ /* 0x000fe40000011400 */
[----:B------:R-:W-:Y:S02]  /*1990*/  CS2R R82, SRZ ;  /* 0x0000000000527805 */ /* 0x000fe4000001ff00 */
[----:B------:R-:W-:Y:S01]  /*19a0*/  SHF.R.S32.HI R2, RZ, 0x1f, R2 ;  /* 0x0000001fff027819 */ /* 0x000fe20000011402 */
[----:B----4-:R-:W-:Y:S01]  /*19b0*/  IMAD R6, R52, UR6, RZ ;  /* 0x0000000634067c24 */ /* 0x010fe2000f8e02ff */
[----:B------:R-:W-:Y:S01]  /*19c0*/  IADD3 R12, R12, R30, RZ ;  /* 0x0000001e0c0c7210 */ /* 0x000fe20007ffe0ff */
[----:B------:R-:W-:Y:S01]  /*19d0*/  ULDC.64 UR6, c[0x0][0x400] ;  /* 0x0001000000067ab9 */ /* 0x000fe20000000a00 */
[----:B------:R-:W-:Y:S01]  /*19e0*/  IADD3.X R7, R2, R0, R35, P2, P1 ;  /* 0x0000000002077210 */ /* 0x000fe200017e2423 */
[----:B------:R-:W-:Y:S01]  /*19f0*/  IMAD R6, R39, UR26, R6 ;  /* 0x0000001a27067c24 */ /* 0x000fe2000f8e0206 */
[----:B------:R-:W-:Y:S01]  /*1a00*/  IADD3 R2, P1, R3, R31, RZ ;  /* 0x0000001f03027210 */ /* 0x000fe20007f3e0ff */
[----:B-1----:R-:W-:Y:S01]  /*1a10*/  IMAD.WIDE R12, R12, 0x4, R10 ;  /* 0x000000040c0c7825 */ /* 0x002fe200078e020a */
[----:B------:R-:W-:-:S02]  /*1a20*/  IADD3 R0, P2, R4, UR28, RZ ;  /* 0x0000001c04007c10 */ /* 0x000fc4000ff5e0ff */
[----:B------:R-:W-:Y:S02]  /*1a30*/  CS2R R80, SRZ ;  /* 0x0000000000507805 */ /* 0x000fe4000001ff00 */
[----:B------:R-:W-:Y:S01]  /*1a40*/  CS2R R74, SRZ ;  /* 0x00000000004a7805 */ /* 0x000fe2000001ff00 */
[----:B------:R-:W-:Y:S01]  /*1a50*/  IMAD.IADD R6, R9, 0x1, R6 ;  /* 0x0000000109067824 */ /* 0x000fe200078e0206 */
[----:B------:R-:W-:Y:S01]  /*1a60*/  IADD3.X R4, R5, UR27, RZ, P2, !PT ;  /* 0x0000001b05047c10 */ /* 0x000fe200097fe4ff */
[----:B------:R-:W-:Y:S01]  /*1a70*/  IMAD.X R3, R7, 0x1, R32, P1 ;  /* 0x0000000107037824 */ /* 0x000fe200008e0620 */
[----:B------:R-:W-:Y:S01]  /*1a80*/  CS2R R72, SRZ ;  /* 0x0000000000487805 */ /* 0x000fe2000001ff00 */
[----:B------:R-:W-:Y:S01]  /*1a90*/  IMAD R5, R6, R0, RZ ;  /* 0x0000000006057224 */ /* 0x000fe200078e02ff */
[----:B------:R-:W-:Y:S01]  /*1aa0*/  LEA.HI R6, R55, R54, RZ, 0x3 ;  /* 0x0000003637067211 */ /* 0x000fe200078f18ff */
[----:B------:R-:W-:Y:S01]  /*1ab0*/  IMAD.WIDE.U32 R2, R0, R8, R2 ;  /* 0x0000000800027225 */ /* 0x000fe200078e0002 */
[----:B------:R-:W-:-:S02]  /*1ac0*/  CS2R R70, SRZ ;  /* 0x0000000000467805 */ /* 0x000fc4000001ff00 */
[----:B------:R-:W-:Y:S02]  /*1ad0*/  CS2R R68, SRZ ;  /* 0x0000000000447805 */ /* 0x000fe4000001ff00 */
[----:B------:R-:W-:Y:S01]  /*1ae0*/  LOP3.LUT R0, R6, 0xfffffff8, RZ, 0xc0, !PT ;  /* 0xfffffff806007812 */ /* 0x000fe200078ec0ff */
[----:B------:R-:W-:Y:S01]  /*1af0*/  IMAD R4, R4, R8, R5 ;  /* 0x0000000804047224 */ /* 0x000fe200078e0205 */
[----:B------:R-:W-:Y:S01]  /*1b00*/  LEA R196, P2, R2, UR6, 0x2 ;  /* 0x0000000602c47c11 */ /* 0x000fe2000f8410ff */
[----:B------:R1:W2:Y:S01]  /*1b10*/  LDSM.16.M88.4 R116, [R187+0x10000] ;  /* 0x01000000bb74783b */ /* 0x0002a20000000200 */
[----:B------:R-:W-:Y:S01]  /*1b20*/  CS2R R46, SRZ ;  /* 0x00000000002e7805 */ /* 0x000fe2000001ff00 */
[----:B------:R-:W-:Y:S01]  /*1b30*/  IMAD.IADD R0, R54, 0x1, -R0 ;  /* 0x0000000136007824 */ /* 0x000fe200078e0a00 */
[----:B------:R-:W-:Y:S01]  /*1b40*/  CS2R R44, SRZ ;  /* 0x00000000002c7805 */ /* 0x000fe2000001ff00 */
[----:B------:R-:W-:Y:S01]  /*1b50*/  IMAD.IADD R3, R3, 0x1, R4 ;  /* 0x0000000103037824 */ /* 0x000fe200078e0204 */
[----:B------:R1:W3:Y:S01]  /*1b60*/  LDSM.16.M88.4 R120, [R187+0x10800] ;  /* 0x01080000bb78783b */ /* 0x0002e20000000200 */
[----:B------:R-:W-:-:S02]  /*1b70*/  CS2R R50, SRZ ;  /* 0x0000000000327805 */ /* 0x000fc4000001ff00 */
[----:B------:R-:W-:Y:S02]  /*1b80*/  LOP3.LUT P1, RZ, R0, 0x2, RZ, 0xc0, !PT ;  /* 0x0000000200ff7812 */ /* 0x000fe4000782c0ff */
[----:B------:R-:W-:Y:S02]  /*1b90*/  CS2R R48, SRZ ;  /* 0x0000000000307805 */ /* 0x000fe4000001ff00 */
[----:B------:R-:W-:Y:S01]  /*1ba0*/  LEA.HI.X R197, R2, UR7, R3, 0x2, P2 ;  /* 0x0000000702c57c11 */ /* 0x000fe200090f1403 */
[----:B------:R1:W4:Y:S01]  /*1bb0*/  LDSM.16.M88.4 R124, [R188+0x10000] ;  /* 0x01000000bc7c783b */ /* 0x0003220000000200 */
[----:B------:R-:W-:Y:S02]  /*1bc0*/  SEL R176, R176, 0xffffffe0, !P1 ;  /* 0xffffffe0b0b07807 */ /* 0x000fe40004800000 */
[----:B------:R-:W-:Y:S02]  /*1bd0*/  CS2R R42, SRZ ;  /* 0x00000000002a7805 */ /* 0x000fe4000001ff00 */
[----:B------:R-:W-:Y:S01]  /*1be0*/  CS2R R40, SRZ ;  /* 0x0000000000287805 */ /* 0x000fe2000001ff00 */
[----:B------:R1:W1:Y:S01]  /*1bf0*/  LDSM.16.M88.4 R128, [R188+0x10800] ;  /* 0x01080000bc80783b */ /* 0x0002620000000200 */
[----:B------:R-:W-:Y:S01]  /*1c00*/  CS2R R38, SRZ ;  /* 0x0000000000267805 */ /* 0x000fe2000001ff00 */
[----:B------:R-:W-:Y:S01]  /*1c10*/  IMAD.IADD R176, R176, 0x1, R186 ;  /* 0x00000001b0b07824 */ /* 0x000fe200078e02ba */
        /* <DEDUP_REMOVED lines=11> */
[----:B------:R-:W-:Y:S01]  /*1cd0*/  CS2R R20, SRZ ;  /* 0x0000000000147805 */ /* 0x000fe2000001ff00 */
[----:B------:R1:W1:Y:S04]  /*1ce0*/  LDSM.16.M88.4 R172, [R176+0x12000] ;  /* 0x01200000b0ac783b */ /* 0x0002680000000200 */
[----:B------:R-:W1:Y:S04]  /*1cf0*/  LDSM.16.M88.4 R176, [R176+0x12800] ;  /* 0x01280000b0b0783b */ /* 0x000e680000000200 */
[----:B------:R1:W1:Y:S04]  /*1d00*/  LDSM.16.M88.4 R136, [R186+0x10800] ;  /* 0x01080000ba88783b */ /* 0x0002680000000200 */
[----:B------:R1:W1:Y:S04]  /*1d10*/  LDSM.16.M88.4 R148, [R187+0x12000] ;  /* 0x01200000bb94783b */ /* 0x0002680000000200 */
[----:B------:R1:W1:Y:S04]  /*1d20*/  LDSM.16.M88.4 R152, [R187+0x12800] ;  /* 0x01280000bb98783b */ /* 0x0002680000000200 */
[----:B------:R1:W1:Y:S04]  /*1d30*/  LDSM.16.M88.4 R156, [R188+0x12000] ;  /* 0x01200000bc9c783b */ /* 0x0002680000000200 */
[----:B------:R1:W1:Y:S04]  /*1d40*/  LDSM.16.M88.4 R160, [R188+0x12800] ;  /* 0x01280000bca0783b */ /* 0x0002680000000200 */
[----:B------:R1:W1:Y:S04]  /*1d50*/  LDSM.16.M88.4 R164, [R186+0x12000] ;  /* 0x01200000baa4783b */ /* 0x0002680000000200 */
[----:B------:R1:W1:Y:S01]  /*1d60*/  LDSM.16.M88.4 R168, [R186+0x12800] ;  /* 0x01280000baa8783b */ /* 0x0002620000000200 */
[----:B--234-:R-:W-:Y:S05]  /*1d70*/  @!P3 BRA `(.L_x_929) ;  /* 0x0000002c0008b947 */ /* 0x01cfea0003800000 */
[----:B------:R-:W2:Y:S01]  /*1d80*/  LDC.64 R6, c[0x0][0x3b8] ;  /* 0x0000ee00ff067b82 */ /* 0x000ea20000000a00 */
[----:B------:R-:W-:Y:S01]  /*1d90*/  IMAD R0, R52, UR16, R53 ;  /* 0x0000001034007c24 */ /* 0x000fe2000f8e0235 */
[----:B------:R-:W-:Y:S01]  /*1da0*/  LEA.HI R5, R55, R54, RZ, 0x7 ;  /* 0x0000003637057211 */ /* 0x000fe200078f38ff */
[----:B------:R-:W-:Y:S01]  /*1db0*/  IMAD.U32 R4, RZ, RZ, UR17 ;  /* 0x00000011ff047e24 */ /* 0x000fe2000f8e00ff */
[----:B------:R-:W-:Y:S01]  /*1dc0*/  SHF.R.S32.HI R8, RZ, 0x1f, R15 ;  /* 0x0000001fff087819 */ /* 0x000fe2000001140f */
[----:B------:R-:W-:Y:S01]  /*1dd0*/  IMAD.MOV.U32 R213, RZ, RZ, R12 ;  /* 0x000000ffffd57224 */ /* 0x000fe200078e000c */
[----:B------:R-:W-:Y:S02]  /*1de0*/  ULDC UR6, c[0x0][0x270] ;  /* 0x00009c0000067ab9 */ /* 0x000fe40000000800 */
[----:B------:R-:W3:Y:S01]  /*1df0*/  LDC R251, c[0x0][0x2dc] ;  /* 0x0000b700fffb7b82 */ /* 0x000ee20000000800 */
[----:B--2---:R-:W2:Y:S04]  /*1e00*/  LDG.E.64 R2, desc[UR18][R6.64+0x8] ;  /* 0x0000081206027981 */ /* 0x004ea8000c1e1b00 */
[----:B------:R-:W4:Y:S01]  /*1e10*/  LDG.E.64 R6, desc[UR18][R6.64] ;  /* 0x0000001206067981 */ /* 0x000f22000c1e1b00 */
[----:B------:R-:W-:Y:S01]  /*1e20*/  SHF.L.U32 R0, R0, 0x5, RZ ;  /* 0x0000000500007819 */ /* 0x000fe200000006ff */
[C---:B------:R-:W-:Y:S01]  /*1e30*/  IMAD.SHL.U32 R211, R230.reuse, 0x10, RZ ;  /* 0x00000010e6d37824 */ /* 0x040fe200078e00ff */
[----:B------:R-:W-:Y:S01]  /*1e40*/  SHF.R.S32.HI R5, RZ, 0x7, R5 ;  /* 0x00000007ff057819 */ /* 0x000fe20000011405 */
[C---:B------:R-:W-:Y:S01]  /*1e50*/  IMAD R234, R230.reuse, 0x18, RZ ;  /* 0x00000018e6ea7824 */ /* 0x040fe200078e02ff */
[----:B------:R-:W-:Y:S01]  /*1e60*/  SHF.R.S32.HI R237, RZ, 0x1f, R0 ;  /* 0x0000001fffed7819 */ /* 0x000fe20000011400 */
[C---:B------:R-:W-:Y:S01]  /*1e70*/  IMAD R232, R230.reuse, 0x28, RZ ;  /* 0x00000028e6e87824 */ /* 0x040fe200078e02ff */
[C---:B------:R-:W-:Y:S01]  /*1e80*/  SHF.L.U32 R203, R230.reuse, 0x3, RZ ;  /* 0x00000003e6cb7819 */ /* 0x040fe200000006ff */
[C---:B------:R-:W-:Y:S01]  /*1e90*/  IMAD R231, R230.reuse, 0x30, RZ ;  /* 0x00000030e6e77824 */ /* 0x040fe200078e02ff */
[----:B------:R-:W-:Y:S01]  /*1ea0*/  SHF.L.U32 R233, R230, 0x5, RZ ;  /* 0x00000005e6e97819 */ /* 0x000fe200000006ff */
[----:B------:R-:W-:Y:S01]  /*1eb0*/  IMAD.MOV.U32 R212, RZ, RZ, R13 ;  /* 0x000000ffffd47224 */ /* 0x000fe200078e000d */
[----:B------:R-:W-:Y:S01]  /*1ec0*/  MOV R193, 0x40 ;  /* 0x0000004000c17802 */ /* 0x000fe20000000f00 */
[----:B------:R-:W-:Y:S01]  /*1ed0*/  IMAD R4, R4, 0x2, R5 ;  /* 0x0000000204047824 */ /* 0x000fe200078e0205 */
[C---:B------:R-:W-:Y:S01]  /*1ee0*/  IADD3 R241, R211.reuse, 0x60, RZ ;  /* 0x00000060d3f17810 */ /* 0x040fe20007ffe0ff */
[----:B------:R-:W-:Y:S01]  /*1ef0*/  IMAD R230, R230, 0x38, RZ ;  /* 0x00000038e6e67824 */ /* 0x000fe200078e02ff */
[----:B------:R-:W-:Y:S01]  /*1f00*/  IADD3 R242, R211, 0x40, RZ ;  /* 0x00000040d3f27810 */ /* 0x000fe20007ffe0ff */
[----:B------:R-:W-:-:S02]  /*1f10*/  IMAD.MOV.U32 R194, RZ, RZ, 0x20 ;  /* 0x00000020ffc27424 */ /* 0x000fc400078e00ff */
[----:B------:R-:W-:Y:S02]  /*1f20*/  IMAD.MOV.U32 R95, RZ, RZ, RZ ;  /* 0x000000ffff5f7224 */ /* 0x000fe400078e00ff */
[----:B------:R-:W-:Y:S01]  /*1f30*/  VIADD R240, R211, 0x20 ;  /* 0x00000020d3f07836 */ /* 0x000fe20000000000 */
[----:B--2---:R-:W-:Y:S01]  /*1f40*/  IADD3 R238, P2, P1, R0, R2, R15 ;  /* 0x0000000200ee7210 */ /* 0x004fe2000795e00f */
[----:B------:R-:W-:Y:S01]  /*1f50*/  VIADD R0, R192, 0x2000 ;  /* 0x00002000c0007836 */ /* 0x000fe20000000000 */
[----:B------:R-:W-:Y:S02]  /*1f60*/  IADD3 R2, R191, 0x2000, RZ ;  /* 0x00002000bf027810 */ /* 0x000fe40007ffe0ff */
[----:B------:R-:W-:Y:S02]  /*1f70*/  IADD3.X R237, R237, R3, R8, P2, P1 ;  /* 0x00000003eded7210 */ /* 0x000fe400017e2408 */
[----:B------:R-:W-:Y:S02]  /*1f80*/  SEL R0, R0, R192, !P0 ;  /* 0x000000c000007207 */ /* 0x000fe40004000000 */
[----:B------:R-:W-:-:S02]  /*1f90*/  SEL R2, R2, R191, !P0 ;  /* 0x000000bf02027207 */ /* 0x000fc40004000000 */
[----:B----4-:R-:W-:Y:S02]  /*1fa0*/  R2UR UR27, R7 ;  /* 0x00000000071b72ca */ /* 0x010fe400000e0000 */
[----:B------:R-:W-:Y:S01]  /*1fb0*/  R2UR UR28, R6 ;  /* 0x00000000061c72ca */ /* 0x000fe200000e0000 */
[C---:B------:R-:W-:Y:S01]  /*1fc0*/  IMAD.IADD R5, R203.reuse, 0x1, R241 ;  /* 0x00000001cb057824 */ /* 0x040fe200078e02f1 */
[C---:B------:R-:W-:Y:S01]  /*1fd0*/  IADD3 R252, R203.reuse, R240, RZ ;  /* 0x000000f0cbfc7210 */ /* 0x040fe20007ffe0ff */
[C---:B------:R-:W-:Y:S01]  /*1fe0*/  IMAD.IADD R3, R203.reuse, 0x1, R242 ;  /* 0x00000001cb037824 */ /* 0x040fe200078e02f2 */
[----:B------:R-:W-:Y:S01]  /*1ff0*/  LEA R180, R0, UR5, 0x1 ;  /* 0x0000000500b47c11 */ /* 0x000fe2000f8e08ff */
[----:B------:R-:W-:Y:S01]  /*2000*/  IMAD.WIDE.U32 R238, R238, -0x2daee0ad, RZ ;  /* 0xd2511f53eeee7825 */ /* 0x000fe200078e00ff */
[C---:B------:R-:W-:Y:S01]  /*2010*/  IADD3 R226, R203.reuse, R5, RZ ;  /* 0x00000005cbe27210 */ /* 0x040fe20007ffe0ff */
[----:B------:R-:W-:Y:S01]  /*2020*/  ULDC.U8 UR8, c[0x0][0x388] ;  /* 0x0000e20000087ab9 */ /* 0x000fe20000000000 */
[C---:B------:R-:W-:Y:S01]  /*2030*/  IADD3 R220, R203.reuse, R3, RZ ;  /* 0x00000003cbdc7210 */ /* 0x040fe20007ffe0ff */
[----:B------:R-:W-:-:S02]  /*2040*/  IMAD.IADD R223, R203, 0x1, R252 ;  /* 0x00000001cbdf7824 */ /* 0x000fc400078e02fc */
[----:B------:R-:W-:Y:S01]  /*2050*/  LOP3.LUT R0, R4, UR27, RZ, 0x3c, !PT ;  /* 0x0000001b04007c12 */ /* 0x000fe2000f8e3cff */
[C---:B------:R-:W-:Y:S01]  /*2060*/  IMAD.IADD R225, R203.reuse, 0x1, R226 ;  /* 0x00000001cbe17824 */ /* 0x040fe200078e02e2 */
[----:B------:R-:W-:Y:S01]  /*2070*/  LEA R184, R2, UR5, 0x1 ;  /* 0x0000000502b87c11 */ /* 0x000fe2000f8e08ff */
[C---:B------:R-:W-:Y:S01]  /*2080*/  IMAD.IADD R219, R203.reuse, 0x1, R220 ;  /* 0x00000001cbdb7824 */ /* 0x040fe200078e02dc */
[C---:B------:R-:W-:Y:S01]  /*2090*/  IADD3 R222, R203.reuse, R223, RZ ;  /* 0x000000dfcbde7210 */ /* 0x040fe20007ffe0ff */
[----:B------:R-:W-:Y:S01]  /*20a0*/  ULDC UR7, c[0x0][0x2ec] ;  /* 0x0000bb0000077ab9 */ /* 0x000fe20000000800 */
[----:B------:R-:W-:Y:S02]  /*20b0*/  LOP3.LUT R0, R0, R239, RZ, 0x3c, !PT ;  /* 0x000000ef00007212 */ /* 0x000fe400078e3cff */
[C---:B------:R-:W-:Y:S01]  /*20c0*/  IADD3 R224, R203.reuse, R225, RZ ;  /* 0x000000e1cbe07210 */ /* 0x040fe20007ffe0ff */
[C---:B------:R-:W-:Y:S01]  /*20d0*/  IMAD.IADD R221, R203.reuse, 0x1, R222 ;  /* 0x00000001cbdd7824 */ /* 0x040fe200078e02de */
[----:B------:R-:W-:Y:S01]  /*20e0*/  IADD3 R218, R203, R219, RZ ;  /* 0x000000dbcbda7210 */ /* 0x000fe20007ffe0ff */
[----:B------:R-:W-:-:S03]  /*20f0*/  IMAD.WIDE.U32 R216, R0, -0x326172a9, RZ ;  /* 0xcd9e8d5700d87825 */ /* 0x000fc600078e00ff */
[C---:B------:R-:W-:Y:S01]  /*2100*/  IADD3 R228, R203.reuse, R221, RZ ;  /* 0x000000ddcbe47210 */ /* 0x040fe20007ffe0ff */
[C---:B------:R-:W-:Y:S02]  /*2110*/  IMAD.IADD R229, R203.reuse, 0x1, R224 ;  /* 0x00000001cbe57824 */ /* 0x040fe400078e02e0 */
[----:B---3--:R-:W-:-:S07]  /*2120*/  IMAD.IADD R227, R203, 0x1, R218 ;  /* 0x00000001cbe37824 */ /* 0x008fce00078e02da */
.L_x_932:
[----:B------:R-:W0:Y:S01]  /*2130*/  LDGDEPBAR ;  /* 0x00000000000079af */ /* 0x000e220000000000 */
[----:B------:R-:W-:Y:S01]  /*2140*/  R2P PR, R246, 0x6 ;  /* 0x00000006f6007804 */ /* 0x000fe20000000000 */
[----:B------:R-:W-:Y:S01]  /*2150*/  UIADD3 UR9, UR28, -0x61c88647, URZ ;  /* 0x9e3779b91c097890 */ /* 0x000fe2000fffe03f */
[----:B-----5:R-:W-:Y:S01]  /*2160*/  FSETP.NEU.FTZ.AND P0, PT, R210, -INF , PT ;  /* 0xff800000d200780b */ /* 0x020fe20003f1d000 */
[----:B------:R-:W-:Y:S02]  /*2170*/  UIADD3 UR26, UR27, 0x76cf5d0a, URZ ;  /* 0x76cf5d0a1b1a7890 */ /* 0x000fe4000fffe03f */
[----:B------:R-:W-:Y:S02]  /*2180*/  SEL R185, R194, 0xffffffe0, !P1 ;  /* 0xffffffe0c2b97807 */ /* 0x000fe40004800000 */
[----:B------:R-:W-:Y:S03]  /*2190*/  SEL R181, R193, 0xffffffc0, !P2 ;  /* 0xffffffc0c1b57807 */ /* 0x000fe60005000000 */
[C---:B------:R-:W-:Y:S02]  /*21a0*/  IMAD.IADD R0, R184.reuse, 0x1, R185 ;  /* 0x00000001b8007824 */ /* 0x040fe400078e02b9 */
[----:B------:R-:W-:Y:S02]  /*21b0*/  IMAD.IADD R2, R184, 0x1, R181 ;  /* 0x00000001b8027824 */ /* 0x000fe400078e02b5 */
[----:B------:R-:W-:Y:S01]  /*21c0*/  IMAD.IADD R3, R181, 0x1, R0 ;  /* 0x00000001b5037824 */ /* 0x000fe200078e0200 */
[----:B------:R-:W-:Y:S04]  /*21d0*/  DEPBAR.LE SB0, 0x0 ;  /* 0x000080000000791a */ /* 0x000fe80000000000 */
[----:B------:R-:W-:Y:S06]  /*21e0*/  BAR.SYNC.DEFER_BLOCKING 0x0 ;  /* 0x0000000000007b1d */ /* 0x000fec0000010000 */
[----:B------:R-:W-:Y:S08]  /*21f0*/  LDSM.16.M88.4 R16, [R184] ;  /* 0x00000000b810783b */ /* 0x000ff00000000200 */
[----:B------:R-:W2:Y:S08]  /*2200*/  LDSM.16.M88.4 R8, [R187+0xc000] ;  /* 0x00c00000bb08783b */ /* 0x000eb00000000200 */
[----:B------:R-:W3:Y:S08]  /*2210*/  LDSM.16.M88.4 R52, [R187+0xc800] ;  /* 0x00c80000bb34783b */ /* 0x000ef00000000200 */
[----:B------:R-:W-:Y:S08]  /*2220*/  LDSM.16.M88.4 R56, [R0] ;  /* 0x000000000038783b */ /* 0x000ff00000000200 */
[----:B------:R-:W4:Y:S08]  /*2230*/  LDSM.16.M88.4 R60, [R188+0xc000] ;  /* 0x00c00000bc3c783b */ /* 0x000f300000000200 */
[----:B------:R-:W1:Y:S01]  /*2240*/  LDSM.16.M88.4 R64, [R188+0xc800] ;  /* 0x00c80000bc40783b */ /* 0x000e620000000200 */
[C---:B--2---:R-:W-:Y:S07]  /*2250*/  HMMA.16816.F32.BF16 R4, R16.reuse, R8, RZ ;  /* 0x000000081004723c */ /* 0x044fee00000418ff */
[----:B------:R-:W-:Y:S01]  /*2260*/  LDSM.16.M88.4 R100, [R2] ;  /* 0x000000000264783b */ /* 0x000fe20000000200 */
[C---:B------:R-:W-:Y:S07]  /*2270*/  HMMA.16816.F32.BF16 R8, R16.reuse, R10, RZ ;  /* 0x0000000a1008723c */ /* 0x040fee00000418ff */
[----:B------:R-:W2:Y:S01]  /*2280*/  LDSM.16.M88.4 R104, [R186+0xc000] ;  /* 0x00c00000ba68783b */ /* 0x000ea20000000200 */
[C---:B---3--:R-:W-:Y:S07]  /*2290*/  HMMA.16816.F32.BF16 R12, R16.reuse, R52, RZ ;  /* 0x00000034100c723c */ /* 0x048fee00000418ff */
[----:B------:R-:W-:Y:S01]  /*22a0*/  LDSM.16.M88.4 R108, [R189+0xc000] ;  /* 0x00c00000bd6c783b */ /* 0x000fe20000000200 */
[----:B------:R-:W-:Y:S06]  /*22b0*/  HMMA.16816.F32.BF16 R16, R16, R54, RZ ;  /* 0x000000361010723c */ /* 0x000fec00000418ff */
[C---:B----4-:R-:W-:Y:S01]  /*22c0*/  HMMA.16816.F32.BF16 R4, R56.reuse, R60, R4 ;  /* 0x0000003c3804723c */ /* 0x050fe20000041804 */
[----:B------:R-:W3:Y:S05]  /*22d0*/  LDSM.16.M88.4 R52, [R186+0xc800] ;  /* 0x00c80000ba34783b */ /* 0x000eea0000000200 */
        /* <DEDUP_REMOVED lines=8> */
[----:B------:R-:W-:Y:S03]  /*2360*/  LDSM.16.M88.4 R64, [R184+0x2000] ;  /* 0x00200000b840783b */ /* 0x000fe60000000200 */
[C---:B---3--:R-:W-:Y:S05]  /*2370*/  HMMA.16816.F32.BF16 R12, R100.reuse, R52, R12 ;  /* 0x00000034640c723c */ /* 0x048fea000004180c */
[----:B------:R-:W2:Y:S01]  /*2380*/  LDSM.16.M88.4 R104, [R187+0xe000] ;  /* 0x00e00000bb68783b */ /* 0x000ea20000000200 */
[----:B------:R-:W-:Y:S07]  /*2390*/  HMMA.16816.F32.BF16 R16, R100, R54, R16 ;  /* 0x000000366410723c */ /* 0x000fee0000041810 */
[----:B------:R-:W3:Y:S01]  /*23a0*/  LDSM.16.M88.4 R52, [R187+0xe800] ;  /* 0x00e80000bb34783b */ /* 0x000ee20000000200 */
[C---:B----4-:R-:W-:Y:S07]  /*23b0*/  HMMA.16816.F32.BF16 R4, R60.reuse, R108, R4 ;  /* 0x0000006c3c04723c */ /* 0x050fee0000041804 */
[----:B------:R4:W-:Y:S01]  /*23c0*/  LDSM.16.M88.4 R100, [R0+0x2000] ;  /* 0x002000000064783b */ /* 0x0009e20000000200 */
[C---:B------:R-:W-:Y:S06]  /*23d0*/  HMMA.16816.F32.BF16 R8, R60.reuse, R110, R8 ;  /* 0x0000006e3c08723c */ /* 0x040fec0000041808 */
[C---:B-1----:R-:W-:Y:S01]  /*23e0*/  HMMA.16816.F32.BF16 R12, R60.reuse, R56, R12 ;  /* 0x000000383c0c723c */ /* 0x042fe2000004180c */
[----:B------:R-:W1:Y:S05]  /*23f0*/  LDSM.16.M88.4 R108, [R188+0xe000] ;  /* 0x00e00000bc6c783b */ /* 0x000e6a0000000200 */
[----:B------:R-:W-:Y:S03]  /*2400*/  HMMA.16816.F32.BF16 R16, R60, R58, R16 ;  /* 0x0000003a3c10723c */ /* 0x000fe60000041810 */
[----:B------:R-:W1:Y:S03]  /*2410*/  LDSM.16.M88.4 R56, [R188+0xe800] ;  /* 0x00e80000bc38783b */ /* 0x000e660000000200 */
[C---:B--2---:R-:W-:Y:S05]  /*2420*/  HMMA.16816.F32.BF16 R4, R64.reuse, R104, R4 ;  /* 0x000000684004723c */ /* 0x044fea0000041804 */
[----:B------:R2:W1:Y:S01]  /*2430*/  LDSM.16.M88.4 R60, [R2+0x2000] ;  /* 0x00200000023c783b */ /* 0x0004620000000200 */
[----:B----4-:R-:W-:Y:S01]  /*2440*/  FMUL.FTZ R0, R210, 1.4426950216293334961 ;  /* 0x3fb8aa3bd2007820 */ /* 0x010fe20000410000 */
[C---:B------:R-:W-:Y:S06]  /*2450*/  HMMA.16816.F32.BF16 R8, R64.reuse, R106, R8 ;  /* 0x0000006a4008723c */ /* 0x040fec0000041808 */
[----:B------:R-:W-:Y:S01]  /*2460*/  LDSM.16.M88.4 R104, [R189+0xe000] ;  /* 0x00e00000bd68783b */ /* 0x000fe20000000200 */
[C---:B---3--:R-:W-:Y:S06]  /*2470*/  HMMA.16816.F32.BF16 R12, R64.reuse, R52, R12 ;  /* 0x00000034400c723c */ /* 0x048fec000004180c */
[----:B------:R-:W-:Y:S01]  /*2480*/  HMMA.16816.F32.BF16 R16, R64, R54, R16 ;  /* 0x000000364010723c */ /* 0x000fe20000041810 */
[----:B------:R-:W3:Y:S04]  /*2490*/  LDSM.16.M88.4 R52, [R186+0xe800] ;  /* 0x00e80000ba34783b */ /* 0x000ee80000000200 */
[----:B--2---:R-:W-:Y:S01]  /*24a0*/  IMAD R2, R195, 0x4, R243 ;  /* 0x00000004c3027824 */ /* 0x004fe200078e02f3 */
[C---:B-1----:R-:W-:Y:S03]  /*24b0*/  HMMA.16816.F32.BF16 R4, R100.reuse, R108, R4 ;  /* 0x0000006c6404723c */ /* 0x042fe60000041804 */
[----:B------:R1:W2:Y:S03]  /*24c0*/  LDSM.16.M88.4 R64, [R3+0x2000] ;  /* 0x002000000340783b */ /* 0x0002a60000000200 */
[C---:B------:R-:W-:Y:S06]  /*24d0*/  HMMA.16816.F32.BF16 R8, R100.reuse, R110, R8 ;  /* 0x0000006e6408723c */ /* 0x040fec0000041808 */
[C---:B------:R-:W-:Y:S06]  /*24e0*/  HMMA.16816.F32.BF16 R12, R100.reuse, R56, R12 ;  /* 0x00000038640c723c */ /* 0x040fec000004180c */
[----:B------:R-:W-:Y:S06]  /*24f0*/  HMMA.16816.F32.BF16 R16, R100, R58, R16 ;  /* 0x0000003a6410723c */ /* 0x000fec0000041810 */
[C---:B------:R-:W-:Y:S05]  /*2500*/  HMMA.16816.F32.BF16 R4, R60.reuse, R112, R4 ;  /* 0x000000703c04723c */ /* 0x040fea0000041804 */
[----:B-1----:R-:W-:Y:S01]  /*2510*/  IMAD.WIDE.U32 R2, R2, -0x326172a9, RZ ;  /* 0xcd9e8d5702027825 */ /* 0x002fe200078e00ff */
[C---:B------:R-:W-:Y:S05]  /*2520*/  HMMA.16816.F32.BF16 R8, R60.reuse, R114, R8 ;  /* 0x000000723c08723c */ /* 0x040fea0000041808 */
[----:B------:R-:W-:Y:S01]  /*2530*/  LOP3.LUT R2, R217, UR9, R2, 0x96, !PT ;  /* 0x00000009d9027c12 */ /* 0x000fe2000f8e9602 */
[C---:B---3--:R-:W-:Y:S01]  /*2540*/  HMMA.16816.F32.BF16 R12, R60.reuse, R52, R12 ;  /* 0x000000343c0c723c */ /* 0x048fe2000004180c */
[----:B------:R-:W-:Y:S05]  /*2550*/  UIADD3 UR9, UR27, -0x4498517b, URZ ;  /* 0xbb67ae851b097890 */ /* 0x000fea000fffe03f */
[----:B------:R-:W-:Y:S05]  /*2560*/  HMMA.16816.F32.BF16 R16, R60, R54, R16 ;  /* 0x000000363c10723c */ /* 0x000fea0000041810 */
[----:B------:R-:W-:Y:S01]  /*2570*/  LOP3.LUT R52, R3, UR28, R237, 0x96, !PT ;  /* 0x0000001c03347c12 */ /* 0x000fe2000f8e96ed */
[C---:B--2---:R-:W-:Y:S05]  /*2580*/  HMMA.16816.F32.BF16 R4, R64.reuse, R104, R4 ;  /* 0x000000684004723c */ /* 0x044fea0000041804 */
[----:B------:R-:W-:Y:S01]  /*2590*/  IMAD.WIDE.U32 R62, R2, -0x2daee0ad, RZ ;  /* 0xd2511f53023e7825 */ /* 0x000fe200078e00ff */
[C---:B------:R-:W-:Y:S05]  /*25a0*/  HMMA.16816.F32.BF16 R8, R64.reuse, R106, R8 ;  /* 0x0000006a4008723c */ /* 0x040fea0000041808 */
[----:B------:R-:W-:Y:S01]  /*25b0*/  FSEL R2, R0, RZ, P0 ;  /* 0x000000ff00027208 */ /* 0x000fe20000000000 */
[----:B------:R-:W-:Y:S05]  /*25c0*/  IMAD.WIDE.U32 R52, R52, -0x2daee0ad, RZ ;  /* 0xd2511f5334347825 */ /* 0x000fea00078e00ff */
[C---:B------:R-:W-:Y:S01]  /*25d0*/  FMUL.FTZ R0, R209.reuse, 1.4426950216293334961 ;  /* 0x3fb8aa3bd1007820 */ /* 0x040fe20000410000 */
[----:B------:R-:W-:Y:S02]  /*25e0*/  FSETP.NEU.FTZ.AND P0, PT, R209, -INF , PT ;  /* 0xff800000d100780b */ /* 0x000fe40003f1d000 */
[----:B------:R-:W-:Y:S01]  /*25f0*/  LOP3.LUT R60, R53, UR9, R238, 0x96, !PT ;  /* 0x00000009353c7c12 */ /* 0x000fe2000f8e96ee */
[----:B------:R-:W-:Y:S01]  /*2600*/  UIADD3 UR9, UR28, 0x3c6ef372, URZ ;  /* 0x3c6ef3721c097890 */ /* 0x000fe2000fffe03f */
[----:B------:R-:W-:Y:S01]  /*2610*/  LOP3.LUT R56, R63, UR26, R52, 0x96, !PT ;  /* 0x0000001a3f387c12 */ /* 0x000fe2000f8e9634 */
[----:B------:R-:W-:Y:S01]  /*2620*/  UIADD3 UR26, UR28, -0x255992d5, URZ ;  /* 0xdaa66d2b1c1a7890 */ /* 0x000fe2000fffe03f */
[----:B------:R-:W1:Y:S01]  /*2630*/  LDSM.16.M88.4 R52, [R189+0xe800] ;  /* 0x00e80000bd34783b */ /* 0x000e620000000200 */
[----:B------:R-:W-:Y:S01]  /*2640*/  IMAD.WIDE.U32 R60, R60, -0x326172a9, RZ ;  /* 0xcd9e8d573c3c7825 */ /* 0x000fe200078e00ff */
[----:B------:R-:W-:Y:S03]  /*2650*/  FSEL R0, R0, RZ, P0 ;  /* 0x000000ff00007208 */ /* 0x000fe60000000000 */
[--C-:B------:R-:W-:Y:S01]  /*2660*/  FFMA.FTZ R4, R4, UR7, -R2.reuse ;  /* 0x0000000704047c23 */ /* 0x100fe20008010802 */
[----:B------:R-:W-:Y:S01]  /*2670*/  FFMA.FTZ R5, R5, UR7, -R2 ;  /* 0x0000000705057c23 */ /* 0x000fe20008010802 */
[----:B------:R-:W-:Y:S01]  /*2680*/  LOP3.LUT R58, R61, UR9, R216, 0x96, !PT ;  /* 0x000000093d3a7c12 */ /* 0x000fe2000f8e96d8 */
[----:B------:R-:W-:Y:S01]  /*2690*/  UIADD3 UR9, UR27, 0x32370b8f, URZ ;  /* 0x32370b8f1b097890 */ /* 0x000fe2000fffe03f */
[----:B------:R2:W3:Y:S01]  /*26a0*/  MUFU.EX2 R111, R4 ;  /* 0x00000004006f7308 */ /* 0x0004e20000000800 */
[--C-:B------:R-:W-:Y:S01]  /*26b0*/  FFMA.FTZ R109, R8, UR7, -R2.reuse ;  /* 0x00000007086d7c23 */ /* 0x100fe20008010802 */
[----:B------:R-:W-:Y:S01]  /*26c0*/  IADD3 R8, P0, R235, R213, RZ ;  /* 0x000000d5eb087210 */ /* 0x000fe20007f1e0ff */
[----:B------:R-:W-:Y:S04]  /*26d0*/  IMAD.WIDE.U32 R58, R58, -0x2daee0ad, RZ ;  /* 0xd2511f533a3a7825 */ /* 0x000fe800078e00ff */
[----:B------:R-:W-:Y:S01]  /*26e0*/  FFMA.FTZ R107, R9, UR7, -R2 ;  /* 0x00000007096b7c23 */ /* 0x000fe20008010802 */
[--C-:B------:R-:W-:Y:S01]  /*26f0*/  FFMA.FTZ R113, R6, UR7, -R0.reuse ;  /* 0x0000000706717c23 */ /* 0x100fe20008010800 */
[----:B------:R-:W-:Y:S01]  /*2700*/  IMAD.WIDE.U32 R56, R56, -0x326172a9, RZ ;  /* 0xcd9e8d5738387825 */ /* 0x000fe200078e00ff */
[----:B------:R4:W3:Y:S03]  /*2710*/  MUFU.EX2 R110, R5 ;  /* 0x00000005006e7308 */ /* 0x0008e60000000800 */
[----:B------:R-:W-:Y:S01]  /*2720*/  FFMA.FTZ R112, R7, UR7, -R0 ;  /* 0x0000000707707c23 */ /* 0x000fe20008010800 */
[----:B------:R-:W-:Y:S01]  /*2730*/  IMAD.X R9, R236, 0x1, R212, P0 ;  /* 0x00000001ec097824 */ /* 0x000fe200000e06d4 */
[----:B------:R-:W-:Y:S01]  /*2740*/  LOP3.LUT R6, R57, UR26, R60, 0x96, !PT ;  /* 0x0000001a39067c12 */ /* 0x000fe2000f8e963c */
[----:B------:R-:W-:Y:S01]  /*2750*/  UIADD3 UR26, UR27, -0x126145ec, URZ ;  /* 0xed9eba141b1a7890 */ /* 0x000fe2000fffe03f */
[--C-:B------:R-:W-:Y:S01]  /*2760*/  FFMA.FTZ R10, R10, UR7, -R0.reuse ;  /* 0x000000070a0a7c23 */ /* 0x100fe20008010800 */
[----:B------:R-:W-:Y:S01]  /*2770*/  FFMA.FTZ R11, R11, UR7, -R0 ;  /* 0x000000070b0b7c23 */ /* 0x000fe20008010800 */
[----:B------:R-:W3:Y:S01]  /*2780*/  LDG.E R101, desc[UR18][R8.64] ;  /* 0x0000001208657981 */ /* 0x000ee2000c1e1900 */
[----:B--2---:R-:W-:Y:S01]  /*2790*/  LOP3.LUT R4, R59, UR9, R62, 0x96, !PT ;  /* 0x000000093b047c12 */ /* 0x004fe2000f8e963e */
[----:B------:R-:W-:Y:S01]  /*27a0*/  UIADD3 UR9, UR28, 0x78dde6e4, URZ ;  /* 0x78dde6e41c097890 */ /* 0x000fe2000fffe03f */
[----:B------:R-:W-:Y:S01]  /*27b0*/  IMAD.WIDE.U32 R6, R6, -0x2daee0ad, RZ ;  /* 0xd2511f5306067825 */ /* 0x000fe200078e00ff */
[----:B------:R2:W3:Y:S01]  /*27c0*/  LDG.E R100, desc[UR18][R8.64+0x20] ;  /* 0x0000201208647981 */ /* 0x0004e2000c1e1900 */
[----:B------:R2:W-:Y:S03]  /*27d0*/  MUFU.EX2 R108, R10 ;  /* 0x0000000a006c7308 */ /* 0x0005e60000000800 */
[----:B------:R-:W-:Y:S01]  /*27e0*/  LOP3.LUT R58, R7, UR26, R58, 0x96, !PT ;  /* 0x0000001a073a7c12 */ /* 0x000fe2000f8e963a */
[----:B----4-:R-:W-:Y:S01]  /*27f0*/  IMAD.WIDE.U32 R4, R4, -0x326172a9, RZ ;  /* 0xcd9e8d5704047825 */ /* 0x010fe200078e00ff */
[----:B------:R-:W-:Y:S03]  /*2800*/  UIADD3 UR26, UR27, -0x56f99767, URZ ;  /* 0xa90668991b1a7890 */ /* 0x000fe6000fffe03f */
[----:B------:R-:W-:Y:S01]  /*2810*/  IMAD.WIDE.U32 R58, R58, -0x326172a9, RZ ;  /* 0xcd9e8d573a3a7825 */ /* 0x000fe200078e00ff */
[----:B------:R-:W-:Y:S01]  /*2820*/  LOP3.LUT R56, R5, UR9, R56, 0x96, !PT ;  /* 0x0000000905387c12 */ /* 0x000fe2000f8e9638 */
[----:B------:R-:W-:Y:S01]  /*2830*/  UIADD3 UR9, UR28, 0x1715609d, URZ ;  /* 0x1715609d1c097890 */ /* 0x000fe2000fffe03f */
[C---:B-1----:R-:W-:Y:S01]  /*2840*/  HMMA.16816.F32.BF16 R12, R64.reuse, R52, R12 ;  /* 0x00000034400c723c */ /* 0x042fe2000004180c */
[----:B------:R-:W1:Y:S02]  /*2850*/  MUFU.EX2 R112, R112 ;  /* 0x0000007000707308 */ /* 0x000e640000000800 */
[----:B------:R-:W-:Y:S03]  /*2860*/  IMAD.WIDE.U32 R56, R56, -0x2daee0ad, RZ ;  /* 0xd2511f5338387825 */ /* 0x000fe600078e00ff */
[----:B------:R-:W-:Y:S05]  /*2870*/  HMMA.16816.F32.BF16 R16, R64, R54, R16 ;  /* 0x000000364010723c */ /* 0x000fea0000041810 */
[----:B------:R-:W4:Y:S01]  /*2880*/  MUFU.EX2 R113, R113 ;  /* 0x0000007100717308 */ /* 0x000f220000000800 */
[----:B------:R-:W-:Y:S01]  /*2890*/  LOP3.LUT R6, R57, UR26, R6, 0x96, !PT ;  /* 0x0000001a39067c12 */ /* 0x000fe2000f8e9606 */
[----:B------:R-:W-:Y:S01]  /*28a0*/  UIADD3 UR26, UR27, 0x646e171e, URZ ;  /* 0x646e171e1b1a7890 */ /* 0x000fe2000fffe03f */
[----:B------:R-:W-:Y:S01]  /*28b0*/  LOP3.LUT R4, R59, UR9, R4, 0x96, !PT ;  /* 0x000000093b047c12 */ /* 0x000fe2000f8e9604 */
[----:B------:R-:W-:Y:S02]  /*28c0*/  UIADD3 UR9, UR28, -0x4ab325aa, URZ ;  /* 0xb54cda561c097890 */ /* 0x000fe4000fffe03f */
[----:B------:R-:W-:Y:S04]  /*28d0*/  IMAD.WIDE.U32 R6, R6, -0x326172a9, RZ ;  /* 0xcd9e8d5706067825 */ /* 0x000fe800078e00ff */
[----:B------:R-:W-:Y:S01]  /*28e0*/  MUFU.EX2 R109, R109 ;  /* 0x0000006d006d7308 */ /* 0x000fe20000000800 */
[----:B------:R-:W-:Y:S01]  /*28f0*/  IMAD.WIDE.U32 R4, R4, -0x2daee0ad, RZ ;  /* 0xd2511f5304047825 */ /* 0x000fe200078e00ff */
[----:B--2---:R-:W-:Y:S03]  /*2900*/  LOP3.LUT R8, R7, UR9, R58, 0x96, !PT ;  /* 0x0000000907087c12 */ /* 0x004fe6000f8e963a */
[--C-:B------:R-:W-:Y:S01]  /*2910*/  FFMA.FTZ R12, R12, UR7, -R2.reuse ;  /* 0x000000070c0c7c23 */ /* 0x100fe20008010802 */
[----:B------:R-:W-:Y:S01]  /*2920*/  FFMA.FTZ R13, R13, UR7, -R2 ;  /* 0x000000070d0d7c23 */ /* 0x000fe20008010802 */
[----:B------:R-:W-:Y:S03]  /*2930*/  SHF.R.U32.HI R52, RZ, 0x10, R4 ;  /* 0x00000010ff347819 */ /* 0x000fe60000011604 */
[----:B------:R-:W-:Y:S01]  /*2940*/  MUFU.EX2 R106, R11 ;  /* 0x0000000b006a7308 */ /* 0x000fe20000000800 */
[----:B------:R-:W-:Y:S01]  /*2950*/  LOP3.LUT R53, R4, 0xffff, RZ, 0xc0, !PT ;  /* 0x0000ffff04357812 */ /* 0x000fe200078ec0ff */
[----:B------:R-:W-:Y:S01]  /*2960*/  FFMA.FTZ R14, R14, UR7, -R0 ;  /* 0x000000070e0e7c23 */ /* 0x000fe20008010800 */
[----:B------:R-:W-:Y:S01]  /*2970*/  LOP3.LUT R10, R4, 0xff, RZ, 0xc0, !PT ;  /* 0x000000ff040a7812 */ /* 0x000fe200078ec0ff */
[----:B------:R-:W-:Y:S01]  /*2980*/  FFMA.FTZ R16, R16, UR7, -R2 ;  /* 0x0000000710107c23 */ /* 0x000fe20008010802 */
[----:B------:R-:W-:Y:S01]  /*2990*/  SHF.R.U32.HI R9, RZ, 0x18, R4 ;  /* 0x00000018ff097819 */ /* 0x000fe20000011604 */
[----:B------:R-:W-:Y:S01]  /*29a0*/  FFMA.FTZ R2, R17, UR7, -R2 ;  /* 0x0000000711027c23 */ /* 0x000fe20008010802 */
[----:B------:R-:W-:Y:S03]  /*29b0*/  LOP3.LUT R4, R8, 0xff, RZ, 0xc0, !PT ;  /* 0x000000ff08047812 */ /* 0x000fe600078ec0ff */
[----:B------:R-:W-:Y:S01]  /*29c0*/  MUFU.EX2 R105, R12 ;  /* 0x0000000c00697308 */ /* 0x000fe20000000800 */
[----:B------:R-:W-:Y:S01]  /*29d0*/  LOP3.LUT R3, R5, UR26, R56, 0x96, !PT ;  /* 0x0000001a05037c12 */ /* 0x000fe2000f8e9638 */
[--C-:B------:R-:W-:Y:S01]  /*29e0*/  FFMA.FTZ R18, R18, UR7, -R0.reuse ;  /* 0x0000000712127c23 */ /* 0x100fe20008010800 */
[----:B------:R-:W-:Y:S01]  /*29f0*/  ISETP.LE.U32.AND P5, PT, R4, UR8, PT ;  /* 0x0000000804007c0c */ /* 0x000fe2000bfa3070 */
[--C-:B------:R-:W-:Y:S01]  /*2a00*/  FFMA.FTZ R15, R15, UR7, -R0.reuse ;  /* 0x000000070f0f7c23 */ /* 0x100fe20008010800 */
[----:B------:R-:W-:Y:S01]  /*2a10*/  LOP3.LUT R4, R8, 0xffff, RZ, 0xc0, !PT ;  /* 0x0000ffff08047812 */ /* 0x000fe200078ec0ff */
[----:B------:R-:W-:Y:S01]  /*2a20*/  FFMA.FTZ R0, R19, UR7, -R0 ;  /* 0x0000000713007c23 */ /* 0x000fe20008010800 */
[----:B------:R-:W-:Y:S03]  /*2a30*/  SHF.R.U32.HI R5, RZ, 0x10, R8 ;  /* 0x00000010ff057819 */ /* 0x000fe60000011608 */
[----:B------:R-:W-:Y:S01]  /*2a40*/  MUFU.EX2 R65, R2 ;  /* 0x0000000200417308 */ /* 0x000fe20000000800 */
[----:B------:R-:W-:Y:S02]  /*2a50*/  SHF.R.U32.HI R4, RZ, 0x8, R4 ;  /* 0x00000008ff047819 */ /* 0x000fe40000011604 */
[----:B------:R-:W-:Y:S02]  /*2a60*/  SHF.R.U32.HI R8, RZ, 0x18, R8 ;  /* 0x00000018ff087819 */ /* 0x000fe40000011608 */
[----:B------:R-:W-:Y:S02]  /*2a70*/  LOP3.LUT R4, R4, 0xffff, RZ, 0xc0, !PT ;  /* 0x0000ffff04047812 */ /* 0x000fe400078ec0ff */
[----:B------:R-:W-:Y:S01]  /*2a80*/  LOP3.LUT R5, R5, 0xff, RZ, 0xc0, !PT ;  /* 0x000000ff05057812 */ /* 0x000fe200078ec0ff */
[----:B---3--:R-:W-:Y:S01]  /*2a90*/  @!P5 FADD.FTZ R111, -R111, -RZ ;  /* 0x800000ff6f6fd221 */ /* 0x008fe20000010100 */
[----:B------:R-:W-:Y:S01]  /*2aa0*/  ISETP.LE.U32.AND P1, PT, R4, UR8, PT ;  /* 0x0000000804007c0c */ /* 0x000fe2000bf23070 */
[----:B------:R-:W-:Y:S01]  /*2ab0*/  MUFU.EX2 R107, R107 ;  /* 0x0000006b006b7308 */ /* 0x000fe20000000800 */
[----:B------:R-:W-:Y:S02]  /*2ac0*/  LOP3.LUT R7, R6, 0xffff, RZ, 0xc0, !PT ;  /* 0x0000ffff06077812 */ /* 0x000fe400078ec0ff */
[----:B------:R-:W-:Y:S02]  /*2ad0*/  ISETP.LE.U32.AND P0, PT, R9, UR8, PT ;  /* 0x0000000809007c0c */ /* 0x000fe4000bf03070 */
[----:B------:R-:W-:Y:S02]  /*2ae0*/  ISETP.LE.U32.AND P6, PT, R8, UR8, PT ;  /* 0x0000000808007c0c */ /* 0x000fe4000bfc3070 */
[----:B------:R-:W-:Y:S03]  /*2af0*/  LOP3.LUT R9, R6, 0xff, RZ, 0xc0, !PT ;  /* 0x000000ff06097812 */ /* 0x000fe600078ec0ff */
[----:B------:R-:W2:Y:S01]  /*2b00*/  MUFU.EX2 R64, R0 ;  /* 0x0000000000407308 */ /* 0x000ea20000000800 */
[----:B------:R-:W-:Y:S02]  /*2b10*/  ISETP.LE.U32.AND P4, PT, R5, UR8, PT ;  /* 0x0000000805007c0c */ /* 0x000fe4000bf83070 */
[----:B------:R-:W-:Y:S01]  /*2b20*/  SHF.R.U32.HI R4, RZ, 0x8, R7 ;  /* 0x00000008ff047819 */ /* 0x000fe20000011607 */
[----:B------:R-:W-:Y:S01]  /*2b30*/  @!P1 FADD.FTZ R110, -R110, -RZ ;  /* 0x800000ff6e6e9221 */ /* 0x000fe20000010100 */
[----:B------:R-:W-:Y:S02]  /*2b40*/  ISETP.LE.U32.AND P3, PT, R10, UR8, PT ;  /* 0x000000080a007c0c */ /* 0x000fe4000bf63070 */
[----:B------:R-:W-:Y:S03]  /*2b50*/  LOP3.LUT R5, R3, 0xff, RZ, 0xc0, !PT ;  /* 0x000000ff03057812 */ /* 0x000fe600078ec0ff */
[----:B------:R-:W-:Y:S01]  /*2b60*/  MUFU.EX2 R104, R13 ;  /* 0x0000000d00687308 */ /* 0x000fe20000000800 */
[----:B------:R-:W-:Y:S01]  /*2b70*/  ISETP.LE.U32.AND P5, PT, R9, UR8, PT ;  /* 0x0000000809007c0c */ /* 0x000fe2000bfa3070 */
[----:B-1----:R-:W-:Y:S01]  /*2b80*/  @!P6 FADD.FTZ R112, -R112, -RZ ;  /* 0x800000ff7070e221 */ /* 0x002fe20000010100 */
[--C-:B------:R-:W-:Y:S02]  /*2b90*/  SHF.R.U32.HI R10, RZ, 0x10, R6.reuse ;  /* 0x00000010ff0a7819 */ /* 0x100fe40000011606 */
[----:B------:R-:W-:Y:S01]  /*2ba0*/  LOP3.LUT R4, R4, 0xffff, RZ, 0xc0, !PT ;  /* 0x0000ffff04047812 */ /* 0x000fe200078ec0ff */
[----:B----4-:R-:W-:Y:S01]  /*2bb0*/  @!P4 FADD.FTZ R113, -R113, -RZ ;  /* 0x800000ff7171c221 */ /* 0x010fe20000010100 */
[----:B------:R-:W-:Y:S03]  /*2bc0*/  ISETP.LE.U32.AND P2, PT, R5, UR8, PT ;  /* 0x0000000805007c0c */ /* 0x000fe6000bf43070 */
[----:B------:R-:W-:Y:S01]  /*2bd0*/  MUFU.EX2 R103, R14 ;  /* 0x0000000e00677308 */ /* 0x000fe20000000800 */
[----:B------:R-:W-:Y:S01]  /*2be0*/  LOP3.LUT R5, R10, 0xff, RZ, 0xc0, !PT ;  /* 0x000000ff0a057812 */ /* 0x000fe200078ec0ff */
[----:B--2---:R-:W-:Y:S01]  /*2bf0*/  @!P0 FADD.FTZ R64, -R64, -RZ ;  /* 0x800000ff40408221 */ /* 0x004fe20000010100 */
[----:B------:R-:W-:Y:S02]  /*2c00*/  ISETP.LE.U32.AND P1, PT, R4, UR8, PT ;  /* 0x0000000804007c0c */ /* 0x000fe4000bf23070 */
[----:B------:R-:W-:Y:S01]  /*2c10*/  SHF.R.U32.HI R4, RZ, 0x18, R3 ;  /* 0x00000018ff047819 */ /* 0x000fe20000011603 */
[----:B------:R-:W-:Y:S01]  /*2c20*/  @!P5 FADD.FTZ R109, -R109, -RZ ;  /* 0x800000ff6d6dd221 */ /* 0x000fe20000010100 */
[----:B------:R-:W-:Y:S03]  /*2c30*/  ISETP.LE.U32.AND P6, PT, R5, UR8, PT ;  /* 0x0000000805007c0c */ /* 0x000fe6000bfc3070 */
[----:B------:R-:W1:Y:S01]  /*2c40*/  MUFU.EX2 R102, R15 ;  /* 0x0000000f00667308 */ /* 0x000e620000000800 */
[----:B------:R-:W-:Y:S02]  /*2c50*/  SHF.R.U32.HI R6, RZ, 0x18, R6 ;  /* 0x00000018ff067819 */ /* 0x000fe40000011606 */
[----:B------:R-:W-:Y:S01]  /*2c60*/  ISETP.LE.U32.AND P4, PT, R4, UR8, PT ;  /* 0x0000000804007c0c */ /* 0x000fe2000bf83070 */
[----:B------:R-:W-:Y:S01]  /*2c70*/  @!P2 FADD.FTZ R105, -R105, -RZ ;  /* 0x800000ff6969a221 */ /* 0x000fe20000010100 */
[----:B------:R-:W-:Y:S02]  /*2c80*/  LOP3.LUT R4, R3, 0xffff, RZ, 0xc0, !PT ;  /* 0x0000ffff03047812 */ /* 0x000fe400078ec0ff */
[----:B------:R-:W-:Y:S01]  /*2c90*/  ISETP.LE.U32.AND P5, PT, R6, UR8, PT ;  /* 0x0000000806007c0c */ /* 0x000fe2000bfa3070 */
[----:B------:R-:W-:Y:S01]  /*2ca0*/  @!P1 FADD.FTZ R107, -R107, -RZ ;  /* 0x800000ff6b6b9221 */ /* 0x000fe20000010100 */
[----:B------:R-:W-:Y:S01]  /*2cb0*/  SHF.R.U32.HI R2, RZ, 0x8, R4 ;  /* 0x00000008ff027819 */ /* 0x000fe20000011604 */
[----:B------:R-:W-:Y:S01]  /*2cc0*/  MUFU.EX2 R66, R18 ;  /* 0x0000001200427308 */ /* 0x000fe20000000800 */
[----:B------:R-:W-:Y:S01]  /*2cd0*/  SHF.R.U32.HI R4, RZ, 0x8, R53 ;  /* 0x00000008ff047819 */ /* 0x000fe20000011635 */
[----:B------:R-:W-:Y:S01]  /*2ce0*/  @!P6 FADD.FTZ R108, -R108, -RZ ;  /* 0x800000ff6c6ce221 */ /* 0x000fe20000010100 */
[----:B------:R-:W-:Y:S02]  /*2cf0*/  LOP3.LUT R2, R2, 0xffff, RZ, 0xc0, !PT ;  /* 0x0000ffff02027812 */ /* 0x000fe400078ec0ff */
[----:B------:R-:W-:Y:S02]  /*2d00*/  SHF.R.U32.HI R3, RZ, 0x10, R3 ;  /* 0x00000010ff037819 */ /* 0x000fe40000011603 */
[----:B------:R-:W-:Y:S03]  /*2d10*/  ISETP.LE.U32.AND P6, PT, R2, UR8, PT ;  /* 0x0000000802007c0c */ /* 0x000fe6000bfc3070 */
[----:B------:R-:W2:Y:S01]  /*2d20*/  MUFU.EX2 R67, R16 ;  /* 0x0000001000437308 */ /* 0x000ea20000000800 */
[----:B------:R-:W-:Y:S01]  /*2d30*/  LOP3.LUT R3, R3, 0xff, RZ, 0xc0, !PT ;  /* 0x000000ff03037812 */ /* 0x000fe200078ec0ff */
[----:B------:R-:W-:Y:S01]  /*2d40*/  @!P5 FADD.FTZ R106, -R106, -RZ ;  /* 0x800000ff6a6ad221 */ /* 0x000fe20000010100 */
[----:B------:R-:W-:Y:S01]  /*2d50*/  LOP3.LUT R2, R4, 0xffff, RZ, 0xc0, !PT ;  /* 0x0000ffff04027812 */ /* 0x000fe200078ec0ff */
[----:B-1----:R-:W-:Y:S01]  /*2d60*/  @!P4 FADD.FTZ R102, -R102, -RZ ;  /* 0x800000ff6666c221 */ /* 0x002fe20000010100 */
[----:B------:R-:W-:Y:S02]  /*2d70*/  ISETP.LE.U32.AND P5, PT, R3, UR8, PT ;  /* 0x0000000803007c0c */ /* 0x000fe4000bfa3070 */
[----:B------:R-:W-:Y:S02]  /*2d80*/  ISETP.LE.U32.AND P2, PT, R2, UR8, PT ;  /* 0x0000000802007c0c */ /* 0x000fe4000bf43070 */
[----:B------:R-:W-:Y:S02]  /*2d90*/  F2FP.RELU.BF16.F32.PACK_AB R3, R110, R111 ;  /* 0x0000006f6e03723e */ /* 0x000fe400000018ff */
[----:B------:R-:W-:Y:S01]  /*2da0*/  F2FP.RELU.BF16.F32.PACK_AB R2, R112, R113 ;  /* 0x000000717002723e */ /* 0x000fe200000018ff */
[----:B------:R-:W-:Y:S01]  /*2db0*/  @!P6 FADD.FTZ R104, -R104, -RZ ;  /* 0x800000ff6868e221 */ /* 0x000fe20000010100 */
[----:B------:R-:W-:Y:S01]  /*2dc0*/  F2FP.RELU.BF16.F32.PACK_AB R0, R107, R109 ;  /* 0x0000006d6b00723e */ /* 0x000fe200000018ff */
[----:B------:R1:W-:Y:S01]  /*2dd0*/  STS [R205+0x12000], R3 ;  /* 0x01200003cd007388 */ /* 0x0003e20000000800 */
[----:B------:R-:W-:Y:S01]  /*2de0*/  LOP3.LUT R5, R52, 0xff, RZ, 0xc0, !PT ;  /* 0x000000ff34057812 */ /* 0x000fe200078ec0ff */
[----:B--2---:R-:W-:Y:S02]  /*2df0*/  @!P3 FADD.FTZ R67, -R67, -RZ ;  /* 0x800000ff4343b221 */ /* 0x004fe40000010100 */
[----:B------:R2:W-:Y:S01]  /*2e00*/  STS [R205+0x12400], R2 ;  /* 0x01240002cd007388 */ /* 0x0005e20000000800 */
[----:B------:R-:W-:Y:S01]  /*2e10*/  ISETP.LE.U32.AND P1, PT, R5, UR8, PT ;  /* 0x0000000805007c0c */ /* 0x000fe2000bf23070 */
[----:B------:R-:W-:Y:S01]  /*2e20*/  @!P5 FADD.FTZ R103, -R103, -RZ ;  /* 0x800000ff6767d221 */ /* 0x000fe20000010100 */
[----:B------:R-:W-:Y:S01]  /*2e30*/  F2FP.RELU.BF16.F32.PACK_AB R5, R104, R105 ;  /* 0x000000696805723e */ /* 0x000fe200000018ff */
[----:B------:R3:W-:Y:S01]  /*2e40*/  STS [R208+0x12000], R0 ;  /* 0x01200000d0007388 */ /* 0x0007e20000000800 */
[----:B------:R-:W-:Y:S01]  /*2e50*/  @!P2 FADD.FTZ R65, -R65, -RZ ;  /* 0x800000ff4141a221 */ /* 0x000fe20000010100 */
[----:B------:R-:W-:Y:S02]  /*2e60*/  FSETP.GE.FTZ.AND P0, PT, R110, RZ, PT ;  /* 0x000000ff6e00720b */ /* 0x000fe40003f16000 */
[----:B------:R-:W-:Y:S02]  /*2e70*/  F2FP.RELU.BF16.F32.PACK_AB R4, R102, R103 ;  /* 0x000000676604723e */ /* 0x000fe400000018ff */
[----:B------:R-:W-:Y:S02]  /*2e80*/  FSETP.GE.FTZ.AND P2, PT, R107, RZ, PT ;  /* 0x000000ff6b00720b */ /* 0x000fe40003f56000 */
[----:B------:R-:W-:Y:S02]  /*2e90*/  FSETP.GE.FTZ.AND P3, PT, R109, RZ, PT ;  /* 0x000000ff6d00720b */ /* 0x000fe40003f76000 */
[----:B------:R-:W-:Y:S01]  /*2ea0*/  @!P1 FADD.FTZ R66, -R66, -RZ ;  /* 0x800000ff42429221 */ /* 0x000fe20000010100 */
[----:B------:R-:W-:Y:S02]  /*2eb0*/  FSETP.GE.FTZ.AND P1, PT, R111, RZ, PT ;  /* 0x000000ff6f00720b */ /* 0x000fe40003f36000 */
[----:B------:R-:W-:Y:S02]  /*2ec0*/  ISETP.GE.AND P4, PT, R195, 0x1, PT ;  /* 0x00000001c300780c */ /* 0x000fe40003f86270 */
        /* <DEDUP_REMOVED lines=10> */
[C---:B--2---:R-:W-:Y:S02]  /*2f70*/  IMAD.IADD R2, R0.reuse, 0x1, R185 ;  /* 0x0000000100027824 */ /* 0x044fe400078e02b9 */
[----:B---3--:R-:W-:Y:S05]  /*2f80*/  IMAD.IADD R3, R0, 0x1, R181 ;  /* 0x0000000100037824 */ /* 0x008fea00078e02b5 */
[----:B------:R-:W2:Y:S01]  /*2f90*/  LDSM.16.M88.4 R52, [R2+0x8000] ;  /* 0x008000000234783b */ /* 0x000ea20000000200 */
[----:B------:R-:W-:Y:S07]  /*2fa0*/  IMAD.IADD R60, R181, 0x1, R2 ;  /* 0x00000001b53c7824 */ /* 0x000fee00078e0202 */
[----:B------:R-:W3:Y:S01]  /*2fb0*/  LDSM.16.M88.4 R56, [R3+0x8000] ;  /* 0x008000000338783b */ /* 0x000ee20000000200 */
        /* <DEDUP_REMOVED lines=9> */
[C---:B---3--:R-:W-:Y:S03]  /*3050*/  HMMA.16816.F32.BF16 R4, R56.reuse, R132, R4 ;  /* 0x000000843804723c */ /* 0x048fe60000041804 */
[----:B------:R-:W-:Y:S03]  /*3060*/  LDSM.16.M88.4 R60, [R60+0xa000] ;  /* 0x00a000003c3c783b */ /* 0x000fe60000000200 */
        /* <DEDUP_REMOVED lines=22> */
[C---:B------:R-:W-:Y:S06]  /*31d0*/  HMMA.16816.F32.BF16 R4, R60.reuse, R172, R4 ;  /* 0x000000ac3c04723c */ /* 0x040fec0000041804 */
[C---:B------:R-:W-:Y:S06]  /*31e0*/  HMMA.16816.F32.BF16 R8, R60.reuse, R174, R8 ;  /* 0x000000ae3c08723c */ /* 0x040fec0000041808 */
[C---:B------:R-:W-:Y:S06]  /*31f0*/  HMMA.16816.F32.BF16 R12, R60.reuse, R176, R12 ;  /* 0x000000b03c0c723c */ /* 0x040fec000004180c */
[----:B------:R-:W-:Y:S06]  /*3200*/  HMMA.16816.F32.BF16 R16, R60, R178, R16 ;  /* 0x000000b23c10723c */ /* 0x000fec0000041810 */
[C---:B------:R-:W-:Y:S01]  /*3210*/  FADD.FTZ R2, -R101.reuse, R4 ;  /* 0x0000000465027221 */ /* 0x040fe20000010100 */
[C---:B------:R-:W-:Y:S01]  /*3220*/  FADD.FTZ R0, -R101.reuse, R5 ;  /* 0x0000000565007221 */ /* 0x040fe20000010100 */
[----:B------:R-:W-:Y:S03]  /*3230*/  FADD.FTZ R6, -R100, R6 ;  /* 0x0000000664067221 */ /* 0x000fe60000010100 */
[-C--:B------:R-:W-:Y:S01]  /*3240*/  FSEL R2, R2, R101.reuse, P1 ;  /* 0x0000006502027208 */ /* 0x080fe20000800000 */
[C---:B------:R-:W-:Y:S01]  /*3250*/  FADD.FTZ R9, -R101.reuse, R9 ;  /* 0x0000000965097221 */ /* 0x040fe20000010100 */
[-C--:B------:R-:W-:Y:S01]  /*3260*/  FSEL R0, R0, R101.reuse, P0 ;  /* 0x0000006500007208 */ /* 0x080fe20000000000 */
[----:B------:R-:W-:Y:S01]  /*3270*/  FADD.FTZ R8, -R101, R8 ;  /* 0x0000000865087221 */ /* 0x000fe20000010100 */
[----:B------:R-:W-:Y:S01]  /*3280*/  FSETP.GE.FTZ.AND P0, PT, R65, RZ, PT ;  /* 0x000000ff4100720b */ /* 0x000fe20003f16000 */
[----:B------:R-:W-:Y:S01]  /*3290*/  FMUL.FTZ R111, R111, R2 ;  /* 0x000000026f6f7220 */ /* 0x000fe20000410000 */
[-C--:B------:R-:W-:Y:S01]  /*32a0*/  FSEL R9, R9, R101.reuse, P2 ;  /* 0x0000006509097208 */ /* 0x080fe20001000000 */
[----:B------:R-:W-:Y:S01]  /*32b0*/  FADD.FTZ R2, -R101, R12 ;  /* 0x0000000c65027221 */ /* 0x000fe20000010100 */
[----:B------:R-:W-:Y:S01]  /*32c0*/  FSETP.GE.FTZ.AND P1, PT, R105, RZ, PT ;  /* 0x000000ff6900720b */ /* 0x000fe20003f36000 */
[C---:B------:R-:W-:Y:S01]  /*32d0*/  FADD.FTZ R5, -R101.reuse, R13 ;  /* 0x0000000d65057221 */ /* 0x040fe20000010100 */
[----:B------:R-:W-:Y:S01]  /*32e0*/  FSETP.GE.FTZ.AND P2, PT, R104, RZ, PT ;  /* 0x000000ff6800720b */ /* 0x000fe20003f56000 */
[----:B------:R-:W-:Y:S01]  /*32f0*/  FMUL.FTZ R4, R110, R0 ;  /* 0x000000006e047220 */ /* 0x000fe20000410000 */
[-C--:B------:R-:W-:Y:S01]  /*3300*/  FSEL R8, R8, R101.reuse, P3 ;  /* 0x0000006508087208 */ /* 0x080fe20001800000 */
[----:B------:R-:W-:Y:S01]  /*3310*/  FADD.FTZ R0, -R101, R16 ;  /* 0x0000001065007221 */ /* 0x000fe20000010100 */
[-C--:B------:R-:W-:Y:S01]  /*3320*/  FSEL R2, R2, R101.reuse, P1 ;  /* 0x0000006502027208 */ /* 0x080fe20000800000 */
[----:B------:R-:W-:Y:S01]  /*3330*/  FADD.FTZ R7, -R100, R7 ;  /* 0x0000000764077221 */ /* 0x000fe20000010100 */
[----:B------:R-:W-:Y:S01]  /*3340*/  FSEL R5, R5, R101, P2 ;  /* 0x0000006505057208 */ /* 0x000fe20001000000 */
[----:B------:R-:W-:Y:S01]  /*3350*/  FMUL.FTZ R109, R109, R8 ;  /* 0x000000086d6d7220 */ /* 0x000fe20000410000 */
[----:B------:R-:W-:Y:S01]  /*3360*/  FSETP.GE.FTZ.AND P1, PT, R67, RZ, PT ;  /* 0x000000ff4300720b */ /* 0x000fe20003f36000 */
[----:B------:R-:W-:Y:S01]  /*3370*/  FMUL.FTZ R8, R107, R9 ;  /* 0x000000096b087220 */ /* 0x000fe20000410000 */
[----:B------:R-:W-:Y:S01]  /*3380*/  F2FP.BF16.F32.PACK_AB R4, R4, R111 ;  /* 0x0000006f0404723e */ /* 0x000fe200000010ff */
[----:B------:R-:W-:Y:S01]  /*3390*/  FMUL.FTZ R105, R105, R2 ;  /* 0x0000000269697220 */ /* 0x000fe20000410000 */
[----:B------:R-:W-:Y:S01]  /*33a0*/  FSEL R0, R0, R101, P1 ;  /* 0x0000006500007208 */ /* 0x000fe20000800000 */
[----:B------:R-:W-:Y:S01]  /*33b0*/  FMUL.FTZ R5, R104, R5 ;  /* 0x0000000568057220 */ /* 0x000fe20000410000 */
[----:B------:R-:W-:Y:S01]  /*33c0*/  FSETP.GE.FTZ.AND P3, PT, R113, RZ, PT ;  /* 0x000000ff7100720b */ /* 0x000fe20003f76000 */
[----:B------:R-:W-:Y:S01]  /*33d0*/  @P0 FADD.FTZ R101, -R101, R17 ;  /* 0x0000001165650221 */ /* 0x000fe20000010100 */
[----:B------:R-:W-:Y:S01]  /*33e0*/  FSETP.GE.FTZ.AND P2, PT, R112, RZ, PT ;  /* 0x000000ff7000720b */ /* 0x000fe20003f56000 */
[----:B------:R-:W-:Y:S01]  /*33f0*/  FMUL.FTZ R67, R67, R0 ;  /* 0x0000000043437220 */ /* 0x000fe20000410000 */
[----:B------:R-:W-:Y:S01]  /*3400*/  F2FP.BF16.F32.PACK_AB R8, R8, R109 ;  /* 0x0000006d0808723e */ /* 0x000fe200000010ff */
[----:B------:R-:W-:Y:S01]  /*3410*/  FMUL.FTZ R65, R65, R101 ;  /* 0x0000006541417220 */ /* 0x000fe20000410000 */
[----:B------:R-:W-:Y:S01]  /*3420*/  F2FP.BF16.F32.PACK_AB R5, R5, R105 ;  /* 0x000000690505723e */ /* 0x000fe200000010ff */
[----:B------:R-:W-:Y:S08]  /*3430*/  @!P4 BRA `(.L_x_930) ;  /* 0x00000000005cc947 */ /* 0x000ff00003800000 */
        /* <DEDUP_REMOVED lines=23> */
.L_x_930:
[----:B------:R2:W-:Y:S01]  /*35b0*/  STS [R205+0x10000], R4 ;  /* 0x01000004cd007388 */ /* 0x0005e20000000800 */
[-C--:B-1----:R-:W-:Y:S01]  /*35c0*/  FSEL R3, R6, R100.reuse, P3 ;  /* 0x0000006406037208 */ /* 0x082fe20001800000 */
[C---:B------:R-:W-:Y:S01]  /*35d0*/  FADD.FTZ R0, -R100.reuse, R10 ;  /* 0x0000000a64007221 */ /* 0x040fe20000010100 */
[----:B------:R-:W-:Y:S01]  /*35e0*/  FSEL R2, R7, R100, P2 ;  /* 0x0000006407027208 */ /* 0x000fe20001000000 */
[----:B------:R-:W-:Y:S01]  /*35f0*/  FADD.FTZ R11, -R100, R11 ;  /* 0x0000000b640b7221 */ /* 0x000fe20000010100 */
[----:B------:R-:W-:Y:S01]  /*3600*/  FSETP.GE.FTZ.AND P0, PT, R108, RZ, PT ;  /* 0x000000ff6c00720b */ /* 0x000fe20003f16000 */
[----:B------:R-:W-:Y:S01]  /*3610*/  FMUL.FTZ R113, R113, R3 ;  /* 0x0000000371717220 */ /* 0x000fe20000410000 */
[----:B------:R-:W-:Y:S01]  /*3620*/  FSETP.GE.FTZ.AND P1, PT, R106, RZ, PT ;  /* 0x000000ff6a00720b */ /* 0x000fe20003f36000 */
[----:B------:R-:W-:Y:S01]  /*3630*/  FMUL.FTZ R3, R112, R2 ;  /* 0x0000000270037220 */ /* 0x000fe20000410000 */
[----:B------:R-:W-:Y:S01]  /*3640*/  FSEL R0, R0, R100, P0 ;  /* 0x0000006400007208 */ /* 0x000fe20000000000 */
[----:B------:R-:W-:Y:S01]  /*3650*/  FADD.FTZ R15, -R100, R15 ;  /* 0x0000000f640f7221 */ /* 0x000fe20000010100 */
[----:B------:R-:W-:Y:S02]  /*3660*/  FSETP.GE.FTZ.AND P0, PT, R64, RZ, PT ;  /* 0x000000ff4000720b */ /* 0x000fe40003f16000 */
[----:B------:R-:W-:Y:S01]  /*3670*/  F2FP.BF16.F32.PACK_AB R3, R3, R113 ;  /* 0x000000710303723e */ /* 0x000fe200000010ff */
[----:B------:R-:W-:Y:S01]  /*3680*/  FMUL.FTZ R108, R108, R0 ;  /* 0x000000006c6c7220 */ /* 0x000fe20000410000 */
[----:B------:R-:W-:Y:S01]  /*3690*/  FSEL R2, R11, R100, P1 ;  /* 0x000000640b027208 */ /* 0x000fe20000800000 */
[----:B------:R-:W-:Y:S01]  /*36a0*/  FADD.FTZ R0, -R100, R18 ;  /* 0x0000001264007221 */ /* 0x000fe20000010100 */
[----:B------:R-:W-:Y:S01]  /*36b0*/  FSETP.GE.FTZ.AND P2, PT, R102, RZ, PT ;  /* 0x000000ff6600720b */ /* 0x000fe20003f56000 */
[----:B------:R1:W-:Y:S01]  /*36c0*/  STS [R205+0x10400], R3 ;  /* 0x01040003cd007388 */ /* 0x0003e20000000800 */
[----:B------:R-:W-:Y:S01]  /*36d0*/  FSETP.GE.FTZ.AND P3, PT, R103, RZ, PT ;  /* 0x000000ff6700720b */ /* 0x000fe20003f76000 */
[----:B------:R-:W-:Y:S01]  /*36e0*/  FMUL.FTZ R106, R106, R2 ;  /* 0x000000026a6a7220 */ /* 0x000fe20000410000 */
[----:B------:R-:W-:Y:S01]  /*36f0*/  FSEL R2, R15, R100, P2 ;  /* 0x000000640f027208 */ /* 0x000fe20001000000 */
[----:B------:R-:W-:Y:S01]  /*3700*/  STS [R208+0x10000], R8 ;  /* 0x01000008d0007388 */ /* 0x000fe20000000800 */
[----:B------:R-:W-:Y:S01]  /*3710*/  FSETP.GE.FTZ.AND P1, PT, R66, RZ, PT ;  /* 0x000000ff4200720b */ /* 0x000fe20003f36000 */
[----:B--2---:R-:W-:Y:S02]  /*3720*/  FADD.FTZ R4, -R100, R14 ;  /* 0x0000000e64047221 */ /* 0x004fe40000010100 */
[----:B------:R-:W-:Y:S01]  /*3730*/  FMUL.FTZ R102, R102, R2 ;  /* 0x0000000266667220 */ /* 0x000fe20000410000 */
[----:B------:R-:W-:Y:S02]  /*3740*/  FSEL R0, R0, R100, P1 ;  /* 0x0000006400007208 */ /* 0x000fe40000800000 */
[----:B------:R-:W-:Y:S02]  /*3750*/  F2FP.BF16.F32.PACK_AB R2, R106, R108 ;  /* 0x0000006c6a02723e */ /* 0x000fe400000010ff */
[----:B------:R-:W-:Y:S01]  /*3760*/  FSEL R4, R4, R100, P3 ;  /* 0x0000006404047208 */ /* 0x000fe20001800000 */
[----:B------:R-:W-:Y:S01]  /*3770*/  @P0 FADD.FTZ R100, -R100, R19 ;  /* 0x0000001364640221 */ /* 0x000fe20000010100 */
[----:B------:R-:W-:Y:S01]  /*3780*/  FMUL.FTZ R66, R66, R0 ;  /* 0x0000000042427220 */ /* 0x000fe20000410000 */
[----:B------:R2:W-:Y:S02]  /*3790*/  STS [R208+0x10400], R2 ;  /* 0x01040002d0007388 */ /* 0x0005e40000000800 */
[----:B------:R-:W-:Y:S01]  /*37a0*/  FMUL.FTZ R103, R103, R4 ;  /* 0x0000000467677220 */ /* 0x000fe20000410000 */
[----:B------:R-:W-:Y:S01]  /*37b0*/  FMUL.FTZ R64, R64, R100 ;  /* 0x0000006440407220 */ /* 0x000fe20000410000 */
[----:B------:R-:W-:Y:S01]  /*37c0*/  F2FP.BF16.F32.PACK_AB R4, R65, R67 ;  /* 0x000000434104723e */ /* 0x000fe200000010ff */
[----:B------:R-:W-:Y:S02]  /*37d0*/  STS [R206+0x10000], R5 ;  /* 0x01000005ce007388 */ /* 0x000fe40000000800 */
[----:B------:R-:W-:Y:S02]  /*37e0*/  F2FP.BF16.F32.PACK_AB R0, R102, R103 ;  /* 0x000000676600723e */ /* 0x000fe400000010ff */
[----:B-1----:R-:W-:Y:S03]  /*37f0*/  F2FP.BF16.F32.PACK_AB R3, R64, R66 ;  /* 0x000000424003723e */ /* 0x002fe600000010ff */
[----:B------:R1:W-:Y:S04]  /*3800*/  STS [R206+0x10400], R0 ;  /* 0x01040000ce007388 */ /* 0x0003e80000000800 */
[----:B------:R-:W-:Y:S04]  /*3810*/  STS [R207+0x10000], R4 ;  /* 0x01000004cf007388 */ /* 0x000fe80000000800 */
[----:B------:R-:W-:Y:S01]  /*3820*/  STS [R207+0x10400], R3 ;  /* 0x01040003cf007388 */ /* 0x000fe20000000800 */
[----:B------:R-:W-:Y:S01]  /*3830*/  BAR.SYNC.DEFER_BLOCKING 0x0 ;  /* 0x0000000000007b1d */ /* 0x000fe20000010000 */
[----:B--2---:R-:W-:Y:S04]  /*3840*/  IMAD R2, R251, UR6, RZ ;  /* 0x00000006fb027c24 */ /* 0x004fe8000f8e02ff */
[----:B------:R-:W-:Y:S05]  /*3850*/  IMAD.U32 R2, R2, -0x40, RZ ;  /* 0xffffffc002027824 */ /* 0x000fea00078e00ff */
[----:B------:R-:W-:Y:S02]  /*3860*/  LEA R196, P0, R2, R196, 0x2 ;  /* 0x000000c402c47211 */ /* 0x000fe400078010ff */
[----:B-1----:R-:W-:Y:S02]  /*3870*/  LEA R0, R192, UR5, 0x1 ;  /* 0x00000005c0007c11 */ /* 0x002fe4000f8e08ff */
        /* <DEDUP_REMOVED lines=70> */
.L_x_931:
[----:B------:R-:W-:Y:S01]  /*3ce0*/  LDSM.16.M88.4 R64, [R190] ;  /* 0x00000000be40783b */ /* 0x000fe20000000200 */
[C---:B-1----:R-:W-:Y:S02]  /*3cf0*/  IMAD.IADD R3, R190.reuse, 0x1, R185 ;  /* 0x00000001be037824 */ /* 0x042fe400078e02b9 */
[----:B------:R-:W-:Y:S01]  /*3d00*/  IMAD.IADD R2, R190, 0x1, R181 ;  /* 0x00000001be027824 */ /* 0x000fe200078e02b5 */
[----:B------:R-:W1:Y:S01]  /*3d10*/  LDSM.16.MT88.4 R16, [R0+0xc000] ;  /* 0x00c000000010783b */ /* 0x000e620000004200 */
[----:B------:R-:W-:Y:S03]  /*3d20*/  IMAD.IADD R185, R203, 0x1, R242 ;  /* 0x00000001cbb97824 */ /* 0x000fe600078e02f2 */
[----:B------:R-:W2:Y:S04]  /*3d30*/  LDSM.16.M88.4 R60, [R190+0x1000] ;  /* 0x00100000be3c783b */ /* 0x000ea80000000200 */
[----:B------:R-:W3:Y:S04]  /*3d40*/  LDSM.16.MT88.4 R100, [R0+0xe000] ;  /* 0x00e000000064783b */ /* 0x000ee80000004200 */
[----:B------:R-:W-:Y:S04]  /*3d50*/  LDSM.16.MT88.4 R108, [R0+0xc800] ;  /* 0x00c80000006c783b */ /* 0x000fe80000004200 */
[----:B------:R-:W4:Y:S04]  /*3d60*/  LDSM.16.M88.4 R104, [R3] ;  /* 0x000000000368783b */ /* 0x000f280000000200 */
[----:B------:R-:W4:Y:S01]  /*3d70*/  LDSM.16.M88.4 R112, [R3+0x1000] ;  /* 0x001000000370783b */ /* 0x000f220000000200 */
        /* <DEDUP_REMOVED lines=13> */
[----:B------:R-:W-:Y:S05]  /*3e50*/  LDSM.16.MT88.4 R108, [R0+0xd000] ;  /* 0x00d00000006c783b */ /* 0x000fea0000004200 */
[-C--:B-1----:R-:W-:Y:S06]  /*3e60*/  HMMA.16816.F32.BF16 R52, R104, R100.reuse, R52 ;  /* 0x000000646834723c */ /* 0x082fec0000041834 */
[C---:B------:R-:W-:Y:S06]  /*3e70*/  HMMA.16816.F32.BF16 R56, R112.reuse, R100, R56 ;  /* 0x000000647038723c */ /* 0x040fec0000041838 */
[-C--:B------:R-:W-:Y:S01]  /*3e80*/  HMMA.16816.F32.BF16 R60, R112, R102.reuse, R60 ;  /* 0x00000066703c723c */ /* 0x080fe2000004183c */
[----:B------:R-:W-:Y:S05]  /*3e90*/  LDSM.16.MT88.4 R112, [R0+0xf000] ;  /* 0x00f000000070783b */ /* 0x000fea0000004200 */
[----:B------:R-:W-:Y:S01]  /*3ea0*/  HMMA.16816.F32.BF16 R64, R104, R102, R64 ;  /* 0x000000666840723c */ /* 0x000fe20000041840 */
[----:B------:R-:W1:Y:S04]  /*3eb0*/  LDSM.16.M88.4 R100, [R2] ;  /* 0x000000000264783b */ /* 0x000e680000000200 */
[----:B------:R2:W3:Y:S02]  /*3ec0*/  LDSM.16.M88.4 R104, [R2+0x1000] ;  /* 0x001000000268783b */ /* 0x0004e40000000200 */
[----:B--2---:R-:W-:Y:S01]  /*3ed0*/  IMAD.IADD R2, R181, 0x1, R3 ;  /* 0x00000001b5027824 */ /* 0x004fe200078e0203 */
[-C--:B-1----:R-:W-:Y:S06]  /*3ee0*/  HMMA.16816.F32.BF16 R4, R100, R108.reuse, R4 ;  /* 0x0000006c6404723c */ /* 0x082fec0000041804 */
[C---:B---3--:R-:W-:Y:S06]  /*3ef0*/  HMMA.16816.F32.BF16 R8, R104.reuse, R108, R8 ;  /* 0x0000006c6808723c */ /* 0x048fec0000041808 */
[-C--:B------:R-:W-:Y:S06]  /*3f00*/  HMMA.16816.F32.BF16 R12, R104, R110.reuse, R12 ;  /* 0x0000006e680c723c */ /* 0x080fec000004180c */
[C---:B------:R-:W-:Y:S01]  /*3f10*/  HMMA.16816.F32.BF16 R16, R100.reuse, R110, R16 ;  /* 0x0000006e6410723c */ /* 0x040fe20000041810 */
[----:B------:R-:W-:Y:S05]  /*3f20*/  LDSM.16.MT88.4 R108, [R0+0xd800] ;  /* 0x00d80000006c783b */ /* 0x000fea0000004200 */
[-C--:B------:R-:W-:Y:S06]  /*3f30*/  HMMA.16816.F32.BF16 R52, R100, R112.reuse, R52 ;  /* 0x000000706434723c */ /* 0x080fec0000041834 */
[C---:B------:R-:W-:Y:S06]  /*3f40*/  HMMA.16816.F32.BF16 R56, R104.reuse, R112, R56 ;  /* 0x000000706838723c */ /* 0x040fec0000041838 */
[-C--:B------:R-:W-:Y:S01]  /*3f50*/  HMMA.16816.F32.BF16 R60, R104, R114.reuse, R60 ;  /* 0x00000072683c723c */ /* 0x080fe2000004183c */
[----:B------:R-:W1:Y:S05]  /*3f60*/  LDSM.16.M88.4 R104, [R2] ;  /* 0x000000000268783b */ /* 0x000e6a0000000200 */
[----:B------:R-:W-:Y:S01]  /*3f70*/  HMMA.16816.F32.BF16 R64, R100, R114, R64 ;  /* 0x000000726440723c */ /* 0x000fe20000041840 */
[----:B------:R2:W3:Y:S04]  /*3f80*/  LDSM.16.M88.4 R100, [R2+0x1000] ;  /* 0x001000000264783b */ /* 0x0004e80000000200 */
[----:B------:R4:W3:Y:S01]  /*3f90*/  LDSM.16.MT88.4 R112, [R0+0xf800] ;  /* 0x00f800000070783b */ /* 0x0008e20000004200 */
[CC--:B--2---:R-:W-:Y:S05]  /*3fa0*/  LEA R2, P1, R203.reuse, R196.reuse, 0x2 ;  /* 0x000000c4cb027211 */ /* 0x0c4fea00078210ff */
[----:B------:R-:W-:Y:S02]  /*3fb0*/  LEA.HI.X.SX32 R3, R203, R197, 0x2, P1 ;  /* 0x000000c5cb037211 */ /* 0x000fe400008f16ff */
[----:B----4-:R-:W-:Y:S01]  /*3fc0*/  LOP3.LUT R0, R195, 0x1, RZ, 0xc0, !PT ;  /* 0x00000001c3007812 */ /* 0x010fe200078ec0ff */
[-C--:B-1----:R-:W-:Y:S06]  /*3fd0*/  HMMA.16816.F32.BF16 R4, R104, R108.reuse, R4 ;  /* 0x0000006c6804723c */ /* 0x082fec0000041804 */
[C---:B---3--:R-:W-:Y:S06]  /*3fe0*/  HMMA.16816.F32.BF16 R8, R100.reuse, R108, R8 ;  /* 0x0000006c6408723c */ /* 0x048fec0000041808 */
[-C--:B------:R-:W-:Y:S05]  /*3ff0*/  HMMA.16816.F32.BF16 R12, R100, R110.reuse, R12 ;  /* 0x0000006e640c723c */ /* 0x080fea000004180c */
[----:B------:R-:W-:Y:S01]  /*4000*/  @P4 IADD3 R108, P0, R235, R215, RZ ;  /* 0x000000d7eb6c4210 */ /* 0x000fe20007f1e0ff */
[C---:B------:R-:W-:Y:S05]  /*4010*/  HMMA.16816.F32.BF16 R16, R104.reuse, R110, R16 ;  /* 0x0000006e6810723c */ /* 0x040fea0000041810 */
[----:B------:R-:W-:Y:S01]  /*4020*/  @P4 IMAD.X R109, R236, 0x1, R214, P0 ;  /* 0x00000001ec6d4824 */ /* 0x000fe200000e06d6 */
[-C--:B------:R-:W-:Y:S04]  /*4030*/  HMMA.16816.F32.BF16 R52, R104, R112.reuse, R52 ;  /* 0x000000706834723c */ /* 0x080fe80000041834 */
[----:B------:R2:W5:Y:S02]  /*4040*/  @P4 LDG.E R210, desc[UR18][R108.64+-0x100] ;  /* 0xffff00126cd24981 */ /* 0x000564000c1e1900 */
[C---:B------:R-:W-:Y:S02]  /*4050*/  HMMA.16816.F32.BF16 R56, R100.reuse, R112, R56 ;  /* 0x000000706438723c */ /* 0x040fe40000041838 */
[----:B------:R2:W5:Y:S04]  /*4060*/  @P4 LDG.E R209, desc[UR18][R108.64+-0xe0] ;  /* 0xffff20126cd14981 */ /* 0x000568000c1e1900 */
[-C--:B------:R-:W-:Y:S01]  /*4070*/  HMMA.16816.F32.BF16 R60, R100, R114.reuse, R60 ;  /* 0x00000072643c723c */ /* 0x080fe2000004183c */
[----:B------:R1:W-:Y:S04]  /*4080*/  REDG.E.ADD.F32.FTZ.RN.STRONG.GPU desc[UR18][R196.64], R4 ;  /* 0x00000004c40079a6 */ /* 0x0003e8000c10f392 */
[----:B------:R3:W-:Y:S01]  /*4090*/  REDG.E.ADD.F32.FTZ.RN.STRONG.GPU desc[UR18][R2.64], R5 ;  /* 0x00000005020079a6 */ /* 0x0007e2000c10f392 */
[----:B------:R-:W-:Y:S05]  /*40a0*/  HMMA.16816.F32.BF16 R64, R104, R114, R64 ;  /* 0x000000726840723c */ /* 0x000fea0000041840 */
[CC--:B------:R-:W-:Y:S02]  /*40b0*/  LEA R100, P0, R211.reuse, R196.reuse, 0x2 ;  /* 0x000000c4d3647211 */ /* 0x0c0fe400078010ff */
[CC--:B------:R-:W-:Y:S04]  /*40c0*/  LEA R104, P1, R234.reuse, R196.reuse, 0x2 ;  /* 0x000000c4ea687211 */ /* 0x0c0fe800078210ff */
[-C--:B------:R-:W-:Y:S02]  /*40d0*/  LEA.HI.X.SX32 R101, R211, R197.reuse, 0x2, P0 ;  /* 0x000000c5d3657211 */ /* 0x080fe400000f16ff */
[CC--:B------:R-:W-:Y:S02]  /*40e0*/  LEA R102, P0, R233.reuse, R196.reuse, 0x2 ;  /* 0x000000c4e9667211 */ /* 0x0c0fe400078010ff */
[-C--:B------:R-:W-:Y:S01]  /*40f0*/  LEA.HI.X.SX32 R105, R234, R197.reuse, 0x2, P1 ;  /* 0x000000c5ea697211 */ /* 0x080fe200008f16ff */
[----:B------:R4:W-:Y:S01]  /*4100*/  REDG.E.ADD.F32.FTZ.RN.STRONG.GPU desc[UR18][R100.64], R6 ;  /* 0x00000006640079a6 */ /* 0x0009e2000c10f392 */
[-C--:B------:R-:W-:Y:S03]  /*4110*/  LEA.HI.X.SX32 R103, R233, R197.reuse, 0x2, P0 ;  /* 0x000000c5e9677211 */ /* 0x080fe600000f16ff */
[----:B------:R2:W-:Y:S01]  /*4120*/  REDG.E.ADD.F32.FTZ.RN.STRONG.GPU desc[UR18][R104.64], R7 ;  /* 0x00000007680079a6 */ /* 0x0005e2000c10f392 */
[CC--:B-1----:R-:W-:Y:S03]  /*4130*/  LEA R4, P1, R231.reuse, R196.reuse, 0x2 ;  /* 0x000000c4e7047211 */ /* 0x0c2fe600078210ff */
[----:B------:R1:W-:Y:S01]  /*4140*/  REDG.E.ADD.F32.FTZ.RN.STRONG.GPU desc[UR18][R102.64], R8 ;  /* 0x00000008660079a6 */ /* 0x0003e2000c10f392 */
[-C--:B---3--:R-:W-:Y:S02]  /*4150*/  LEA.HI.X.SX32 R5, R231, R197.reuse, 0x2, P1 ;  /* 0x000000c5e7057211 */ /* 0x088fe400008f16ff */
[-C--:B----4-:R-:W-:Y:S02]  /*4160*/  LEA R100, P2, R232, R196.reuse, 0x2 ;  /* 0x000000c4e8647211 */ /* 0x090fe400078410ff */
[-C--:B------:R-:W-:Y:S02]  /*4170*/  LEA R6, P0, R230, R196.reuse, 0x2 ;  /* 0x000000c4e6067211 */ /* 0x080fe400078010ff */
[-C--:B------:R-:W-:Y:S02]  /*4180*/  LEA.HI.X.SX32 R101, R232, R197.reuse, 0x2, P2 ;  /* 0x000000c5e8657211 */ /* 0x080fe400010f16ff */
[-C--:B--2---:R-:W-:Y:S02]  /*4190*/  LEA.HI.X.SX32 R7, R230, R197.reuse, 0x2, P0 ;  /* 0x000000c5e6077211 */ /* 0x084fe400000f16ff */
[CC--:B-1----:R-:W-:Y:S01]  /*41a0*/  LEA R8, P2, R222.reuse, R196.reuse, 0x2 ;  /* 0x000000c4de087211 */ /* 0x0c2fe200078410ff */
        /* <DEDUP_REMOVED lines=34> */
[-C--:B------:R-:W-:Y:S01]  /*43d0*/  LEA.HI.X.SX32 R7, R185, R197.reuse, 0x2, P1 ;  /* 0x000000c5b9077211 */ /* 0x080fe200008f16ff */
[----:B------:R-:W-:Y:S01]  /*43e0*/  IMAD.IADD R185, R203, 0x1, R241 ;  /* 0x00000001cbb97824 */ /* 0x000fe200078e02f1 */
        /* <DEDUP_REMOVED lines=91> */
.L_x_929:
[----:B------:R-:W-:Y:S06]  /*49a0*/  BAR.SYNC.DEFER_BLOCKING 0x0 ;  /* 0x0000000000007b1d */ /* 0x000fec0000010000 */
        /* <DEDUP_REMOVED lines=51> */
[----:B------:R-:W2:Y:S01]  /*4ce0*/  LDC.64 R38, c[0x0][0x450] ;  /* 0x00011400ff267b82 */ /* 0x000ea20000000a00 */
[----:B------:R-:W-:Y:S01]  /*4cf0*/  F2FP.BF16.F32.PACK_AB R17, R17, R78 ;  /* 0x0000004e1111723e */ /* 0x000fe200000010ff */
[----:B------:R-:W-:Y:S01]  /*4d00*/  STS [R244], R24 ;  /* 0x00000018f4007388 */ /* 0x000fe20000000800 */
        /* <DEDUP_REMOVED lines=14> */
[----:B------:R-:W-:Y:S01]  /*4df0*/  FMUL.FTZ R52, R34, UR7 ;  /* 0x0000000722347c20 */ /* 0x000fe20008410000 */
[----:B------:R-:W-:Y:S01]  /*4e00*/  STS [R244+0x1000], R22 ;  /* 0x00100016f4007388 */ /* 0x000fe20000000800 */
[----:B------:R-:W-:Y:S01]  /*4e10*/  FMUL.FTZ R3, R35, UR7 ;  /* 0x0000000723037c20 */ /* 0x000fe20008410000 */
[----:B------:R-:W-:Y:S01]  /*4e20*/  FMUL.FTZ R5, R27, UR7 ;  /* 0x000000071b057c20 */ /* 0x000fe20008410000 */
[----:B------:R-:W-:Y:S01]  /*4e30*/  FMUL.FTZ R34, R28, UR7 ;  /* 0x000000071c227c20 */ /* 0x000fe20008410000 */
[----:B------:R-:W-:Y:S01]  /*4e40*/  STS [R244+0x1400], R21 ;  /* 0x00140015f4007388 */ /* 0x000fe20000000800 */
[----:B------:R-:W-:Y:S01]  /*4e50*/  FMUL.FTZ R2, R29, UR7 ;  /* 0x000000071d027c20 */ /* 0x000fe20008410000 */
[----:B------:R-:W-:Y:S01]  /*4e60*/  FMUL.FTZ R33, R30, UR7 ;  /* 0x000000071e217c20 */ /* 0x000fe20008410000 */
[----:B------:R-:W-:Y:S01]  /*4e70*/  FMUL.FTZ R0, R31, UR7 ;  /* 0x000000071f007c20 */ /* 0x000fe20008410000 */
[----:B------:R-:W-:Y:S01]  /*4e80*/  STS [R245+0x1000], R18 ;  /* 0x00100012f5007388 */ /* 0x000fe20000000800 */
[----:B------:R-:W-:Y:S01]  /*4e90*/  F2FP.BF16.F32.PACK_AB R25, R25, R36 ;  /* 0x000000241919723e */ /* 0x000fe200000010ff */
[----:B------:R-:W-:Y:S01]  /*4ea0*/  FMUL.FTZ R48, R48, UR7 ;  /* 0x0000000730307c20 */ /* 0x000fe20008410000 */
[----:B------:R-:W-:Y:S01]  /*4eb0*/  F2FP.BF16.F32.PACK_AB R9, R9, R94 ;  /* 0x0000005e0909723e */ /* 0x000fe200000010ff */
[----:B------:R-:W-:Y:S01]  /*4ec0*/  STS [R245+0x1400], R17 ;  /* 0x00140011f5007388 */ /* 0x000fe20000000800 */
[----:B------:R-:W3:Y:S01]  /*4ed0*/  LDC.64 R36, c[0x0][0x458] ;  /* 0x00011600ff247b82 */ /* 0x000ee20000000a00 */
[----:B------:R-:W-:Y:S01]  /*4ee0*/  FMUL.FTZ R28, R49, UR7 ;  /* 0x00000007311c7c20 */ /* 0x000fe20008410000 */
[----:B------:R-:W-:Y:S01]  /*4ef0*/  FMUL.FTZ R50, R50, UR7 ;  /* 0x0000000732327c20 */ /* 0x000fe20008410000 */
[----:B------:R-:W-:Y:S01]  /*4f00*/  STS [R244+0x2000], R16 ;  /* 0x00200010f4007388 */ /* 0x000fe20000000800 */
[----:B------:R-:W-:Y:S01]  /*4f10*/  FMUL.FTZ R27, R51, UR7 ;  /* 0x00000007331b7c20 */ /* 0x000fe20008410000 */
[----:B------:R-:W-:Y:S01]  /*4f20*/  F2FP.BF16.F32.PACK_AB R8, R8, R57 ;  /* 0x000000390808723e */ /* 0x000fe200000010ff */
[----:B------:R-:W-:Y:S01]  /*4f30*/  FMUL.FTZ R40, R40, UR7 ;  /* 0x0000000728287c20 */ /* 0x000fe20008410000 */
[----:B------:R-:W-:Y:S01]  /*4f40*/  STS [R244+0x2400], R15 ;  /* 0x0024000ff4007388 */ /* 0x000fe20000000800 */
[----:B------:R-:W-:Y:S01]  /*4f50*/  F2FP.BF16.F32.PACK_AB R7, R7, R56 ;  /* 0x000000380707723e */ /* 0x000fe200000010ff */
        /* <DEDUP_REMOVED lines=13> */
[----:B------:R-:W-:Y:S01]  /*5030*/  ULDC.64 UR6, c[0x0][0x3f0] ;  /* 0x0000fc0000067ab9 */ /* 0x000fe20000000a00 */
[----:B------:R4:W-:Y:S01]  /*5040*/  STS [R244+0x3400], R13 ;  /* 0x0034000df4007388 */ /* 0x0009e20000000800 */
[----:B------:R-:W-:-:S02]  /*5050*/  F2FP.BF16.F32.PACK_AB R5, R5, R54 ;  /* 0x000000360505723e */ /* 0x000fc400000010ff */
[----:B------:R-:W-:Y:S01]  /*5060*/  F2FP.BF16.F32.PACK_AB R2, R2, R34 ;  /* 0x000000220202723e */ /* 0x000fe200000010ff */
[----:B------:R1:W-:Y:S01]  /*5070*/  STS [R245+0x3000], R10 ;  /* 0x0030000af5007388 */ /* 0x0003e20000000800 */
[----:B------:R-:W-:Y:S02]  /*5080*/  F2FP.BF16.F32.PACK_AB R0, R0, R33 ;  /* 0x000000210000723e */ /* 0x000fe400000010ff */
[----:B------:R-:W-:Y:S01]  /*5090*/  F2FP.BF16.F32.PACK_AB R28, R28, R48 ;  /* 0x000000301c1c723e */ /* 0x000fe200000010ff */
[----:B------:R-:W-:Y:S01]  /*50a0*/  STS [R245+0x3400], R9 ;  /* 0x00340009f5007388 */ /* 0x000fe20000000800 */
[----:B------:R-:W-:Y:S01]  /*50b0*/  F2FP.BF16.F32.PACK_AB R27, R27, R50 ;  /* 0x000000321b1b723e */ /* 0x000fe200000010ff */
[----:B------:R-:W2:Y:S01]  /*50c0*/  LDC.64 R48, c[0x0][0x470] ;  /* 0x00011c00ff307b82 */ /* 0x000ea20000000a00 */
[----:B------:R-:W-:Y:S01]  /*50d0*/  F2FP.BF16.F32.PACK_AB R29, R29, R40 ;  /* 0x000000281d1d723e */ /* 0x000fe200000010ff */
[----:B------:R3:W-:Y:S01]  /*50e0*/  STS [R244+0x4000], R8 ;  /* 0x00400008f4007388 */ /* 0x0007e20000000800 */
[----:B------:R-:W-:-:S02]  /*50f0*/  F2FP.BF16.F32.PACK_AB R30, R30, R42 ;  /* 0x0000002a1e1e723e */ /* 0x000fc400000010ff */
[----:B------:R-:W-:Y:S01]  /*5100*/  F2FP.BF16.F32.PACK_AB R31, R31, R44 ;  /* 0x0000002c1f1f723e */ /* 0x000fe200000010ff */
[----:B------:R-:W-:Y:S01]  /*5110*/  STS [R244+0x4400], R7 ;  /* 0x00440007f4007388 */ /* 0x000fe20000000800 */
[----:B------:R-:W-:-:S03]  /*5120*/  F2FP.BF16.F32.PACK_AB R32, R32, R46 ;  /* 0x0000002e2020723e */ /* 0x000fc600000010ff */
[----:B------:R-:W-:Y:S04]  /*5130*/  STS [R245+0x4000], R4 ;  /* 0x00400004f5007388 */ /* 0x000fe80000000800 */
[----:B------:R3:W-:Y:S01]  /*5140*/  STS [R245+0x4400], R3 ;  /* 0x00440003f5007388 */ /* 0x0007e20000000800 */
[----:B----4-:R-:W4:Y:S03]  /*5150*/  LDC.64 R12, c[0x0][0x468] ;  /* 0x00011a00ff0c7b82 */ /* 0x010f260000000a00 */
[----:B------:R2:W-:Y:S04]  /*5160*/  STS [R244+0x5000], R6 ;  /* 0x00500006f4007388 */ /* 0x0005e80000000800 */
[----:B------:R-:W-:Y:S01]  /*5170*/  STS [R244+0x5400], R5 ;  /* 0x00540005f4007388 */ /* 0x000fe20000000800 */
[----:B-1----:R-:W1:Y:S03]  /*5180*/  LDC.64 R10, c[0x0][0x438] ;  /* 0x00010e00ff0a7b82 */ /* 0x002e660000000a00 */
[----:B------:R1:W-:Y:S04]  /*5190*/  STS [R245+0x5000], R2 ;  /* 0x00500002f5007388 */ /* 0x0003e80000000800 */
[----:B------:R1:W-:Y:S01]  /*51a0*/  STS [R245+0x5400], R0 ;  /* 0x00540000f5007388 */ /* 0x0003e20000000800 */
[----:B---3--:R-:W3:Y:S03]  /*51b0*/  LDC.64 R8, c[0x0][0x440] ;  /* 0x00011000ff087b82 */ /* 0x008ee60000000a00 */
[----:B------:R-:W-:Y:S04]  /*51c0*/  STS [R244+0x6000], R25 ;  /* 0x00600019f4007388 */ /* 0x000fe80000000800 */
[----:B------:R-:W-:Y:S01]  /*51d0*/  STS [R244+0x6400], R26 ;  /* 0x0064001af4007388 */ /* 0x000fe20000000800 */
[----:B------:R-:W-:-:S03]  /*51e0*/  SHF.R.S32.HI R3, RZ, 0x1f, R248 ;  /* 0x0000001fff037819 */ /* 0x000fc600000114f8 */
[----:B------:R-:W-:Y:S01]  /*51f0*/  STS [R245+0x6000], R28 ;  /* 0x0060001cf5007388 */ /* 0x000fe20000000800 */
[----:B--2---:R-:W-:-:S03]  /*5200*/  IMAD R6, R36, UR4, RZ ;  /* 0x0000000424067c24 */ /* 0x004fc6000f8e02ff */
[----:B------:R-:W-:Y:S01]  /*5210*/  STS [R245+0x6400], R27 ;  /* 0x0064001bf5007388 */ /* 0x000fe20000000800 */
[----:B-1----:R-:W-:-:S03]  /*5220*/  IMAD R7, R10, UR20, RZ ;  /* 0x000000140a077c24 */ /* 0x002fc6000f8e02ff */
[----:B------:R-:W-:Y:S01]  /*5230*/  STS [R244+0x7000], R29 ;  /* 0x0070001df4007388 */ /* 0x000fe20000000800 */
[----:B------:R-:W-:-:S03]  /*5240*/  MOV R2, R248 ;  /* 0x000000f800027202 */ /* 0x000fc60000000f00 */
[----:B------:R-:W-:Y:S01]  /*5250*/  STS [R244+0x7400], R30 ;  /* 0x0074001ef4007388 */ /* 0x000fe20000000800 */
[C---:B------:R-:W-:Y:S02]  /*5260*/  IMAD R0, R38.reuse, UR4, RZ ;  /* 0x0000000426007c24 */ /* 0x040fe4000f8e02ff */
[----:B------:R-:W-:Y:S01]  /*5270*/  IMAD.WIDE.U32 R4, R38, UR23, R2 ;  /* 0x0000001726047c25 */ /* 0x000fe2000f8e0002 */
[----:B------:R-:W-:Y:S03]  /*5280*/  STS [R245+0x7000], R31 ;  /* 0x0070001ff5007388 */ /* 0x000fe60000000800 */
[----:B------:R-:W-:Y:S01]  /*5290*/  IMAD R0, R39, UR23, R0 ;  /* 0x0000001727007c24 */ /* 0x000fe2000f8e0200 */
[----:B------:R-:W-:Y:S01]  /*52a0*/  STS [R245+0x7400], R32 ;  /* 0x00740020f5007388 */ /* 0x000fe20000000800 */
[----:B------:R-:W-:Y:S01]  /*52b0*/  IMAD.WIDE.U32 R2, R36, UR23, R2 ;  /* 0x0000001724027c25 */ /* 0x000fe2000f8e0002 */
[----:B------:R-:W-:Y:S02]  /*52c0*/  BAR.SYNC.DEFER_BLOCKING 0x0 ;  /* 0x0000000000007b1d */ /* 0x000fe40000010000 */
[----:B------:R-:W-:Y:S01]  /*52d0*/  IADD3 R5, R5, R0, RZ ;  /* 0x0000000005057210 */ /* 0x000fe20007ffe0ff */
[----:B------:R-:W-:-:S02]  /*52e0*/  IMAD R0, R37, UR23, R6 ;  /* 0x0000001725007c24 */ /* 0x000fc4000f8e0206 */
[----:B------:R-:W-:Y:S02]  /*52f0*/  IMAD R6, R11, UR14, R7 ;  /* 0x0000000e0b067c24 */ /* 0x000fe4000f8e0207 */
[----:B------:R-:W-:Y:S01]  /*5300*/  IMAD.WIDE.U32 R4, R10, UR14, R4 ;  /* 0x0000000e0a047c25 */ /* 0x000fe2000f8e0004 */
[----:B------:R-:W-:-:S03]  /*5310*/  IADD3 R3, R3, R0, RZ ;  /* 0x0000000003037210 */ /* 0x000fc60007ffe0ff */
[----:B---3--:R-:W-:Y:S01]  /*5320*/  IMAD R0, R8, UR20, RZ ;  /* 0x0000001408007c24 */ /* 0x008fe2000f8e02ff */
[----:B------:R-:W-:Y:S01]  /*5330*/  IADD3 R5, R5, R6, RZ ;  /* 0x0000000605057210 */ /* 0x000fe20007ffe0ff */
[----:B----4-:R-:W-:Y:S02]  /*5340*/  IMAD R6, R12, UR21, RZ ;  /* 0x000000150c067c24 */ /* 0x010fe4000f8e02ff */
[----:B------:R-:W-:Y:S01]  /*5350*/  IMAD R0, R9, UR14, R0 ;  /* 0x0000000e09007c24 */ /* 0x000fe2000f8e0200 */
[----:B------:R-:W-:Y:S01]  /*5360*/  SHF.R.S32.HI R9, RZ, 0x1f, R247 ;  /* 0x0000001fff097819 */ /* 0x000fe200000114f7 */
[----:B------:R-:W-:-:S04]  /*5370*/  IMAD.WIDE.U32 R2, R8, UR14, R2 ;  /* 0x0000000e08027c25 */ /* 0x000fc8000f8e0002 */
[----:B------:R-:W-:Y:S01]  /*5380*/  IMAD R8, R13, UR15, R6 ;  /* 0x0000000f0d087c24 */ /* 0x000fe2000f8e0206 */
[----:B------:R-:W-:Y:S01]  /*5390*/  IADD3 R3, R3, R0, RZ ;  /* 0x0000000003037210 */ /* 0x000fe20007ffe0ff */
[----:B------:R-:W-:Y:S01]  /*53a0*/  IMAD.WIDE.U32 R4, R12, UR15, R4 ;  /* 0x0000000f0c047c25 */ /* 0x000fe2000f8e0004 */
[----:B------:R-:W1:Y:S03]  /*53b0*/  LDS.128 R44, [R204+0xc000] ;  /* 0x00c00000cc2c7984 */ /* 0x000e660000000c00 */
[C---:B------:R-:W-:Y:S01]  /*53c0*/  IMAD R0, R48.reuse, UR21, RZ ;  /* 0x0000001530007c24 */ /* 0x040fe2000f8e02ff */
[----:B------:R-:W2:Y:S01]  /*53d0*/  LDS.128 R40, [R204+0xe000] ;  /* 0x00e00000cc287984 */ /* 0x000ea20000000c00 */
[----:B------:R-:W-:Y:S01]  /*53e0*/  IMAD.WIDE.U32 R6, R48, UR15, R2 ;  /* 0x0000000f30067c25 */ /* 0x000fe2000f8e0002 */
[----:B------:R-:W-:Y:S02]  /*53f0*/  IADD3 R3, R5, R8, RZ ;  /* 0x0000000805037210 */ /* 0x000fe40007ffe0ff */
[----:B------:R-:W3:Y:S01]  /*5400*/  LDS.128 R32, [R204+0xd000] ;  /* 0x00d00000cc207984 */ /* 0x000ee20000000c00 */
[----:B------:R-:W-:Y:S01]  /*5410*/  MOV R2, R4 ;  /* 0x0000000400027202 */ /* 0x000fe20000000f00 */
[----:B------:R-:W-:-:S02]  /*5420*/  IMAD R5, R9, R38, RZ ;  /* 0x0000002609057224 */ /* 0x000fc400078e02ff */
[----:B------:R-:W4:Y:S01]  /*5430*/  LDS.128 R28, [R204+0xf000] ;  /* 0x00f00000cc1c7984 */ /* 0x000f220000000c00 */
[----:B------:R-:W-:Y:S02]  /*5440*/  IMAD R0, R49, UR15, R0 ;  /* 0x0000000f31007c24 */ /* 0x000fe4000f8e0200 */
[C---:B------:R-:W-:Y:S01]  /*5450*/  IMAD R4, R247.reuse, R39, R5 ;  /* 0x00000027f7047224 */ /* 0x040fe200078e0205 */
[----:B------:R-:W4:Y:S01]  /*5460*/  LDS.128 R24, [R204+0x10000] ;  /* 0x01000000cc187984 */ /* 0x000f220000000c00 */
[----:B------:R-:W-:Y:S01]  /*5470*/  IMAD.WIDE.U32 R2, R247, R38, R2 ;  /* 0x00000026f7027225 */ /* 0x000fe200078e0002 */
[----:B------:R-:W-:Y:S02]  /*5480*/  IADD3 R7, R7, R0, RZ ;  /* 0x0000000007077210 */ /* 0x000fe40007ffe0ff */
[----:B------:R-:W4:Y:S01]  /*5490*/  LDS.128 R16, [R204+0x12000] ;  /* 0x01200000cc107984 */ /* 0x000f220000000c00 */
[----:B------:R-:W-:Y:S01]  /*54a0*/  IMAD R0, R9, R36, RZ ;  /* 0x0000002409007224 */ /* 0x000fe200078e02ff */
[----:B------:R-:W-:Y:S01]  /*54b0*/  IADD3 R3, R3, R4, RZ ;  /* 0x0000000403037210 */ /* 0x000fe20007ffe0ff */
[----:B------:R-:W-:Y:S01]  /*54c0*/  IMAD.WIDE.U32 R6, R247, R36, R6 ;  /* 0x00000024f7067225 */ /* 0x000fe200078e0006 */
[----:B------:R-:W4:Y:S01]  /*54d0*/  LDS.128 R20, [R204+0x11000] ;  /* 0x01100000cc147984 */ /* 0x000f220000000c00 */
[----:B------:R-:W-:-:S02]  /*54e0*/  LEA R4, P0, R2, UR6, 0x1 ;  /* 0x0000000602047c11 */ /* 0x000fc4000f8008ff */
[----:B------:R-:W-:Y:S01]  /*54f0*/  IMAD R0, R247, R37, R0 ;  /* 0x00000025f7007224 */ /* 0x000fe200078e0200 */
[----:B------:R-:W4:Y:S01]  /*5500*/  LDS.128 R12, [R204+0x13000] ;  /* 0x01300000cc0c7984 */ /* 0x000f220000000c00 */
[----:B------:R-:W-:Y:S01]  /*5510*/  LEA.HI.X R5, R2, UR7, R3, 0x1, P0 ;  /* 0x0000000702057c11 */ /* 0x000fe200080f0c03 */
[----:B------:R-:W-:Y:S01]  /*5520*/  ULDC.64 UR6, c[0x0][0x3f8] ;  /* 0x0000fe0000067ab9 */ /* 0x000fe20000000a00 */
[----:B------:R-:W-:Y:S02]  /*5530*/  LEA R8, P1, R38, R4, 0x6 ;  /* 0x0000000426087211 */ /* 0x000fe400078230ff */
[----:B------:R-:W-:Y:S02]  /*5540*/  IADD3 R0, R7, R0, RZ ;  /* 0x0000000007007210 */ /* 0x000fe40007ffe0ff */
[----:B------:R-:W-:Y:S02]  /*5550*/  LEA R2, P0, R6, UR6, 0x1 ;  /* 0x0000000606027c11 */ /* 0x000fe4000f8008ff */
[----:B------:R-:W-:-:S02]  /*5560*/  LEA.HI.X R9, R38, R5, R39, 0x6, P1 ;  /* 0x0000000526097211 */ /* 0x000fc400008f3427 */
[----:B------:R-:W-:Y:S01]  /*5570*/  LEA.HI.X R3, R6, UR7, R0, 0x1, P0 ;  /* 0x0000000706037c11 */ /* 0x000fe200080f0c00 */
[----:B-1----:R1:W-:Y:S01]  /*5580*/  STG.E.128 desc[UR18][R4.64], R44 ;  /* 0x0000002c04007986 */ /* 0x0023e2000c101d12 */
[----:B------:R-:W-:-:S03]  /*5590*/  LEA R6, P0, R36, R2, 0x6 ;  /* 0x0000000224067211 */ /* 0x000fc600078030ff */
[----:B--2---:R1:W-:Y:S01]  /*55a0*/  STG.E.128 desc[UR18][R4.64+0x80], R40 ;  /* 0x0000802804007986 */ /* 0x0043e2000c101d12 */
[----:B------:R-:W-:-:S03]  /*55b0*/  LEA.HI.X R7, R36, R3, R37, 0x6, P0 ;  /* 0x0000000324077211 */ /* 0x000fc600000f3425 */
[----:B---3--:R1:W-:Y:S04]  /*55c0*/  STG.E.128 desc[UR18][R8.64], R32 ;  /* 0x0000002008007986 */ /* 0x0083e8000c101d12 */
[----:B----4-:R1:W-:Y:S04]  /*55d0*/  STG.E.128 desc[UR18][R8.64+0x80], R28 ;  /* 0x0000801c08007986 */ /* 0x0103e8000c101d12 */
[----:B------:R1:W-:Y:S04]  /*55e0*/  STG.E.128 desc[UR18][R2.64], R24 ;  /* 0x0000001802007986 */ /* 0x0003e8000c101d12 */
[----:B------:R1:W-:Y:S04]  /*55f0*/  STG.E.128 desc[UR18][R2.64+0x80], R16 ;  /* 0x0000801002007986 */ /* 0x0003e8000c101d12 */
[----:B------:R1:W-:Y:S04]  /*5600*/  STG.E.128 desc[UR18][R6.64], R20 ;  /* 0x0000001406007986 */ /* 0x0003e8000c101d12 */
[----:B------:R1:W-:Y:S02]  /*5610*/  STG.E.128 desc[UR18][R6.64+0x80], R12 ;  /* 0x0000800c06007986 */ /* 0x0003e4000c101d12 */
.L_x_926:
        /* <DEDUP_REMOVED lines=11> */
.L_x_933:
[----:B------:R-:W-:Y:S05]  /*56d0*/  EXIT ;  /* 0x000000000000794d */ /* 0x000fea0003800000 */
.L_x_935:
        /* <DEDUP_REMOVED lines=10> */
.L_x_2071:


//--------------------- .text._ZN5flash44flash_bwd_dq_dk_dv_loop_seqk_parallel_kernelI23Flash_bwd_kernel_traitsILi128ELi64ELi64ELi8ELi4ELi2ELi2ELb1ELb0EN7cutlass10bfloat16_tE19Flash_kernel_traitsILi128ELi64ELi64ELi8ES3_EELb0ELb0ELb0ELb0ELb1ELb1ELb1EEEvNS_16Flash_bwd_paramsE --------------------------
	.section	.text._ZN5flash44flash_bwd_dq_dk_dv_loop_seqk_parallel_kernelI23Flash_bwd_kernel_traitsILi128ELi64ELi64ELi8ELi4ELi2ELi2ELb1ELb0EN7cutlass10bfloat16_tE19Flash_kernel_traitsILi128ELi64ELi64ELi8ES3_EELb0ELb0ELb0ELb0ELb1ELb1ELb1EEEvNS_16Flash_bwd_paramsE,"ax",@progbits
	.align	128
        .global         _ZN5flash44flash_bwd_dq_dk_dv_loop_seqk_parallel_kernelI23Flash_bwd_kernel_traitsILi128ELi64ELi64ELi8ELi4ELi2ELi2ELb1ELb0EN7cutlass10bfloat16_tE19Flash_kernel_traitsILi128ELi64ELi64ELi8ES3_EELb0ELb0ELb0ELb0ELb1ELb1ELb1EEEvNS_16Flash_bwd_paramsE
        .type           _ZN5flash44flash_bwd_dq_dk_dv_loop_seqk_parallel_kernelI23Flash_bwd_kernel_traitsILi128ELi64ELi64ELi8ELi4ELi2ELi2ELb1ELb0EN7cutlass10bfloat16_tE19Flash_kernel_traitsILi128ELi64ELi64ELi8ES3_EELb0ELb0ELb0ELb0ELb1ELb1ELb1EEEvNS_16Flash_bwd_paramsE,@function
        .size           _ZN5flash44flash_bwd_dq_dk_dv_loop_seqk_parallel_kernelI23Flash_bwd_kernel_traitsILi128ELi64ELi64ELi8ELi4ELi2ELi2ELb1ELb0EN7cutlass10bfloat16_tE19Flash_kernel_traitsILi128ELi64ELi64ELi8ES3_EELb0ELb0ELb0ELb0ELb1ELb1ELb1EEEvNS_16Flash_bwd_paramsE,(.L_x_2072 - _ZN5flash44flash_bwd_dq_dk_dv_loop_seqk_parallel_kernelI23Flash_bwd_kernel_traitsILi128ELi64ELi64ELi8ELi4ELi2ELi2ELb1ELb0EN7cutlass10bfloat16_tE19Flash_kernel_traitsILi128ELi64ELi64ELi8ES3_EELb0ELb0ELb0ELb0ELb1ELb1ELb1EEEvNS_16Flash_bwd_paramsE)
        .other          _ZN5flash44flash_bwd_dq_dk_dv_loop_seqk_parallel_kernelI23Flash_bwd_kernel_traitsILi128ELi64ELi64ELi8ELi4ELi2ELi2ELb1ELb0EN7cutlass10bfloat16_tE19Flash_kernel_traitsILi128ELi64ELi64ELi8ES3_EELb0ELb0ELb0ELb0ELb1ELb1ELb1EEEvNS_16Flash_bwd_paramsE,@"STO_CUDA_ENTRY STV_DEFAULT"
_ZN5flash44flash_bwd_dq_dk_dv_loop_seqk_parallel_kernelI23Flash_bwd_kernel_traitsILi128ELi64ELi64ELi8ELi4ELi2ELi2ELb1ELb0EN7cutlass10bfloat16_tE19Flash_kernel_traitsILi128ELi64ELi64ELi8ES3_EELb0ELb0ELb0ELb0ELb1ELb1ELb1EEEvNS_16Flash_bwd_paramsE:
.text._ZN5flash44flash_bwd_dq_dk_dv_loop_seqk_parallel_kernelI23Flash_bwd_kernel_traitsILi128ELi64ELi64ELi8ELi4ELi2ELi2ELb1ELb0EN7cutlass10bfloat16_tE19Flash_kernel_traitsILi128ELi64ELi64ELi8ES3_EELb0ELb0ELb0ELb0ELb1ELb1ELb1EEEvNS_16Flash_bwd_paramsE:
        /* <DEDUP_REMOVED lines=143> */
.L_x_944:
        /* <DEDUP_REMOVED lines=94> */
.L_x_937:
[----:B------:R-:W-:Y:S01]  /*0ed0*/  UIMAD UR26, UR12, UR29, UR14 ;  /* 0x0000001d0c1a72a4 */ /* 0x000fe2000f8e020e */
[----:B------:R-:W-:-:S03]  /*0ee0*/  ULDC UR27, c[0x0][0x2d4] ;  /* 0x0000b500001b7ab9 */ /* 0x000fc60000000800 */
[----:B------:R-:W-:-:S12]  /*0ef0*/  UIMAD UR26, UR26, UR27, URZ ;  /* 0x0000001b1a1a72a4 */ /* 0x000fd8000f8e023f */
.L_x_938:
        /* <DEDUP_REMOVED lines=136> */
[C---:B------:R-:W-:Y:S01]  /*1780*/  LEA R14, P2, R6.reuse, R238, 0x6 ;  /* 0x000000ee060e7211 */ /* 0x040fe200078430ff */
[----:B------:R-:W-:Y:S01]  /*1790*/  UMOV UR37, UR39 ;  /* 0x0000002700257c82 */ /* 0x000fe20008000000 */
        /* <DEDUP_REMOVED lines=21> */
[----:B------:R-:W-:Y:S01]  /*18f0*/  UIMAD.WIDE UR42, UR12, UR27, UR40 ;  /* 0x0000001b0c2a72a5 */ /* 0x000fe2000f8e0228 */
[----:B------:R-:W-:Y:S01]  /*1900*/  IMAD.U32 R4, RZ, RZ, UR32 ;  /* 0x00000020ff047e24 */ /* 0x000fe2000f8e00ff */
[----:B------:R-:W-:Y:S01]  /*1910*/  USHF.R.S32.HI UR24, URZ, 0x1f, UR23 ;  /* 0x0000001f3f187899 */ /* 0x000fe20008011417 */
[----:B------:R2:W5:Y:S01]  /*1920*/  LDG.E R232, desc[UR16][R8.64+0x20] ;  /* 0x0000201008e87981 */ /* 0x000562000c1e1900 */
[----:B------:R-:W-:Y:S01]  /*1930*/  IADD3 R5, P2, P1, R18, UR23, R5 ;  /* 0x0000001712057c10 */ /* 0x000fe2000f95e005 */
[----:B------:R-:W-:Y:S01]  /*1940*/  UIMAD UR22, UR22, UR29, URZ ;  /* 0x0000001d161672a4 */ /* 0x000fe2000f8e023f */
[----:B------:R-:W-:Y:S01]  /*1950*/  CS2R R94, SRZ ;  /* 0x00000000005e7805 */ /* 0x000fe2000001ff00 */
[----:B------:R-:W-:Y:S01]  /*1960*/  UIMAD.WIDE.U32 UR44, UR28, UR29, URZ ;  /* 0x0000001d1c2c72a5 */ /* 0x000fe2000f8e003f */
        /* <DEDUP_REMOVED lines=107> */
[----:B------:R-:W-:Y:S01]  /*2020*/  UIMAD UR52, UR51, 0x30, URZ ;  /* 0x00000030333478a4 */ /* 0x000fe2000f8e023f */
[----:B------:R-:W-:Y:S01]  /*2030*/  UMOV UR39, UR41 ;  /* 0x0000002900277c82 */ /* 0x000fe20008000000 */
[----:B------:R-:W-:Y:S01]  /*2040*/  UIMAD UR51, UR51, 0x38, URZ ;  /* 0x00000038333378a4 */ /* 0x000fe2000f8e023f */
[----:B------:R-:W-:Y:S01]  /*2050*/  ULDC UR32, c[0x0][0x270] ;  /* 0x00009c0000207ab9 */ /* 0x000fe20000000800 */
[----:B------:R-:W-:-:S02]  /*2060*/  UIADD3 UR44, UR57, UR45, URZ ;  /* 0x0000002d392c7290 */ /* 0x000fc4000fffe03f */
[----:B------:R-:W-:Y:S02]  /*2070*/  UIADD3 UR26, UR57, UR27, URZ ;  /* 0x0000001b391a7290 */ /* 0x000fe4000fffe03f */
[----:B------:R-:W-:Y:S01]  /*2080*/  UIADD3 UR4, UR57, UR22, URZ ;  /* 0x0000001639047290 */ /* 0x000fe2000fffe03f */
[----:B------:R-:W-:Y:S01]  /*2090*/  LEA R207, R207, UR5, 0x1 ;  /* 0x00000005cfcf7c11 */ /* 0x000fe2000f8e08ff */
[----:B------:R-:W-:Y:S01]  /*20a0*/  ULDC UR36, c[0x0][0x39c] ;  /* 0x0000e70000247ab9 */ /* 0x000fe20000000800 */
[----:B------:R-:W-:Y:S01]  /*20b0*/  LEA R206, R206, UR5, 0x1 ;  /* 0x00000005cece7c11 */ /* 0x000fe2000f8e08ff */
[----:B---3--:R-:W-:-:S08]  /*20c0*/  ULDC UR35, c[0x0][0x2ec] ;  /* 0x0000bb0000237ab9 */ /* 0x008fd00000000800 */
.L_x_942:
        /* <DEDUP_REMOVED lines=16> */
[----:B------:R-:W-:Y:S06]  /*21d0*/  BAR.SYNC.DEFER_BLOCKING 0x0 ;  /* 0x0000000000007b1d */ /* 0x000fec0000010000 */
[----:B------:R-:W-:Y:S08]  /*21e0*/  LDSM.16.M88.4 R52, [R206] ;  /* 0x00000000ce34783b */ /* 0x000ff00000000200 */
[----:B------:R-:W2:Y:S08]  /*21f0*/  LDSM.16.M88.4 R56, [R211+UR5+0xc000] ;  /* 0x00c00005d338783b */ /* 0x000eb00008000200 */
[----:B------:R-:W3:Y:S08]  /*2200*/  LDSM.16.M88.4 R60, [R211+UR5+0xc800] ;  /* 0x00c80005d33c783b */ /* 0x000ef00008000200 */
        /* <DEDUP_REMOVED lines=8> */
[----:B------:R-:W-:Y:S01]  /*2290*/  LDSM.16.M88.4 R56, [R180] ;  /* 0x00000000b438783b */ /* 0x000fe20000000200 */
        /* <DEDUP_REMOVED lines=11> */
[----:B------:R-:W2:Y:S03]  /*2350*/  LDSM.16.M88.4 R104, [R211+UR5+0xe000] ;  /* 0x00e00005d368783b */ /* 0x000ea60008000200 */
[C---:B---3--:R-:W-:Y:S05]  /*2360*/  HMMA.16816.F32.BF16 R12, R108.reuse, R52, R12 ;  /* 0x000000346c0c723c */ /* 0x048fea000004180c */
[----:B------:R-:W-:Y:S01]  /*2370*/  LDSM.16.M88.4 R112, [R205+0xe000] ;  /* 0x00e00000cd70783b */ /* 0x000fe20000000200 */
[----:B------:R-:W-:Y:S07]  /*2380*/  HMMA.16816.F32.BF16 R16, R108, R54, R16 ;  /* 0x000000366c10723c */ /* 0x000fee0000041810 */
[----:B------:R-:W3:Y:S01]  /*2390*/  LDSM.16.M88.4 R52, [R211+UR5+0xe800] ;  /* 0x00e80005d334783b */ /* 0x000ee20008000200 */
[C---:B----4-:R-:W-:Y:S07]  /*23a0*/  HMMA.16816.F32.BF16 R4, R56.reuse, R60, R4 ;  /* 0x0000003c3804723c */ /* 0x050fee0000041804 */
[----:B------:R-:W4:Y:S01]  /*23b0*/  LDSM.16.M88.4 R108, [R184+0x2000] ;  /* 0x00200000b86c783b */ /* 0x000f220000000200 */
[C---:B------:R-:W-:Y:S06]  /*23c0*/  HMMA.16816.F32.BF16 R8, R56.reuse, R62, R8 ;  /* 0x0000003e3808723c */ /* 0x040fec0000041808 */
[C---:B-1----:R-:W-:Y:S01]  /*23d0*/  HMMA.16816.F32.BF16 R12, R56.reuse, R64, R12 ;  /* 0x00000040380c723c */ /* 0x042fe2000004180c */
[----:B------:R-:W-:Y:S05]  /*23e0*/  LDSM.16.M88.4 R60, [R182+0x2000] ;  /* 0x00200000b63c783b */ /* 0x000fea0000000200 */
[----:B------:R-:W-:Y:S03]  /*23f0*/  HMMA.16816.F32.BF16 R16, R56, R66, R16 ;  /* 0x000000423810723c */ /* 0x000fe60000041810 */
[----:B------:R-:W1:Y:S03]  /*2400*/  LDSM.16.M88.4 R56, [R205+0xe800] ;  /* 0x00e80000cd38783b */ /* 0x000e660000000200 */
[C---:B--2---:R-:W-:Y:S05]  /*2410*/  HMMA.16816.F32.BF16 R4, R100.reuse, R104, R4 ;  /* 0x000000686404723c */ /* 0x044fea0000041804 */
[----:B------:R-:W2:Y:S01]  /*2420*/  LDSM.16.M88.4 R64, [R204+0xe000] ;  /* 0x00e00000cc40783b */ /* 0x000ea20000000200 */
[C---:B------:R-:W-:Y:S06]  /*2430*/  HMMA.16816.F32.BF16 R8, R100.reuse, R106, R8 ;  /* 0x0000006a6408723c */ /* 0x040fec0000041808 */
[C---:B---3--:R-:W-:Y:S01]  /*2440*/  HMMA.16816.F32.BF16 R12, R100.reuse, R52, R12 ;  /* 0x00000034640c723c */ /* 0x048fe2000004180c */
[----:B------:R-:W-:Y:S05]  /*2450*/  LDSM.16.M88.4 R104, [R210+0x2000] ;  /* 0x00200000d268783b */ /* 0x000fea0000000200 */
[----:B------:R-:W-:Y:S03]  /*2460*/  HMMA.16816.F32.BF16 R16, R100, R54, R16 ;  /* 0x000000366410723c */ /* 0x000fe60000041810 */
[----:B------:R-:W3:Y:S03]  /*2470*/  LDSM.16.M88.4 R52, [R204+0xe800] ;  /* 0x00e80000cc34783b */ /* 0x000ee60000000200 */
[C---:B----4-:R-:W-:Y:S05]  /*2480*/  HMMA.16816.F32.BF16 R4, R108.reuse, R112, R4 ;  /* 0x000000706c04723c */ /* 0x050fea0000041804 */
[----:B------:R-:W4:Y:S01]  /*2490*/  LDSM.16.M88.4 R100, [R180+0x2000] ;  /* 0x00200000b464783b */ /* 0x000f220000000200 */
[C---:B------:R-:W-:Y:S06]  /*24a0*/  HMMA.16816.F32.BF16 R8, R108.reuse, R114, R8 ;  /* 0x000000726c08723c */ /* 0x040fec0000041808 */
[C---:B-1----:R-:W-:Y:S06]  /*24b0*/  HMMA.16816.F32.BF16 R12, R108.reuse, R56, R12 ;  /* 0x000000386c0c723c */ /* 0x042fec000004180c */
[----:B------:R-:W-:Y:S06]  /*24c0*/  HMMA.16816.F32.BF16 R16, R108, R58, R16 ;  /* 0x0000003a6c10723c */ /* 0x000fec0000041810 */
[C---:B--2---:R-:W-:Y:S06]  /*24d0*/  HMMA.16816.F32.BF16 R4, R60.reuse, R64, R4 ;  /* 0x000000403c04723c */ /* 0x044fec0000041804 */
[C---:B------:R-:W-:Y:S06]  /*24e0*/  HMMA.16816.F32.BF16 R8, R60.reuse, R66, R8 ;  /* 0x000000423c08723c */ /* 0x040fec0000041808 */
[C---:B---3--:R-:W-:Y:S06]  /*24f0*/  HMMA.16816.F32.BF16 R12, R60.reuse, R52, R12 ;  /* 0x000000343c0c723c */ /* 0x048fec000004180c */
[----:B------:R-:W-:Y:S01]  /*2500*/  HMMA.16816.F32.BF16 R16, R60, R54, R16 ;  /* 0x000000363c10723c */ /* 0x000fe20000041810 */
[----:B------:R-:W1:Y:S05]  /*2510*/  LDSM.16.M88.4 R52, [R210+0x2800] ;  /* 0x00280000d234783b */ /* 0x000e6a0000000200 */
[C---:B----4-:R-:W-:Y:S06]  /*2520*/  HMMA.16816.F32.BF16 R4, R100.reuse, R104, R4 ;  /* 0x000000686404723c */ /* 0x050fec0000041804 */
[C---:B------:R-:W-:Y:S07]  /*2530*/  HMMA.16816.F32.BF16 R8, R100.reuse, R106, R8 ;  /* 0x0000006a6408723c */ /* 0x040fee0000041808 */
[----:B------:R-:W-:Y:S04]  /*2540*/  IADD3 R106, P0, R229, UR40, RZ ;  /* 0x00000028e56a7c10 */ /* 0x000fe8000ff1e0ff */
[----:B------:R-:W-:Y:S05]  /*2550*/  IADD3.X R107, R228, UR39, RZ, P0, !PT ;  /* 0x00000027e46b7c10 */ /* 0x000fea00087fe4ff */
[----:B------:R-:W2:Y:S02]  /*2560*/  LDG.E R252, desc[UR16][R106.64] ;  /* 0x000000106afc7981 */ /* 0x000ea4000c1e1900 */
[----:B------:R-:W-:Y:S01]  /*2570*/  FMUL.FTZ R183, R4, UR36 ;  /* 0x0000002404b77c20 */ /* 0x000fe20008410000 */
[----:B------:R-:W-:Y:S01]  /*2580*/  FMUL.FTZ R185, R5, UR36 ;  /* 0x0000002405b97c20 */ /* 0x000fe20008410000 */
[----:B------:R-:W-:Y:S01]  /*2590*/  FMUL.FTZ R186, R6, UR36 ;  /* 0x0000002406ba7c20 */ /* 0x000fe20008410000 */
[----:B------:R-:W-:Y:S03]  /*25a0*/  FMUL.FTZ R187, R7, UR36 ;  /* 0x0000002407bb7c20 */ /* 0x000fe60008410000 */
[----:B------:R-:W3:Y:S01]  /*25b0*/  MUFU.TANH R183, R183 ;  /* 0x000000b700b77308 */ /* 0x000ee20000002400 */
[----:B------:R-:W-:Y:S01]  /*25c0*/  FMUL.FTZ R190, R10, UR36 ;  /* 0x000000240abe7c20 */ /* 0x000fe20008410000 */
[----:B------:R-:W-:Y:S01]  /*25d0*/  FMUL.FTZ R191, R11, UR36 ;  /* 0x000000240bbf7c20 */ /* 0x000fe20008410000 */
[----:B------:R-:W-:Y:S01]  /*25e0*/  FMUL.FTZ R188, R8, UR36 ;  /* 0x0000002408bc7c20 */ /* 0x000fe20008410000 */
[----:B------:R-:W-:Y:S01]  /*25f0*/  FMUL.FTZ R189, R9, UR36 ;  /* 0x0000002409bd7c20 */ /* 0x000fe20008410000 */
[C---:B-1----:R-:W-:Y:S05]  /*2600*/  HMMA.16816.F32.BF16 R12, R100.reuse, R52, R12 ;  /* 0x00000034640c723c */ /* 0x042fea000004180c */
[----:B------:R-:W1:Y:S01]  /*2610*/  MUFU.TANH R186, R186 ;  /* 0x000000ba00ba7308 */ /* 0x000e620000002400 */
[----:B------:R-:W-:Y:S09]  /*2620*/  HMMA.16816.F32.BF16 R16, R100, R54, R16 ;  /* 0x000000366410723c */ /* 0x000ff20000041810 */
[----:B------:R-:W4:Y:S02]  /*2630*/  MUFU.TANH R188, R188 ;  /* 0x000000bc00bc7308 */ /* 0x000f240000002400 */
[--C-:B---3--:R-:W-:Y:S01]  /*2640*/  FFMA.FTZ R201, R183, UR35, -R214.reuse ;  /* 0x00000023b7c97c23 */ /* 0x108fe200080108d6 */
[----:B------:R-:W-:Y:S01]  /*2650*/  LEA R100, R213, UR5, 0x1 ;  /* 0x00000005d5647c11 */ /* 0x000fe2000f8e08ff */
[----:B------:R-:W-:Y:S03]  /*2660*/  FFMA.FTZ R183, -R183, R183, 1 ;  /* 0x3f800000b7b77423 */ /* 0x000fe600000101b7 */
[----:B------:R-:W-:Y:S01]  /*2670*/  IADD3 R66, R100, R181, RZ ;  /* 0x000000b564427210 */ /* 0x000fe20007ffe0ff */
[----:B------:R-:W-:Y:S02]  /*2680*/  FMUL.FTZ R183, R183, UR36 ;  /* 0x00000024b7b77c20 */ /* 0x000fe40008410000 */
[----:B------:R-:W3:Y:S01]  /*2690*/  MUFU.TANH R187, R187 ;  /* 0x000000bb00bb7308 */ /* 0x000ee20000002400 */
[--C-:B-1----:R-:W-:Y:S01]  /*26a0*/  FFMA.FTZ R199, R186, UR35, -R251.reuse ;  /* 0x00000023bac77c23 */ /* 0x102fe200080108fb */
[----:B------:R-:W-:Y:S01]  /*26b0*/  IADD3 R65, R100, R197, RZ ;  /* 0x000000c564417210 */ /* 0x000fe20007ffe0ff */
[----:B------:R-:W-:Y:S01]  /*26c0*/  FFMA.FTZ R186, -R186, R186, 1 ;  /* 0x3f800000baba7423 */ /* 0x000fe200000101ba */
[----:B------:R-:W-:Y:S01]  /*26d0*/  IADD3 R64, R197, R66, RZ ;  /* 0x00000042c5407210 */ /* 0x000fe20007ffe0ff */
[----:B------:R-:W-:Y:S01]  /*26e0*/  FMUL.FTZ R194, R14, UR36 ;  /* 0x000000240ec27c20 */ /* 0x000fe20008410000 */
[----:B------:R-:W-:Y:S01]  /*26f0*/  FMUL.FTZ R195, R15, UR36 ;  /* 0x000000240fc37c20 */ /* 0x000fe20008410000 */
[----:B------:R-:W-:Y:S03]  /*2700*/  FMUL.FTZ R192, R12, UR36 ;  /* 0x000000240cc07c20 */ /* 0x000fe60008410000 */
[----:B------:R-:W1:Y:S01]  /*2710*/  MUFU.TANH R189, R189 ;  /* 0x000000bd00bd7308 */ /* 0x000e620000002400 */
[----:B------:R-:W-:Y:S01]  /*2720*/  FMUL.FTZ R193, R13, UR36 ;  /* 0x000000240dc17c20 */ /* 0x000fe20008410000 */
[--C-:B----4-:R-:W-:Y:S01]  /*2730*/  FFMA.FTZ R249, R188, UR35, -R214.reuse ;  /* 0x00000023bcf97c23 */ /* 0x110fe200080108d6 */
[----:B------:R-:W-:Y:S01]  /*2740*/  FMUL.FTZ R203, R18, UR36 ;  /* 0x0000002412cb7c20 */ /* 0x000fe20008410000 */
[----:B------:R-:W-:Y:S01]  /*2750*/  FMUL.FTZ R250, R19, UR36 ;  /* 0x0000002413fa7c20 */ /* 0x000fe20008410000 */
[----:B------:R-:W-:Y:S01]  /*2760*/  FMUL.FTZ R200, R16, UR36 ;  /* 0x0000002410c87c20 */ /* 0x000fe20008410000 */
[----:B------:R-:W-:Y:S01]  /*2770*/  FMUL.FTZ R202, R17, UR36 ;  /* 0x0000002411ca7c20 */ /* 0x000fe20008410000 */
[----:B------:R-:W-:Y:S03]  /*2780*/  FFMA.FTZ R188, -R188, R188, 1 ;  /* 0x3f800000bcbc7423 */ /* 0x000fe600000101bc */
[----:B------:R-:W4:Y:S01]  /*2790*/  MUFU.TANH R190, R190 ;  /* 0x000000be00be7308 */ /* 0x000f220000002400 */
[C-C-:B---3--:R-:W-:Y:S01]  /*27a0*/  FFMA.FTZ R196, R187.reuse, UR35, -R251.reuse ;  /* 0x00000023bbc47c23 */ /* 0x148fe200080108fb */
[----:B------:R-:W-:Y:S01]  /*27b0*/  FFMA.FTZ R187, -R187, R187, 1 ;  /* 0x3f800000bbbb7423 */ /* 0x000fe200000101bb */
[----:B------:R-:W-:Y:S07]  /*27c0*/  FMUL.FTZ R188, R188, UR36 ;  /* 0x00000024bcbc7c20 */ /* 0x000fee0008410000 */
[----:B------:R-:W-:Y:S01]  /*27d0*/  MUFU.EX2 R199, R199 ;  /* 0x000000c700c77308 */ /* 0x000fe20000000800 */
[C-C-:B-1----:R-:W-:Y:S01]  /*27e0*/  FFMA.FTZ R248, R189.reuse, UR35, -R214.reuse ;  /* 0x00000023bdf87c23 */ /* 0x142fe200080108d6 */
[----:B------:R-:W-:Y:S04]  /*27f0*/  FFMA.FTZ R189, -R189, R189, 1 ;  /* 0x3f800000bdbd7423 */ /* 0x000fe800000101bd */
[----:B------:R-:W-:Y:S04]  /*2800*/  FMUL.FTZ R189, R189, UR36 ;  /* 0x00000024bdbd7c20 */ /* 0x000fe80008410000 */
[----:B------:R-:W1:Y:S01]  /*2810*/  MUFU.TANH R191, R191 ;  /* 0x000000bf00bf7308 */ /* 0x000e620000002400 */
[C-C-:B----4-:R-:W-:Y:S01]  /*2820*/  FFMA.FTZ R243, R190.reuse, UR35, -R251.reuse ;  /* 0x00000023bef37c23 */ /* 0x150fe200080108fb */
[----:B------:R-:W-:Y:S08]  /*2830*/  FFMA.FTZ R190, -R190, R190, 1 ;  /* 0x3f800000bebe7423 */ /* 0x000ff000000101be */
[----:B------:R-:W3:Y:S10]  /*2840*/  MUFU.EX2 R196, R196 ;  /* 0x000000c400c47308 */ /* 0x000ef40000000800 */
[----:B------:R-:W4:Y:S01]  /*2850*/  MUFU.TANH R194, R194 ;  /* 0x000000c200c27308 */ /* 0x000f220000002400 */
[C-C-:B-1----:R-:W-:Y:S01]  /*2860*/  FFMA.FTZ R242, R191.reuse, UR35, -R251.reuse ;  /* 0x00000023bff27c23 */ /* 0x142fe200080108fb */
[----:B------:R-:W-:Y:S08]  /*2870*/  FFMA.FTZ R191, -R191, R191, 1 ;  /* 0x3f800000bfbf7423 */ /* 0x000ff000000101bf */
[----:B------:R-:W1:Y:S01]  /*2880*/  MUFU.TANH R195, R195 ;  /* 0x000000c300c37308 */ /* 0x000e620000002400 */
[----:B---3--:R-:W-:Y:S05]  /*2890*/  F2FP.BF16.F32.PACK_AB R62, R196, R199 ;  /* 0x000000c7c43e723e */ /* 0x008fea00000010ff */
[----:B------:R-:W-:Y:S04]  /*28a0*/  STS [R223+0x12400], R62 ;  /* 0x0124003edf007388 */ /* 0x000fe80000000800 */
[----:B------:R-:W3:Y:S01]  /*28b0*/  MUFU.TANH R203, R203 ;  /* 0x000000cb00cb7308 */ /* 0x000ee20000002400 */
[C-C-:B----4-:R-:W-:Y:S01]  /*28c0*/  FFMA.FTZ R235, R194.reuse, UR35, -R251.reuse ;  /* 0x00000023c2eb7c23 */ /* 0x150fe200080108fb */
[----:B------:R-:W-:Y:S08]  /*28d0*/  FFMA.FTZ R194, -R194, R194, 1 ;  /* 0x3f800000c2c27423 */ /* 0x000ff000000101c2 */
[----:B------:R-:W4:Y:S01]  /*28e0*/  MUFU.TANH R250, R250 ;  /* 0x000000fa00fa7308 */ /* 0x000f220000002400 */
[C-C-:B-1----:R-:W-:Y:S01]  /*28f0*/  FFMA.FTZ R216, R195.reuse, UR35, -R251.reuse ;  /* 0x00000023c3d87c23 */ /* 0x142fe200080108fb */
[----:B------:R-:W-:Y:S08]  /*2900*/  FFMA.FTZ R195, -R195, R195, 1 ;  /* 0x3f800000c3c37423 */ /* 0x000ff000000101c3 */
[----:B------:R-:W1:Y:S01]  /*2910*/  MUFU.TANH R185, R185 ;  /* 0x000000b900b97308 */ /* 0x000e620000002400 */
[C-C-:B---3--:R-:W-:Y:S01]  /*2920*/  FFMA.FTZ R215, R203.reuse, UR35, -R251.reuse ;  /* 0x00000023cbd77c23 */ /* 0x148fe200080108fb */
[----:B------:R-:W-:Y:S04]  /*2930*/  FFMA.FTZ R203, -R203, R203, 1 ;  /* 0x3f800000cbcb7423 */ /* 0x000fe800000101cb */
[----:B------:R-:W-:Y:S04]  /*2940*/  FMUL.FTZ R203, R203, UR36 ;  /* 0x00000024cbcb7c20 */ /* 0x000fe80008410000 */
[----:B------:R-:W3:Y:S01]  /*2950*/  MUFU.TANH R192, R192 ;  /* 0x000000c000c07308 */ /* 0x000ee20000002400 */
[C---:B----4-:R-:W-:Y:S01]  /*2960*/  FFMA.FTZ R114, R250.reuse, UR35, -R251 ;  /* 0x00000023fa727c23 */ /* 0x050fe200080108fb */
[----:B------:R-:W-:Y:S01]  /*2970*/  FFMA.FTZ R250, -R250, R250, 1 ;  /* 0x3f800000fafa7423 */ /* 0x000fe200000101fa */
[----:B------:R-:W4:Y:S03]  /*2980*/  LDG.E R251, desc[UR16][R106.64+0x20] ;  /* 0x000020106afb7981 */ /* 0x000f26000c1e1900 */
[----:B------:R-:W-:Y:S04]  /*2990*/  FMUL.FTZ R250, R250, UR36 ;  /* 0x00000024fafa7c20 */ /* 0x000fe80008410000 */
[----:B------:R-:W3:Y:S01]  /*29a0*/  MUFU.TANH R193, R193 ;  /* 0x000000c100c17308 */ /* 0x000ee20000002400 */
[C-C-:B-1----:R-:W-:Y:S01]  /*29b0*/  FFMA.FTZ R198, R185.reuse, UR35, -R214.reuse ;  /* 0x00000023b9c67c23 */ /* 0x142fe200080108d6 */
[----:B------:R-:W-:Y:S04]  /*29c0*/  FFMA.FTZ R185, -R185, R185, 1 ;  /* 0x3f800000b9b97423 */ /* 0x000fe800000101b9 */
[----:B------:R-:W-:Y:S04]  /*29d0*/  FMUL.FTZ R185, R185, UR36 ;  /* 0x00000024b9b97c20 */ /* 0x000fe80008410000 */
[----:B------:R-:W1:Y:S01]  /*29e0*/  MUFU.TANH R200, R200 ;  /* 0x000000c800c87308 */ /* 0x000e620000002400 */
[C-C-:B---3--:R-:W-:Y:S01]  /*29f0*/  FFMA.FTZ R247, R192.reuse, UR35, -R214.reuse ;  /* 0x00000023c0f77c23 */ /* 0x148fe200080108d6 */
[----:B------:R-:W-:Y:S04]  /*2a00*/  FFMA.FTZ R192, -R192, R192, 1 ;  /* 0x3f800000c0c07423 */ /* 0x000fe800000101c0 */
[----:B------:R-:W-:Y:S04]  /*2a10*/  FMUL.FTZ R192, R192, UR36 ;  /* 0x00000024c0c07c20 */ /* 0x000fe80008410000 */
[----:B------:R-:W3:Y:S01]  /*2a20*/  MUFU.TANH R202, R202 ;  /* 0x000000ca00ca7308 */ /* 0x000ee20000002400 */
[C-C-:B------:R-:W-:Y:S01]  /*2a30*/  FFMA.FTZ R246, R193.reuse, UR35, -R214.reuse ;  /* 0x00000023c1f67c23 */ /* 0x140fe200080108d6 */
[----:B------:R-:W-:Y:S08]  /*2a40*/  FFMA.FTZ R193, -R193, R193, 1 ;  /* 0x3f800000c1c17423 */ /* 0x000ff000000101c1 */
[----:B------:R-:W-:Y:S01]  /*2a50*/  MUFU.EX2 R201, R201 ;  /* 0x000000c900c97308 */ /* 0x000fe20000000800 */
[C-C-:B-1----:R-:W-:Y:S01]  /*2a60*/  FFMA.FTZ R245, R200.reuse, UR35, -R214.reuse ;  /* 0x00000023c8f57c23 */ /* 0x142fe200080108d6 */
[----:B------:R-:W-:Y:S04]  /*2a70*/  FFMA.FTZ R200, -R200, R200, 1 ;  /* 0x3f800000c8c87423 */ /* 0x000fe800000101c8 */
[----:B------:R-:W-:Y:S04]  /*2a80*/  FMUL.FTZ R200, R200, UR36 ;  /* 0x00000024c8c87c20 */ /* 0x000fe80008410000 */
[----:B------:R-:W1:Y:S01]  /*2a90*/  MUFU.EX2 R198, R198 ;  /* 0x000000c600c67308 */ /* 0x000e620000000800 */
[C---:B---3--:R-:W-:Y:S01]  /*2aa0*/  FFMA.FTZ R214, R202.reuse, UR35, -R214 ;  /* 0x00000023cad67c23 */ /* 0x048fe200080108d6 */
[----:B------:R-:W-:Y:S08]  /*2ab0*/  FFMA.FTZ R202, -R202, R202, 1 ;  /* 0x3f800000caca7423 */ /* 0x000ff000000101ca */
[----:B------:R-:W-:Y:S10]  /*2ac0*/  MUFU.EX2 R249, R249 ;  /* 0x000000f900f97308 */ /* 0x000ff40000000800 */
        /* <DEDUP_REMOVED lines=22> */
[----:B------:R-:W-:Y:S01]  /*2c30*/  STS [R227+0x12000], R180 ;  /* 0x012000b4e3007388 */ /* 0x000fe20000000800 */
[----:B-1----:R-:W-:Y:S05]  /*2c40*/  F2FP.BF16.F32.PACK_AB R114, R214, R215 ;  /* 0x000000d7d672723e */ /* 0x002fea00000010ff */
[----:B------:R-:W-:Y:S04]  /*2c50*/  STS [R227+0x12400], R114 ;  /* 0x01240072e3007388 */ /* 0x000fe80000000800 */
[----:B------:R-:W1:Y:S08]  /*2c60*/  LDSM.16.M88.4 R52, [R100+0x8000] ;  /* 0x008000006434783b */ /* 0x000e700000000200 */
[----:B------:R-:W3:Y:S08]  /*2c70*/  LDSM.16.M88.4 R56, [R66+0x8000] ;  /* 0x008000004238783b */ /* 0x000ef00000000200 */
[----:B------:R-:W2:Y:S01]  /*2c80*/  LDSM.16.M88.4 R60, [R65+0x8000] ;  /* 0x00800000413c783b */ /* 0x000ea20000000200 */
        /* <DEDUP_REMOVED lines=54> */
[----:B------:R-:W-:Y:S01]  /*2ff0*/  FMUL.FTZ R183, R202, UR36 ;  /* 0x00000024cab77c20 */ /* 0x000fe20008410000 */
[----:B------:R-:W-:Y:S01]  /*3000*/  FMUL.FTZ R185, R247, R185 ;  /* 0x000000b9f7b97220 */ /* 0x000fe20000410000 */
[----:B------:R-:W-:Y:S01]  /*3010*/  FMUL.FTZ R245, R245, R114 ;  /* 0x00000072f5f57220 */ /* 0x000fe20000410000 */
[----:B------:R-:W-:Y:S01]  /*3020*/  FMUL.FTZ R252, R244, R252 ;  /* 0x000000fcf4fc7220 */ /* 0x000fe20000410000 */
[----:B------:R-:W-:Y:S01]  /*3030*/  F2FP.BF16.F32.PACK_AB R189, R189, R188 ;  /* 0x000000bcbdbd723e */ /* 0x000fe200000010ff */
[----:B----4-:R-:W-:Y:S01]  /*3040*/  FADD.FTZ R188, -R251, R6 ;  /* 0x00000006fbbc7221 */ /* 0x010fe20000010100 */
[----:B------:R-:W-:Y:S01]  /*3050*/  FMUL.FTZ R244, R193, UR36 ;  /* 0x00000024c1f47c20 */ /* 0x000fe20008410000 */
[----:B------:R-:W-:Y:S01]  /*3060*/  FMUL.FTZ R200, R200, R245 ;  /* 0x000000f5c8c87220 */ /* 0x000fe20000410000 */
[----:B------:R-:W-:Y:S01]  /*3070*/  FMUL.FTZ R183, R183, R252 ;  /* 0x000000fcb7b77220 */ /* 0x000fe20000410000 */
[----:B------:R-:W-:Y:S01]  /*3080*/  FADD.FTZ R193, -R251, R7 ;  /* 0x00000007fbc17221 */ /* 0x000fe20000010100 */
[----:B------:R-:W-:Y:S01]  /*3090*/  FMUL.FTZ R188, R199, R188 ;  /* 0x000000bcc7bc7220 */ /* 0x000fe20000410000 */
[----:B------:R-:W-:Y:S01]  /*30a0*/  FMUL.FTZ R199, R186, UR36 ;  /* 0x00000024bac77c20 */ /* 0x000fe20008410000 */
[----:B------:R-:W-:Y:S01]  /*30b0*/  FMUL.FTZ R186, R187, UR36 ;  /* 0x00000024bbba7c20 */ /* 0x000fe20008410000 */
[----:B------:R-:W-:Y:S01]  /*30c0*/  F2FP.BF16.F32.PACK_AB R200, R183, R200 ;  /* 0x000000c8b7c8723e */ /* 0x000fe200000010ff */
[----:B------:R-:W-:Y:S01]  /*30d0*/  FMUL.FTZ R193, R196, R193 ;  /* 0x000000c1c4c17220 */ /* 0x000fe20000410000 */
[----:B------:R-:W-:Y:S01]  /*30e0*/  FADD.FTZ R183, -R251, R11 ;  /* 0x0000000bfbb77221 */ /* 0x000fe20000010100 */
[----:B------:R-:W-:Y:S01]  /*30f0*/  FMUL.FTZ R188, R199, R188 ;  /* 0x000000bcc7bc7220 */ /* 0x000fe20000410000 */
[----:B------:R-:W-:Y:S01]  /*3100*/  FMUL.FTZ R185, R192, R185 ;  /* 0x000000b9c0b97220 */ /* 0x000fe20000410000 */
[----:B------:R-:W-:Y:S01]  /*3110*/  FMUL.FTZ R193, R186, R193 ;  /* 0x000000c1bac17220 */ /* 0x000fe20000410000 */
[----:B------:R-:W-:Y:S01]  /*3120*/  FMUL.FTZ R199, R190, UR36 ;  /* 0x00000024bec77c20 */ /* 0x000fe20008410000 */
[----:B------:R-:W-:Y:S01]  /*3130*/  FMUL.FTZ R201, R246, R201 ;  /* 0x000000c9f6c97220 */ /* 0x000fe20000410000 */
[C---:B------:R-:W-:Y:S01]  /*3140*/  FADD.FTZ R192, -R251.reuse, R10 ;  /* 0x0000000afbc07221 */ /* 0x040fe20000010100 */
[----:B------:R-:W-:Y:S01]  /*3150*/  FMUL.FTZ R183, R242, R183 ;  /* 0x000000b7f2b77220 */ /* 0x000fe20000410000 */
[C---:B------:R-:W-:Y:S01]  /*3160*/  FADD.FTZ R186, -R251.reuse, R14 ;  /* 0x0000000efbba7221 */ /* 0x040fe20000010100 */
[C---:B------:R-:W-:Y:S01]  /*3170*/  FADD.FTZ R187, -R251.reuse, R15 ;  /* 0x0000000ffbbb7221 */ /* 0x040fe20000010100 */
[----:B------:R-:W-:Y:S01]  /*3180*/  FADD.FTZ R196, -R251, R18 ;  /* 0x00000012fbc47221 */ /* 0x000fe20000010100 */
[----:B------:R-:W-:Y:S01]  /*3190*/  FMUL.FTZ R190, R191, UR36 ;  /* 0x00000024bfbe7c20 */ /* 0x000fe20008410000 */
        /* <DEDUP_REMOVED lines=8> */
[----:B------:R-:W-:Y:S01]  /*3220*/  FMUL.FTZ R191, R194, UR36 ;  /* 0x00000024c2bf7c20 */ /* 0x000fe20008410000 */
[----:B------:R-:W-:Y:S01]  /*3230*/  FMUL.FTZ R190, R195, UR36 ;  /* 0x00000024c3be7c20 */ /* 0x000fe20008410000 */
[----:B------:R-:W-:Y:S01]  /*3240*/  F2FP.BF16.F32.PACK_AB R185, R244, R185 ;  /* 0x000000b9f4b9723e */ /* 0x000fe200000010ff */
        /* <DEDUP_REMOVED lines=27> */
.L_x_940:
        /* <DEDUP_REMOVED lines=84> */
.L_x_941:
        /* <DEDUP_REMOVED lines=251> */
.L_x_939:
        /* <DEDUP_REMOVED lines=168> */
.L_x_936:
        /* <DEDUP_REMOVED lines=11> */
.L_x_943:
[----:B------:R-:W-:Y:S05]  /*5420*/  EXIT ;  /* 0x000000000000794d */ /* 0x000fea0003800000 */
.L_x_945:
        /* <DEDUP_REMOVED lines=13> */
.L_x_2072:


//--------------------- .text._ZN5flash44flash_bwd_dq_dk_dv_loop_seqk_parallel_kernelI23Flash_bwd_kernel_traitsILi128ELi64ELi64ELi8ELi4ELi2ELi2ELb1ELb0EN7cutlass10bfloat16_tE19Flash_kernel_traitsILi128ELi64ELi64ELi8ES3_EELb1ELb0ELb0ELb1ELb0ELb0ELb0EEEvNS_16Flash_bwd_paramsE --------------------------
	.section	.text._ZN5flash44flash_bwd_dq_dk_dv_loop_seqk_parallel_kernelI23Flash_bwd_kernel_traitsILi128ELi64ELi64ELi8ELi4ELi2ELi2ELb1ELb0EN7cutlass10bfloat16_tE19Flash_kernel_traitsILi128ELi64ELi64ELi8ES3_EELb1ELb0ELb0ELb1ELb0ELb0ELb0EEEvNS_16Flash_bwd_paramsE,"ax",@progbits
	.align	128
        .global         _ZN5flash44flash_bwd_dq_dk_dv_loop_seqk_parallel_kernelI23Flash_bwd_kernel_traitsILi128ELi64ELi64ELi8ELi4ELi2ELi2ELb1ELb0EN7cutlass10bfloat16_tE19Flash_kernel_traitsILi128ELi64ELi64ELi8ES3_EELb1ELb0ELb0ELb1ELb0ELb0ELb0EEEvNS_16Flash_bwd_paramsE
        .type           _ZN5flash44flash_bwd_dq_dk_dv_loop_seqk_parallel_kernelI23Flash_bwd_kernel_traitsILi128ELi64ELi64ELi8ELi4ELi2ELi2ELb1ELb0EN7cutlass10bfloat16_tE19Flash_kernel_traitsILi128ELi64ELi64ELi8ES3_EELb1ELb0ELb0ELb1ELb0ELb0ELb0EEEvNS_16Flash_bwd_paramsE,@function
        .size           _ZN5flash44flash_bwd_dq_dk_dv_loop_seqk_parallel_kernelI23Flash_bwd_kernel_traitsILi128ELi64ELi64ELi8ELi4ELi2ELi2ELb1ELb0EN7cutlass10bfloat16_tE19Flash_kernel_traitsILi128ELi64ELi64ELi8ES3_EELb1ELb0ELb0ELb1ELb0ELb0ELb0EEEvNS_16Flash_bwd_paramsE,(.L_x_2073 - _ZN5flash44flash_bwd_dq_dk_dv_loop_seqk_parallel_kernelI23Flash_bwd_kernel_traitsILi128ELi64ELi64ELi8ELi4ELi2ELi2ELb1ELb0EN7cutlass10bfloat16_tE19Flash_kernel_traitsILi128ELi64ELi64ELi8ES3_EELb1ELb0ELb0ELb1ELb0ELb0ELb0EEEvNS_16Flash_bwd_paramsE)
        .other          _ZN5flash44flash_bwd_dq_dk_dv_loop_seqk_parallel_kernelI23Flash_bwd_kernel_traitsILi128ELi64ELi64ELi8ELi4ELi2ELi2ELb1ELb0EN7cutlass10bfloat16_tE19Flash_kernel_traitsILi128ELi64ELi64ELi8ES3_EELb1ELb0ELb0ELb1ELb0ELb0ELb0EEEvNS_16Flash_bwd_paramsE,@"STO_CUDA_ENTRY STV_DEFAULT"
_ZN5flash44flash_bwd_dq_dk_dv_loop_seqk_parallel_kernelI23Flash_bwd_kernel_traitsILi128ELi64ELi64ELi8ELi4ELi2ELi2ELb1ELb0EN7cutlass10bfloat16_tE19Flash_kernel_traitsILi128ELi64ELi64ELi8ES3_EELb1ELb0ELb0ELb1ELb0ELb0ELb0EEEvNS_16Flash_bwd_paramsE:
.text._ZN5flash44flash_bwd_dq_dk_dv_loop_seqk_parallel_kernelI23Flash_bwd_kernel_traitsILi128ELi64ELi64ELi8ELi4ELi2ELi2ELb1ELb0EN7cutlass10bfloat16_tE19Flash_kernel_traitsILi128ELi64ELi64ELi8ES3_EELb1ELb0ELb0ELb1ELb0ELb0ELb0EEEvNS_16Flash_bwd_paramsE:
        /* <DEDUP_REMOVED lines=20> */
[CC--:B------:R-:W-:Y:S01]  /*0140*/  LEA.HI R4, R0.reuse, R5.reuse, RZ, 0x4 ;  /* 0x0000000500047211 */ /* 0x0c0fe200078f20ff */
[----:B------:R-:W-:Y:S01]  /*0150*/  USHF.R.S32.HI UR6, URZ, 0x1f, UR6 ;  /* 0x0000001f3f067899 */ /* 0x000fe20008011406 */
        /* <DEDUP_REMOVED lines=17> */
[----:B------:R-:W-:Y:S01]  /*0270*/  UIADD3 UR6, UR4, 0xc000, URZ ;  /* 0x0000c00004067890 */ /* 0x000fe2000fffe03f */
[----:B------:R-:W-:Y:S01]  /*0280*/  LOP3.LUT R10, R3, 0xffffffe0, RZ, 0xc0, !PT ;  /* 0xffffffe0030a7812 */ /* 0x000fe200078ec0ff */
[----:B------:R-:W-:Y:S01]  /*0290*/  IMAD.SHL.U32 R220, R6, 0x8, RZ ;  /* 0x0000000806dc7824 */ /* 0x000fe200078e00ff */
[----:B------:R-:W-:Y:S01]  /*02a0*/  LOP3.LUT R0, R7, 0x7ffffffc, RZ, 0xc0, !PT ;  /* 0x7ffffffc07007812 */ /* 0x000fe200078ec0ff */
[----:B------:R-:W-:Y:S01]  /*02b0*/  IMAD.U32 R225, RZ, RZ, UR5 ;  /* 0x00000005ffe17e24 */ /* 0x000fe2000f8e00ff */
[----:B------:R-:W-:Y:S01]  /*02c0*/  SHF.R.S32.HI R215, RZ, 0x1f, R3 ;  /* 0x0000001fffd77819 */ /* 0x000fe20000011403 */
[----:B------:R-:W-:Y:S01]  /*02d0*/  IMAD.IADD R11, R5, 0x1, -R10 ;  /* 0x00000001050b7824 */ /* 0x000fe200078e0a0a */
[----:B------:R-:W-:Y:S01]  /*02e0*/  LEA.HI R3, R3, R2, RZ, 0x1 ;  /* 0x0000000203037211 */ /* 0x000fe200078f08ff */
[----:B------:R-:W-:Y:S01]  /*02f0*/  IMAD.IADD R5, R5, 0x1, -R0 ;  /* 0x0000000105057824 */ /* 0x000fe200078e0a00 */
[----:B------:R-:W-:Y:S01]  /*0300*/  LOP3.LUT R9, R9, 0x1c0, RZ, 0xc0, !PT ;  /* 0x000001c009097812 */ /* 0x000fe200078ec0ff */
[----:B------:R-:W-:Y:S01]  /*0310*/  IMAD.U32 R223, RZ, RZ, UR5 ;  /* 0x00000005ffdf7e24 */ /* 0x000fe2000f8e00ff */
[----:B------:R-:W-:Y:S01]  /*0320*/  SHF.R.S32.HI R0, RZ, 0x2, R7 ;  /* 0x00000002ff007819 */ /* 0x000fe20000011407 */
[----:B------:R-:W-:Y:S01]  /*0330*/  UIADD3 UR5, UR4, 0x10000, URZ ;  /* 0x0001000004057890 */ /* 0x000fe2000fffe03f */
[----:B------:R-:W-:Y:S01]  /*0340*/  SHF.R.S32.HI R17, RZ, 0x4, R4 ;  /* 0x00000004ff117819 */ /* 0x000fe20000011404 */
[----:B------:R-:W-:Y:S01]  /*0350*/  IMAD.U32 R224, RZ, RZ, UR8 ;  /* 0x00000008ffe07e24 */ /* 0x000fe2000f8e00ff */
        /* <DEDUP_REMOVED lines=88> */
[----:B------:R-:W-:Y:S01]  /*08e0*/  ULDC.64 UR6, c[0x0][0x208] ;  /* 0x0000820000067ab9 */ /* 0x000fe20000000a00 */
[----:B------:R-:W-:-:S02]  /*08f0*/  VIADD R230, R228, 0x40 ;  /* 0x00000040e4e67836 */ /* 0x000fc40000000000 */
[----:B------:R-:W-:Y:S02]  /*0900*/  IMAD R219, R215, 0x10, R6 ;  /* 0x00000010d7db7824 */ /* 0x000fe400078e0206 */
[----:B------:R-:W-:Y:S02]  /*0910*/  IMAD.IADD R0, R0, 0x1, R210 ;  /* 0x0000000100007824 */ /* 0x000fe400078e02d2 */
[----:B------:R-:W-:Y:S02]  /*0920*/  IMAD.IADD R231, R227, 0x1, R4 ;  /* 0x00000001e3e77824 */ /* 0x000fe400078e0204 */
[----:B------:R-:W-:Y:S02]  /*0930*/  @P2 VIADD R230, R228, 0xffffffc0 ;  /* 0xffffffc0e4e62836 */ /* 0x000fe40000000000 */
[----:B------:R-:W-:-:S07]  /*0940*/  IMAD.IADD R237, R4, 0x1, R229 ;  /* 0x0000000104ed7824 */ /* 0x000fce00078e02e5 */
.L_x_992:
[----:B-1----:R-:W1:Y:S01]  /*0950*/  S2UR UR5, SR_CTAID.Y ;  /* 0x00000000000579c3 */ /* 0x002e620000002600 */
[----:B------:R-:W-:Y:S01]  /*0960*/  ULDC.64 UR8, c[0x0][0x308] ;  /* 0x0000c20000087ab9 */ /* 0x000fe20000000a00 */
[----:B------:R-:W-:Y:S01]  /*0970*/  ULDC.64 UR10, c[0x0][0x300] ;  /* 0x0000c000000a7ab9 */ /* 0x000fe20000000a00 */
[----:B------:R-:W-:Y:S02]  /*0980*/  UISETP.NE.U32.AND UP3, UPT, UR8, URZ, UPT ;  /* 0x0000003f0800728c */ /* 0x000fe4000bf65070 */
[----:B------:R-:W-:Y:S02]  /*0990*/  UISETP.NE.U32.AND UP4, UPT, UR10, URZ, UPT ;  /* 0x0000003f0a00728c */ /* 0x000fe4000bf85070 */
[----:B------:R-:W-:Y:S02]  /*09a0*/  UISETP.NE.AND.EX UP3, UPT, UR9, URZ, UPT, UP3 ;  /* 0x0000003f0900728c */ /* 0x000fe4000bf65330 */
[----:B------:R-:W-:Y:S01]  /*09b0*/  UISETP.NE.AND.EX UP4, UPT, UR11, URZ, UPT, UP4 ;  /* 0x0000003f0b00728c */ /* 0x000fe2000bf85340 */
[----:B------:R-:W-:Y:S01]  /*09c0*/  ULDC.64 UR12, c[0x0][0x2f0] ;  /* 0x0000bc00000c7ab9 */ /* 0x000fe20000000a00 */
[----:B------:R-:W-:-:S02]  /*09d0*/  ULDC.U8 UR17, c[0x0][0x3c2] ;  /* 0x0000f08000117ab9 */ /* 0x000fc40000000000 */
[----:B------:R-:W-:Y:S02]  /*09e0*/  PLOP3.LUT P0, PT, PT, PT, UP3, 0x80, 0x0 ;  /* 0x000000000000781c */ /* 0x000fe40003f0f038 */
[----:B------:R-:W-:Y:S01]  /*09f0*/  PLOP3.LUT P1, PT, PT, PT, UP4, 0x80, 0x0 ;  /* 0x000000000000781c */ /* 0x000fe20003f2f048 */
[----:B-1----:R-:W-:Y:S02]  /*0a00*/  USHF.R.S32.HI UR49, URZ, 0x1f, UR5 ;  /* 0x0000001f3f317899 */ /* 0x002fe40008011405 */
[----:B------:R-:W-:Y:S02]  /*0a10*/  USHF.L.U32 UR16, UR5, 0x2, URZ ;  /* 0x0000000205107899 */ /* 0x000fe4000800063f */
[----:B------:R-:W-:Y:S02]  /*0a20*/  USHF.L.U64.HI UR5, UR5, 0x2, UR49 ;  /* 0x0000000205057899 */ /* 0x000fe40008010231 */
[----:B------:R-:W-:Y:S02]  /*0a30*/  @UP3 UIADD3 UR8, UP0, UR16, UR8, URZ ;  /* 0x0000000810083290 */ /* 0x000fe4000ff1e03f */
[----:B------:R-:W-:-:S02]  /*0a40*/  UIADD3 UR15, UP2, UR16, UR12, URZ ;  /* 0x0000000c100f7290 */ /* 0x000fc4000ff5e03f */
[----:B------:R-:W-:Y:S02]  /*0a50*/  @UP3 UIADD3.X UR9, UR5, UR9, URZ, UP0, !UPT ;  /* 0x0000000905093290 */ /* 0x000fe400087fe43f */
[----:B------:R-:W-:Y:S01]  /*0a60*/  UISETP.NE.U32.AND UP0, UPT, UR12, URZ, UPT ;  /* 0x0000003f0c00728c */ /* 0x000fe2000bf05070 */
[----:B--2---:R-:W-:Y:S01]  /*0a70*/  IMAD.U32 R14, RZ, RZ, UR8 ;  /* 0x00000008ff0e7e24 */ /* 0x004fe2000f8e00ff */
[----:B------:R-:W-:Y:S02]  /*0a80*/  @UP4 UIADD3 UR10, UP1, UR16, UR10, URZ ;  /* 0x0000000a100a4290 */ /* 0x000fe4000ff3e03f */
[----:B------:R-:W-:Y:S01]  /*0a90*/  UIADD3.X UR14, UR5, UR13, URZ, UP2, !UPT ;  /* 0x0000000d050e7290 */ /* 0x000fe200097fe43f */
[----:B------:R-:W-:Y:S01]  /*0aa0*/  IMAD.U32 R15, RZ, RZ, UR9 ;  /* 0x00000009ff0f7e24 */ /* 0x000fe2000f8e00ff */
[----:B------:R-:W-:Y:S02]  /*0ab0*/  UISETP.NE.AND.EX UP2, UPT, UR13, URZ, UPT, UP0 ;  /* 0x0000003f0d00728c */ /* 0x000fe4000bf45300 */
[----:B------:R-:W-:Y:S01]  /*0ac0*/  @UP4 UIADD3.X UR11, UR5, UR11, URZ, UP1, !UPT ;  /* 0x0000000b050b4290 */ /* 0x000fe20008ffe43f */
[----:B----4-:R-:W-:Y:S01]  /*0ad0*/  IMAD.U32 R6, RZ, RZ, UR10 ;  /* 0x0000000aff067e24 */ /* 0x010fe2000f8e00ff */
[----:B------:R-:W-:Y:S01]  /*0ae0*/  ULDC.64 UR12, c[0x0][0x2f8] ;  /* 0x0000be00000c7ab9 */ /* 0x000fe20000000a00 */
[----:B------:R-:W-:Y:S01]  /*0af0*/  UISETP.NE.AND UP1, UPT, UR17, URZ, UPT ;  /* 0x0000003f1100728c */ /* 0x000fe2000bf25270 */
[----:B---3--:R-:W2:Y:S01]  /*0b00*/  @P0 LDG.E R4, desc[UR6][R14.64] ;  /* 0x000000060e040981 */ /* 0x008ea2000c1e1900 */
[----:B------:R-:W-:Y:S01]  /*0b10*/  UISETP.EQ.U32.AND UP4, UPT, UR12, URZ, UPT ;  /* 0x0000003f0c00728c */ /* 0x000fe2000bf82070 */
[----:B------:R-:W-:Y:S01]  /*0b20*/  IMAD.U32 R7, RZ, RZ, UR11 ;  /* 0x0000000bff077e24 */ /* 0x000fe2000f8e00ff */
[----:B------:R-:W-:-:S02]  /*0b30*/  PLOP3.LUT P3, PT, PT, PT, UP2, 0x80, 0x0 ;  /* 0x000000000000781c */ /* 0x000fc40003f6f028 */
        /* <DEDUP_REMOVED lines=37> */
.L_x_946:
        /* <DEDUP_REMOVED lines=10> */
[----:B------:R-:W-:Y:S01]  /*0e30*/  UISETP.NE.AND UP0, UPT, UR60, -0x1, UPT ;  /* 0xffffffff3c00788c */ /* 0x000fe2000bf05270 */
[----:B------:R-:W-:-:S03]  /*0e40*/  ULDC UR50, c[0x0][0x2d4] ;  /* 0x0000b50000327ab9 */ /* 0x000fc60000000800 */
[----:B------:R-:W2:Y:S01]  /*0e50*/  S2UR UR54, SR_CTAID.Y ;  /* 0x00000000003679c3 */ /* 0x000ea20000002600 */
[----:B------:R-:W-:Y:S01]  /*0e60*/  ULDC.64 UR26, c[0x0][0x240] ;  /* 0x00009000001a7ab9 */ /* 0x000fe20000000a00 */
[----:B------:R-:W-:Y:S01]  /*0e70*/  USHF.R.S32.HI UR29, URZ, 0x1f, UR50 ;  /* 0x0000001f3f1d7899 */ /* 0x000fe20008011432 */
[----:B------:R-:W-:Y:S01]  /*0e80*/  ULDC.U8 UR25, c[0x0][0x480] ;  /* 0x0001200000197ab9 */ /* 0x000fe20000000000 */
[----:B------:R-:W-:Y:S01]  /*0e90*/  ULDC.U8 UR24, c[0x0][0x3d8] ;  /* 0x0000f60000187ab9 */ /* 0x000fe20000000000 */
[----:B------:R-:W-:-:S03]  /*0ea0*/  UIMAD.WIDE.U32 UR14, UR18, UR26, URZ ;  /* 0x0000001a120e72a5 */ /* 0x000fc6000f8e003f */
[----:B------:R-:W3:Y:S01]  /*0eb0*/  S2UR UR5, SR_CTAID.X ;  /* 0x00000000000579c3 */ /* 0x000ee20000002500 */
[----:B------:R-:W-:Y:S02]  /*0ec0*/  UISETP.NE.AND UP4, UPT, UR25, URZ, UPT ;  /* 0x0000003f1900728c */ /* 0x000fe4000bf85270 */
[----:B------:R-:W-:Y:S01]  /*0ed0*/  UISETP.NE.AND UP3, UPT, UR24, URZ, UPT ;  /* 0x0000003f1800728c */ /* 0x000fe2000bf65270 */
[----:B------:R-:W-:Y:S02]  /*0ee0*/  ULDC UR52, c[0x0][0x2dc] ;  /* 0x0000b70000347ab9 */ /* 0x000fe40000000800 */
[----:B------:R-:W-:Y:S01]  /*0ef0*/  @UP0 ULDC.64 UR24, c[0x0][0x248] ;  /* 0x0000920000180ab9 */ /* 0x000fe20000000a00 */
[----:B------:R-:W-:Y:S01]  /*0f00*/  ULDC UR51, c[0x0][0x270] ;  /* 0x00009c0000337ab9 */ /* 0x000fe20000000800 */
[----:B-1----:R-:W-:Y:S01]  /*0f10*/  IABS R7, R4 ;  /* 0x0000000400077213 */ /* 0x002fe20000000000 */
[----:B------:R-:W-:Y:S01]  /*0f20*/  S2UR UR53, SR_CTAID.Z ;  /* 0x00000000003579c3 */ /* 0x000fe20000002700 */
[----:B------:R-:W-:Y:S01]  /*0f30*/  UIMAD UR21, UR18, UR27, URZ ;  /* 0x0000001b121572a4 */ /* 0x000fe2000f8e023f */
[----:B------:R-:W-:Y:S01]  /*0f40*/  ISETP.NE.AND P3, PT, R4, RZ, PT ;  /* 0x000000ff0400720c */ /* 0x000fe20003f65270 */
[----:B------:R-:W1:Y:S01]  /*0f50*/  I2F.RP R8, R7 ;  /* 0x0000000700087306 */ /* 0x000e620000209400 */
[----:B------:R-:W-:Y:S01]  /*0f60*/  ULDC UR46, c[0x0][0x2c4] ;  /* 0x0000b100002e7ab9 */ /* 0x000fe20000000800 */
[----:B------:R-:W-:-:S02]  /*0f70*/  @UP0 UIADD3 UR23, UR58, UR60, URZ ;  /* 0x0000003c3a170290 */ /* 0x000fc4000fffe03f */
[----:B--2---:R-:W-:Y:S01]  /*0f80*/  UIMAD.WIDE.U32 UR16, UR54, UR10, URZ ;  /* 0x0000000a361072a5 */ /* 0x004fe2000f8e003f */
        /* <DEDUP_REMOVED lines=8> */
[----:B------:R-:W-:Y:S01]  /*1010*/  @!UP1 UIMAD UR5, UR49, UR10, URZ ;  /* 0x0000000a310592a4 */ /* 0x000fe2000f8e023f */
[----:B------:R-:W-:Y:S01]  /*1020*/  @UP1 ULDC.64 UR12, c[0x0][0x420] ;  /* 0x00010800000c1ab9 */ /* 0x000fe20000000a00 */
[----:B------:R-:W-:Y:S02]  /*1030*/  UIADD3 UR42, UR17, UR22, URZ ;  /* 0x00000016112a7290 */ /* 0x000fe4000fffe03f */
[----:B------:R-:W-:Y:S02]  /*1040*/  @!UP1 UIMAD UR33, UR54, UR11, UR5 ;  /* 0x0000000b362192a4 */ /* 0x000fe4000f8e0205 */
[----:B------:R-:W-:Y:S02]  /*1050*/  UIADD3 UR5, UR34, 0x3f, URZ ;  /* 0x0000003f22057890 */ /* 0x000fe4000fffe03f */
[----:B------:R-:W-:Y:S02]  /*1060*/  @UP1 UIMAD.WIDE.U32 UR38, UR18, UR12, URZ ;  /* 0x0000000c122612a5 */ /* 0x000fe4000f8e003f */
[----:B--2---:R-:W-:-:S02]  /*1070*/  USHF.L.U32 UR8, UR8, 0x7, URZ ;  /* 0x0000000708087899 */ /* 0x004fc4000800063f */
[----:B------:R-:W-:Y:S01]  /*1080*/  USHF.R.S32.HI UR20, URZ, 0x1f, UR5 ;  /* 0x0000001f3f147899 */ /* 0x000fe20008011405 */
[----:B-1----:R-:W-:Y:S01]  /*1090*/  VIADD R8, R8, 0xffffffe ;  /* 0x0ffffffe08087836 */ /* 0x002fe20000000000 */
[----:B------:R-:W-:Y:S02]  /*10a0*/  USEL UR35, UR8, URZ, UP2 ;  /* 0x0000003f08237287 */ /* 0x000fe40009000000 */
[----:B------:R-:W-:Y:S01]  /*10b0*/  @UP0 UIADD3 UR8, UR58, UR60, URZ ;  /* 0x0000003c3a080290 */ /* 0x000fe2000fffe03f */
[----:B------:R-:W1:Y:S01]  /*10c0*/  F2I.FTZ.U32.TRUNC.NTZ R9, R8 ;  /* 0x0000000800097305 */ /* 0x000e62000021f000 */
[----:B------:R-:W-:Y:S02]  /*10d0*/  ULEA.HI UR41, UR20, UR5, URZ, 0x6 ;  /* 0x0000000514297291 */ /* 0x000fe4000f8f303f */
[----:B------:R-:W-:Y:S02]  /*10e0*/  UIMAD UR5, UR29, UR54, URZ ;  /* 0x000000361d0572a4 */ /* 0x000fe4000f8e023f */
[----:B------:R-:W-:-:S02]  /*10f0*/  @UP0 UIMAD.WIDE.U32 UR16, UR8, UR24, URZ ;  /* 0x00000018081002a5 */ /* 0x000fc4000f8e003f */
[----:B------:R-:W-:Y:S02]  /*1100*/  @UP1 UIMAD UR43, UR18, UR13, UR39 ;  /* 0x0000000d122b12a4 */ /* 0x000fe4000f8e0227 */
[----:B------:R-:W-:Y:S02]  /*1110*/  @!UP1 UIMAD.WIDE.U32 UR36, UR54, UR10, URZ ;  /* 0x0000000a362492a5 */ /* 0x000fe4000f8e003f */
[----:B------:R-:W-:Y:S02]  /*1120*/  @UP0 UIMAD UR8, UR8, UR25, URZ ;  /* 0x00000019080802a4 */ /* 0x000fe4000f8e023f */
[----:B------:R-:W-:Y:S01]  /*1130*/  UIMAD.WIDE UR10, UR52, UR51, URZ ;  /* 0x00000033340a72a5 */ /* 0x000fe2000f8e023f */
[----:B-1----:R-:W-:Y:S01]  /*1140*/  IMAD.MOV R5, RZ, RZ, -R9 ;  /* 0x000000ffff057224 */ /* 0x002fe200078e0a09 */
[----:B------:R-:W-:Y:S01]  /*1150*/  UIMAD.WIDE.U32 UR12, UR54, UR50, URZ ;  /* 0x00000032360c72a5 */ /* 0x000fe2000f8e003f */
[----:B------:R-:W-:Y:S01]  /*1160*/  IMAD.MOV.U32 R8, RZ, RZ, RZ ;  /* 0x000000ffff087224 */ /* 0x000fe200078e00ff */
[----:B------:R-:W-:Y:S01]  /*1170*/  UIMAD UR5, UR49, UR50, UR5 ;  /* 0x00000032310572a4 */ /* 0x000fe2000f8e0205 */
[----:B------:R-:W-:Y:S01]  /*1180*/  IMAD R6, R5, R7, RZ ;  /* 0x0000000705067224 */ /* 0x000fe200078e02ff */
[----:B------:R-:W-:Y:S01]  /*1190*/  IABS R5, UR53 ;  /* 0x0000003500057c13 */ /* 0x000fe20008000000 */
[----:B------:R-:W-:-:S02]  /*11a0*/  @UP0 UIADD3 UR31, UR17, UR8, URZ ;  /* 0x00000008111f0290 */ /* 0x000fc4000fffe03f */
[----:B------:R-:W-:Y:S01]  /*11b0*/  IMAD.HI.U32 R6, R9, R6, R8 ;  /* 0x0000000609067227 */ /* 0x000fe200078e0008 */
[----:B------:R-:W-:Y:S02]  /*11c0*/  UIMAD UR8, UR11, UR12, URZ ;  /* 0x0000000c0b0872a4 */ /* 0x000fe4000f8e023f */
[----:B------:R-:W-:Y:S02]  /*11d0*/  UIADD3 UR5, UR13, UR5, URZ ;  /* 0x000000050d057290 */ /* 0x000fe4000fffe03f */
[----:B------:R-:W-:Y:S01]  /*11e0*/  @UP1 UIADD3 UR42, UR15, UR21, URZ ;  /* 0x000000150f2a1290 */ /* 0x000fe2000fffe03f */
[----:B------:R-:W-:Y:S01]  /*11f0*/  IMAD.HI.U32 R15, R6, R5, RZ ;  /* 0x00000005060f7227 */ /* 0x000fe200078e00ff */
[----:B------:R-:W-:Y:S01]  /*1200*/  UIMAD.WIDE.U32 UR14, UR10, UR12, URZ ;  /* 0x0000000c0a0e72a5 */ /* 0x000fe2000f8e003f */
[----:B------:R-:W-:Y:S02]  /*1210*/  @UP0 UMOV UR29, UR16 ;  /* 0x00000010001d0c82 */ /* 0x000fe40008000000 */
[----:B------:R-:W-:Y:S01]  /*1220*/  IMAD.MOV R6, RZ, RZ, -R15 ;  /* 0x000000ffff067224 */ /* 0x000fe200078e0a0f */
[----:B------:R-:W-:-:S02]  /*1230*/  UIMAD UR5, UR10, UR5, UR8 ;  /* 0x000000050a0572a4 */ /* 0x000fc4000f8e0208 */
[----:B------:R-:W-:Y:S01]  /*1240*/  UIMAD.WIDE.U32 UR12, UR10, UR18, URZ ;  /* 0x000000120a0c72a5 */ /* 0x000fe2000f8e003f */
[C---:B------:R-:W-:Y:S01]  /*1250*/  IMAD R6, R7.reuse, R6, R5 ;  /* 0x0000000607067224 */ /* 0x040fe200078e0205 */
[----:B------:R-:W-:Y:S01]  /*1260*/  @UP3 UIMAD UR16, UR54, UR46, URZ ;  /* 0x0000002e361032a4 */ /* 0x000fe2000f8e023f */
[----:B------:R-:W-:Y:S01]  /*1270*/  LOP3.LUT R5, R4, UR53, RZ, 0x3c, !PT ;  /* 0x0000003504057c12 */ /* 0x000fe2000f8e3cff */
[----:B------:R-:W-:Y:S02]  /*1280*/  ULOP3.LUT UR8, UR41, 0xffffffc0, URZ, 0xc0, !UPT ;  /* 0xffffffc029087892 */ /* 0x000fe4000f8ec03f */
[----:B------:R-:W-:Y:S01]  /*1290*/  ISETP.GT.U32.AND P1, PT, R7, R6, PT ;  /* 0x000000060700720c */ /* 0x000fe20003f24070 */
[----:B------:R-:W-:Y:S01]  /*12a0*/  UIADD3 UR40, UR15, UR5, URZ ;  /* 0x000000050f287290 */ /* 0x000fe2000fffe03f */
[----:B------:R-:W-:Y:S01]  /*12b0*/  ISETP.GE.AND P2, PT, R5, RZ, PT ;  /* 0x000000ff0500720c */ /* 0x000fe20003f46270 */
[----:B------:R-:W-:Y:S02]  /*12c0*/  USHF.L.U64.HI UR19, UR54, 0x7, UR49 ;  /* 0x0000000736137899 */ /* 0x000fe40008010231 */
[----:B------:R-:W-:-:S02]  /*12d0*/  USEL UR47, UR14, UR12, !UP1 ;  /* 0x0000000c0e2f7287 */ /* 0x000fc4000c800000 */
[----:B------:R-:W-:Y:S02]  /*12e0*/  @UP3 USEL UR5, UR16, UR18, !UP1 ;  /* 0x0000001210053287 */ /* 0x000fe4000c800000 */
[----:B------:R-:W-:Y:S01]  /*12f0*/  UIADD3 UR14, UR8, -0x40, URZ ;  /* 0xffffffc0080e7890 */ /* 0x000fe2000fffe03f */
[----:B------:R-:W-:Y:S01]  /*1300*/  @UP3 ULDC UR17, c[0x0][0x2e4] ;  /* 0x0000b90000113ab9 */ /* 0x000fe20000000800 */
[----:B------:R-:W-:Y:S02]  /*1310*/  USEL UR19, UR19, URZ, UP2 ;  /* 0x0000003f13137287 */ /* 0x000fe40009000000 */
[-C--:B------:R-:W-:Y:S01]  /*1320*/  @!P1 IADD3 R6, R6, -R7.reuse, RZ ;  /* 0x8000000706069210 */ /* 0x080fe20007ffe0ff */
[----:B------:R-:W-:Y:S01]  /*1330*/  @!UP3 UIMAD UR12, UR54, UR51, UR53 ;  /* 0x00000033360cb2a4 */ /* 0x000fe2000f8e0235 */
[----:B------:R-:W-:Y:S01]  /*1340*/  @!P1 VIADD R15, R15, 0x1 ;  /* 0x000000010f0f9836 */ /* 0x000fe20000000000 */
[----:B------:R-:W-:Y:S01]  /*1350*/  @UP3 UIMAD UR22, UR53, UR17, UR5 ;  /* 0x00000011351632a4 */ /* 0x000fe2000f8e0205 */
[----:B------:R-:W-:Y:S01]  /*1360*/  ISETP.GE.U32.AND P0, PT, R6, R7, PT ;  /* 0x000000070600720c */ /* 0x000fe20003f06070 */
[----:B------:R-:W-:Y:S01]  /*1370*/  USHF.R.S32.HI UR15, URZ, 0x1f, UR14 ;  /* 0x0000001f3f0f7899 */ /* 0x000fe2000801140e */
[----:B------:R-:W-:Y:S01]  /*1380*/  PLOP3.LUT P1, PT, PT, PT, UP0, 0x80, 0x0 ;  /* 0x000000000000781c */ /* 0x000fe20003f2f008 */
[----:B------:R-:W-:-:S02]  /*1390*/  UIADD3 UR5, UP2, UR14, UR35, URZ ;  /* 0x000000230e057290 */ /* 0x000fc4000ff5e03f */
[----:B------:R-:W-:Y:S02]  /*13a0*/  @!UP3 UIMAD UR22, UR12, UR46, URZ ;  /* 0x0000002e0c16b2a4 */ /* 0x000fe4000f8e023f */
[----:B------:R-:W-:Y:S02]  /*13b0*/  UIMAD UR8, UR11, UR18, URZ ;  /* 0x000000120b0872a4 */ /* 0x000fe4000f8e023f */
[----:B------:R-:W-:Y:S02]  /*13c0*/  UIADD3.X UR12, UR15, UR19, URZ, UP2, !UPT ;  /* 0x000000130f0c7290 */ /* 0x000fe400097fe43f */
[----:B------:R-:W-:Y:S01]  /*13d0*/  UIMAD UR11, UR11, UR5, URZ ;  /* 0x000000050b0b72a4 */ /* 0x000fe2000f8e023f */
        /* <DEDUP_REMOVED lines=11> */
[----:B------:R-:W-:Y:S02]  /*1490*/  @!UP1 UIADD3 UR43, UR37, UR33, URZ ;  /* 0x00000021252b9290 */ /* 0x000fe4000fffe03f */
[----:B------:R-:W-:Y:S02]  /*14a0*/  USHF.R.S32.HI UR32, URZ, 0x1f, UR28 ;  /* 0x0000001f3f207899 */ /* 0x000fe4000801141c */
[----:B------:R-:W-:-:S02]  /*14b0*/  USHF.R.S32.HI UR46, URZ, 0x1f, UR44 ;  /* 0x0000001f3f2e7899 */ /* 0x000fc4000801142c */
[----:B------:R-:W-:Y:S02]  /*14c0*/  USEL UR35, UR30, URZ, UP4 ;  /* 0x0000003f1e237287 */ /* 0x000fe4000a000000 */
[----:B------:R-:W-:Y:S02]  /*14d0*/  @UP0 UIADD3 UR33, UR11, UR8, URZ ;  /* 0x000000080b210290 */ /* 0x000fe4000fffe03f */
[----:B------:R-:W-:Y:S02]  /*14e0*/  USEL UR45, UR45, URZ, UP4 ;  /* 0x0000003f2d2d7287 */ /* 0x000fe4000a000000 */
[----:B------:R-:W-:Y:S01]  /*14f0*/  UIADD3 UR19, UR17, UR5, URZ ;  /* 0x0000000511137290 */ /* 0x000fe2000fffe03f */
[----:B------:R-:W-:Y:S01]  /*1500*/  @UP0 UMOV UR23, UR10 ;  /* 0x0000000a00170c82 */ /* 0x000fe20008000000 */
[----:B------:R-:W-:Y:S10]  /*1510*/  @P1 BRA `(.L_x_948) ;  /* 0x0000000000341947 */ /* 0x000ff40003800000 */
[----:B------:R-:W1:Y:S01]  /*1520*/  S2UR UR8, SR_CTAID.Y ;  /* 0x00000000000879c3 */ /* 0x000e620000002600 */
        /* <DEDUP_REMOVED lines=8> */
[----:B-1----:R-:W-:Y:S02]  /*15b0*/  UIMAD.WIDE.U32 UR10, UR8, UR12, UR10 ;  /* 0x0000000c080a72a5 */ /* 0x002fe4000f8e000a */
[----:B------:R-:W-:-:S04]  /*15c0*/  UIMAD UR5, UR8, UR13, UR5 ;  /* 0x0000000d080572a4 */ /* 0x000fc8000f8e0205 */
[----:B------:R-:W-:Y:S01]  /*15d0*/  UIADD3 UR31, UR11, UR5, URZ ;  /* 0x000000050b1f7290 */ /* 0x000fe2000fffe03f */
[----:B------:R-:W-:-:S11]  /*15e0*/  UMOV UR29, UR10 ;  /* 0x0000000a001d7c82 */ /* 0x000fd60008000000 */
.L_x_948:
[----:B------:R-:W-:Y:S05]  /*15f0*/  @P1 BRA `(.L_x_949) ;  /* 0x0000000000341947 */ /* 0x000fea0003800000 */
        /* <DEDUP_REMOVED lines=13> */
.L_x_949:
        /* <DEDUP_REMOVED lines=13> */
.L_x_950:
[----:B------:R-:W-:Y:S08]  /*17a0*/  S2UR UR10, SR_CTAID.Z ;  /* 0x00000000000a79c3 */ /* 0x000ff00000002700 */
[----:B------:R-:W1:Y:S02]  /*17b0*/  S2UR UR8, SR_CTAID.Y ;  /* 0x00000000000879c3 */ /* 0x000e640000002600 */
[----:B-1----:R-:W-:-:S04]  /*17c0*/  UIMAD UR8, UR8, UR51, UR10 ;  /* 0x00000033080872a4 */ /* 0x002fc8000f8e020a */
[----:B------:R-:W-:-:S12]  /*17d0*/  UIMAD UR8, UR8, UR50, URZ ;  /* 0x00000032080872a4 */ /* 0x000fd8000f8e023f */
.L_x_951:
[----:B------:R-:W1:Y:S01]  /*17e0*/  S2R R10, SR_TID.X ;  /* 0x00000000000a7919 */ /* 0x000e620000002100 */
[----:B------:R-:W2:Y:S01]  /*17f0*/  S2UR UR18, SR_CTAID.Z ;  /* 0x00000000001279c3 */ /* 0x000ea20000002700 */
[----:B------:R-:W-:Y:S01]  /*1800*/  SHF.R.S32.HI R221, RZ, 0x1f, R220 ;  /* 0x0000001fffdd7819 */ /* 0x000fe200000114dc */
[----:B------:R-:W-:Y:S01]  /*1810*/  UIMAD UR38, UR52, UR51, URZ ;  /* 0x00000033342672a4 */ /* 0x000fe2000f8e023f */
[----:B------:R-:W-:Y:S01]  /*1820*/  IADD3 R20, P0, R220, UR5, RZ ;  /* 0x00000005dc147c10 */ /* 0x000fe2000ff1e0ff */
[----:B------:R-:W-:Y:S01]  /*1830*/  ULDC.64 UR10, c[0x0][0x428] ;  /* 0x00010a00000a7ab9 */ /* 0x000fe20000000a00 */
[----:B------:R-:W-:Y:S01]  /*1840*/  UIADD3 UR30, UR14, UR8, URZ ;  /* 0x000000080e1e7290 */ /* 0x000fe2000fffe03f */
[----:B------:R-:W-:Y:S01]  /*1850*/  IMAD.U32 R22, RZ, RZ, UR10 ;  /* 0x0000000aff167e24 */ /* 0x000fe2000f8e00ff */
[----:B------:R-:W-:Y:S01]  /*1860*/  IADD3.X R21, R221, UR43, RZ, P0, !PT ;  /* 0x0000002bdd157c10 */ /* 0x000fe200087fe4ff */
[----:B------:R-:W3:Y:S01]  /*1870*/  LDC.64 R4, c[0x0][0x420] ;  /* 0x00010800ff047b82 */ /* 0x000ee20000000a00 */
[----:B------:R-:W-:Y:S01]  /*1880*/  USHF.L.U32 UR5, UR38, 0x6, URZ ;  /* 0x0000000626057899 */ /* 0x000fe2000800063f */
[----:B------:R-:W-:Y:S01]  /*1890*/  BSSY B1, `(.L_x_947) ;  /* 0x0000736000017945 */ /* 0x000fe20003800000 */
[----:B------:R-:W-:Y:S01]  /*18a0*/  UIADD3 UR22, UR14, UR22, URZ ;  /* 0x000000160e167290 */ /* 0x000fe2000fffe03f */
[----:B------:R-:W-:Y:S01]  /*18b0*/  ULDC.64 UR12, c[0x0][0x258] ;  /* 0x00009600000c7ab9 */ /* 0x000fe20000000a00 */
[----:B------:R-:W-:Y:S01]  /*18c0*/  ULDC.64 UR36, c[0x0][0x2b0] ;  /* 0x0000ac0000247ab9 */ /* 0x000fe20000000a00 */
[----:B------:R-:W-:Y:S01]  /*18d0*/  ULDC.64 UR54, c[0x0][0x478] ;  /* 0x00011e0000367ab9 */ /* 0x000fe20000000a00 */
[----:B--2---:R-:W-:Y:S01]  /*18e0*/  USHF.R.S32.HI UR39, URZ, 0x1f, UR18 ;  /* 0x0000001f3f277899 */ /* 0x004fe20008011412 */
[----:B------:R-:W2:Y:S03]  /*18f0*/  S2UR UR18, SR_CTAID.Z ;  /* 0x00000000001279c3 */ /* 0x000ea60000002700 */
[----:B------:R-:W-:-:S02]  /*1900*/  UIMAD UR8, UR39, UR10, URZ ;  /* 0x0000000a270872a4 */ /* 0x000fc4000f8e023f */
[----:B------:R-:W-:Y:S01]  /*1910*/  UIADD3 UR10, UP1, UP0, UR16, UR5, UR44 ;  /* 0x00000005100a7290 */ /* 0x000fe2000f83e02c */
[----:B-1----:R-:W-:Y:S01]  /*1920*/  SHF.R.S32.HI R9, RZ, 0x1f, R10 ;  /* 0x0000001fff097819 */ /* 0x002fe2000001140a */
[C---:B---3--:R-:W-:Y:S01]  /*1930*/  IMAD R18, R4.reuse, UR15, RZ ;  /* 0x0000000f04127c24 */ /* 0x048fe2000f8e02ff */
[----:B------:R-:W-:Y:S01]  /*1940*/  ULDC.64 UR16, c[0x0][0x210] ;  /* 0x0000840000107ab9 */ /* 0x000fe20000000a00 */
[----:B------:R-:W-:Y:S01]  /*1950*/  IMAD.WIDE.U32 R20, R4, UR14, R20 ;  /* 0x0000000e04147c25 */ /* 0x000fe2000f8e0014 */
[CC--:B------:R-:W-:Y:S02]  /*1960*/  LEA.HI R8, R9.reuse, R10.reuse, RZ, 0x3 ;  /* 0x0000000a09087211 */ /* 0x0c0fe400078f18ff */
[----:B------:R-:W-:Y:S01]  /*1970*/  LEA.HI R7, R9, R10, RZ, 0x5 ;  /* 0x0000000a09077211 */ /* 0x000fe200078f28ff */
[----:B------:R-:W-:Y:S01]  /*1980*/  IMAD R18, R5, UR14, R18 ;  /* 0x0000000e05127c24 */ /* 0x000fe2000f8e0212 */
[----:B------:R-:W-:Y:S02]  /*1990*/  SHF.R.S32.HI R12, RZ, 0x3, R8 ;  /* 0x00000003ff0c7819 */ /* 0x000fe40000011408 */
[----:B------:R-:W-:Y:S01]  /*19a0*/  LOP3.LUT R13, R7, 0xffffffe0, RZ, 0xc0, !PT ;  /* 0xffffffe0070d7812 */ /* 0x000fe200078ec0ff */
[----:B------:R-:W-:Y:S01]  /*19b0*/  IMAD.IADD R19, R21, 0x1, R18 ;  /* 0x0000000115137824 */ /* 0x000fe200078e0212 */
[----:B------:R-:W-:Y:S01]  /*19c0*/  SHF.R.S32.HI R11, RZ, 0x1f, R12 ;  /* 0x0000001fff0b7819 */ /* 0x000fe2000001140c */
[----:B------:R-:W-:Y:S01]  /*19d0*/  IMAD.MOV.U32 R18, RZ, RZ, R20 ;  /* 0x000000ffff127224 */ /* 0x000fe200078e0014 */
[----:B------:R-:W-:Y:S01]  /*19e0*/  IADD3 R17, P1, R12, UR14, RZ ;  /* 0x0000000e0c117c10 */ /* 0x000fe2000ff3e0ff */
[----:B------:R-:W-:Y:S01]  /*19f0*/  IMAD.IADD R250, R10, 0x1, -R13 ;  /* 0x000000010afa7824 */ /* 0x000fe200078e0a0d */
[----:B------:R-:W-:-:S02]  /*1a00*/  SHF.R.S32.HI R7, RZ, 0x5, R7 ;  /* 0x00000005ff077819 */ /* 0x000fc40000011407 */
[----:B------:R-:W-:Y:S01]  /*1a10*/  IADD3.X R6, R11, UR15, RZ, P1, !PT ;  /* 0x0000000f0b067c10 */ /* 0x000fe20008ffe4ff */
[----:B--2---:R-:W-:Y:S01]  /*1a20*/  UIMAD UR14, UR18, UR11, UR8 ;  /* 0x0000000b120e72a4 */ /* 0x004fe2000f8e0208 */
[----:B------:R-:W-:Y:S01]  /*1a30*/  IMAD.WIDE.U32 R22, R22, UR18, R18 ;  /* 0x0000001216167c25 */ /* 0x000fe2000f8e0012 */
[----:B------:R-:W-:Y:S02]  /*1a40*/  USHF.R.S32.HI UR11, URZ, 0x1f, UR5 ;  /* 0x0000001f3f0b7899 */ /* 0x000fe40008011405 */
[----:B------:R-:W-:Y:S01]  /*1a50*/  UIMAD UR8, UR39, UR12, URZ ;  /* 0x0000000c270872a4 */ /* 0x000fe2000f8e023f */
[----:B------:R-:W-:Y:S01]  /*1a60*/  IMAD R6, R6, UR26, RZ ;  /* 0x0000001a06067c24 */ /* 0x000fe2000f8e02ff */
[----:B------:R-:W-:Y:S01]  /*1a70*/  UIADD3.X UR5, UR19, UR11, UR46, UP1, UP0 ;  /* 0x0000000b13057290 */ /* 0x000fe20008fe042e */
[----:B------:R-:W-:Y:S01]  /*1a80*/  IMAD.U32 R18, RZ, RZ, UR12 ;  /* 0x0000000cff127e24 */ /* 0x000fe2000f8e00ff */
[----:B------:R-:W-:Y:S01]  /*1a90*/  UIADD3 UR10, UP1, UP0, UR35, UR10, UR47 ;  /* 0x0000000a230a7290 */ /* 0x000fe2000f83e02f */
[C---:B------:R-:W-:Y:S01]  /*1aa0*/  IMAD R6, R17.reuse, UR27, R6 ;  /* 0x0000001b11067c24 */ /* 0x040fe2000f8e0206 */
[----:B------:R-:W-:Y:S01]  /*1ab0*/  UIMAD UR8, UR18, UR13, UR8 ;  /* 0x0000000d120872a4 */ /* 0x000fe2000f8e0208 */
[----:B------:R-:W-:Y:S01]  /*1ac0*/  IMAD.WIDE.U32 R16, R17, UR26, R220 ;  /* 0x0000001a11107c25 */ /* 0x000fe2000f8e00dc */
[----:B------:R-:W-:-:S02]  /*1ad0*/  UIADD3.X UR5, UR45, UR5, UR40, UP1, UP0 ;  /* 0x000000052d057290 */ /* 0x000fc40008fe0428 */
[----:B------:R-:W-:Y:S01]  /*1ae0*/  UISETP.GE.AND UP0, UPT, UR34, 0x1, UPT ;  /* 0x000000012200788c */ /* 0x000fe2000bf06270 */
[----:B------:R-:W-:Y:S01]  /*1af0*/  VIADD R23, R23, UR14 ;  /* 0x0000000e17177c36 */ /* 0x000fe20008000000 */
[----:B------:R-:W-:Y:S01]  /*1b00*/  IADD3 R16, P0, R16, UR48, RZ ;  /* 0x0000003010107c10 */ /* 0x000fe2000ff1e0ff */
[----:B------:R-:W-:Y:S01]  /*1b10*/  ULEA.HI.SX32 UR15, UR41, 0xffffffff, 0x1a ;  /* 0xffffffff290f7891 */ /* 0x000fe2000f8fd23f */
[-C--:B------:R-:W-:Y:S02]  /*1b20*/  IMAD.WIDE.U32 R22, R12, R4.reuse, R22 ;  /* 0x000000040c167225 */ /* 0x080fe400078e0016 */
[----:B------:R-:W-:Y:S01]  /*1b30*/  IADD3.X R17, R17, UR42, R6, P0, !PT ;  /* 0x0000002a11117c10 */ /* 0x000fe200087fe406 */
[----:B------:R-:W-:Y:S01]  /*1b40*/  UIMAD.WIDE UR12, UR30, 0x4, UR54 ;  /* 0x000000041e0c78a5 */ /* 0x000fe2000f8e0236 */
[----:B------:R-:W-:Y:S02]  /*1b50*/  IMAD R6, R7, UR38, R250 ;  /* 0x0000002607067c24 */ /* 0x000fe4000f8e02fa */
[----:B------:R-:W-:-:S02]  /*1b60*/  IMAD R7, R11, R4, RZ ;  /* 0x000000040b077224 */ /* 0x000fc400078e02ff */
[----:B------:R-:W-:Y:S01]  /*1b70*/  IMAD.WIDE.U32 R18, R18, UR18, R16 ;  /* 0x0000001212127c25 */ /* 0x000fe2000f8e0010 */
[----:B------:R-:W-:Y:S01]  /*1b80*/  IADD3 R13, P0, R6, UR10, RZ ;  /* 0x0000000a060d7c10 */ /* 0x000fe2000ff1e0ff */
[----:B------:R-:W-:Y:S01]  /*1b90*/  ULDC.64 UR10, c[0x0][0x400] ;  /* 0x00010000000a7ab9 */ /* 0x000fe20000000a00 */
[----:B------:R-:W-:Y:S01]  /*1ba0*/  ULDC.64 UR18, c[0x0][0x3e0] ;  /* 0x0000f80000127ab9 */ /* 0x000fe20000000a00 */
[----:B------:R-:W-:Y:S01]  /*1bb0*/  IMAD R7, R12, R5, R7 ;  /* 0x000000050c077224 */ /* 0x000fe200078e0207 */
[----:B------:R-:W-:Y:S02]  /*1bc0*/  LEA.HI.X.SX32 R6, R6, UR5, 0x1, P0 ;  /* 0x0000000506067c11 */ /* 0x000fe400080f0eff */
[----:B------:R-:W-:Y:S01]  /*1bd0*/  LEA R244, P0, R13, UR10, 0x2 ;  /* 0x0000000a0df47c11 */ /* 0x000fe2000f8010ff */
[----:B------:R-:W-:Y:S01]  /*1be0*/  IMAD.IADD R16, R23, 0x1, R7 ;  /* 0x0000000117107824 */ /* 0x000fe200078e0207 */
[----:B------:R-:W-:Y:S02]  /*1bf0*/  LEA R246, P1, R22, UR18, 0x1 ;  /* 0x0000001216f67c11 */ /* 0x000fe4000f8208ff */
[----:B------:R-:W-:Y:S01]  /*1c00*/  LEA.HI.X R245, R13, UR11, R6, 0x2, P0 ;  /* 0x0000000b0df57c11 */ /* 0x000fe200080f1406 */
[----:B------:R-:W-:Y:S01]  /*1c10*/  VIADD R13, R19, UR8 ;  /* 0x00000008130d7c36 */ /* 0x000fe20008000000 */
[----:B------:R-:W-:Y:S01]  /*1c20*/  PLOP3.LUT P0, PT, PT, PT, UP0, 0x80, 0x0 ;  /* 0x000000000000781c */ /* 0x000fe20003f0f008 */
[----:B------:R-:W-:Y:S01]  /*1c30*/  UIMAD.WIDE UR10, UR22, 0x4, UR36 ;  /* 0x00000004160a78a5 */ /* 0x000fe2000f8e0224 */
[----:B------:R-:W-:-:S02]  /*1c40*/  LEA R248, P2, R18, UR16, 0x1 ;  /* 0x0000001012f87c11 */ /* 0x000fc4000f8408ff */
[----:B------:R-:W-:Y:S02]  /*1c50*/  LEA.HI.X R247, R22, UR19, R16, 0x1, P1 ;  /* 0x0000001316f77c11 */ /* 0x000fe400088f0c10 */
[----:B------:R-:W-:-:S07]  /*1c60*/  LEA.HI.X R249, R18, UR17, R13, 0x1, P2 ;  /* 0x0000001112f97c11 */ /* 0x000fce00090f0c0d */
[----:B------:R-:W-:Y:S05]  /*1c70*/  @!P0 BRA `(.L_x_952) ;  /* 0x00000064006c8947 */ /* 0x000fea0003800000 */
[----:B------:R-:W-:Y:S01]  /*1c80*/  PLOP3.LUT P3, PT, PT, PT, UP4, 0x80, 0x0 ;  /* 0x000000000000781c */ /* 0x000fe20003f6f048 */
[----:B------:R-:W-:Y:S01]  /*1c90*/  UIMAD UR5, UR32, UR20, URZ ;  /* 0x00000014200572a4 */ /* 0x000fe2000f8e023f */
[----:B------:R-:W-:Y:S01]  /*1ca0*/  IMAD.U32 R7, RZ, RZ, UR20 ;  /* 0x00000014ff077e24 */ /* 0x000fe2000f8e00ff */
[----:B------:R-:W-:Y:S01]  /*1cb0*/  UMOV UR14, UR12 ;  /* 0x0000000c000e7c82 */ /* 0x000fe20008000000 */
[----:B------:R-:W-:Y:S01]  /*1cc0*/  UIMAD UR12, UR59, -0x40, UR9 ;  /* 0xffffffc03b0c78a4 */ /* 0x000fe2000f8e0209 */
[----:B------:R-:W-:Y:S01]  /*1cd0*/  LEA R234, R216, UR4, 0x1 ;  /* 0x00000004d8ea7c11 */ /* 0x000fe2000f8e08ff */
[----:B------:R-:W-:Y:S01]  /*1ce0*/  UIMAD UR5, UR28, UR21, UR5 ;  /* 0x000000151c0572a4 */ /* 0x000fe2000f8e0205 */
[----:B------:R-:W-:Y:S01]  /*1cf0*/  IMAD.WIDE.U32 R20, R7, UR28, R220 ;  /* 0x0000001c07147c25 */ /* 0x000fe2000f8e00dc */
[----:B------:R-:W-:Y:S01]  /*1d00*/  UMOV UR8, UR15 ;  /* 0x0000000f00087c82 */ /* 0x000fe20008000000 */
[----:B------:R-:W-:Y:S01]  /*1d10*/  IADD3 R7, R12, 0x20, RZ ;  /* 0x000000200c077810 */ /* 0x000fe20007ffe0ff */
[----:B------:R-:W-:Y:S01]  /*1d20*/  ULEA.HI UR15, UR8, UR8, URZ, 0x1 ;  /* 0x00000008080f7291 */ /* 0x000fe2000f8f083f */
[----:B------:R-:W-:Y:S01]  /*1d30*/  BSSY B0, `(.L_x_953) ;  /* 0x0000030000007945 */ /* 0x000fe20003800000 */
[----:B------:R-:W-:Y:S01]  /*1d40*/  IMAD.U32 R6, RZ, RZ, UR5 ;  /* 0x00000005ff067e24 */ /* 0x000fe2000f8e00ff */
[----:B------:R-:W-:Y:S01]  /*1d50*/  @P3 BAR.SYNC.DEFER_BLOCKING 0x0 ;  /* 0x0000000000003b1d */ /* 0x000fe20000010000 */
[----:B------:R-:W-:Y:S01]  /*1d60*/  IADD3 R24, P0, R20, UR23, RZ ;  /* 0x0000001714187c10 */ /* 0x000fe2000ff1e0ff */
[----:B------:R-:W-:Y:S01]  /*1d70*/  ULOP3.LUT UR15, UR15, 0xfffffffe, URZ, 0xc0, !UPT ;  /* 0xfffffffe0f0f7892 */ /* 0x000fe2000f8ec03f */
[----:B------:R-:W-:Y:S01]  /*1d80*/  ISETP.GE.AND P5, PT, R7, UR12, PT ;  /* 0x0000000c07007c0c */ /* 0x000fe2000bfa6270 */
[----:B------:R-:W-:Y:S01]  /*1d90*/  UIMAD UR5, UR8, -0x40, UR34 ;  /* 0xffffffc0080578a4 */ /* 0x000fe2000f8e0222 */
[----:B------:R-:W-:Y:S01]  /*1da0*/  IADD3.X R25, R21, UR33, R6, P0, !PT ;  /* 0x0000002115197c10 */ /* 0x000fe200087fe406 */
[----:B------:R-:W-:Y:S01]  /*1db0*/  ULDC.64 UR22, c[0x0][0x268] ;  /* 0x00009a0000167ab9 */ /* 0x000fe20000000a00 */
[----:B------:R-:W-:Y:S01]  /*1dc0*/  ISETP.GE.AND P0, PT, R12, UR12, PT ;  /* 0x0000000c0c007c0c */ /* 0x000fe2000bf06270 */
[----:B------:R-:W-:Y:S01]  /*1dd0*/  IMAD R6, R14, UR22, RZ ;  /* 0x000000160e067c24 */ /* 0x000fe2000f8e02ff */
[----:B------:R-:W-:Y:S01]  /*1de0*/  UIADD3 UR15, UR8, -UR15, URZ ;  /* 0x8000000f080f7290 */ /* 0x000fe2000fffe03f */
[----:B------:R-:W-:Y:S01]  /*1df0*/  IMAD.WIDE.U32 R24, R15, UR22, R24 ;  /* 0x000000160f187c25 */ /* 0x000fe2000f8e0018 */
[----:B------:R-:W-:-:S02]  /*1e00*/  ISETP.GE.AND P1, PT, R7, UR5, PT ;  /* 0x0000000507007c0c */ /* 0x000fc4000bf26270 */
[----:B------:R-:W-:Y:S01]  /*1e10*/  UISETP.NE.AND UP0, UPT, UR15, 0x1, UPT ;  /* 0x000000010f00788c */ /* 0x000fe2000bf05270 */
[----:B------:R-:W-:Y:S01]  /*1e20*/  IMAD R17, R15, UR23, R6 ;  /* 0x000000170f117c24 */ /* 0x000fe2000f8e0206 */
[----:B------:R-:W-:Y:S01]  /*1e30*/  ISETP.GE.AND P2, PT, R12, UR5, PT ;  /* 0x000000050c007c0c */ /* 0x000fe2000bf46270 */
[----:B------:R-:W-:-:S03]  /*1e40*/  VIADD R233, R220, 0x40 ;  /* 0x00000040dce97836 */ /* 0x000fc60000000000 */
[----:B------:R-:W-:Y:S01]  /*1e50*/  IADD3 R17, R25, R17, RZ ;  /* 0x0000001119117210 */ /* 0x000fe20007ffe0ff */
[----:B------:R1:W-:Y:S04]  /*1e60*/  @P0 STS.128 [R234+0x10000], RZ ;  /* 0x010000ffea000388 */ /* 0x0003e80000000c00 */
        /* <DEDUP_REMOVED lines=28> */
.L_x_954:
[----:B------:R-:W-:Y:S05]  /*2030*/  BSYNC B0 ;  /* 0x0000000000007941 */ /* 0x000fea0003800000 */
.L_x_953:
        /* <DEDUP_REMOVED lines=31> */
.L_x_956:
[----:B------:R-:W-:Y:S05]  /*2230*/  BSYNC B0 ;  /* 0x0000000000007941 */ /* 0x000fea0003800000 */
.L_x_955:
        /* <DEDUP_REMOVED lines=19> */
.L_x_958:
[----:B------:R-:W-:Y:S05]  /*2370*/  BSYNC B0 ;  /* 0x0000000000007941 */ /* 0x000fea0003800000 */
.L_x_957:
        /* <DEDUP_REMOVED lines=25> */
.L_x_960:
[----:B------:R-:W-:Y:S05]  /*2510*/  BSYNC B0 ;  /* 0x0000000000007941 */ /* 0x000fea0003800000 */
.L_x_959:
        /* <DEDUP_REMOVED lines=14> */
.L_x_962:
        /* <DEDUP_REMOVED lines=20> */
.L_x_963:
[----:B------:R-:W-:Y:S05]  /*2740*/  BSYNC B0 ;  /* 0x0000000000007941 */ /* 0x000fea0003800000 */
.L_x_961:
        /* <DEDUP_REMOVED lines=13> */
.L_x_965:
[----:B------:R-:W-:Y:S01]  /*2820*/  ULDC UR15, c[0x0][0x2d0] ;  /* 0x0000b400000f7ab9 */ /* 0x000fe20000000800 */
[----:B------:R-:W-:Y:S01]  /*2830*/  IMAD.U32 R7, RZ, RZ, UR26 ;  /* 0x0000001aff077e24 */ /* 0x000fe2000f8e00ff */
[----:B------:R-:W-:Y:S01]  /*2840*/  ISETP.GE.AND P2, PT, R220, UR15, PT ;  /* 0x0000000fdc007c0c */ /* 0x000fe2000bf46270 */
[----:B---3--:R-:W-:Y:S01]  /*2850*/  IMAD.U32 R5, RZ, RZ, UR27 ;  /* 0x0000001bff057e24 */ /* 0x008fe2000f8e00ff */
        /* <DEDUP_REMOVED lines=25> */
.L_x_966:
[----:B------:R-:W-:Y:S05]  /*29f0*/  BSYNC B0 ;  /* 0x0000000000007941 */ /* 0x000fea0003800000 */
.L_x_964:
[----:B-1-3--:R-:W-:Y:S01]  /*2a00*/  IMAD.U32 R5, RZ, RZ, UR24 ;  /* 0x00000018ff057e24 */ /* 0x00afe2000f8e00ff */
        /* <DEDUP_REMOVED lines=11> */
[----:B------:R-:W-:-:S03]  /*2ac0*/  IMAD R7, R15, UR17, R14 ;  /* 0x000000110f077c24 */ /* 0x000fc6000f8e020e */
        /* <DEDUP_REMOVED lines=31> */
.L_x_968:
[----:B------:R-:W-:Y:S05]  /*2cc0*/  BSYNC B0 ;  /* 0x0000000000007941 */ /* 0x000fea0003800000 */
.L_x_967:
        /* <DEDUP_REMOVED lines=31> */
.L_x_970:
[----:B------:R-:W-:Y:S05]  /*2ec0*/  BSYNC B0 ;  /* 0x0000000000007941 */ /* 0x000fea0003800000 */
.L_x_969:
[----:B------:R-:W0:Y:S01]  /*2ed0*/  LDGDEPBAR ;  /* 0x00000000000079af */ /* 0x000e220000000000 */
[----:B-1-3--:R-:W-:Y:S01]  /*2ee0*/  IMAD.MOV.U32 R4, RZ, RZ, 0x4 ;  /* 0x00000004ff047424 */ /* 0x00afe200078e00ff */
[----:B------:R-:W1:Y:S01]  /*2ef0*/  LDC.64 R14, c[0x0][0x3b8] ;  /* 0x0000ee00ff0e7b82 */ /* 0x000e620000000a00 */
[----:B------:R-:W-:Y:S01]  /*2f00*/  IMAD.MOV.U32 R240, RZ, RZ, 0x7f800000 ;  /* 0x7f800000fff07424 */ /* 0x000fe200078e00ff */
[----:B------:R-:W-:Y:S01]  /*2f10*/  ULDC.64 UR18, c[0x0][0x3c8] ;  /* 0x0000f20000127ab9 */ /* 0x000fe20000000a00 */
[----:B------:R-:W-:Y:S01]  /*2f20*/  IMAD.MOV.U32 R241, RZ, RZ, 0x7f800000 ;  /* 0x7f800000fff17424 */ /* 0x000fe200078e00ff */
[----:B------:R-:W-:Y:S01]  /*2f30*/  UISETP.NE.U32.AND UP0, UPT, UR18, URZ, UPT ;  /* 0x0000003f1200728c */ /* 0x000fe2000bf05070 */
[----:B------:R-:W-:-:S03]  /*2f40*/  IMAD.WIDE R18, R219, R4, UR10 ;  /* 0x0000000adb127e25 */ /* 0x000fc6000f8e0204 */
[----:B------:R-:W3:Y:S01]  /*2f50*/  S2UR UR5, SR_CTAID.Z ;  /* 0x00000000000579c3 */ /* 0x000ee20000002700 */
[----:B------:R-:W-:Y:S01]  /*2f60*/  UISETP.NE.AND.EX UP0, UPT, UR19, URZ, UPT, UP0 ;  /* 0x0000003f1300728c */ /* 0x000fe2000bf05300 */
[----:B------:R1:W5:Y:S06]  /*2f70*/  @!P2 LDG.E R240, desc[UR6][R18.64] ;  /* 0x0000000612f0a981 */ /* 0x00036c000c1e1900 */
[----:B------:R-:W2:Y:S01]  /*2f80*/  S2UR UR15, SR_CTAID.Z ;  /* 0x00000000000f79c3 */ /* 0x000ea20000002700 */
[----:B------:R1:W5:Y:S01]  /*2f90*/  @!P1 LDG.E R241, desc[UR6][R18.64+0x20] ;  /* 0x0000200612f19981 */ /* 0x000362000c1e1900 */
[----:B------:R-:W-:-:S06]  /*2fa0*/  PLOP3.LUT P0, PT, PT, PT, UP0, 0x80, 0x0 ;  /* 0x000000000000781c */ /* 0x000fcc0003f0f008 */
[----:B------:R-:W4:Y:S01]  /*2fb0*/  S2UR UR12, SR_CTAID.Y ;  /* 0x00000000000c79c3 */ /* 0x000f220000002600 */
[----:B------:R-:W-:-:S07]  /*2fc0*/  DEPBAR.LE SB0, 0x1 ;  /* 0x000080400000791a */ /* 0x000fce0000000000 */
[----:B------:R-:W-:Y:S01]  /*2fd0*/  BAR.SYNC.DEFER_BLOCKING 0x0 ;  /* 0x0000000000007b1d */ /* 0x000fe20000010000 */
[----:B---3--:R-:W-:-:S05]  /*2fe0*/  USHF.R.S32.HI UR16, URZ, 0x1f, UR5 ;  /* 0x0000001f3f107899 */ /* 0x008fca0008011405 */
[----:B------:R-:W-:Y:S01]  /*2ff0*/  @UP0 ULDC.64 UR20, c[0x0][0x3d0] ;  /* 0x0000f40000140ab9 */ /* 0x000fe20000000a00 */
[----:B------:R-:W3:Y:S01]  /*3000*/  S2R R7, SR_TID.X ;  /* 0x0000000000077919 */ /* 0x000ee20000002100 */
[----:B------:R-:W-:Y:S01]  /*3010*/  @UP0 UIMAD UR5, UR49, UR20, URZ ;  /* 0x00000014310502a4 */ /* 0x000fe2000f8e023f */
[----:B------:R-:W-:Y:S01]  /*3020*/  LEA.HI R9, R9, R10, RZ, 0x4 ;  /* 0x0000000a09097211 */ /* 0x000fe200078f20ff */
[----:B------:R-:W-:Y:S01]  /*3030*/  @UP0 UMOV UR17, UR16 ;  /* 0x0000001000110c82 */ /* 0x000fe20008000000 */
[----:B--2---:R-:W-:Y:S01]  /*3040*/  @UP0 UMOV UR16, UR15 ;  /* 0x0000000f00100c82 */ /* 0x004fe20008000000 */
[----:B------:R-:W-:Y:S01]  /*3050*/  LOP3.LUT R13, R8, 0xfffffff8, RZ, 0xc0, !PT ;  /* 0xfffffff8080d7812 */ /* 0x000fe200078ec0ff */
[----:B------:R-:W-:Y:S01]  /*3060*/  IMAD.U32 R236, RZ, RZ, UR59 ;  /* 0x0000003bffec7e24 */ /* 0x000fe2000f8e00ff */
[----:B------:R-:W2:Y:S01]  /*3070*/  LDC R235, c[0x0][0x270] ;  /* 0x00009c00ffeb7b82 */ /* 0x000ea20000000800 */
[----:B------:R-:W-:Y:S02]  /*3080*/  IMAD.MOV.U32 R206, RZ, RZ, 0x20 ;  /* 0x00000020ffce7424 */ /* 0x000fe400078e00ff */
[----:B------:R-:W-:Y:S01]  /*3090*/  IMAD.MOV.U32 R205, RZ, RZ, 0x40 ;  /* 0x00000040ffcd7424 */ /* 0x000fe200078e00ff */
[----:B----4-:R-:W-:-:S02]  /*30a0*/  @UP0 UIMAD.WIDE.U32 UR16, UR12, UR20, UR16 ;  /* 0x000000140c1002a5 */ /* 0x010fc4000f8e0010 */
[----:B------:R-:W-:Y:S02]  /*30b0*/  @UP0 UIMAD UR5, UR12, UR21, UR5 ;  /* 0x000000150c0502a4 */ /* 0x000fe4000f8e0205 */
[----:B------:R-:W-:Y:S01]  /*30c0*/  @UP0 ULEA UR18, UP1, UR16, UR18, 0x2 ;  /* 0x0000001210120291 */ /* 0x000fe2000f82103f */
[----:B-1----:R-:W4:Y:S01]  /*30d0*/  LDG.E.64 R4, desc[UR6][R14.64] ;  /* 0x000000060e047981 */ /* 0x002f22000c1e1b00 */
[----:B------:R-:W-:Y:S01]  /*30e0*/  @UP0 UIADD3 UR5, UR17, UR5, URZ ;  /* 0x0000000511050290 */ /* 0x000fe2000fffe03f */
[----:B------:R-:W-:Y:S02]  /*30f0*/  VIADD R208, R211, 0x2000 ;  /* 0x00002000d3d07836 */ /* 0x000fe40000000000 */
[----:B------:R-:W-:Y:S01]  /*3100*/  VIADD R207, R212, 0x2000 ;  /* 0x00002000d4cf7836 */ /* 0x000fe20000000000 */
[----:B------:R-:W-:Y:S01]  /*3110*/  @UP0 ULEA.HI.X UR19, UR16, UR19, UR5, 0x2, UP1 ;  /* 0x0000001310130291 */ /* 0x000fe200088f1405 */
[----:B------:R-:W2:Y:S01]  /*3120*/  LDG.E.64 R238, desc[UR6][R14.64+0x8] ;  /* 0x000008060eee7981 */ /* 0x000ea2000c1e1b00 */
[----:B------:R-:W-:Y:S01]  /*3130*/  IMAD.U32 R16, RZ, RZ, UR18 ;  /* 0x00000012ff107e24 */ /* 0x000fe2000f8e00ff */
[----:B------:R-:W-:Y:S01]  /*3140*/  LOP3.LUT R9, R9, 0xfffffff0, RZ, 0xc0, !PT ;  /* 0xfffffff009097812 */ /* 0x000fe200078ec0ff */
[----:B------:R-:W-:Y:S01]  /*3150*/  IMAD.IADD R13, R10, 0x1, -R13 ;  /* 0x000000010a0d7824 */ /* 0x000fe200078e0a0d */
[----:B------:R-:W-:Y:S01]  /*3160*/  @UP0 ULDC UR5, c[0x0][0x2e8] ;  /* 0x0000ba0000050ab9 */ /* 0x000fe20000000800 */
[----:B------:R-:W-:Y:S01]  /*3170*/  IMAD.U32 R17, RZ, RZ, UR19 ;  /* 0x00000013ff117e24 */ /* 0x000fe2000f8e00ff */
[----:B------:R1:W1:Y:S01]  /*3180*/  LDSM.16.M88.4 R112, [R201+0x10000] ;  /* 0x01000000c970783b */ /* 0x0002620000000200 */
[----:B------:R-:W-:Y:S01]  /*3190*/  IMAD.SHL.U32 R8, R214, 0x20, RZ ;  /* 0x00000020d6087824 */ /* 0x000fe200078e00ff */
[----:B------:R-:W-:Y:S01]  /*31a0*/  CS2R R94, SRZ ;  /* 0x00000000005e7805 */ /* 0x000fe2000001ff00 */
[----:B------:R-:W-:Y:S01]  /*31b0*/  IMAD.MOV.U32 R232, RZ, RZ, 0x4 ;  /* 0x00000004ffe87424 */ /* 0x000fe200078e00ff */
[----:B------:R-:W2:Y:S01]  /*31c0*/  @P0 LDG.E R6, desc[UR6][R16.64] ;  /* 0x0000000610060981 */ /* 0x000ea2000c1e1900 */
[----:B------:R-:W-:Y:S01]  /*31d0*/  IMAD.IADD R12, R10, 0x1, -R9 ;  /* 0x000000010a0c7824 */ /* 0x000fe200078e0a09 */
[----:B------:R-:W-:Y:S01]  /*31e0*/  LOP3.LUT P4, RZ, R13, 0x2, RZ, 0xc0, !PT ;  /* 0x000000020dff7812 */ /* 0x000fe2000788c0ff */
[----:B---3--:R-:W-:Y:S01]  /*31f0*/  IMAD.SHL.U32 R7, R7, 0x2, RZ ;  /* 0x0000000207077824 */ /* 0x008fe200078e00ff */
[----:B------:R3:W1:Y:S01]  /*3200*/  LDSM.16.M88.4 R116, [R201+0x10800] ;  /* 0x01080000c974783b */ /* 0x0006620000000200 */
[----:B------:R-:W-:-:S02]  /*3210*/  CS2R R92, SRZ ;  /* 0x00000000005c7805 */ /* 0x000fc4000001ff00 */
[----:B------:R-:W-:Y:S02]  /*3220*/  SHF.R.S32.HI R11, RZ, 0x1f, R12 ;  /* 0x0000001fff0b7819 */ /* 0x000fe4000001140c */
[----:B------:R-:W-:Y:S01]  /*3230*/  CS2R R98, SRZ ;  /* 0x0000000000627805 */ /* 0x000fe2000001ff00 */
[----:B------:R3:W1:Y:S01]  /*3240*/  LDSM.16.M88.4 R120, [R200+0x10000] ;  /* 0x01000000c878783b */ /* 0x0006620000000200 */
[----:B------:R-:W-:Y:S02]  /*3250*/  CS2R R96, SRZ ;  /* 0x0000000000607805 */ /* 0x000fe4000001ff00 */
[----:B------:R-:W-:Y:S01]  /*3260*/  LEA.HI R11, R11, R12, RZ, 0x3 ;  /* 0x0000000c0b0b7211 */ /* 0x000fe200078f18ff */
[----:B------:R-:W3:Y:S01]  /*3270*/  @P0 MUFU.RCP R9, UR5 ;  /* 0x0000000500090d08 */ /* 0x000ee20008001000 */
[----:B------:R-:W-:Y:S01]  /*3280*/  UIMAD UR5, UR12, UR51, UR15 ;  /* 0x000000330c0572a4 */ /* 0x000fe2000f8e020f */
[----:B------:R1:W1:Y:S01]  /*3290*/  LDSM.16.M88.4 R124, [R200+0x10800] ;  /* 0x01080000c87c783b */ /* 0x0002620000000200 */
[----:B------:R-:W-:-:S02]  /*32a0*/  LOP3.LUT R11, R11, 0xfffffff8, RZ, 0xc0, !PT ;  /* 0xfffffff80b0b7812 */ /* 0x000fc400078ec0ff */
[----:B------:R-:W-:Y:S02]  /*32b0*/  CS2R R90, SRZ ;  /* 0x00000000005a7805 */ /* 0x000fe4000001ff00 */
[----:B------:R-:W-:Y:S01]  /*32c0*/  CS2R R88, SRZ ;  /* 0x0000000000587805 */ /* 0x000fe2000001ff00 */
[----:B------:R1:W1:Y:S01]  /*32d0*/  LDSM.16.M88.4 R128, [R3+0x10000] ;  /* 0x010000000380783b */ /* 0x0002620000000200 */
[----:B------:R-:W-:Y:S02]  /*32e0*/  LOP3.LUT R7, R8, 0x6, R7, 0xf8, !PT ;  /* 0x0000000608077812 */ /* 0x000fe400078ef807 */
[----:B------:R-:W-:Y:S02]  /*32f0*/  CS2R R86, SRZ ;  /* 0x0000000000567805 */ /* 0x000fe4000001ff00 */
[----:B------:R-:W-:Y:S01]  /*3300*/  CS2R R84, SRZ ;  /* 0x0000000000547805 */ /* 0x000fe2000001ff00 */
[----:B------:R1:W1:Y:S01]  /*3310*/  LDSM.16.M88.4 R132, [R3+0x10800] ;  /* 0x010800000384783b */ /* 0x0002620000000200 */
[----:B------:R-:W-:Y:S01]  /*3320*/  IMAD.IADD R11, R12, 0x1, -R11 ;  /* 0x000000010c0b7824 */ /* 0x000fe200078e0a0b */
[----:B------:R-:W-:-:S02]  /*3330*/  CS2R R78, SRZ ;  /* 0x00000000004e7805 */ /* 0x000fc4000001ff00 */
[----:B------:R-:W-:Y:S01]  /*3340*/  CS2R R76, SRZ ;  /* 0x00000000004c7805 */ /* 0x000fe2000001ff00 */
[----:B------:R1:W1:Y:S01]  /*3350*/  LDSM.16.M88.4 R144, [R201+0x12000] ;  /* 0x01200000c990783b */ /* 0x0002620000000200 */
[----:B------:R-:W-:Y:S01]  /*3360*/  USHF.L.U32 UR5, UR5, 0x5, URZ ;  /* 0x0000000505057899 */ /* 0x000fe2000800063f */
        /* <DEDUP_REMOVED lines=19> */
[----:B------:R-:W-:Y:S01]  /*34a0*/  IMAD R236, R236, 0x40, R7 ;  /* 0x00000040ecec7824 */ /* 0x000fe200078e0207 */
[----:B------:R-:W-:Y:S01]  /*34b0*/  USHF.R.S32.HI UR12, URZ, 0x1f, UR5 ;  /* 0x0000001f3f0c7899 */ /* 0x000fe20008011405 */
[----:B------:R-:W-:Y:S02]  /*34c0*/  R2P PR, R11, 0x6 ;  /* 0x000000060b007804 */ /* 0x000fe40000000000 */
[----:B------:R-:W-:Y:S02]  /*34d0*/  CS2R R30, SRZ ;  /* 0x00000000001e7805 */ /* 0x000fe4000001ff00 */
[----:B------:R-:W-:Y:S01]  /*34e0*/  SHF.R.S32.HI R7, RZ, 0x1f, R250 ;  /* 0x0000001fff077819 */ /* 0x000fe200000114fa */
[----:B------:R-:W-:-:S02]  /*34f0*/  USHF.L.U32 UR19, UR38, 0x4, URZ ;  /* 0x0000000426137899 */ /* 0x000fc4000800063f */
[----:B------:R-:W-:Y:S02]  /*3500*/  USHF.L.U32 UR15, UR38, 0x3, URZ ;  /* 0x00000003260f7899 */ /* 0x000fe4000800063f */
[----:B------:R-:W-:Y:S02]  /*3510*/  UIADD3 UR30, UR19, 0x60, URZ ;  /* 0x00000060131e7890 */ /* 0x000fe4000fffe03f */
[----:B------:R-:W-:Y:S02]  /*3520*/  UIADD3 UR25, UR19, 0x40, URZ ;  /* 0x0000004013197890 */ /* 0x000fe4000fffe03f */
[----:B------:R-:W-:Y:S02]  /*3530*/  UIADD3 UR29, UR15, UR30, URZ ;  /* 0x0000001e0f1d7290 */ /* 0x000fe4000fffe03f */
[----:B------:R-:W-:Y:S01]  /*3540*/  UIADD3 UR24, UR15, UR25, URZ ;  /* 0x000000190f187290 */ /* 0x000fe2000fffe03f */
[----:B------:R-:W-:Y:S02]  /*3550*/  SEL R206, R206, 0xffffffe0, !P1 ;  /* 0xffffffe0cece7807 */ /* 0x000fe40004800000 */
[----:B------:R-:W-:-:S02]  /*3560*/  CS2R R28, SRZ ;  /* 0x00000000001c7805 */ /* 0x000fc4000001ff00 */
[----:B------:R-:W-:Y:S01]  /*3570*/  CS2R R34, SRZ ;  /* 0x0000000000227805 */ /* 0x000fe2000001ff00 */
[----:B------:R-:W-:Y:S01]  /*3580*/  UIADD3 UR23, UR15, UR24, URZ ;  /* 0x000000180f177290 */ /* 0x000fe2000fffe03f */
[----:B------:R-:W-:Y:S01]  /*3590*/  IADD3 R243, R219, -UR34, -R236 ;  /* 0x80000022dbf37c10 */ /* 0x000fe2000fffe8ec */
[----:B------:R-:W-:Y:S01]  /*35a0*/  IMAD.IADD R204, R209, 0x1, R206 ;  /* 0x00000001d1cc7824 */ /* 0x000fe200078e02ce */
[----:B------:R-:W-:Y:S01]  /*35b0*/  SEL R205, R205, 0xffffffc0, !P2 ;  /* 0xffffffc0cdcd7807 */ /* 0x000fe20005000000 */
[----:B------:R-:W-:Y:S01]  /*35c0*/  UIADD3 UR22, UR15, UR23, URZ ;  /* 0x000000170f167290 */ /* 0x000fe2000fffe03f */
[----:B------:R-:W-:Y:S02]  /*35d0*/  SEL R208, R208, R211, !P3 ;  /* 0x000000d3d0d07207 */ /* 0x000fe40005800000 */
[----:B------:R-:W-:Y:S02]  /*35e0*/  CS2R R32, SRZ ;  /* 0x0000000000207805 */ /* 0x000fe4000001ff00 */
[----:B------:R-:W-:Y:S01]  /*35f0*/  SEL R207, R207, R212, !P3 ;  /* 0x000000d4cfcf7207 */ /* 0x000fe20005800000 */
[----:B------:R-:W-:Y:S01]  /*3600*/  UIADD3 UR32, UR19, 0x20, URZ ;  /* 0x0000002013207890 */ /* 0x000fe2000fffe03f */
[----:B------:R-:W-:Y:S01]  /*3610*/  CS2R R26, SRZ ;  /* 0x00000000001a7805 */ /* 0x000fe2000001ff00 */
[----:B------:R-:W-:Y:S01]  /*3620*/  UIADD3 UR21, UR15, UR22, URZ ;  /* 0x000000160f157290 */ /* 0x000fe2000fffe03f */
[----:B------:R-:W-:-:S02]  /*3630*/  CS2R R24, SRZ ;  /* 0x0000000000187805 */ /* 0x000fc4000001ff00 */
[----:B------:R-:W-:Y:S02]  /*3640*/  CS2R R22, SRZ ;  /* 0x0000000000167805 */ /* 0x000fe4000001ff00 */
[----:B------:R-:W-:Y:S02]  /*3650*/  CS2R R20, SRZ ;  /* 0x0000000000147805 */ /* 0x000fe4000001ff00 */
[----:B------:R-:W-:Y:S01]  /*3660*/  LEA R208, R208, UR4, 0x1 ;  /* 0x00000004d0d07c11 */ /* 0x000fe2000f8e08ff */
[----:B------:R-:W-:Y:S01]  /*3670*/  VIADD R243, R243, UR9 ;  /* 0x00000009f3f37c36 */ /* 0x000fe20008000000 */
[----:B------:R-:W-:Y:S01]  /*3680*/  LEA R207, R207, UR4, 0x1 ;  /* 0x00000004cfcf7c11 */ /* 0x000fe2000f8e08ff */
[----:B------:R-:W-:Y:S01]  /*3690*/  IMAD.IADD R202, R209, 0x1, R205 ;  /* 0x00000001d1ca7824 */ /* 0x000fe200078e02cd */
[----:B------:R-:W-:Y:S01]  /*36a0*/  UIMAD UR42, UR38, 0x18, URZ ;  /* 0x00000018262a78a4 */ /* 0x000fe2000f8e023f */
[----:B------:R-:W-:Y:S01]  /*36b0*/  IMAD.IADD R203, R205, 0x1, R204 ;  /* 0x00000001cdcb7824 */ /* 0x000fe200078e02cc */
[----:B------:R-:W-:-:S02]  /*36c0*/  USHF.L.U32 UR41, UR38, 0x5, URZ ;  /* 0x0000000526297899 */ /* 0x000fc4000800063f */
[----:B------:R-:W-:Y:S02]  /*36d0*/  UIMAD UR40, UR38, 0x28, URZ ;  /* 0x00000028262878a4 */ /* 0x000fe4000f8e023f */
[----:B------:R-:W-:Y:S02]  /*36e0*/  UIMAD UR39, UR38, 0x30, URZ ;  /* 0x00000030262778a4 */ /* 0x000fe4000f8e023f */
[----:B------:R-:W-:Y:S02]  /*36f0*/  UIMAD UR38, UR38, 0x38, URZ ;  /* 0x00000038262678a4 */ /* 0x000fe4000f8e023f */
[----:B------:R-:W-:Y:S02]  /*3700*/  UIADD3 UR37, UR15, UR32, URZ ;  /* 0x000000200f257290 */ /* 0x000fe4000fffe03f */
[----:B------:R-:W-:Y:S01]  /*3710*/  UIADD3 UR35, UR15, UR21, URZ ;  /* 0x000000150f237290 */ /* 0x000fe2000fffe03f */
[----:B------:R-:W-:Y:S01]  /*3720*/  ULDC UR57, c[0x0][0x2d0] ;  /* 0x0000b40000397ab9 */ /* 0x000fe20000000800 */
[----:B------:R-:W-:Y:S01]  /*3730*/  ULDC UR61, c[0x0][0x2dc] ;  /* 0x0000b700003d7ab9 */ /* 0x000fe20000000800 */
[----:B------:R-:W-:Y:S01]  /*3740*/  ULDC.U8 UR17, c[0x0][0x388] ;  /* 0x0000e20000117ab9 */ /* 0x000fe20000000000 */
[----:B----4-:R-:W-:Y:S01]  /*3750*/  R2UR UR44, R4 ;  /* 0x00000000042c72ca */ /* 0x010fe200000e0000 */
[----:B------:R-:W-:-:S05]  /*3760*/  IMAD.MOV.U32 R4, RZ, RZ, 0x20 ;  /* 0x00000020ff047424 */ /* 0x000fca00078e00ff */
[----:B------:R-:W-:-:S05]  /*3770*/  SEL R4, R4, 0xffffffe0, !P4 ;  /* 0xffffffe004047807 */ /* 0x000fca0006000000 */
[----:B------:R-:W-:-:S05]  /*3780*/  IMAD.IADD R4, R4, 0x1, R3 ;  /* 0x0000000104047824 */ /* 0x000fca00078e0203 */
[----:B------:R4:W1:Y:S04]  /*3790*/  LDSM.16.M88.4 R136, [R4+0x10000] ;  /* 0x010000000488783b */ /* 0x0008680000000200 */
[----:B------:R4:W1:Y:S04]  /*37a0*/  LDSM.16.M88.4 R140, [R4+0x10800] ;  /* 0x01080000048c783b */ /* 0x0008680000000200 */
[----:B------:R4:W1:Y:S04]  /*37b0*/  LDSM.16.M88.4 R168, [R4+0x12000] ;  /* 0x0120000004a8783b */ /* 0x0008680000000200 */
[----:B------:R4:W1:Y:S01]  /*37c0*/  LDSM.16.M88.4 R172, [R4+0x12800] ;  /* 0x0128000004ac783b */ /* 0x0008620000000200 */
[----:B--2---:R-:W-:-:S04]  /*37d0*/  IADD3 R250, P6, P5, R238, UR5, R250 ;  /* 0x00000005eefa7c10 */ /* 0x004fc8000fdde0fa */
[----:B------:R-:W-:Y:S01]  /*37e0*/  IADD3.X R238, R239, UR12, R7, P6, P5 ;  /* 0x0000000cefee7c10 */ /* 0x000fe2000b7ea407 */
[----:B------:R-:W-:Y:S01]  /*37f0*/  UIADD3 UR12, UR28, 0x40, URZ ;  /* 0x000000401c0c7890 */ /* 0x000fe2000fffe03f */
[----:B---3--:R-:W-:-:S03]  /*3800*/  @P0 FMUL.FTZ R6, R6, R9 ;  /* 0x0000000906060220 */ /* 0x008fc60000410000 */
[----:B------:R-:W-:Y:S02]  /*3810*/  UISETP.GE.AND UP1, UPT, UR12, UR9, UPT ;  /* 0x000000090c00728c */ /* 0x000fe4000bf26270 */
[----:B------:R-:W-:Y:S01]  /*3820*/  UIADD3 UR12, UR19, 0x20, URZ ;  /* 0x00000020130c7890 */ /* 0x000fe2000fffe03f */
[----:B------:R-:W-:-:S03]  /*3830*/  @P0 R2UR UR16, R6 ;  /* 0x00000000061002ca */ /* 0x000fc600000e0000 */
[----:B------:R-:W-:Y:S01]  /*3840*/  UIADD3 UR12, UR15, UR12, URZ ;  /* 0x0000000c0f0c7290 */ /* 0x000fe2000fffe03f */
[----:B------:R-:W-:Y:S01]  /*3850*/  R2UR UR43, R5 ;  /* 0x00000000052b72ca */ /* 0x000fe200000e0000 */
[----:B------:R-:W-:Y:S02]  /*3860*/  UIADD3 UR28, UR15, UR29, URZ ;  /* 0x0000001d0f1c7290 */ /* 0x000fe4000fffe03f */
[----:B------:R-:W-:Y:S02]  /*3870*/  UIADD3 UR33, UR15, UR12, URZ ;  /* 0x0000000c0f217290 */ /* 0x000fe4000fffe03f */
[----:B------:R-:W-:Y:S02]  /*3880*/  UIADD3 UR27, UR15, UR28, URZ ;  /* 0x0000001c0f1b7290 */ /* 0x000fe4000fffe03f */
[----:B------:R-:W-:Y:S01]  /*3890*/  UIADD3 UR31, UR15, UR33, URZ ;  /* 0x000000210f1f7290 */ /* 0x000fe2000fffe03f */
[----:B------:R-:W-:Y:S01]  /*38a0*/  IMAD.MOV.U32 R239, RZ, RZ, R242 ;  /* 0x000000ffffef7224 */ /* 0x000fe200078e00f2 */
[----:B------:R-:W-:Y:S01]  /*38b0*/  UIADD3 UR26, UR15, UR27, URZ ;  /* 0x0000001b0f1a7290 */ /* 0x000fe2000fffe03f */
[----:B------:R-:W-:Y:S01]  /*38c0*/  IMAD.WIDE.U32 R250, R250, -0x2daee0ad, RZ ;  /* 0xd2511f53fafa7825 */ /* 0x000fe200078e00ff */
[----:B------:R-:W-:Y:S01]  /*38d0*/  UIADD3 UR20, UR15, UR31, URZ ;  /* 0x0000001f0f147290 */ /* 0x000fe2000fffe03f */
[----:B------:R-:W-:Y:S01]  /*38e0*/  UMOV UR5, URZ ;  /* 0x0000003f00057c82 */ /* 0x000fe20008000000 */
[----:B------:R-:W-:Y:S01]  /*38f0*/  @UP0 UMOV UR5, UR16 ;  /* 0x0000001000050c82 */ /* 0x000fe20008000000 */
[----:B------:R-:W-:-:S02]  /*3900*/  UIADD3 UR56, UR43, 0x646e171e, URZ ;  /* 0x646e171e2b387890 */ /* 0x000fc4000fffe03f */
[----:B------:R-:W-:Y:S02]  /*3910*/  UIADD3 UR55, UR44, -0x4ab325aa, URZ ;  /* 0xb54cda562c377890 */ /* 0x000fe4000fffe03f */
[----:B------:R-:W-:Y:S02]  /*3920*/  UIADD3 UR54, UR43, -0x56f99767, URZ ;  /* 0xa90668992b367890 */ /* 0x000fe4000fffe03f */
[----:B------:R-:W-:Y:S02]  /*3930*/  UIADD3 UR53, UR44, 0x1715609d, URZ ;  /* 0x1715609d2c357890 */ /* 0x000fe4000fffe03f */
[----:B------:R-:W-:Y:S02]  /*3940*/  UIADD3 UR52, UR43, -0x126145ec, URZ ;  /* 0xed9eba142b347890 */ /* 0x000fe4000fffe03f */
[----:B------:R-:W-:Y:S02]  /*3950*/  UIADD3 UR51, UR44, 0x78dde6e4, URZ ;  /* 0x78dde6e42c337890 */ /* 0x000fe4000fffe03f */
[----:B------:R-:W-:-:S02]  /*3960*/  UIADD3 UR50, UR43, 0x32370b8f, URZ ;  /* 0x32370b8f2b327890 */ /* 0x000fc4000fffe03f */
[----:B------:R-:W-:Y:S02]  /*3970*/  UIADD3 UR49, UR44, -0x255992d5, URZ ;  /* 0xdaa66d2b2c317890 */ /* 0x000fe4000fffe03f */
[----:B------:R-:W-:Y:S02]  /*3980*/  UIADD3 UR48, UR43, 0x76cf5d0a, URZ ;  /* 0x76cf5d0a2b307890 */ /* 0x000fe4000fffe03f */
[----:B------:R-:W-:Y:S02]  /*3990*/  UIADD3 UR47, UR44, 0x3c6ef372, URZ ;  /* 0x3c6ef3722c2f7890 */ /* 0x000fe4000fffe03f */
[----:B------:R-:W-:Y:S02]  /*39a0*/  UIADD3 UR46, UR43, -0x4498517b, URZ ;  /* 0xbb67ae852b2e7890 */ /* 0x000fe4000fffe03f */
[----:B------:R-:W-:Y:S02]  /*39b0*/  UIADD3 UR45, UR44, -0x61c88647, URZ ;  /* 0x9e3779b92c2d7890 */ /* 0x000fe4000fffe03f */
[----:B------:R-:W-:-:S02]  /*39c0*/  UIADD3 UR36, UR15, UR26, URZ ;  /* 0x0000001a0f247290 */ /* 0x000fc4000fffe03f */
[----:B------:R-:W-:Y:S01]  /*39d0*/  UIADD3 UR34, UR15, UR20, URZ ;  /* 0x000000140f227290 */ /* 0x000fe2000fffe03f */
[----:B-1--4-:R-:W-:-:S11]  /*39e0*/  ULDC UR16, c[0x0][0x2ec] ;  /* 0x0000bb0000107ab9 */ /* 0x012fd60000000800 */
.L_x_973:
[----:B------:R-:W0:Y:S01]  /*39f0*/  LDGDEPBAR ;  /* 0x00000000000079af */ /* 0x000e220000000000 */
[C---:B------:R-:W-:Y:S01]  /*3a00*/  IMAD.IADD R178, R207.reuse, 0x1, R206 ;  /* 0x00000001cfb27824 */ /* 0x040fe200078e02ce */
[----:B------:R-:W-:Y:S01]  /*3a10*/  PLOP3.LUT P0, PT, PT, PT, UP1, 0x80, 0x0 ;  /* 0x000000000000781c */ /* 0x000fe20003f0f018 */
[--C-:B------:R-:W-:Y:S01]  /*3a20*/  IMAD.IADD R177, R207, 0x1, R205.reuse ;  /* 0x00000001cfb17824 */ /* 0x100fe200078e02cd */
[----:B------:R-:W-:Y:S01]  /*3a30*/  PLOP3.LUT P6, PT, PT, PT, UP1, 0x80, 0x0 ;  /* 0x000000000000781c */ /* 0x000fe20003fcf018 */
[----:B------:R-:W-:Y:S01]  /*3a40*/  IMAD.IADD R176, R178, 0x1, R205 ;  /* 0x00000001b2b07824 */ /* 0x000fe200078e02cd */
[----:B------:R-:W-:Y:S01]  /*3a50*/  UISETP.GE.AND UP2, UPT, UR8, 0x1, UPT ;  /* 0x000000010800788c */ /* 0x000fe2000bf46270 */
[----:B------:R-:W-:Y:S02]  /*3a60*/  IMAD.U32 R179, RZ, RZ, UR59 ;  /* 0x0000003bffb37e24 */ /* 0x000fe4000f8e00ff */
[----:B------:R-:W-:Y:S02]  /*3a70*/  IMAD.U32 R180, RZ, RZ, UR8 ;  /* 0x00000008ffb47e24 */ /* 0x000fe4000f8e00ff */
[----:B------:R-:W-:Y:S02]  /*3a80*/  IMAD R179, R179, 0x2, R214 ;  /* 0x00000002b3b37824 */ /* 0x000fe400078e02d6 */
[----:B------:R-:W-:Y:S02]  /*3a90*/  IMAD R180, R180, 0x4, R215 ;  /* 0x00000004b4b47824 */ /* 0x000fe400078e02d7 */
[----:B------:R-:W-:Y:S01]  /*3aa0*/  IMAD.U32 R182, RZ, RZ, UR8 ;  /* 0x00000008ffb67e24 */ /* 0x000fe2000f8e00ff */
[----:B------:R-:W-:Y:S01]  /*3ab0*/  LOP3.LUT R179, R179, UR43, RZ, 0x3c, !PT ;  /* 0x0000002bb3b37c12 */ /* 0x000fe2000f8e3cff */
[----:B------:R-:W-:Y:S03]  /*3ac0*/  IMAD.WIDE.U32 R180, R180, -0x326172a9, RZ ;  /* 0xcd9e8d57b4b47825 */ /* 0x000fe600078e00ff */
[----:B------:R-:W-:Y:S01]  /*3ad0*/  LOP3.LUT R179, R179, R251, RZ, 0x3c, !PT ;  /* 0x000000fbb3b37212 */ /* 0x000fe200078e3cff */
[----:B------:R-:W-:Y:S01]  /*3ae0*/  IMAD R182, R182, 0x40, R243 ;  /* 0x00000040b6b67824 */ /* 0x000fe200078e02f3 */
[----:B------:R-:W-:Y:S01]  /*3af0*/  LOP3.LUT R181, R181, UR44, R238, 0x96, !PT ;  /* 0x0000002cb5b57c12 */ /* 0x000fe2000f8e96ee */
[----:B------:R-:W-:Y:S01]  /*3b00*/  @P0 VIADD R188, R236, 0x1 ;  /* 0x00000001ecbc0836 */ /* 0x000fe20000000000 */
[----:B------:R-:W-:Y:S04]  /*3b10*/  DEPBAR.LE SB0, 0x0 ;  /* 0x000080000000791a */ /* 0x000fe80000000000 */
[----:B------:R-:W-:Y:S01]  /*3b20*/  BAR.SYNC.DEFER_BLOCKING 0x0 ;  /* 0x0000000000007b1d */ /* 0x000fe20000010000 */
[----:B------:R-:W-:Y:S01]  /*3b30*/  IMAD.WIDE.U32 R196, R179, -0x326172a9, RZ ;  /* 0xcd9e8d57b3c47825 */ /* 0x000fe200078e00ff */
[----:B------:R-:W-:Y:S03]  /*3b40*/  @P6 ISETP.GE.AND P6, PT, R188, UR9, PT ;  /* 0x00000009bc006c0c */ /* 0x000fe6000bfc6270 */
[----:B------:R-:W-:Y:S01]  /*3b50*/  IMAD.WIDE.U32 R184, R181, -0x2daee0ad, RZ ;  /* 0xd2511f53b5b87825 */ /* 0x000fe200078e00ff */
[----:B------:R-:W-:Y:S03]  /*3b60*/  LOP3.LUT R192, R197, UR45, R180, 0x96, !PT ;  /* 0x0000002dc5c07c12 */ /* 0x000fe6000f8e96b4 */
[----:B------:R-:W-:Y:S01]  /*3b70*/  IMAD.U32 R180, RZ, RZ, UR14 ;  /* 0x0000000effb47e24 */ /* 0x000fe2000f8e00ff */
[----:B------:R-:W-:Y:S01]  /*3b80*/  LOP3.LUT R190, R185, UR46, R250, 0x96, !PT ;  /* 0x0000002eb9be7c12 */ /* 0x000fe2000f8e96fa */
[----:B------:R-:W-:Y:S03]  /*3b90*/  IMAD.WIDE.U32 R192, R192, -0x2daee0ad, RZ ;  /* 0xd2511f53c0c07825 */ /* 0x000fe600078e00ff */
[----:B------:R-:W-:Y:S01]  /*3ba0*/  LEA R194, P1, R219, R180, 0x2 ;  /* 0x000000b4dbc27211 */ /* 0x000fe200078210ff */
[----:B------:R-:W-:Y:S01]  /*3bb0*/  IMAD.U32 R181, RZ, RZ, UR13 ;  /* 0x0000000dffb57e24 */ /* 0x000fe2000f8e00ff */
[----:B------:R-:W-:Y:S01]  /*3bc0*/  LOP3.LUT R179, R193, UR48, R184, 0x96, !PT ;  /* 0x00000030c1b37c12 */ /* 0x000fe2000f8e96b8 */
[C---:B------:R-:W-:Y:S02]  /*3bd0*/  VIADD R184, R182.reuse, 0xffffffff ;  /* 0xffffffffb6b87836 */ /* 0x040fe40000000000 */
[C---:B------:R-:W-:Y:S01]  /*3be0*/  VIADD R180, R182.reuse, 0x7 ;  /* 0x00000007b6b47836 */ /* 0x040fe20000000000 */
[----:B------:R-:W-:Y:S01]  /*3bf0*/  LEA.HI.X.SX32 R195, R219, R181, 0x2, P1 ;  /* 0x000000b5dbc37211 */ /* 0x000fe200008f16ff */
[----:B------:R-:W-:Y:S01]  /*3c00*/  VIADD R185, R182, 0x8 ;  /* 0x00000008b6b97836 */ /* 0x000fe20000000000 */
[----:B------:R-:W-:Y:S01]  /*3c10*/  ISETP.GE.AND P0, PT, R184, RZ, PT ;  /* 0x000000ffb800720c */ /* 0x000fe20003f06270 */
[----:B------:R-:W-:Y:S01]  /*3c20*/  VIADD R189, R182, 0xffffffe7 ;  /* 0xffffffe7b6bd7836 */ /* 0x000fe20000000000 */
[----:B------:R-:W-:Y:S01]  /*3c30*/  LDSM.16.M88.4 R52, [R207] ;  /* 0x00000000cf34783b */ /* 0x000fe20000000200 */
[----:B------:R-:W-:Y:S01]  /*3c40*/  ISETP.GE.AND P1, PT, R180, RZ, PT ;  /* 0x000000ffb400720c */ /* 0x000fe20003f26270 */
[C---:B------:R-:W-:Y:S01]  /*3c50*/  VIADD R193, R182.reuse, 0xfffffff8 ;  /* 0xfffffff8b6c17836 */ /* 0x040fe20000000000 */
[----:B------:R-:W-:Y:S01]  /*3c60*/  ISETP.GE.AND P2, PT, R185, RZ, PT ;  /* 0x000000ffb900720c */ /* 0x000fe20003f46270 */
[C---:B------:R-:W-:Y:S02]  /*3c70*/  VIADD R186, R182.reuse, 0xffffffef ;  /* 0xffffffefb6ba7836 */ /* 0x040fe40000000000 */
[----:B------:R-:W-:Y:S01]  /*3c80*/  VIADD R181, R182, 0xfffffff7 ;  /* 0xfffffff7b6b57836 */ /* 0x000fe20000000000 */
[----:B------:R-:W-:Y:S01]  /*3c90*/  ISETP.GE.AND P4, PT, R193, RZ, PT ;  /* 0x000000ffc100720c */ /* 0x000fe20003f86270 */
[----:B------:R-:W1:Y:S01]  /*3ca0*/  LDSM.16.M88.4 R56, [R201+0xc000] ;  /* 0x00c00000c938783b */ /* 0x000e620000000200 */
[----:B------:R-:W-:Y:S02]  /*3cb0*/  IMAD.WIDE.U32 R190, R190, -0x326172a9, RZ ;  /* 0xcd9e8d57bebe7825 */ /* 0x000fe400078e00ff */
[----:B------:R-:W-:Y:S02]  /*3cc0*/  ISETP.GE.AND P5, PT, R181, RZ, PT ;  /* 0x000000ffb500720c */ /* 0x000fe40003fa6270 */
[----:B------:R-:W-:Y:S01]  /*3cd0*/  IMAD.WIDE.U32 R198, R179, -0x326172a9, RZ ;  /* 0xcd9e8d57b3c67825 */ /* 0x000fe200078e00ff */
[C---:B------:R-:W-:Y:S02]  /*3ce0*/  @!P1 IADD3 R180, -R182.reuse, -0x7, RZ ;  /* 0xfffffff9b6b49810 */ /* 0x040fe40007ffe1ff */
[----:B------:R-:W2:Y:S01]  /*3cf0*/  LDSM.16.M88.4 R60, [R201+0xc800] ;  /* 0x00c80000c93c783b */ /* 0x000ea20000000200 */
[----:B------:R-:W-:Y:S01]  /*3d00*/  LOP3.LUT R196, R191, UR47, R196, 0x96, !PT ;  /* 0x0000002fbfc47c12 */ /* 0x000fe2000f8e96c4 */
[C---:B------:R-:W-:Y:S01]  /*3d10*/  VIADD R183, R182.reuse, 0xfffffff0 ;  /* 0xfffffff0b6b77836 */ /* 0x040fe20000000000 */
[----:B------:R-:W-:Y:S01]  /*3d20*/  I2FP.F32.S32 R180, R180 ;  /* 0x000000b400b47245 */ /* 0x000fe20000201400 */
[----:B------:R-:W-:Y:S01]  /*3d30*/  VIADD R187, R182, 0xffffffe8 ;  /* 0xffffffe8b6bb7836 */ /* 0x000fe20000000000 */
[----:B------:R-:W-:Y:S01]  /*3d40*/  LOP3.LUT R179, R199, UR49, R190, 0x96, !PT ;  /* 0x00000031c7b37c12 */ /* 0x000fe2000f8e96be */
[----:B------:R-:W-:Y:S01]  /*3d50*/  IMAD.WIDE.U32 R196, R196, -0x2daee0ad, RZ ;  /* 0xd2511f53c4c47825 */ /* 0x000fe200078e00ff */
[----:B------:R-:W-:Y:S01]  /*3d60*/  ISETP.GE.AND P3, PT, R183, RZ, PT ;  /* 0x000000ffb700720c */ /* 0x000fe20003f66270 */
[----:B------:R-:W-:Y:S01]  /*3d70*/  LDSM.16.M88.4 R64, [R178] ;  /* 0x00000000b240783b */ /* 0x000fe20000000200 */
[----:B------:R-:W-:Y:S02]  /*3d80*/  ISETP.GE.AND P1, PT, R187, RZ, PT ;  /* 0x000000ffbb00720c */ /* 0x000fe40003f26270 */
[C---:B------:R-:W-:Y:S02]  /*3d90*/  @!P5 IADD3 R181, -R182.reuse, 0x9, RZ ;  /* 0x00000009b6b5d810 */ /* 0x040fe40007ffe1ff */
[----:B------:R-:W-:Y:S02]  /*3da0*/  PLOP3.LUT P5, PT, PT, PT, UP1, 0x80, 0x0 ;  /* 0x000000000000781c */ /* 0x000fe40003faf018 */
[C---:B------:R-:W-:Y:S01]  /*3db0*/  @!P4 IADD3 R193, -R182.reuse, 0x8, RZ ;  /* 0x00000008b6c1c810 */ /* 0x040fe20007ffe1ff */
[----:B------:R-:W3:Y:S01]  /*3dc0*/  LDSM.16.M88.4 R100, [R200+0xc000] ;  /* 0x00c00000c864783b */ /* 0x000ee20000000200 */
[----:B------:R-:W-:Y:S02]  /*3dd0*/  PLOP3.LUT P4, PT, PT, PT, UP1, 0x80, 0x0 ;  /* 0x000000000000781c */ /* 0x000fe40003f8f018 */
[----:B------:R-:W-:Y:S02]  /*3de0*/  I2FP.F32.S32 R193, R193 ;  /* 0x000000c100c17245 */ /* 0x000fe40000201400 */
[C---:B------:R-:W-:Y:S02]  /*3df0*/  @!P3 IADD3 R183, -R182.reuse, 0x10, RZ ;  /* 0x00000010b6b7b810 */ /* 0x040fe40007ffe1ff */
[----:B------:R-:W-:Y:S01]  /*3e00*/  PLOP3.LUT P3, PT, PT, PT, UP1, 0x80, 0x0 ;  /* 0x000000000000781c */ /* 0x000fe20003f6f018 */
[----:B------:R-:W4:Y:S01]  /*3e10*/  LDSM.16.M88.4 R104, [R200+0xc800] ;  /* 0x00c80000c868783b */ /* 0x000f220000000200 */
[----:B------:R-:W-:Y:S02]  /*3e20*/  @!P1 IADD3 R187, -R182, 0x18, RZ ;  /* 0x00000018b6bb9810 */ /* 0x000fe40007ffe1ff */
[----:B------:R-:W-:Y:S02]  /*3e30*/  PLOP3.LUT P1, PT, PT, PT, UP1, 0x80, 0x0 ;  /* 0x000000000000781c */ /* 0x000fe40003f2f018 */
[----:B------:R-:W-:Y:S02]  /*3e40*/  LOP3.LUT R191, R197, UR50, R192, 0x96, !PT ;  /* 0x00000032c5bf7c12 */ /* 0x000fe4000f8e96c0 */
[----:B------:R-:W-:Y:S01]  /*3e50*/  @P4 ISETP.GE.AND P4, PT, R236, UR9, PT ;  /* 0x00000009ec004c0c */ /* 0x000fe2000bf86270 */
[C---:B-1----:R-:W-:Y:S01]  /*3e60*/  HMMA.16816.F32.BF16 R4, R52.reuse, R56, RZ ;  /* 0x000000383404723c */ /* 0x042fe200000418ff */
[----:B------:R-:W-:Y:S02]  /*3e70*/  LDSM.16.M88.4 R108, [R3+0xc000] ;  /* 0x00c00000036c783b */ /* 0x000fe40000000200 */
[----:B------:R-:W-:Y:S01]  /*3e80*/  IMAD.WIDE.U32 R190, R191, -0x326172a9, RZ ;  /* 0xcd9e8d57bfbe7825 */ /* 0x000fe200078e00ff */
[----:B------:R-:W-:Y:S02]  /*3e90*/  @!P0 IADD3 R184, -R182, 0x1, RZ ;  /* 0x00000001b6b88810 */ /* 0x000fe40007ffe1ff */
[C---:B------:R-:W-:Y:S01]  /*3ea0*/  HMMA.16816.F32.BF16 R8, R52.reuse, R58, RZ ;  /* 0x0000003a3408723c */ /* 0x040fe200000418ff */
[----:B------:R-:W-:Y:S02]  /*3eb0*/  ISETP.GE.AND P0, PT, R189, RZ, PT ;  /* 0x000000ffbd00720c */ /* 0x000fe40003f06270 */
[----:B------:R-:W1:Y:S02]  /*3ec0*/  LDSM.16.M88.4 R56, [R177] ;  /* 0x00000000b138783b */ /* 0x000e640000000200 */
[----:B------:R-:W-:Y:S01]  /*3ed0*/  LOP3.LUT R198, R191, UR51, R198, 0x96, !PT ;  /* 0x00000033bfc67c12 */ /* 0x000fe2000f8e96c6 */
[C---:B--2---:R-:W-:Y:S01]  /*3ee0*/  HMMA.16816.F32.BF16 R12, R52.reuse, R60, RZ ;  /* 0x0000003c340c723c */ /* 0x044fe200000418ff */
[----:B------:R-:W-:Y:S01]  /*3ef0*/  I2FP.F32.S32 R184, R184 ;  /* 0x000000b800b87245 */ /* 0x000fe20000201400 */
[----:B-----5:R-:W-:Y:S03]  /*3f00*/  FMUL.FTZ R191, R240, 1.4426950216293334961 ;  /* 0x3fb8aa3bf0bf7820 */ /* 0x020fe60000410000 */
[----:B------:R-:W-:Y:S01]  /*3f10*/  @!P2 IADD3 R185, -R182, -0x8, RZ ;  /* 0xfffffff8b6b9a810 */ /* 0x000fe20007ffe1ff */
[----:B------:R-:W-:Y:S01]  /*3f20*/  HMMA.16816.F32.BF16 R16, R52, R62, RZ ;  /* 0x0000003e3410723c */ /* 0x000fe200000418ff */
[----:B------:R-:W2:Y:S01]  /*3f30*/  LDSM.16.M88.4 R52, [R3+0xc800] ;  /* 0x00c800000334783b */ /* 0x000ea20000000200 */
[----:B------:R-:W-:Y:S03]  /*3f40*/  ISETP.GE.AND P2, PT, R186, RZ, PT ;  /* 0x000000ffba00720c */ /* 0x000fe60003f46270 */
[C---:B------:R-:W-:Y:S01]  /*3f50*/  @!P0 IADD3 R189, -R182.reuse, 0x19, RZ ;  /* 0x00000019b6bd8810 */ /* 0x040fe20007ffe1ff */
[C---:B---3--:R-:W-:Y:S01]  /*3f60*/  HMMA.16816.F32.BF16 R4, R64.reuse, R100, R4 ;  /* 0x000000644004723c */ /* 0x048fe20000041804 */
[----:B------:R-:W-:Y:S02]  /*3f70*/  PLOP3.LUT P0, PT, PT, PT, UP1, 0x80, 0x0 ;  /* 0x000000000000781c */ /* 0x000fe40003f0f018 */
[----:B------:R-:W-:Y:S02]  /*3f80*/  LDSM.16.M88.4 R60, [R176] ;  /* 0x00000000b03c783b */ /* 0x000fe40000000200 */
[----:B------:R-:W-:Y:S01]  /*3f90*/  I2FP.F32.S32 R185, R185 ;  /* 0x000000b900b97245 */ /* 0x000fe20000201400 */
[C---:B------:R-:W-:Y:S05]  /*3fa0*/  HMMA.16816.F32.BF16 R8, R64.reuse, R102, R8 ;  /* 0x000000664008723c */ /* 0x040fea0000041808 */
[----:B------:R-:W3:Y:S01]  /*3fb0*/  LDSM.16.M88.4 R100, [R2+0xc000] ;  /* 0x00c000000264783b */ /* 0x000ee20000000200 */
[C---:B----4-:R-:W-:Y:S05]  /*3fc0*/  HMMA.16816.F32.BF16 R12, R64.reuse, R104, R12 ;  /* 0x00000068400c723c */ /* 0x050fea000004180c */
[----:B------:R-:W-:Y:S01]  /*3fd0*/  @!P2 IADD3 R186, -R182, 0x11, RZ ;  /* 0x00000011b6baa810 */ /* 0x000fe20007ffe1ff */
[----:B------:R-:W-:Y:S01]  /*3fe0*/  HMMA.16816.F32.BF16 R16, R64, R106, R16 ;  /* 0x0000006a4010723c */ /* 0x000fe20000041810 */
[----:B------:R-:W4:Y:S02]  /*3ff0*/  LDSM.16.M88.4 R64, [R2+0xc800] ;  /* 0x00c800000240783b */ /* 0x000f240000000200 */
[----:B------:R-:W-:Y:S02]  /*4000*/  FSETP.NEU.FTZ.AND P2, PT, R240, -INF , PT ;  /* 0xff800000f000780b */ /* 0x000fe40003f5d000 */
[----:B------:R-:W-:Y:S01]  /*4010*/  IABS R182, R182 ;  /* 0x000000b600b67213 */ /* 0x000fe20000000000 */
[C---:B-1----:R-:W-:Y:S03]  /*4020*/  HMMA.16816.F32.BF16 R4, R56.reuse, R108, R4 ;  /* 0x0000006c3804723c */ /* 0x042fe60000041804 */
[----:B------:R-:W-:Y:S02]  /*4030*/  LDSM.16.M88.4 R104, [R207+0x2000] ;  /* 0x00200000cf68783b */ /* 0x000fe40000000200 */
[----:B------:R-:W-:Y:S01]  /*4040*/  FSEL R191, R191, RZ, P2 ;  /* 0x000000ffbfbf7208 */ /* 0x000fe20001000000 */
[C---:B------:R-:W-:Y:S01]  /*4050*/  HMMA.16816.F32.BF16 R8, R56.reuse, R110, R8 ;  /* 0x0000006e3808723c */ /* 0x040fe20000041808 */
[----:B------:R-:W-:Y:S04]  /*4060*/  PLOP3.LUT P2, PT, PT, PT, UP1, 0x80, 0x0 ;  /* 0x000000000000781c */ /* 0x000fe80003f4f018 */
[----:B------:R-:W1:Y:S01]  /*4070*/  LDSM.16.M88.4 R108, [R201+0xe000] ;  /* 0x00e00000c96c783b */ /* 0x000e620000000200 */
[C---:B--2---:R-:W-:Y:S06]  /*4080*/  HMMA.16816.F32.BF16 R12, R56.reuse, R52, R12 ;  /* 0x00000034380c723c */ /* 0x044fec000004180c */
[----:B------:R-:W-:Y:S01]  /*4090*/  HMMA.16816.F32.BF16 R16, R56, R54, R16 ;  /* 0x000000363810723c */ /* 0x000fe20000041810 */
[----:B------:R-:W2:Y:S05]  /*40a0*/  LDSM.16.M88.4 R52, [R201+0xe800] ;  /* 0x00e80000c934783b */ /* 0x000eaa0000000200 */
[C---:B---3--:R-:W-:Y:S03]  /*40b0*/  HMMA.16816.F32.BF16 R4, R60.reuse, R100, R4 ;  /* 0x000000643c04723c */ /* 0x048fe60000041804 */
[----:B------:R3:W-:Y:S03]  /*40c0*/  LDSM.16.M88.4 R56, [R178+0x2000] ;  /* 0x00200000b238783b */ /* 0x0007e60000000200 */
[C---:B------:R-:W-:Y:S05]  /*40d0*/  HMMA.16816.F32.BF16 R8, R60.reuse, R102, R8 ;  /* 0x000000663c08723c */ /* 0x040fea0000041808 */
[----:B------:R-:W2:Y:S01]  /*40e0*/  LDSM.16.M88.4 R100, [R200+0xe000] ;  /* 0x00e00000c864783b */ /* 0x000ea20000000200 */
[C---:B----4-:R-:W-:Y:S06]  /*40f0*/  HMMA.16816.F32.BF16 R12, R60.reuse, R64, R12 ;  /* 0x000000403c0c723c */ /* 0x050fec000004180c */
[----:B------:R-:W-:Y:S01]  /*4100*/  HMMA.16816.F32.BF16 R16, R60, R66, R16 ;  /* 0x000000423c10723c */ /* 0x000fe20000041810 */
[----:B------:R-:W4:Y:S05]  /*4110*/  LDSM.16.M88.4 R60, [R200+0xe800] ;  /* 0x00e80000c83c783b */ /* 0x000f2a0000000200 */
[C---:B-1----:R-:W-:Y:S03]  /*4120*/  HMMA.16816.F32.BF16 R4, R104.reuse, R108, R4 ;  /* 0x0000006c6804723c */ /* 0x042fe60000041804 */
[----:B------:R1:W-:Y:S02]  /*4130*/  LDSM.16.M88.4 R64, [R177+0x2000] ;  /* 0x00200000b140783b */ /* 0x0003e40000000200 */
[----:B---3--:R-:W-:Y:S01]  /*4140*/  IMAD.WIDE.U32 R178, R179, -0x2daee0ad, RZ ;  /* 0xd2511f53b3b27825 */ /* 0x008fe200078e00ff */
[C---:B------:R-:W-:Y:S05]  /*4150*/  HMMA.16816.F32.BF16 R8, R104.reuse, R110, R8 ;  /* 0x0000006e6808723c */ /* 0x040fea0000041808 */
[----:B------:R-:W3:Y:S01]  /*4160*/  LDSM.16.M88.4 R108, [R3+0xe000] ;  /* 0x00e00000036c783b */ /* 0x000ee20000000200 */
[C---:B--2---:R-:W-:Y:S05]  /*4170*/  HMMA.16816.F32.BF16 R12, R104.reuse, R52, R12 ;  /* 0x00000034680c723c */ /* 0x044fea000004180c */
[----:B------:R-:W-:Y:S01]  /*4180*/  LOP3.LUT R196, R179, UR52, R196, 0x96, !PT ;  /* 0x00000034b3c47c12 */ /* 0x000fe2000f8e96c4 */
[----:B------:R-:W-:Y:S01]  /*4190*/  HMMA.16816.F32.BF16 R16, R104, R54, R16 ;  /* 0x000000366810723c */ /* 0x000fe20000041810 */
[----:B------:R-:W2:Y:S05]  /*41a0*/  LDSM.16.M88.4 R52, [R3+0xe800] ;  /* 0x00e800000334783b */ /* 0x000eaa0000000200 */
[C---:B------:R-:W-:Y:S03]  /*41b0*/  HMMA.16816.F32.BF16 R4, R56.reuse, R100, R4 ;  /* 0x000000643804723c */ /* 0x040fe60000041804 */
[----:B------:R-:W-:Y:S02]  /*41c0*/  LDSM.16.M88.4 R104, [R2+0xe000] ;  /* 0x00e000000268783b */ /* 0x000fe40000000200 */
[----:B-1----:R-:W-:Y:S01]  /*41d0*/  I2FP.F32.S32 R177, R183 ;  /* 0x000000b700b17245 */ /* 0x002fe20000201400 */
[C---:B------:R-:W-:Y:S05]  /*41e0*/  HMMA.16816.F32.BF16 R8, R56.reuse, R102, R8 ;  /* 0x000000663808723c */ /* 0x040fea0000041808 */
[----:B------:R1:W2:Y:S01]  /*41f0*/  LDSM.16.M88.4 R100, [R176+0x2000] ;  /* 0x00200000b064783b */ /* 0x0002a20000000200 */
[C---:B----4-:R-:W-:Y:S06]  /*4200*/  HMMA.16816.F32.BF16 R12, R56.reuse, R60, R12 ;  /* 0x0000003c380c723c */ /* 0x050fec000004180c */
[----:B------:R-:W-:Y:S06]  /*4210*/  HMMA.16816.F32.BF16 R16, R56, R62, R16 ;  /* 0x0000003e3810723c */ /* 0x000fec0000041810 */
[C---:B---3--:R-:W-:Y:S06]  /*4220*/  HMMA.16816.F32.BF16 R4, R64.reuse, R108, R4 ;  /* 0x0000006c4004723c */ /* 0x048fec0000041804 */
[C---:B------:R-:W-:Y:S05]  /*4230*/  HMMA.16816.F32.BF16 R8, R64.reuse, R110, R8 ;  /* 0x0000006e4008723c */ /* 0x040fea0000041808 */
[----:B-1----:R-:W-:Y:S01]  /*4240*/  I2FP.F32.S32 R176, R181 ;  /* 0x000000b500b07245 */ /* 0x002fe20000201400 */
[C---:B--2---:R-:W-:Y:S06]  /*4250*/  HMMA.16816.F32.BF16 R12, R64.reuse, R52, R12 ;  /* 0x00000034400c723c */ /* 0x044fec000004180c */
[----:B------:R-:W-:Y:S01]  /*4260*/  HMMA.16816.F32.BF16 R16, R64, R54, R16 ;  /* 0x000000364010723c */ /* 0x000fe20000041810 */
[----:B------:R-:W1:Y:S05]  /*4270*/  LDSM.16.M88.4 R52, [R2+0xe800] ;  /* 0x00e800000234783b */ /* 0x000e6a0000000200 */
[C---:B------:R-:W-:Y:S05]  /*4280*/  HMMA.16816.F32.BF16 R4, R100.reuse, R104, R4 ;  /* 0x000000686404723c */ /* 0x040fea0000041804 */
[----:B------:R-:W-:Y:S01]  /*4290*/  LEA R67, R212, UR4, 0x1 ;  /* 0x00000004d4437c11 */ /* 0x000fe2000f8e08ff */
[C---:B------:R-:W-:Y:S05]  /*42a0*/  HMMA.16816.F32.BF16 R8, R100.reuse, R106, R8 ;  /* 0x0000006a6408723c */ /* 0x040fea0000041808 */
[--C-:B------:R-:W-:Y:S02]  /*42b0*/  IMAD.IADD R66, R206, 0x1, R67.reuse ;  /* 0x00000001ce427824 */ /* 0x100fe400078e0243 */
[C---:B------:R-:W-:Y:S04]  /*42c0*/  IMAD.IADD R65, R205.reuse, 0x1, R67 ;  /* 0x00000001cd417824 */ /* 0x040fe800078e0243 */
[----:B------:R-:W-:Y:S07]  /*42d0*/  IMAD.IADD R64, R205, 0x1, R66 ;  /* 0x00000001cd407824 */ /* 0x000fee00078e0242 */
[----:B------:R-:W-:Y:S01]  /*42e0*/  FFMA.FTZ R6, R185, -UR5, R6 ;  /* 0x80000005b9067c23 */ /* 0x000fe20008010006 */
[----:B------:R-:W-:Y:S01]  /*42f0*/  I2FP.F32.S32 R185, R182 ;  /* 0x000000b600b97245 */ /* 0x000fe20000201400 */
[----:B------:R-:W-:Y:S01]  /*4300*/  FFMA.FTZ R5, R184, -UR5, R5 ;  /* 0x80000005b8057c23 */ /* 0x000fe20008010005 */
[----:B------:R-:W-:Y:S02]  /*4310*/  FFMA.FTZ R7, R180, -UR5, R7 ;  /* 0x80000005b4077c23 */ /* 0x000fe40008010007 */
[----:B------:R-:W-:Y:S01]  /*4320*/  @P3 FSEL R6, R6, -INF , !P4 ;  /* 0xff80000006063808 */ /* 0x000fe20006000000 */
[----:B------:R-:W-:Y:S01]  /*4330*/  FFMA.FTZ R4, R185, -UR5, R4 ;  /* 0x80000005b9047c23 */ /* 0x000fe20008010004 */
[----:B------:R-:W-:Y:S01]  /*4340*/  PLOP3.LUT P3, PT, PT, PT, UP1, 0x80, 0x0 ;  /* 0x000000000000781c */ /* 0x000fe20003f6f018 */
[----:B------:R-:W-:Y:S01]  /*4350*/  FFMA.FTZ R8, R193, -UR5, R8 ;  /* 0x80000005c1087c23 */ /* 0x000fe20008010008 */
[----:B------:R-:W-:Y:S01]  /*4360*/  @P0 FSEL R5, R5, -INF , !P6 ;  /* 0xff80000005050808 */ /* 0x000fe20007000000 */
[----:B------:R-:W-:Y:S01]  /*4370*/  FFMA.FTZ R10, R185, -UR5, R10 ;  /* 0x80000005b90a7c23 */ /* 0x000fe2000801000a */
[----:B------:R-:W-:Y:S01]  /*4380*/  PLOP3.LUT P0, PT, PT, PT, UP1, 0x80, 0x0 ;  /* 0x000000000000781c */ /* 0x000fe20003f0f018 */
[C---:B-1----:R-:W-:Y:S03]  /*4390*/  HMMA.16816.F32.BF16 R12, R100.reuse, R52, R12 ;  /* 0x00000034640c723c */ /* 0x042fe6000004180c */
[----:B------:R-:W-:Y:S01]  /*43a0*/  @P1 FSEL R4, R4, -INF , !P4 ;  /* 0xff80000004041808 */ /* 0x000fe20006000000 */
[----:B------:R-:W-:Y:S01]  /*43b0*/  FFMA.FTZ R9, R176, -UR5, R9 ;  /* 0x80000005b0097c23 */ /* 0x000fe20008010009 */
[----:B------:R-:W-:Y:S01]  /*43c0*/  PLOP3.LUT P1, PT, PT, PT, UP1, 0x80, 0x0 ;  /* 0x000000000000781c */ /* 0x000fe20003f2f018 */
[----:B------:R-:W-:Y:S01]  /*43d0*/  HMMA.16816.F32.BF16 R16, R100, R54, R16 ;  /* 0x000000366410723c */ /* 0x000fe20000041810 */
[----:B------:R-:W-:Y:S04]  /*43e0*/  PLOP3.LUT P4, PT, PT, PT, UP1, 0x80, 0x0 ;  /* 0x000000000000781c */ /* 0x000fe80003f8f018 */
[----:B------:R-:W-:Y:S01]  /*43f0*/  @P5 FSEL R7, R7, -INF , !P6 ;  /* 0xff80000007075808 */ /* 0x000fe20007000000 */
[C---:B------:R-:W-:Y:S01]  /*4400*/  @P0 VIADD R182, R236.reuse, 0x11 ;  /* 0x00000011ecb60836 */ /* 0x040fe20000000000 */
[----:B------:R-:W-:Y:S01]  /*4410*/  PLOP3.LUT P0, PT, PT, PT, UP1, 0x80, 0x0 ;  /* 0x000000000000781c */ /* 0x000fe20003f0f018 */
[C---:B------:R-:W-:Y:S01]  /*4420*/  @P3 VIADD R199, R236.reuse, 0x9 ;  /* 0x00000009ecc73836 */ /* 0x040fe20000000000 */
[----:B------:R-:W-:Y:S02]  /*4430*/  PLOP3.LUT P3, PT, PT, PT, UP1, 0x80, 0x0 ;  /* 0x000000000000781c */ /* 0x000fe40003f6f018 */
[----:B------:R-:W-:Y:S01]  /*4440*/  PLOP3.LUT P6, PT, PT, PT, UP1, 0x80, 0x0 ;  /* 0x000000000000781c */ /* 0x000fe20003fcf018 */
[C---:B------:R-:W-:Y:S01]  /*4450*/  @P1 VIADD R197, R236.reuse, 0x8 ;  /* 0x00000008ecc51836 */ /* 0x040fe20000000000 */
[----:B------:R-:W-:Y:S01]  /*4460*/  PLOP3.LUT P1, PT, PT, PT, UP1, 0x80, 0x0 ;  /* 0x000000000000781c */ /* 0x000fe20003f2f018 */
[----:B------:R-:W-:Y:S01]  /*4470*/  @P4 VIADD R180, R236, 0x10 ;  /* 0x00000010ecb44836 */ /* 0x000fe20000000000 */
[----:B------:R-:W-:Y:S01]  /*4480*/  PLOP3.LUT P4, PT, PT, PT, UP1, 0x80, 0x0 ;  /* 0x000000000000781c */ /* 0x000fe20003f8f018 */
[----:B------:R-:W-:Y:S01]  /*4490*/  FFMA.FTZ R11, R184, -UR5, R11 ;  /* 0x80000005b80b7c23 */ /* 0x000fe2000801000b */
[----:B------:R-:W-:Y:S01]  /*44a0*/  @P2 ISETP.GE.AND P2, PT, R197, UR9, PT ;  /* 0x00000009c5002c0c */ /* 0x000fe2000bf46270 */
[----:B------:R-:W-:Y:S01]  /*44b0*/  IMAD.WIDE.U32 R196, R196, -0x326172a9, RZ ;  /* 0xcd9e8d57c4c47825 */ /* 0x000fe200078e00ff */
[----:B------:R-:W-:Y:S02]  /*44c0*/  PLOP3.LUT P5, PT, PT, PT, UP1, 0x80, 0x0 ;  /* 0x000000000000781c */ /* 0x000fe40003faf018 */
[----:B------:R-:W-:Y:S01]  /*44d0*/  @P0 FSEL R8, R8, -INF , !P2 ;  /* 0xff80000008080808 */ /* 0x000fe20005000000 */
[----:B------:R-:W-:Y:S01]  /*44e0*/  FFMA.FTZ R12, R177, -UR5, R12 ;  /* 0x80000005b10c7c23 */ /* 0x000fe2000801000c */
[----:B------:R-:W-:Y:S01]  /*44f0*/  @P3 ISETP.GE.AND P3, PT, R180, UR9, PT ;  /* 0x00000009b4003c0c */ /* 0x000fe2000bf66270 */
[----:B------:R-:W-:Y:S01]  /*4500*/  FFMA.FTZ R14, R193, -UR5, R14 ;  /* 0x80000005c10e7c23 */ /* 0x000fe2000801000e */
[----:B------:R-:W-:Y:S01]  /*4510*/  PLOP3.LUT P0, PT, PT, PT, UP1, 0x80, 0x0 ;  /* 0x000000000000781c */ /* 0x000fe20003f0f018 */
[----:B------:R-:W2:Y:S01]  /*4520*/  LDG.E R180, desc[UR6][R194.64] ;  /* 0x00000006c2b47981 */ /* 0x000ea2000c1e1900 */
[----:B------:R-:W-:Y:S01]  /*4530*/  @P1 ISETP.GE.AND P1, PT, R199, UR9, PT ;  /* 0x00000009c7001c0c */ /* 0x000fe2000bf26270 */
[----:B------:R-:W-:Y:S01]  /*4540*/  IMAD.WIDE.U32 R198, R198, -0x2daee0ad, RZ ;  /* 0xd2511f53c6c67825 */ /* 0x000fe200078e00ff */
[----:B------:R-:W-:Y:S02]  /*4550*/  LOP3.LUT R190, R197, UR53, R190, 0x96, !PT ;  /* 0x00000035c5be7c12 */ /* 0x000fe4000f8e96be */
[----:B------:R-:W-:Y:S01]  /*4560*/  I2FP.F32.S32 R193, R187 ;  /* 0x000000bb00c17245 */ /* 0x000fe20000201400 */
[----:B------:R-:W-:Y:S01]  /*4570*/  FFMA.FTZ R15, R176, -UR5, R15 ;  /* 0x80000005b00f7c23 */ /* 0x000fe2000801000f */
[----:B------:R-:W-:Y:S01]  /*4580*/  LOP3.LUT R179, R199, UR54, R178, 0x96, !PT ;  /* 0x00000036c7b37c12 */ /* 0x000fe2000f8e96b2 */
[----:B------:R-:W-:Y:S01]  /*4590*/  FFMA.FTZ R18, R177, -UR5, R18 ;  /* 0x80000005b1127c23 */ /* 0x000fe20008010012 */
[----:B------:R-:W-:Y:S01]  /*45a0*/  I2FP.F32.S32 R102, R186 ;  /* 0x000000ba00667245 */ /* 0x000fe20000201400 */
[----:B------:R-:W-:Y:S01]  /*45b0*/  FFMA.FTZ R16, R193, -UR5, R16 ;  /* 0x80000005c1107c23 */ /* 0x000fe20008010010 */
[----:B------:R-:W-:Y:S01]  /*45c0*/  @P4 ISETP.GE.AND P4, PT, R182, UR9, PT ;  /* 0x00000009b6004c0c */ /* 0x000fe2000bf86270 */
[----:B------:R-:W-:Y:S01]  /*45d0*/  IMAD.WIDE.U32 R106, R179, -0x326172a9, RZ ;  /* 0xcd9e8d57b36a7825 */ /* 0x000fe200078e00ff */
[----:B------:R-:W-:Y:S01]  /*45e0*/  @P0 FSEL R10, R10, -INF , !P2 ;  /* 0xff8000000a0a0808 */ /* 0x000fe20005000000 */
[----:B------:R1:W3:Y:S01]  /*45f0*/  LDG.E R179, desc[UR6][R194.64+0x20] ;  /* 0x00002006c2b37981 */ /* 0x0002e2000c1e1900 */
[C---:B------:R-:W-:Y:S01]  /*4600*/  FSETP.NEU.FTZ.AND P0, PT, R241.reuse, -INF , PT ;  /* 0xff800000f100780b */ /* 0x040fe20003f1d000 */
[----:B------:R-:W-:Y:S01]  /*4610*/  FMUL.FTZ R197, R241, 1.4426950216293334961 ;  /* 0x3fb8aa3bf1c57820 */ /* 0x000fe20000410000 */
[----:B------:R-:W-:Y:S01]  /*4620*/  PLOP3.LUT P2, PT, PT, PT, UP1, 0x80, 0x0 ;  /* 0x000000000000781c */ /* 0x000fe20003f4f018 */
[----:B------:R-:W-:Y:S01]  /*4630*/  FFMA.FTZ R182, R4, UR16, -R191 ;  /* 0x0000001004b67c23 */ /* 0x000fe200080108bf */
[----:B------:R-:W-:Y:S01]  /*4640*/  I2FP.F32.S32 R177, R189 ;  /* 0x000000bd00b17245 */ /* 0x000fe20000201400 */
[C---:B------:R-:W-:Y:S01]  /*4650*/  FFMA.FTZ R13, R102.reuse, -UR5, R13 ;  /* 0x80000005660d7c23 */ /* 0x040fe2000801000d */
[----:B------:R-:W-:Y:S01]  /*4660*/  FSEL R197, R197, RZ, P0 ;  /* 0x000000ffc5c57208 */ /* 0x000fe20000000000 */
[----:B------:R-:W-:Y:S01]  /*4670*/  FFMA.FTZ R19, R102, -UR5, R19 ;  /* 0x8000000566137c23 */ /* 0x000fe20008010013 */
[----:B------:R-:W-:Y:S01]  /*4680*/  PLOP3.LUT P0, PT, PT, PT, UP1, 0x80, 0x0 ;  /* 0x000000000000781c */ /* 0x000fe20003f0f018 */
[----:B------:R-:W-:Y:S01]  /*4690*/  FFMA.FTZ R17, R177, -UR5, R17 ;  /* 0x80000005b1117c23 */ /* 0x000fe20008010011 */
[----:B------:R-:W-:Y:S01]  /*46a0*/  MUFU.EX2 R182, R182 ;  /* 0x000000b600b67308 */ /* 0x000fe20000000800 */
[----:B------:R-:W-:Y:S01]  /*46b0*/  FFMA.FTZ R185, R6, UR16, -R197 ;  /* 0x0000001006b97c23 */ /* 0x000fe200080108c5 */
[----:B------:R-:W-:Y:S01]  /*46c0*/  IMAD.WIDE.U32 R110, R190, -0x2daee0ad, RZ ;  /* 0xd2511f53be6e7825 */ /* 0x000fe200078e00ff */
[----:B------:R-:W-:Y:S02]  /*46d0*/  LOP3.LUT R190, R106, 0xff, RZ, 0xc0, !PT ;  /* 0x000000ff6abe7812 */ /* 0x000fe400078ec0ff */
[----:B------:R-:W-:Y:S01]  /*46e0*/  @P2 FSEL R9, R9, -INF , !P1 ;  /* 0xff80000009092808 */ /* 0x000fe20004800000 */
[C---:B------:R-:W-:Y:S01]  /*46f0*/  @P6 VIADD R192, R236.reuse, 0x19 ;  /* 0x00000019ecc06836 */ /* 0x040fe20000000000 */
[----:B------:R-:W-:Y:S01]  /*4700*/  PLOP3.LUT P2, PT, PT, PT, UP1, 0x80, 0x0 ;  /* 0x000000000000781c */ /* 0x000fe20003f4f018 */
[----:B------:R-:W-:Y:S01]  /*4710*/  @P5 VIADD R188, R236, 0x18 ;  /* 0x00000018ecbc5836 */ /* 0x000fe20000000000 */
[----:B------:R-:W-:Y:S01]  /*4720*/  PLOP3.LUT P6, PT, PT, PT, UP1, 0x80, 0x0 ;  /* 0x000000000000781c */ /* 0x000fe20003fcf018 */
[----:B------:R4:W-:Y:S01]  /*4730*/  MUFU.EX2 R184, R185 ;  /* 0x000000b900b87308 */ /* 0x0009e20000000800 */
[----:B------:R-:W-:Y:S01]  /*4740*/  @P0 FSEL R11, R11, -INF , !P1 ;  /* 0xff8000000b0b0808 */ /* 0x000fe20004800000 */
[--C-:B------:R-:W-:Y:S01]  /*4750*/  FFMA.FTZ R186, R9, UR16, -R191.reuse ;  /* 0x0000001009ba7c23 */ /* 0x100fe200080108bf */
[----:B------:R-:W-:Y:S02]  /*4760*/  PLOP3.LUT P0, PT, PT, PT, UP1, 0x80, 0x0 ;  /* 0x000000000000781c */ /* 0x000fe40003f0f018 */
[----:B------:R-:W-:Y:S02]  /*4770*/  PLOP3.LUT P1, PT, PT, PT, UP1, 0x80, 0x0 ;  /* 0x000000000000781c */ /* 0x000fe40003f2f018 */
[----:B------:R-:W-:Y:S03]  /*4780*/  PLOP3.LUT P5, PT, PT, PT, UP1, 0x80, 0x0 ;  /* 0x000000000000781c */ /* 0x000fe60003faf018 */
[----:B------:R-:W-:Y:S01]  /*4790*/  MUFU.EX2 R186, R186 ;  /* 0x000000ba00ba7308 */ /* 0x000fe20000000800 */
[----:B-1----:R-:W-:Y:S02]  /*47a0*/  LOP3.LUT R194, R106, 0xffff, RZ, 0xc0, !PT ;  /* 0x0000ffff6ac27812 */ /* 0x002fe400078ec0ff */
[----:B------:R-:W-:Y:S02]  /*47b0*/  @P2 FSEL R12, R12, -INF , !P3 ;  /* 0xff8000000c0c2808 */ /* 0x000fe40005800000 */
[----:B------:R-:W-:Y:S02]  /*47c0*/  PLOP3.LUT P2, PT, PT, PT, UP1, 0x80, 0x0 ;  /* 0x000000000000781c */ /* 0x000fe40003f4f018 */
[----:B------:R-:W-:Y:S02]  /*47d0*/  @P6 ISETP.GE.AND P6, PT, R192, UR9, PT ;  /* 0x00000009c0006c0c */ /* 0x000fe4000bfc6270 */
[----:B------:R-:W-:Y:S01]  /*47e0*/  @P0 FSEL R14, R14, -INF , !P3 ;  /* 0xff8000000e0e0808 */ /* 0x000fe20005800000 */
[----:B----4-:R-:W-:Y:S01]  /*47f0*/  FFMA.FTZ R185, R8, UR16, -R191 ;  /* 0x0000001008b97c23 */ /* 0x010fe200080108bf */
[----:B------:R-:W-:Y:S01]  /*4800*/  ISETP.LE.U32.AND P3, PT, R190, UR17, PT ;  /* 0x00000011be007c0c */ /* 0x000fe2000bf63070 */
[----:B------:R-:W-:Y:S01]  /*4810*/  FFMA.FTZ R190, R10, UR16, -R197 ;  /* 0x000000100abe7c23 */ /* 0x000fe200080108c5 */
[----:B------:R-:W-:Y:S01]  /*4820*/  LOP3.LUT R192, R107, UR55, R196, 0x96, !PT ;  /* 0x000000376bc07c12 */ /* 0x000fe2000f8e96c4 */
[----:B------:R-:W-:Y:S01]  /*4830*/  FFMA.FTZ R196, R5, UR16, -R191 ;  /* 0x0000001005c47c23 */ /* 0x000fe200080108bf */
[----:B------:R-:W-:Y:S01]  /*4840*/  @P1 FSEL R13, R13, -INF , !P4 ;  /* 0xff8000000d0d1808 */ /* 0x000fe20006000000 */
[----:B------:R1:W-:Y:S01]  /*4850*/  MUFU.EX2 R187, R190 ;  /* 0x000000be00bb7308 */ /* 0x0003e20000000800 */
[----:B------:R-:W-:Y:S01]  /*4860*/  PLOP3.LUT P0, PT, PT, PT, UP1, 0x80, 0x0 ;  /* 0x000000000000781c */ /* 0x000fe20003f0f018 */
[----:B------:R-:W-:Y:S01]  /*4870*/  FFMA.FTZ R177, R14, UR16, -R197 ;  /* 0x000000100eb17c23 */ /* 0x000fe200080108c5 */
[----:B------:R-:W-:Y:S01]  /*4880*/  @P2 FSEL R15, R15, -INF , !P4 ;  /* 0xff8000000f0f2808 */ /* 0x000fe20006000000 */
[----:B------:R-:W-:Y:S01]  /*4890*/  FFMA.FTZ R176, R13, UR16, -R191 ;  /* 0x000000100db07c23 */ /* 0x000fe200080108bf */
[----:B------:R-:W-:Y:S02]  /*48a0*/  PLOP3.LUT P1, PT, PT, PT, UP1, 0x80, 0x0 ;  /* 0x000000000000781c */ /* 0x000fe40003f2f018 */
[----:B------:R-:W-:Y:S03]  /*48b0*/  @P5 ISETP.GE.AND P5, PT, R188, UR9, PT ;  /* 0x00000009bc005c0c */ /* 0x000fe6000bfa6270 */
[----:B------:R4:W-:Y:S01]  /*48c0*/  MUFU.EX2 R181, R196 ;  /* 0x000000c400b57308 */ /* 0x0009e20000000800 */
[----:B------:R-:W-:Y:S02]  /*48d0*/  LOP3.LUT R193, R192, 0xffff, RZ, 0xc0, !PT ;  /* 0x0000ffffc0c17812 */ /* 0x000fe400078ec0ff */
[----:B------:R-:W-:Y:S02]  /*48e0*/  LOP3.LUT R252, R110, 0xff, RZ, 0xc0, !PT ;  /* 0x000000ff6efc7812 */ /* 0x000fe400078ec0ff */
[----:B------:R-:W-:Y:S02]  /*48f0*/  SHF.R.U32.HI R193, RZ, 0x8, R193 ;  /* 0x00000008ffc17819 */ /* 0x000fe400000116c1 */
[----:B------:R-:W-:Y:S03]  /*4900*/  @P0 FSEL R16, R16, -INF , !P5 ;  /* 0xff80000010100808 */ /* 0x000fe60006800000 */
[----:B------:R-:W4:Y:S01]  /*4910*/  MUFU.EX2 R185, R185 ;  /* 0x000000b900b97308 */ /* 0x000f220000000800 */
[----:B-1----:R-:W-:Y:S02]  /*4920*/  LOP3.LUT R190, R192, 0xff, RZ, 0xc0, !PT ;  /* 0x000000ffc0be7812 */ /* 0x002fe400078ec0ff */
[----:B------:R-:W-:Y:S02]  /*4930*/  PLOP3.LUT P0, PT, PT, PT, UP1, 0x80, 0x0 ;  /* 0x000000000000781c */ /* 0x000fe40003f0f018 */
[----:B------:R-:W-:Y:S01]  /*4940*/  ISETP.LE.U32.AND P4, PT, R190, UR17, PT ;  /* 0x00000011be007c0c */ /* 0x000fe2000bf83070 */
[----:B------:R-:W-:Y:S01]  /*4950*/  FFMA.FTZ R190, R12, UR16, -R191 ;  /* 0x000000100cbe7c23 */ /* 0x000fe200080108bf */
[----:B------:R-:W-:Y:S02]  /*4960*/  @P1 FSEL R18, R18, -INF , !P5 ;  /* 0xff80000012121808 */ /* 0x000fe40006800000 */
[----:B------:R-:W-:Y:S01]  /*4970*/  PLOP3.LUT P1, PT, PT, PT, UP1, 0x80, 0x0 ;  /* 0x000000000000781c */ /* 0x000fe20003f2f018 */
[----:B------:R1:W-:Y:S01]  /*4980*/  MUFU.EX2 R189, R190 ;  /* 0x000000be00bd7308 */ /* 0x0003e20000000800 */
[--C-:B----4-:R-:W-:Y:S01]  /*4990*/  FFMA.FTZ R196, R7, UR16, -R197.reuse ;  /* 0x0000001007c47c23 */ /* 0x110fe200080108c5 */
[--C-:B------:R-:W-:Y:S02]  /*49a0*/  SHF.R.U32.HI R188, RZ, 0x18, R106.reuse ;  /* 0x00000018ffbc7819 */ /* 0x100fe4000001166a */
[----:B------:R-:W-:Y:S02]  /*49b0*/  SHF.R.U32.HI R195, RZ, 0x10, R106 ;  /* 0x00000010ffc37819 */ /* 0x000fe4000001166a */
[----:B------:R-:W-:Y:S01]  /*49c0*/  @P0 FSEL R17, R17, -INF , !P6 ;  /* 0xff80000011110808 */ /* 0x000fe20007000000 */
[----:B------:R-:W-:Y:S03]  /*49d0*/  @!P3 FADD.FTZ R185, -R185, -RZ ;  /* 0x800000ffb9b9b221 */ /* 0x000fe60000010100 */
[----:B------:R4:W-:Y:S01]  /*49e0*/  MUFU.EX2 R183, R196 ;  /* 0x000000c400b77308 */ /* 0x0009e20000000800 */
[----:B------:R-:W-:Y:S01]  /*49f0*/  ISETP.LE.U32.AND P2, PT, R188, UR17, PT ;  /* 0x00000011bc007c0c */ /* 0x000fe2000bf43070 */
[--C-:B------:R-:W-:Y:S01]  /*4a00*/  FFMA.FTZ R188, R11, UR16, -R197.reuse ;  /* 0x000000100bbc7c23 */ /* 0x100fe200080108c5 */
[----:B------:R-:W-:Y:S01]  /*4a10*/  LOP3.LUT R195, R195, 0xff, RZ, 0xc0, !PT ;  /* 0x000000ffc3c37812 */ /* 0x000fe200078ec0ff */
[----:B------:R-:W-:Y:S01]  /*4a20*/  @!P4 FADD.FTZ R182, -R182, -RZ ;  /* 0x800000ffb6b6c221 */ /* 0x000fe20000010100 */
[----:B------:R-:W-:Y:S02]  /*4a30*/  @P1 FSEL R19, R19, -INF , !P6 ;  /* 0xff80000013131808 */ /* 0x000fe40007000000 */
[----:B------:R-:W-:Y:S01]  /*4a40*/  ISETP.LE.U32.AND P1, PT, R252, UR17, PT ;  /* 0x00000011fc007c0c */ /* 0x000fe2000bf23070 */
[----:B------:R-:W-:Y:S01]  /*4a50*/  FFMA.FTZ R252, R15, UR16, -R197 ;  /* 0x000000100ffc7c23 */ /* 0x000fe200080108c5 */
[----:B-1----:R-:W-:Y:S01]  /*4a60*/  LOP3.LUT R190, R193, 0xffff, RZ, 0xc0, !PT ;  /* 0x0000ffffc1be7812 */ /* 0x002fe200078ec0ff */
[----:B------:R-:W1:Y:S01]  /*4a70*/  MUFU.EX2 R188, R188 ;  /* 0x000000bc00bc7308 */ /* 0x000e620000000800 */
[--C-:B------:R-:W-:Y:S02]  /*4a80*/  SHF.R.U32.HI R193, RZ, 0x10, R192.reuse ;  /* 0x00000010ffc17819 */ /* 0x100fe400000116c0 */
[----:B------:R-:W-:Y:S02]  /*4a90*/  SHF.R.U32.HI R192, RZ, 0x18, R192 ;  /* 0x00000018ffc07819 */ /* 0x000fe400000116c0 */
[----:B------:R-:W-:Y:S02]  /*4aa0*/  LOP3.LUT R193, R193, 0xff, RZ, 0xc0, !PT ;  /* 0x000000ffc1c17812 */ /* 0x000fe400078ec0ff */
[----:B------:R-:W-:Y:S02]  /*4ab0*/  ISETP.LE.U32.AND P6, PT, R192, UR17, PT ;  /* 0x00000011c0007c0c */ /* 0x000fe4000bfc3070 */
[----:B------:R-:W-:Y:S02]  /*4ac0*/  ISETP.LE.U32.AND P0, PT, R193, UR17, PT ;  /* 0x00000011c1007c0c */ /* 0x000fe4000bf03070 */
[----:B------:R-:W-:Y:S02]  /*4ad0*/  SHF.R.U32.HI R193, RZ, 0x8, R194 ;  /* 0x00000008ffc17819 */ /* 0x000fe400000116c2 */
[----:B------:R-:W-:Y:S01]  /*4ae0*/  ISETP.LE.U32.AND P5, PT, R190, UR17, PT ;  /* 0x00000011be007c0c */ /* 0x000fe2000bfa3070 */
[----:B------:R-:W-:Y:S01]  /*4af0*/  MUFU.EX2 R194, R177 ;  /* 0x000000b100c27308 */ /* 0x000fe20000000800 */
[----:B------:R-:W-:Y:S02]  /*4b00*/  LOP3.LUT R192, R193, 0xffff, RZ, 0xc0, !PT ;  /* 0x0000ffffc1c07812 */ /* 0x000fe400078ec0ff */
[----:B----4-:R-:W-:Y:S01]  /*4b10*/  SHF.R.U32.HI R196, RZ, 0x18, R110 ;  /* 0x00000018ffc47819 */ /* 0x010fe2000001166e */
[----:B-1----:R-:W-:Y:S01]  /*4b20*/  @!P2 FADD.FTZ R188, -R188, -RZ ;  /* 0x800000ffbcbca221 */ /* 0x002fe20000010100 */
[----:B------:R-:W-:Y:S01]  /*4b30*/  LOP3.LUT R198, R111, UR56, R198, 0x96, !PT ;  /* 0x000000386fc67c12 */ /* 0x000fe2000f8e96c6 */
[----:B------:R-:W-:Y:S01]  /*4b40*/  @!P6 FADD.FTZ R183, -R183, -RZ ;  /* 0x800000ffb7b7e221 */ /* 0x000fe20000010100 */
[----:B------:R-:W-:Y:S03]  /*4b50*/  ISETP.LE.U32.AND P4, PT, R196, UR17, PT ;  /* 0x00000011c4007c0c */ /* 0x000fe6000bf83070 */
[----:B------:R1:W-:Y:S01]  /*4b60*/  MUFU.EX2 R193, R252 ;  /* 0x000000fc00c17308 */ /* 0x0003e20000000800 */
[--C-:B------:R-:W-:Y:S01]  /*4b70*/  FFMA.FTZ R196, R16, UR16, -R191.reuse ;  /* 0x0000001010c47c23 */ /* 0x100fe200080108bf */
[----:B------:R-:W-:Y:S01]  /*4b80*/  @!P0 FADD.FTZ R184, -R184, -RZ ;  /* 0x800000ffb8b88221 */ /* 0x000fe20000010100 */
[----:B------:R-:W-:Y:S01]  /*4b90*/  FFMA.FTZ R191, R17, UR16, -R191 ;  /* 0x0000001011bf7c23 */ /* 0x000fe200080108bf */
[----:B------:R-:W-:Y:S01]  /*4ba0*/  @!P5 FADD.FTZ R181, -R181, -RZ ;  /* 0x800000ffb5b5d221 */ /* 0x000fe20000010100 */
[----:B------:R-:W-:Y:S02]  /*4bb0*/  ISETP.LE.U32.AND P5, PT, R192, UR17, PT ;  /* 0x00000011c0007c0c */ /* 0x000fe4000bfa3070 */
[----:B------:R-:W-:Y:S03]  /*4bc0*/  ISETP.LE.U32.AND P0, PT, R195, UR17, PT ;  /* 0x00000011c3007c0c */ /* 0x000fe6000bf03070 */
[----:B------:R-:W-:Y:S01]  /*4bd0*/  MUFU.EX2 R190, R176 ;  /* 0x000000b000be7308 */ /* 0x000fe20000000800 */
[----:B------:R-:W-:Y:S02]  /*4be0*/  LOP3.LUT R192, R198, 0xff, RZ, 0xc0, !PT ;  /* 0x000000ffc6c07812 */ /* 0x000fe400078ec0ff */
[----:B------:R-:W-:Y:S02]  /*4bf0*/  SHF.R.U32.HI R213, RZ, 0x10, R110 ;  /* 0x00000010ffd57819 */ /* 0x000fe4000001166e */
[----:B------:R-:W-:Y:S02]  /*4c00*/  LOP3.LUT R199, R110, 0xffff, RZ, 0xc0, !PT ;  /* 0x0000ffff6ec77812 */ /* 0x000fe400078ec0ff */
[----:B------:R-:W-:Y:S03]  /*4c10*/  ISETP.LE.U32.AND P6, PT, R192, UR17, PT ;  /* 0x00000011c0007c0c */ /* 0x000fe6000bfc3070 */
[----:B------:R4:W-:Y:S01]  /*4c20*/  MUFU.EX2 R195, R191 ;  /* 0x000000bf00c37308 */ /* 0x0009e20000000800 */
[----:B-1----:R-:W-:Y:S01]  /*4c30*/  LOP3.LUT R252, R198, 0xffff, RZ, 0xc0, !PT ;  /* 0x0000ffffc6fc7812 */ /* 0x002fe200078ec0ff */
[----:B------:R-:W-:Y:S01]  /*4c40*/  @!P5 FADD.FTZ R186, -R186, -RZ ;  /* 0x800000ffbabad221 */ /* 0x000fe20000010100 */
[----:B------:R-:W-:Y:S01]  /*4c50*/  SHF.R.U32.HI R192, RZ, 0x18, R198 ;  /* 0x00000018ffc07819 */ /* 0x000fe200000116c6 */
[----:B------:R-:W-:Y:S01]  /*4c60*/  @!P0 FADD.FTZ R187, -R187, -RZ ;  /* 0x800000ffbbbb8221 */ /* 0x000fe20000010100 */
[----:B------:R-:W-:Y:S02]  /*4c70*/  SHF.R.U32.HI R252, RZ, 0x8, R252 ;  /* 0x00000008fffc7819 */ /* 0x000fe400000116fc */
[----:B------:R-:W-:Y:S03]  /*4c80*/  LOP3.LUT R213, R213, 0xff, RZ, 0xc0, !PT ;  /* 0x000000ffd5d57812 */ /* 0x000fe600078ec0ff */
[----:B------:R-:W1:Y:S01]  /*4c90*/  MUFU.EX2 R196, R196 ;  /* 0x000000c400c47308 */ /* 0x000e620000000800 */
[----:B------:R-:W-:Y:S02]  /*4ca0*/  LOP3.LUT R252, R252, 0xffff, RZ, 0xc0, !PT ;  /* 0x0000fffffcfc7812 */ /* 0x000fe400078ec0ff */
[----:B------:R-:W-:Y:S01]  /*4cb0*/  SHF.R.U32.HI R199, RZ, 0x8, R199 ;  /* 0x00000008ffc77819 */ /* 0x000fe200000116c7 */
[----:B------:R-:W-:Y:S01]  /*4cc0*/  @!P6 FADD.FTZ R189, -R189, -RZ ;  /* 0x800000ffbdbde221 */ /* 0x000fe20000010100 */
[----:B------:R-:W-:Y:S02]  /*4cd0*/  SHF.R.U32.HI R198, RZ, 0x10, R198 ;  /* 0x00000010ffc67819 */ /* 0x000fe400000116c6 */
[----:B------:R-:W-:Y:S02]  /*4ce0*/  ISETP.LE.U32.AND P5, PT, R213, UR17, PT ;  /* 0x00000011d5007c0c */ /* 0x000fe4000bfa3070 */
[----:B------:R-:W-:Y:S01]  /*4cf0*/  ISETP.LE.U32.AND P0, PT, R252, UR17, PT ;  /* 0x00000011fc007c0c */ /* 0x000fe2000bf03070 */
[--C-:B----4-:R-:W-:Y:S01]  /*4d00*/  FFMA.FTZ R191, R18, UR16, -R197.reuse ;  /* 0x0000001012bf7c23 */ /* 0x110fe200080108c5 */
[----:B------:R-:W-:Y:S01]  /*4d10*/  LOP3.LUT R198, R198, 0xff, RZ, 0xc0, !PT ;  /* 0x000000ffc6c67812 */ /* 0x000fe200078ec0ff */
[----:B------:R-:W-:Y:S01]  /*4d20*/  FFMA.FTZ R197, R19, UR16, -R197 ;  /* 0x0000001013c57c23 */ /* 0x000fe200080108c5 */
[----:B------:R-:W-:Y:S02]  /*4d30*/  LOP3.LUT R213, R199, 0xffff, RZ, 0xc0, !PT ;  /* 0x0000ffffc7d57812 */ /* 0x000fe400078ec0ff */
[----:B------:R-:W-:Y:S01]  /*4d40*/  F2FP.RELU.BF16.F32.PACK_AB R199, R181, R182 ;  /* 0x000000b6b5c7723e */ /* 0x000fe200000018ff */
[----:B------:R-:W4:Y:S01]  /*4d50*/  MUFU.EX2 R191, R191 ;  /* 0x000000bf00bf7308 */ /* 0x000f220000000800 */
[----:B------:R-:W-:Y:S01]  /*4d60*/  F2FP.RELU.BF16.F32.PACK_AB R252, R183, R184 ;  /* 0x000000b8b7fc723e */ /* 0x000fe200000018ff */
[----:B-1----:R-:W-:Y:S01]  /*4d70*/  @!P1 FADD.FTZ R196, -R196, -RZ ;  /* 0x800000ffc4c49221 */ /* 0x002fe20000010100 */
[----:B------:R-:W-:Y:S01]  /*4d80*/  ISETP.LE.U32.AND P2, PT, R198, UR17, PT ;  /* 0x00000011c6007c0c */ /* 0x000fe2000bf43070 */
[----:B------:R1:W-:Y:S01]  /*4d90*/  STS [R227+0x12000], R199 ;  /* 0x012000c7e3007388 */ /* 0x0003e20000000800 */
[----:B------:R-:W-:Y:S01]  /*4da0*/  F2FP.RELU.BF16.F32.PACK_AB R198, R186, R185 ;  /* 0x000000b9bac6723e */ /* 0x000fe200000018ff */
[----:B------:R-:W-:Y:S01]  /*4db0*/  @!P0 FADD.FTZ R190, -R190, -RZ ;  /* 0x800000ffbebe8221 */ /* 0x000fe20000010100 */
[----:B------:R-:W-:Y:S01]  /*4dc0*/  ISETP.LE.U32.AND P3, PT, R192, UR17, PT ;  /* 0x00000011c0007c0c */ /* 0x000fe2000bf63070 */
[----:B------:R1:W-:Y:S02]  /*4dd0*/  STS [R227+0x12400], R252 ;  /* 0x012400fce3007388 */ /* 0x0003e40000000800 */
[----:B------:R-:W1:Y:S01]  /*4de0*/  MUFU.EX2 R192, R197 ;  /* 0x000000c500c07308 */ /* 0x000e620000000800 */
[----:B------:R-:W-:Y:S01]  /*4df0*/  ISETP.LE.U32.AND P6, PT, R213, UR17, PT ;  /* 0x00000011d5007c0c */ /* 0x000fe2000bfc3070 */
[----:B------:R1:W-:Y:S01]  /*4e00*/  STS [R231+0x12000], R198 ;  /* 0x012000c6e7007388 */ /* 0x0003e20000000800 */
[----:B------:R-:W-:Y:S02]  /*4e10*/  F2FP.RELU.BF16.F32.PACK_AB R213, R188, R187 ;  /* 0x000000bbbcd5723e */ /* 0x000fe400000018ff */
[----:B------:R-:W-:Y:S01]  /*4e20*/  FSETP.GE.FTZ.AND P1, PT, R181, RZ, PT ;  /* 0x000000ffb500720b */ /* 0x000fe20003f36000 */
[----:B------:R-:W-:Y:S01]  /*4e30*/  @!P2 FADD.FTZ R194, -R194, -RZ ;  /* 0x800000ffc2c2a221 */ /* 0x000fe20000010100 */
[----:B----4-:R-:W-:Y:S01]  /*4e40*/  @!P5 FADD.FTZ R191, -R191, -RZ ;  /* 0x800000ffbfbfd221 */ /* 0x010fe20000010100 */
[----:B------:R-:W-:Y:S01]  /*4e50*/  STS [R231+0x12400], R213 ;  /* 0x012400d5e7007388 */ /* 0x000fe20000000800 */
[----:B------:R-:W-:Y:S01]  /*4e60*/  FSETP.GE.FTZ.AND P0, PT, R185, RZ, PT ;  /* 0x000000ffb900720b */ /* 0x000fe20003f16000 */
[----:B------:R-:W-:Y:S01]  /*4e70*/  @!P3 FADD.FTZ R193, -R193, -RZ ;  /* 0x800000ffc1c1b221 */ /* 0x000fe20000010100 */
[----:B------:R-:W-:Y:S03]  /*4e80*/  FSETP.GE.FTZ.AND P2, PT, R182, RZ, PT ;  /* 0x000000ffb600720b */ /* 0x000fe60003f56000 */
[----:B------:R-:W-:Y:S01]  /*4e90*/  @!P6 FADD.FTZ R195, -R195, -RZ ;  /* 0x800000ffc3c3e221 */ /* 0x000fe20000010100 */
[----:B------:R-:W-:Y:S01]  /*4ea0*/  FSETP.GE.FTZ.AND P6, PT, R184, RZ, PT ;  /* 0x000000ffb800720b */ /* 0x000fe20003fd6000 */
[----:B-1----:R-:W-:Y:S01]  /*4eb0*/  @!P4 FADD.FTZ R192, -R192, -RZ ;  /* 0x800000ffc0c0c221 */ /* 0x002fe20000010100 */
[----:B------:R-:W-:Y:S02]  /*4ec0*/  F2FP.RELU.BF16.F32.PACK_AB R197, R193, R194 ;  /* 0x000000c2c1c5723e */ /* 0x000fe400000018ff */
[----:B------:R-:W-:Y:S02]  /*4ed0*/  F2FP.RELU.BF16.F32.PACK_AB R199, R190, R189 ;  /* 0x000000bdbec7723e */ /* 0x000fe400000018ff */
[----:B------:R-:W-:Y:S01]  /*4ee0*/  FSETP.GE.FTZ.AND P5, PT, R183, RZ, PT ;  /* 0x000000ffb700720b */ /* 0x000fe20003fb6000 */
[----:B------:R-:W-:Y:S01]  /*4ef0*/  STS [R229+0x12400], R197 ;  /* 0x012400c5e5007388 */ /* 0x000fe20000000800 */
[----:B------:R-:W-:Y:S03]  /*4f00*/  F2FP.RELU.BF16.F32.PACK_AB R252, R195, R196 ;  /* 0x000000c4c3fc723e */ /* 0x000fe600000018ff */
[----:B------:R-:W-:Y:S01]  /*4f10*/  STS [R229+0x12000], R199 ;  /* 0x012000c7e5007388 */ /* 0x000fe20000000800 */
[----:B------:R-:W-:Y:S03]  /*4f20*/  F2FP.RELU.BF16.F32.PACK_AB R198, R192, R191 ;  /* 0x000000bfc0c6723e */ /* 0x000fe600000018ff */
[----:B------:R-:W-:Y:S04]  /*4f30*/  STS [R237+0x12000], R252 ;  /* 0x012000fced007388 */ /* 0x000fe80000000800 */
[----:B------:R-:W-:Y:S04]  /*4f40*/  STS [R237+0x12400], R198 ;  /* 0x012400c6ed007388 */ /* 0x000fe80000000800 */
[----:B------:R-:W1:Y:S08]  /*4f50*/  LDSM.16.M88.4 R52, [R67+0x8000] ;  /* 0x008000004334783b */ /* 0x000e700000000200 */
[----:B------:R-:W4:Y:S08]  /*4f60*/  LDSM.16.M88.4 R56, [R66+0x8000] ;  /* 0x008000004238783b */ /* 0x000f300000000200 */
[----:B------:R-:W2:Y:S01]  /*4f70*/  LDSM.16.M88.4 R60, [R65+0x8000] ;  /* 0x00800000413c783b */ /* 0x000ea20000000200 */
[C---:B-1----:R-:W-:Y:S06]  /*4f80*/  HMMA.16816.F32.BF16 R4, R52.reuse, R112, RZ ;  /* 0x000000703404723c */ /* 0x042fec00000418ff */
[C---:B------:R-:W-:Y:S06]  /*4f90*/  HMMA.16816.F32.BF16 R8, R52.reuse, R114, RZ ;  /* 0x000000723408723c */ /* 0x040fec00000418ff */
[C---:B------:R-:W-:Y:S06]  /*4fa0*/  HMMA.16816.F32.BF16 R12, R52.reuse, R116, RZ ;  /* 0x00000074340c723c */ /* 0x040fec00000418ff */
[----:B------:R-:W-:Y:S01]  /*4fb0*/  HMMA.16816.F32.BF16 R16, R52, R118, RZ ;  /* 0x000000763410723c */ /* 0x000fe200000418ff */
[----:B------:R-:W1:Y:S05]  /*4fc0*/  LDSM.16.M88.4 R52, [R64+0x8000] ;  /* 0x008000004034783b */ /* 0x000e6a0000000200 */
[C---:B----4-:R-:W-:Y:S06]  /*4fd0*/  HMMA.16816.F32.BF16 R4, R56.reuse, R120, R4 ;  /* 0x000000783804723c */ /* 0x050fec0000041804 */
[C---:B------:R-:W-:Y:S06]  /*4fe0*/  HMMA.16816.F32.BF16 R8, R56.reuse, R122, R8 ;  /* 0x0000007a3808723c */ /* 0x040fec0000041808 */
[C---:B------:R-:W-:Y:S06]  /*4ff0*/  HMMA.16816.F32.BF16 R12, R56.reuse, R124, R12 ;  /* 0x0000007c380c723c */ /* 0x040fec000004180c */
[----:B------:R-:W-:Y:S01]  /*5000*/  HMMA.16816.F32.BF16 R16, R56, R126, R16 ;  /* 0x0000007e3810723c */ /* 0x000fe20000041810 */
[----:B------:R-:W4:Y:S05]  /*5010*/  LDSM.16.M88.4 R56, [R67+0xa000] ;  /* 0x00a000004338783b */ /* 0x000f2a0000000200 */
        /* <DEDUP_REMOVED lines=23> */
[C---:B----4-:R-:W-:Y:S06]  /*5190*/  HMMA.16816.F32.BF16 R4, R56.reuse, R168, R4 ;  /* 0x000000a83804723c */ /* 0x050fec0000041804 */
[C---:B------:R-:W-:Y:S06]  /*51a0*/  HMMA.16816.F32.BF16 R8, R56.reuse, R170, R8 ;  /* 0x000000aa3808723c */ /* 0x040fec0000041808 */
[C---:B------:R-:W-:Y:S06]  /*51b0*/  HMMA.16816.F32.BF16 R12, R56.reuse, R172, R12 ;  /* 0x000000ac380c723c */ /* 0x040fec000004180c */
[----:B------:R-:W-:Y:S06]  /*51c0*/  HMMA.16816.F32.BF16 R16, R56, R174, R16 ;  /* 0x000000ae3810723c */ /* 0x000fec0000041810 */
[C---:B------:R-:W-:Y:S01]  /*51d0*/  FADD.FTZ R199, -R180.reuse, R5 ;  /* 0x00000005b4c77221 */ /* 0x040fe20000010100 */
[C---:B------:R-:W-:Y:S04]  /*51e0*/  FADD.FTZ R197, -R180.reuse, R4 ;  /* 0x00000004b4c57221 */ /* 0x040fe80000010100 */
[-C--:B------:R-:W-:Y:S01]  /*51f0*/  FSEL R198, R199, R180.reuse, P1 ;  /* 0x000000b4c7c67208 */ /* 0x080fe20000800000 */
[C---:B------:R-:W-:Y:S01]  /*5200*/  FADD.FTZ R213, -R180.reuse, R8 ;  /* 0x00000008b4d57221 */ /* 0x040fe20000010100 */
[----:B------:R-:W-:Y:S01]  /*5210*/  FSEL R197, R197, R180, P2 ;  /* 0x000000b4c5c57208 */ /* 0x000fe20001000000 */
[C---:B------:R-:W-:Y:S01]  /*5220*/  FADD.FTZ R199, -R180.reuse, R9 ;  /* 0x00000009b4c77221 */ /* 0x040fe20000010100 */
[----:B------:R-:W-:Y:S01]  /*5230*/  FSETP.GE.FTZ.AND P2, PT, R189, RZ, PT ;  /* 0x000000ffbd00720b */ /* 0x000fe20003f56000 */
[----:B------:R-:W-:Y:S01]  /*5240*/  FMUL.FTZ R198, R181, R198 ;  /* 0x000000c6b5c67220 */ /* 0x000fe20000410000 */
[----:B------:R-:W-:Y:S01]  /*5250*/  FSEL R252, R213, R180, P0 ;  /* 0x000000b4d5fc7208 */ /* 0x000fe20000000000 */
[----:B------:R-:W-:Y:S01]  /*5260*/  FADD.FTZ R181, -R180, R12 ;  /* 0x0000000cb4b57221 */ /* 0x000fe20000010100 */
[----:B------:R-:W-:Y:S01]  /*5270*/  FSETP.GE.FTZ.AND P1, PT, R190, RZ, PT ;  /* 0x000000ffbe00720b */ /* 0x000fe20003f36000 */
[----:B------:R-:W-:Y:S01]  /*5280*/  FMUL.FTZ R197, R182, R197 ;  /* 0x000000c5b6c57220 */ /* 0x000fe20000410000 */
[----:B------:R-:W-:Y:S01]  /*5290*/  FSETP.GE.FTZ.AND P0, PT, R186, RZ, PT ;  /* 0x000000ffba00720b */ /* 0x000fe20003f16000 */
[----:B------:R-:W-:Y:S01]  /*52a0*/  FMUL.FTZ R252, R185, R252 ;  /* 0x000000fcb9fc7220 */ /* 0x000fe20000410000 */
[-C--:B------:R-:W-:Y:S01]  /*52b0*/  FSEL R182, R181, R180.reuse, P2 ;  /* 0x000000b4b5b67208 */ /* 0x080fe20001000000 */
        /* <DEDUP_REMOVED lines=8> */
[----:B---3--:R-:W-:Y:S01]  /*5340*/  FADD.FTZ R186, -R179, R6 ;  /* 0x00000006b3ba7221 */ /* 0x008fe20000010100 */
[----:B------:R-:W-:Y:S01]  /*5350*/  F2FP.BF16.F32.PACK_AB R198, R198, R197 ;  /* 0x000000c5c6c6723e */ /* 0x000fe200000010ff */
[----:B------:R-:W-:Y:S01]  /*5360*/  FMUL.FTZ R185, R190, R185 ;  /* 0x000000b9beb97220 */ /* 0x000fe20000410000 */
[----:B------:R-:W-:Y:S01]  /*5370*/  FSEL R181, R181, R180, P1 ;  /* 0x000000b4b5b57208 */ /* 0x000fe20000800000 */
[----:B------:R-:W-:Y:S01]  /*5380*/  FADD.FTZ R190, -R179, R7 ;  /* 0x00000007b3be7221 */ /* 0x000fe20000010100 */
[----:B------:R-:W-:Y:S02]  /*5390*/  PLOP3.LUT P1, PT, PT, PT, UP2, 0x80, 0x0 ;  /* 0x000000000000781c */ /* 0x000fe40003f2f028 */
[----:B------:R-:W-:Y:S01]  /*53a0*/  F2FP.BF16.F32.PACK_AB R252, R199, R252 ;  /* 0x000000fcc7fc723e */ /* 0x000fe200000010ff */
[----:B------:R-:W-:Y:S01]  /*53b0*/  @P0 FADD.FTZ R180, -R180, R17 ;  /* 0x00000011b4b40221 */ /* 0x000fe20000010100 */
[----:B------:R-:W-:Y:S01]  /*53c0*/  FMUL.FTZ R181, R196, R181 ;  /* 0x000000b5c4b57220 */ /* 0x000fe20000410000 */
[----:B------:R-:W-:Y:S02]  /*53d0*/  F2FP.BF16.F32.PACK_AB R182, R185, R182 ;  /* 0x000000b6b9b6723e */ /* 0x000fe400000010ff */
[----:B------:R-:W-:Y:S06]  /*53e0*/  FMUL.FTZ R180, R195, R180 ;  /* 0x000000b4c3b47220 */ /* 0x000fec0000410000 */
[----:B------:R-:W-:Y:S05]  /*53f0*/  @!P1 BRA `(.L_x_971) ;  /* 0x0000000000e09947 */ /* 0x000fea0003800000 */
[----:B------:R-:W1:Y:S01]  /*5400*/  LDC R5, c[0x0][0x240] ;  /* 0x00009000ff057b82 */ /* 0x000e620000000800 */
[----:B------:R-:W-:Y:S01]  /*5410*/  ISETP.GE.AND P3, PT, R220, UR57, PT ;  /* 0x00000039dc007c0c */ /* 0x000fe2000bf66270 */
[----:B------:R-:W-:Y:S01]  /*5420*/  ULOP3.LUT UR12, UR8, 0x1, URZ, 0xc0, !UPT ;  /* 0x00000001080c7892 */ /* 0x000fe2000f8ec03f */
[----:B------:R-:W-:Y:S01]  /*5430*/  ISETP.GE.AND P2, PT, R233, UR57, PT ;  /* 0x00000039e9007c0c */ /* 0x000fe2000bf46270 */
[----:B------:R-:W-:Y:S02]  /*5440*/  UMOV UR18, 0xffffc000 ;  /* 0xffffc00000127882 */ /* 0x000fe40000000000 */
        /* <DEDUP_REMOVED lines=51> */
.L_x_971:
[----:B------:R-:W-:Y:S01]  /*5780*/  FADD.FTZ R10, -R179, R10 ;  /* 0x0000000ab30a7221 */ /* 0x000fe20000010100 */
[----:B------:R-:W-:Y:S01]  /*5790*/  FSETP.GE.FTZ.AND P0, PT, R187, RZ, PT ;  /* 0x000000ffbb00720b */ /* 0x000fe20003f16000 */
[C---:B------:R-:W-:Y:S01]  /*57a0*/  FADD.FTZ R4, -R179.reuse, R11 ;  /* 0x0000000bb3047221 */ /* 0x040fe20000010100 */
[-C--:B------:R-:W-:Y:S01]  /*57b0*/  FSEL R5, R186, R179.reuse, P6 ;  /* 0x000000b3ba057208 */ /* 0x080fe20003000000 */
[C---:B------:R-:W-:Y:S01]  /*57c0*/  FADD.FTZ R14, -R179.reuse, R14 ;  /* 0x0000000eb30e7221 */ /* 0x040fe20000010100 */
[-C--:B------:R-:W-:Y:S01]  /*57d0*/  FSEL R10, R10, R179.reuse, P0 ;  /* 0x000000b30a0a7208 */ /* 0x080fe20000000000 */
[C---:B---3--:R-:W-:Y:S01]  /*57e0*/  FADD.FTZ R6, -R179.reuse, R15 ;  /* 0x0000000fb3067221 */ /* 0x048fe20000010100 */
        /* <DEDUP_REMOVED lines=129> */
.L_x_972:
[----:B------:R-:W-:Y:S01]  /*6000*/  LDSM.16.M88.4 R64, [R209] ;  /* 0x00000000d140783b */ /* 0x000fe20000000200 */
[----:B------:R-:W-:Y:S03]  /*6010*/  @UP2 UIADD3 UR18, UP0, UR10, -0x100, URZ ;  /* 0xffffff000a122890 */ /* 0x000fe6000ff1e03f */
[----:B------:R-:W1:Y:S01]  /*6020*/  LDSM.16.MT88.4 R16, [R213+0xc000] ;  /* 0x00c00000d510783b */ /* 0x000e620000004200 */
[----:B------:R-:W-:Y:S03]  /*6030*/  @UP2 UIADD3.X UR12, UR11, -0x1, URZ, UP0, !UPT ;  /* 0xffffffff0b0c2890 */ /* 0x000fe600087fe43f */
[----:B------:R-:W3:Y:S01]  /*6040*/  LDSM.16.M88.4 R60, [R209+0x1000] ;  /* 0x00100000d13c783b */ /* 0x000ee20000000200 */
[----:B------:R-:W-:Y:S03]  /*6050*/  @UP2 UMOV UR10, UR18 ;  /* 0x00000012000a2c82 */ /* 0x000fe60008000000 */
[----:B------:R-:W2:Y:S01]  /*6060*/  LDSM.16.MT88.4 R100, [R213+0xe000] ;  /* 0x00e00000d564783b */ /* 0x000ea20000004200 */
        /* <DEDUP_REMOVED lines=383> */
[----:B------:R-:W-:Y:S01]  /*7860*/  USHF.R.S32.HI UR5, URZ, 0x1f, UR58 ;  /* 0x0000001f3f057899 */ /* 0x000fe2000801143a */
[----:B------:R-:W-:Y:S01]  /*7870*/  ULDC.64 UR12, c[0x0][0x450] ;  /* 0x00011400000c7ab9 */ /* 0x000fe20000000a00 */
[----:B------:R-:W-:Y:S02]  /*7880*/  ULDC.64 UR14, c[0x0][0x438] ;  /* 0x00010e00000e7ab9 */ /* 0x000fe40000000a00 */
[----:B------:R-:W-:Y:S02]  /*7890*/  UIMAD UR5, UR5, UR12, URZ ;  /* 0x0000000c050572a4 */ /* 0x000fe4000f8e023f */
[----:B------:R-:W-:Y:S02]  /*78a0*/  UIMAD.WIDE.U32 UR10, UR58, UR12, URZ ;  /* 0x0000000c3a0a72a5 */ /* 0x000fe4000f8e003f */
[----:B------:R-:W-:-:S04]  /*78b0*/  UIMAD UR5, UR58, UR13, UR5 ;  /* 0x0000000d3a0572a4 */ /* 0x000fc8000f8e0205 */
[----:B------:R-:W-:Y:S02]  /*78c0*/  UIADD3 UR11, UR11, UR5, URZ ;  /* 0x000000050b0b7290 */ /* 0x000fe4000fffe03f */
[----:B---3--:R-:W-:Y:S01]  /*78d0*/  USHF.R.S32.HI UR16, URZ, 0x1f, UR8 ;  /* 0x0000001f3f107899 */ /* 0x008fe20008011408 */
[----:B------:R-:W3:Y:S03]  /*78e0*/  S2UR UR8, SR_CTAID.Y ;  /* 0x00000000000879c3 */ /* 0x000ee60000002600 */
[----:B------:R-:W-:Y:S02]  /*78f0*/  UIMAD UR5, UR16, UR14, URZ ;  /* 0x0000000e100572a4 */ /* 0x000fe4000f8e023f */
[----:B---3--:R-:W-:Y:S02]  /*7900*/  UIMAD.WIDE.U32 UR10, UR8, UR14, UR10 ;  /* 0x0000000e080a72a5 */ /* 0x008fe4000f8e000a */
[----:B------:R-:W-:-:S04]  /*7910*/  UIMAD UR5, UR8, UR15, UR5 ;  /* 0x0000000f080572a4 */ /* 0x000fc8000f8e0205 */
[----:B------:R-:W-:Y:S01]  /*7920*/  UIADD3 UR20, UR11, UR5, URZ ;  /* 0x000000050b147290 */ /* 0x000fe2000fffe03f */
[----:B------:R-:W-:-:S11]  /*7930*/  UMOV UR19, UR10 ;  /* 0x0000000a00137c82 */ /* 0x000fd60008000000 */
.L_x_974:
[----:B------:R-:W-:Y:S01]  /*7940*/  @UP0 UIADD3 UR8, UR58, UR60, URZ ;  /* 0x0000003c3a080290 */ /* 0x000fe2000fffe03f */
[----:B-1----:R-:W-:Y:S01]  /*7950*/  LEA R31, R216, UR4, 0x1 ;  /* 0x00000004d81f7c11 */ /* 0x002fe2000f8e08ff */
[----:B------:R-:W-:Y:S01]  /*7960*/  @UP0 ULDC.64 UR10, c[0x0][0x458] ;  /* 0x00011600000a0ab9 */ /* 0x000fe20000000a00 */
[----:B------:R-:W-:Y:S02]  /*7970*/  USHF.L.U32 UR5, UR59, 0x6, URZ ;  /* 0x000000063b057899 */ /* 0x000fe4000800063f */
[----:B------:R-:W-:Y:S02]  /*7980*/  @UP0 UIMAD.WIDE.U32 UR14, UR8, UR10, URZ ;  /* 0x0000000a080e02a5 */ /* 0x000fe4000f8e003f */
[----:B------:R-:W-:-:S04]  /*7990*/  @UP0 UIMAD UR8, UR8, UR11, URZ ;  /* 0x0000000b080802a4 */ /* 0x000fc8000f8e023f */
[----:B------:R-:W-:Y:S01]  /*79a0*/  @UP0 UIADD3 UR18, UR15, UR8, URZ ;  /* 0x000000080f120290 */ /* 0x000fe2000fffe03f */
[----:B------:R-:W-:Y:S11]  /*79b0*/  @P0 BRA `(.L_x_975) ;  /* 0x0000000000380947 */ /* 0x000ff60003800000 */
[----:B------:R-:W1:Y:S01]  /*79c0*/  S2UR UR16, SR_CTAID.Y ;  /* 0x00000000001079c3 */ /* 0x000e620000002600 */
[----:B------:R-:W-:Y:S01]  /*79d0*/  USHF.R.S32.HI UR8, URZ, 0x1f, UR58 ;  /* 0x0000001f3f087899 */ /* 0x000fe2000801143a */
[----:B------:R-:W-:-:S03]  /*79e0*/  ULDC.64 UR10, c[0x0][0x458] ;  /* 0x00011600000a7ab9 */ /* 0x000fc60000000a00 */
[----:B------:R-:W-:Y:S02]  /*79f0*/  UIMAD UR8, UR8, UR10, URZ ;  /* 0x0000000a080872a4 */ /* 0x000fe4000f8e023f */
[----:B------:R-:W-:Y:S01]  /*7a00*/  UIMAD.WIDE.U32 UR14, UR58, UR10, URZ ;  /* 0x0000000a3a0e72a5 */ /* 0x000fe2000f8e003f */
[----:B------:R-:W3:Y:S01]  /*7a10*/  S2UR UR18, SR_CTAID.Y ;  /* 0x00000000001279c3 */ /* 0x000ee20000002600 */
[----:B------:R-:W-:-:S04]  /*7a20*/  UIMAD UR8, UR58, UR11, UR8 ;  /* 0x0000000b3a0872a4 */ /* 0x000fc8000f8e0208 */
[----:B------:R-:W-:Y:S02]  /*7a30*/  UIADD3 UR15, UR15, UR8, URZ ;  /* 0x000000080f0f7290 */ /* 0x000fe4000fffe03f */
[----:B-1----:R-:W-:-:S03]  /*7a40*/  USHF.R.S32.HI UR21, URZ, 0x1f, UR16 ;  /* 0x0000001f3f157899 */ /* 0x002fc60008011410 */
[----:B------:R-:W-:Y:S02]  /*7a50*/  ULDC.64 UR16, c[0x0][0x440] ;  /* 0x0001100000107ab9 */ /* 0x000fe40000000a00 */
[----:B------:R-:W-:Y:S02]  /*7a60*/  UIMAD UR8, UR21, UR16, URZ ;  /* 0x00000010150872a4 */ /* 0x000fe4000f8e023f */
[----:B---3--:R-:W-:Y:S02]  /*7a70*/  UIMAD.WIDE.U32 UR14, UR18, UR16, UR14 ;  /* 0x00000010120e72a5 */ /* 0x008fe4000f8e000e */
[----:B------:R-:W-:-:S04]  /*7a80*/  UIMAD UR8, UR18, UR17, UR8 ;  /* 0x00000011120872a4 */ /* 0x000fc8000f8e0208 */
[----:B------:R-:W-:-:S12]  /*7a90*/  UIADD3 UR18, UR15, UR8, URZ ;  /* 0x000000080f127290 */ /* 0x000fd8000fffe03f */
.L_x_975:
[----:B------:R-:W1:Y:S08]  /*7aa0*/  S2UR UR16, SR_CTAID.Z ;  /* 0x00000000001079c3 */ /* 0x000e700000002700 */
[----:B------:R-:W-:Y:S01]  /*7ab0*/  BAR.SYNC.DEFER_BLOCKING 0x0 ;  /* 0x0000000000007b1d */ /* 0x000fe20000010000 */
[----:B------:R-:W-:Y:S01]  /*7ac0*/  USHF.R.S32.HI UR8, URZ, 0x1f, UR5 ;  /* 0x0000001f3f087899 */ /* 0x000fe20008011405 */
[----:B------:R-:W-:Y:S01]  /*7ad0*/  SHF.R.S32.HI R37, RZ, 0x1f, R220 ;  /* 0x0000001fff257819 */ /* 0x000fe200000114dc */
        /* <DEDUP_REMOVED lines=17> */
[----:B-1----:R-:W-:Y:S01]  /*7bf0*/  USHF.R.S32.HI UR21, URZ, 0x1f, UR16 ;  /* 0x0000001f3f157899 */ /* 0x002fe20008011410 */
        /* <DEDUP_REMOVED lines=28> */
.L_x_977:
[----:B------:R-:W-:Y:S05]  /*7dc0*/  BSYNC B0 ;  /* 0x0000000000007941 */ /* 0x000fea0003800000 */
.L_x_976:
        /* <DEDUP_REMOVED lines=17> */
.L_x_979:
[----:B------:R-:W-:Y:S05]  /*7ee0*/  BSYNC B0 ;  /* 0x0000000000007941 */ /* 0x000fea0003800000 */
.L_x_978:
        /* <DEDUP_REMOVED lines=33> */
.L_x_981:
[----:B------:R-:W-:Y:S05]  /*8100*/  BSYNC B0 ;  /* 0x0000000000007941 */ /* 0x000fea0003800000 */
.L_x_980:
[----:B------:R-:W-:Y:S05]  /*8110*/  @P2 BRA `(.L_x_982) ;  /* 0x0000000800b42947 */ /* 0x000fea0003800000 */
[----:B------:R-:W-:Y:S01]  /*8120*/  IADD3 R30, P0, R30, 0x20, RZ ;  /* 0x000000201e1e7810 */ /* 0x000fe20007f1e0ff */
[----:B------:R-:W-:Y:S01]  /*8130*/  ULDC UR5, c[0x0][0x2d0] ;  /* 0x0000b40000057ab9 */ /* 0x000fe20000000800 */
[----:B------:R-:W-:Y:S01]  /*8140*/  MOV R20, R24 ;  /* 0x0000001800147202 */ /* 0x000fe20000000f00 */
[----:B------:R-:W-:Y:S02]  /*8150*/  ULDC.64 UR8, c[0x0][0x3f8] ;  /* 0x0000fe0000087ab9 */ /* 0x000fe40000000a00 */
[----:B------:R-:W-:Y:S01]  /*8160*/  IMAD.X R29, RZ, RZ, R29, P0 ;  /* 0x000000ffff1d7224 */ /* 0x000fe200000e061d */
[----:B------:R-:W-:Y:S01]  /*8170*/  ISETP.GE.AND P0, PT, R220, UR5, PT ;  /* 0x00000005dc007c0c */ /* 0x000fe2000bf06270 */
[----:B-12---:R-:W-:-:S04]  /*8180*/  IMAD.WIDE.U32 R4, R30, UR10, R20 ;  /* 0x0000000a1e047c25 */ /* 0x006fc8000f8e0014 */
[----:B------:R-:W-:Y:S01]  /*8190*/  IMAD R29, R29, UR10, RZ ;  /* 0x0000000a1d1d7c24 */ /* 0x000fe2000f8e02ff */
[----:B------:R-:W-:-:S03]  /*81a0*/  LEA R6, P1, R4, UR8, 0x1 ;  /* 0x0000000804067c11 */ /* 0x000fc6000f8208ff */
[----:B------:R-:W-:-:S04]  /*81b0*/  IMAD R29, R30, UR11, R29 ;  /* 0x0000000b1e1d7c24 */ /* 0x000fc8000f8e021d */
[----:B------:R-:W-:-:S05]  /*81c0*/  IMAD.IADD R29, R5, 0x1, R29 ;  /* 0x00000001051d7824 */ /* 0x000fca00078e021d */
[----:B------:R-:W-:-:S05]  /*81d0*/  LEA.HI.X R7, R4, UR9, R29, 0x1, P1 ;  /* 0x0000000904077c11 */ /* 0x000fca00088f0c1d */
[----:B------:R4:W-:Y:S01]  /*81e0*/  @!P0 STG.E.128 desc[UR6][R6.64], R16 ;  /* 0x0000001006008986 */ /* 0x0009e2000c101d06 */
[----:B------:R-:W-:-:S13]  /*81f0*/  ISETP.GE.AND P0, PT, R28, UR5, PT ;  /* 0x000000051c007c0c */ /* 0x000fda000bf06270 */
[----:B------:R-:W-:Y:S05]  /*8200*/  @P0 BRA `(.L_x_982) ;  /* 0x0000000800780947 */ /* 0x000fea0003800000 */
[----:B------:R1:W-:Y:S01]  /*8210*/  STG.E.128 desc[UR6][R6.64+0x80], R12 ;  /* 0x0000800c06007986 */ /* 0x0003e2000c101d06 */
[----:B------:R-:W-:Y:S05]  /*8220*/  BRA `(.L_x_982) ;  /* 0x0000000800707947 */ /* 0x000fea0003800000 */
.L_x_952:
[----:B------:R-:W-:Y:S01]  /*8230*/  UISETP.NE.AND UP0, UPT, UR60, -0x1, UPT ;  /* 0xffffffff3c00788c */ /* 0x000fe2000bf05270 */
[----:B------:R-:W1:Y:S01]  /*8240*/  S2R R5, SR_TID.X ;  /* 0x0000000000057919 */ /* 0x000e620000002100 */
        /* <DEDUP_REMOVED lines=9> */
[----:B------:R-:W2:Y:S01]  /*82e0*/  S2UR UR8, SR_CTAID.Y ;  /* 0x00000000000879c3 */ /* 0x000ea20000002600 */
[----:B------:R-:W-:Y:S01]  /*82f0*/  USHF.R.S32.HI UR5, URZ, 0x1f, UR58 ;  /* 0x0000001f3f057899 */ /* 0x000fe2000801143a */
[----:B------:R-:W-:Y:S01]  /*8300*/  ULDC.64 UR10, c[0x0][0x450] ;  /* 0x00011400000a7ab9 */ /* 0x000fe20000000a00 */
[----:B------:R-:W-:Y:S02]  /*8310*/  ULDC.64 UR14, c[0x0][0x438] ;  /* 0x00010e00000e7ab9 */ /* 0x000fe40000000a00 */
[----:B------:R-:W-:Y:S02]  /*8320*/  UIMAD UR5, UR5, UR10, URZ ;  /* 0x0000000a050572a4 */ /* 0x000fe4000f8e023f */
[----:B------:R-:W-:Y:S02]  /*8330*/  UIMAD.WIDE.U32 UR12, UR58, UR10, URZ ;  /* 0x0000000a3a0c72a5 */ /* 0x000fe4000f8e003f */
[----:B------:R-:W-:-:S04]  /*8340*/  UIMAD UR5, UR58, UR11, UR5 ;  /* 0x0000000b3a0572a4 */ /* 0x000fc8000f8e0205 */
[----:B------:R-:W-:Y:S02]  /*8350*/  UIADD3 UR13, UR13, UR5, URZ ;  /* 0x000000050d0d7290 */ /* 0x000fe4000fffe03f */
[----:B--2---:R-:W-:Y:S01]  /*8360*/  USHF.R.S32.HI UR16, URZ, 0x1f, UR8 ;  /* 0x0000001f3f107899 */ /* 0x004fe20008011408 */
[----:B------:R-:W2:Y:S03]  /*8370*/  S2UR UR8, SR_CTAID.Y ;  /* 0x00000000000879c3 */ /* 0x000ea60000002600 */
[----:B------:R-:W-:Y:S02]  /*8380*/  UIMAD UR5, UR16, UR14, URZ ;  /* 0x0000000e100572a4 */ /* 0x000fe4000f8e023f */
[----:B--2---:R-:W-:Y:S02]  /*8390*/  UIMAD.WIDE.U32 UR12, UR8, UR14, UR12 ;  /* 0x0000000e080c72a5 */ /* 0x004fe4000f8e000c */
[----:B------:R-:W-:-:S04]  /*83a0*/  UIMAD UR5, UR8, UR15, UR5 ;  /* 0x0000000f080572a4 */ /* 0x000fc8000f8e0205 */
[----:B------:R-:W-:Y:S01]  /*83b0*/  UIADD3 UR20, UR13, UR5, URZ ;  /* 0x000000050d147290 */ /* 0x000fe2000fffe03f */
[----:B------:R-:W-:-:S11]  /*83c0*/  UMOV UR8, UR12 ;  /* 0x0000000c00087c82 */ /* 0x000fd60008000000 */
.L_x_983:
[----:B------:R-:W-:Y:S01]  /*83d0*/  @UP0 UIADD3 UR5, UR58, UR60, URZ ;  /* 0x0000003c3a050290 */ /* 0x000fe2000fffe03f */
[----:B-1----:R-:W-:Y:S01]  /*83e0*/  SHF.R.S32.HI R6, RZ, 0x1f, R5 ;  /* 0x0000001fff067819 */ /* 0x002fe20000011405 */
[----:B------:R-:W-:Y:S01]  /*83f0*/  @UP0 ULDC.64 UR12, c[0x0][0x458] ;  /* 0x00011600000c0ab9 */ /* 0x000fe20000000a00 */
[----:B------:R-:W-:Y:S02]  /*8400*/  USHF.R.S32.HI UR19, URZ, 0x1f, UR18 ;  /* 0x0000001f3f137899 */ /* 0x000fe40008011412 */
[----:B------:R-:W-:Y:S02]  /*8410*/  @UP0 UIMAD.WIDE.U32 UR14, UR5, UR12, URZ ;  /* 0x0000000c050e02a5 */ /* 0x000fe4000f8e003f */
[----:B------:R-:W-:-:S04]  /*8420*/  @UP0 UIMAD UR5, UR5, UR13, URZ ;  /* 0x0000000d050502a4 */ /* 0x000fc8000f8e023f */
[----:B------:R-:W-:Y:S01]  /*8430*/  @UP0 UIADD3 UR17, UR15, UR5, URZ ;  /* 0x000000050f110290 */ /* 0x000fe2000fffe03f */
[----:B------:R-:W-:Y:S01]  /*8440*/  @UP0 UMOV UR16, UR14 ;  /* 0x0000000e00100c82 */ /* 0x000fe20008000000 */
[----:B------:R-:W-:Y:S10]  /*8450*/  @P0 BRA `(.L_x_984) ;  /* 0x00000000003c0947 */ /* 0x000ff40003800000 */
[----:B------:R-:W1:Y:S01]  /*8460*/  S2UR UR16, SR_CTAID.Y ;  /* 0x00000000001079c3 */ /* 0x000e620000002600 */
[----:B------:R-:W-:Y:S01]  /*8470*/  USHF.R.S32.HI UR5, URZ, 0x1f, UR58 ;  /* 0x0000001f3f057899 */ /* 0x000fe2000801143a */
[----:B------:R-:W-:-:S03]  /*8480*/  ULDC.64 UR12, c[0x0][0x458] ;  /* 0x00011600000c7ab9 */ /* 0x000fc60000000a00 */
[----:B------:R-:W-:Y:S02]  /*8490*/  UIMAD UR5, UR5, UR12, URZ ;  /* 0x0000000c050572a4 */ /* 0x000fe4000f8e023f */
[----:B------:R-:W-:Y:S01]  /*84a0*/  UIMAD.WIDE.U32 UR14, UR58, UR12, URZ ;  /* 0x0000000c3a0e72a5 */ /* 0x000fe2000f8e003f */
[----:B------:R-:W2:Y:S01]  /*84b0*/  S2UR UR21, SR_CTAID.Y ;  /* 0x00000000001579c3 */ /* 0x000ea20000002600 */
[----:B------:R-:W-:-:S04]  /*84c0*/  UIMAD UR5, UR58, UR13, UR5 ;  /* 0x0000000d3a0572a4 */ /* 0x000fc8000f8e0205 */
[----:B------:R-:W-:Y:S02]  /*84d0*/  UIADD3 UR15, UR15, UR5, URZ ;  /* 0x000000050f0f7290 */ /* 0x000fe4000fffe03f */
[----:B-1----:R-:W-:-:S03]  /*84e0*/  USHF.R.S32.HI UR22, URZ, 0x1f, UR16 ;  /* 0x0000001f3f167899 */ /* 0x002fc60008011410 */
[----:B------:R-:W-:Y:S02]  /*84f0*/  ULDC.64 UR16, c[0x0][0x440] ;  /* 0x0001100000107ab9 */ /* 0x000fe40000000a00 */
[----:B------:R-:W-:Y:S02]  /*8500*/  UIMAD UR5, UR22, UR16, URZ ;  /* 0x00000010160572a4 */ /* 0x000fe4000f8e023f */
[----:B--2---:R-:W-:Y:S02]  /*8510*/  UIMAD.WIDE.U32 UR14, UR21, UR16, UR14 ;  /* 0x00000010150e72a5 */ /* 0x004fe4000f8e000e */
[----:B------:R-:W-:-:S04]  /*8520*/  UIMAD UR17, UR21, UR17, UR5 ;  /* 0x00000011151172a4 */ /* 0x000fc8000f8e0205 */
[----:B------:R-:W-:Y:S01]  /*8530*/  UIADD3 UR17, UR15, UR17, URZ ;  /* 0x000000110f117290 */ /* 0x000fe2000fffe03f */
[----:B------:R-:W-:-:S11]  /*8540*/  UMOV UR16, UR14 ;  /* 0x0000000e00107c82 */ /* 0x000fd60008000000 */
.L_x_984:
[----:B------:R-:W1:Y:S01]  /*8550*/  S2UR UR14, SR_CTAID.Z ;  /* 0x00000000000e79c3 */ /* 0x000e620000002700 */
[----:B------:R-:W-:Y:S01]  /*8560*/  UIMAD UR5, UR19, UR10, URZ ;  /* 0x0000000a130572a4 */ /* 0x000fe2000f8e023f */
[----:B------:R-:W-:Y:S01]  /*8570*/  LEA.HI R6, R6, R5, RZ, 0x3 ;  /* 0x0000000506067211 */ /* 0x000fe200078f18ff */
[----:B------:R-:W-:Y:S01]  /*8580*/  IMAD.U32 R9, RZ, RZ, UR10 ;  /* 0x0000000aff097e24 */ /* 0x000fe2000f8e00ff */
[----:B------:R-:W-:Y:S01]  /*8590*/  UIMAD UR9, UR59, -0x40, UR9 ;  /* 0xffffffc03b0978a4 */ /* 0x000fe2000f8e0209 */
[----:B------:R-:W-:Y:S01]  /*85a0*/  BSSY B0, `(.L_x_985) ;  /* 0x0000022000007945 */ /* 0x000fe20003800000 */
[----:B------:R-:W-:Y:S01]  /*85b0*/  UIMAD UR5, UR18, UR11, UR5 ;  /* 0x0000000b120572a4 */ /* 0x000fe2000f8e0205 */
[----:B------:R-:W-:Y:S01]  /*85c0*/  IMAD.WIDE.U32 R8, R9, UR18, R220 ;  /* 0x0000001209087c25 */ /* 0x000fe2000f8e00dc */
[----:B------:R-:W-:-:S04]  /*85d0*/  SHF.R.S32.HI R6, RZ, 0x3, R6 ;  /* 0x00000003ff067819 */ /* 0x000fc80000011406 */
[----:B------:R-:W-:Y:S01]  /*85e0*/  IMAD.U32 R5, RZ, RZ, UR5 ;  /* 0x00000005ff057e24 */ /* 0x000fe2000f8e00ff */
[----:B------:R-:W-:Y:S01]  /*85f0*/  IADD3 R8, P0, R8, UR8, RZ ;  /* 0x0000000808087c10 */ /* 0x000fe2000ff1e0ff */
[C---:B------:R-:W-:Y:S01]  /*8600*/  VIADD R4, R6.reuse, 0x20 ;  /* 0x0000002006047836 */ /* 0x040fe20000000000 */
[----:B------:R-:W-:Y:S02]  /*8610*/  ISETP.GE.AND P3, PT, R6, UR9, PT ;  /* 0x0000000906007c0c */ /* 0x000fe4000bf66270 */
[----:B------:R-:W-:Y:S01]  /*8620*/  IADD3.X R9, R9, UR20, R5, P0, !PT ;  /* 0x0000001409097c10 */ /* 0x000fe200087fe405 */
[----:B------:R-:W-:Y:S01]  /*8630*/  VIADD R5, R220, 0x40 ;  /* 0x00000040dc057836 */ /* 0x000fe20000000000 */
[----:B------:R-:W-:Y:S02]  /*8640*/  ISETP.GE.AND P2, PT, R4, UR9, PT ;  /* 0x0000000904007c0c */ /* 0x000fe4000bf46270 */
[----:B------:R-:W-:Y:S01]  /*8650*/  SHF.R.S32.HI R4, RZ, 0x1f, R6 ;  /* 0x0000001fff047819 */ /* 0x000fe20000011406 */
[----:B-1----:R-:W-:-:S03]  /*8660*/  USHF.R.S32.HI UR21, URZ, 0x1f, UR14 ;  /* 0x0000001f3f157899 */ /* 0x002fc6000801140e */
[----:B------:R-:W-:Y:S02]  /*8670*/  ULDC.64 UR14, c[0x0][0x468] ;  /* 0x00011a00000e7ab9 */ /* 0x000fe40000000a00 */
[----:B------:R-:W-:Y:S01]  /*8680*/  UIMAD UR5, UR21, UR14, URZ ;  /* 0x0000000e150572a4 */ /* 0x000fe2000f8e023f */
[----:B------:R-:W-:-:S05]  /*8690*/  MOV R10, UR14 ;  /* 0x0000000e000a7c02 */ /* 0x000fca0008000f00 */
[----:B------:R-:W1:Y:S02]  /*86a0*/  S2UR UR21, SR_CTAID.Z ;  /* 0x00000000001579c3 */ /* 0x000e640000002700 */
[----:B-1----:R-:W-:Y:S01]  /*86b0*/  UIMAD UR15, UR21, UR15, UR5 ;  /* 0x0000000f150f72a4 */ /* 0x002fe2000f8e0205 */
[----:B------:R-:W-:-:S05]  /*86c0*/  IMAD.WIDE.U32 R10, R10, UR21, R8 ;  /* 0x000000150a0a7c25 */ /* 0x000fca000f8e0008 */
[----:B------:R-:W-:Y:S01]  /*86d0*/  IADD3 R9, R11, UR15, RZ ;  /* 0x0000000f0b097c10 */ /* 0x000fe2000fffe0ff */
[----:B------:R-:W-:Y:S06]  /*86e0*/  @P3 BRA `(.L_x_986) ;  /* 0x0000000000343947 */ /* 0x000fec0003800000 */
[----:B------:R-:W-:Y:S01]  /*86f0*/  IMAD R7, R4, UR10, RZ ;  /* 0x0000000a04077c24 */ /* 0x000fe2000f8e02ff */
[----:B------:R-:W-:Y:S01]  /*8700*/  ULDC UR5, c[0x0][0x2d0] ;  /* 0x0000b40000057ab9 */ /* 0x000fe20000000800 */
[----:B------:R-:W-:Y:S01]  /*8710*/  IMAD.MOV.U32 R8, RZ, RZ, R10 ;  /* 0x000000ffff087224 */ /* 0x000fe200078e000a */
[----:B------:R-:W-:Y:S01]  /*8720*/  ISETP.GE.AND P1, PT, R220, UR5, PT ;  /* 0x00000005dc007c0c */ /* 0x000fe2000bf26270 */
[C---:B------:R-:W-:Y:S01]  /*8730*/  IMAD R7, R6.reuse, UR11, R7 ;  /* 0x0000000b06077c24 */ /* 0x040fe2000f8e0207 */
[----:B------:R-:W-:Y:S01]  /*8740*/  ISETP.GE.AND P0, PT, R5, UR5, PT ;  /* 0x0000000505007c0c */ /* 0x000fe2000bf06270 */
[----:B------:R-:W-:Y:S01]  /*8750*/  IMAD.WIDE.U32 R12, R6, UR10, R8 ;  /* 0x0000000a060c7c25 */ /* 0x000fe2000f8e0008 */
[----:B------:R-:W-:-:S04]  /*8760*/  ULDC.64 UR14, c[0x0][0x3f0] ;  /* 0x0000fc00000e7ab9 */ /* 0x000fc80000000a00 */
[----:B------:R-:W-:Y:S02]  /*8770*/  IADD3 R7, R7, R13, RZ ;  /* 0x0000000d07077210 */ /* 0x000fe40007ffe0ff */
[----:B------:R-:W-:-:S04]  /*8780*/  LEA R14, P4, R12, UR14, 0x1 ;  /* 0x0000000e0c0e7c11 */ /* 0x000fc8000f8808ff */
[----:B------:R-:W-:-:S05]  /*8790*/  LEA.HI.X R15, R12, UR15, R7, 0x1, P4 ;  /* 0x0000000f0c0f7c11 */ /* 0x000fca000a0f0c07 */
[----:B------:R1:W-:Y:S04]  /*87a0*/  @!P1 STG.E.128 desc[UR6][R14.64], RZ ;  /* 0x000000ff0e009986 */ /* 0x0003e8000c101d06 */
[----:B------:R1:W-:Y:S02]  /*87b0*/  @!P0 STG.E.128 desc[UR6][R14.64+0x80], RZ ;  /* 0x000080ff0e008986 */ /* 0x0003e4000c101d06 */
.L_x_986:
[----:B------:R-:W-:Y:S05]  /*87c0*/  BSYNC B0 ;  /* 0x0000000000007941 */ /* 0x000fea0003800000 */
.L_x_985:
        /* <DEDUP_REMOVED lines=15> */
[----:B------:R2:W-:Y:S04]  /*88c0*/  @!P1 STG.E.128 desc[UR6][R8.64], RZ ;  /* 0x000000ff08009986 */ /* 0x0005e8000c101d06 */
[----:B------:R2:W-:Y:S02]  /*88d0*/  @!P0 STG.E.128 desc[UR6][R8.64+0x80], RZ ;  /* 0x000080ff08008986 */ /* 0x0005e4000c101d06 */
.L_x_988:
[----:B------:R-:W-:Y:S05]  /*88e0*/  BSYNC B0 ;  /* 0x0000000000007941 */ /* 0x000fea0003800000 */
.L_x_987:
[----:B------:R-:W3:Y:S01]  /*88f0*/  S2UR UR8, SR_CTAID.Z ;  /* 0x00000000000879c3 */ /* 0x000ee20000002700 */
[----:B------:R-:W-:Y:S01]  /*8900*/  UIMAD UR5, UR19, UR12, URZ ;  /* 0x0000000c130572a4 */ /* 0x000fe2000f8e023f */
[----:B------:R-:W-:Y:S01]  /*8910*/  IMAD.U32 R7, RZ, RZ, UR12 ;  /* 0x0000000cff077e24 */ /* 0x000fe2000f8e00ff */
[----:B------:R-:W-:Y:S02]  /*8920*/  BSSY B0, `(.L_x_989) ;  /* 0x000001c000007945 */ /* 0x000fe40003800000 */
[----:B------:R-:W-:Y:S01]  /*8930*/  UIMAD UR5, UR18, UR13, UR5 ;  /* 0x0000000d120572a4 */ /* 0x000fe2000f8e0205 */
[----:B--2---:R-:W-:Y:S02]  /*8940*/  IMAD.WIDE.U32 R8, R7, UR18, R220 ;  /* 0x0000001207087c25 */ /* 0x004fe4000f8e00dc */
[----:B------:R-:W2:Y:S03]  /*8950*/  S2UR UR10, SR_CTAID.Z ;  /* 0x00000000000a79c3 */ /* 0x000ea60000002700 */
[----:B------:R-:W-:Y:S01]  /*8960*/  IMAD.U32 R7, RZ, RZ, UR5 ;  /* 0x00000005ff077e24 */ /* 0x000fe2000f8e00ff */
[----:B------:R-:W-:-:S04]  /*8970*/  IADD3 R8, P0, R8, UR16, RZ ;  /* 0x0000001008087c10 */ /* 0x000fc8000ff1e0ff */
[----:B------:R-:W-:Y:S01]  /*8980*/  IADD3.X R9, R9, UR17, R7, P0, !PT ;  /* 0x0000001109097c10 */ /* 0x000fe200087fe407 */
[----:B---3--:R-:W-:-:S03]  /*8990*/  USHF.R.S32.HI UR11, URZ, 0x1f, UR8 ;  /* 0x0000001f3f0b7899 */ /* 0x008fc60008011408 */
[----:B------:R-:W-:Y:S02]  /*89a0*/  ULDC.64 UR8, c[0x0][0x470] ;  /* 0x00011c0000087ab9 */ /* 0x000fe40000000a00 */
[----:B------:R-:W-:Y:S01]  /*89b0*/  UIMAD UR5, UR11, UR8, URZ ;  /* 0x000000080b0572a4 */ /* 0x000fe2000f8e023f */
[----:B------:R-:W-:-:S03]  /*89c0*/  MOV R10, UR8 ;  /* 0x00000008000a7c02 */ /* 0x000fc60008000f00 */
[----:B--2---:R-:W-:Y:S02]  /*89d0*/  UIMAD UR9, UR10, UR9, UR5 ;  /* 0x000000090a0972a4 */ /* 0x004fe4000f8e0205 */
        /* <DEDUP_REMOVED lines=12> */
[----:B-1----:R-:W-:-:S04]  /*8aa0*/  LEA R14, P3, R12, UR8, 0x1 ;  /* 0x000000080c0e7c11 */ /* 0x002fc8000f8608ff */
[----:B------:R-:W-:-:S05]  /*8ab0*/  LEA.HI.X R15, R12, UR9, R7, 0x1, P3 ;  /* 0x000000090c0f7c11 */ /* 0x000fca00098f0c07 */
[----:B------:R2:W-:Y:S04]  /*8ac0*/  @!P1 STG.E.128 desc[UR6][R14.64], RZ ;  /* 0x000000ff0e009986 */ /* 0x0005e8000c101d06 */
[----:B------:R2:W-:Y:S02]  /*8ad0*/  @!P0 STG.E.128 desc[UR6][R14.64+0x80], RZ ;  /* 0x000080ff0e008986 */ /* 0x0005e4000c101d06 */
.L_x_990:
[----:B------:R-:W-:Y:S05]  /*8ae0*/  BSYNC B0 ;  /* 0x0000000000007941 */ /* 0x000fea0003800000 */
.L_x_989:
        /* <DEDUP_REMOVED lines=16> */
.L_x_982:
[----:B------:R-:W-:Y:S05]  /*8bf0*/  BSYNC B1 ;  /* 0x0000000000017941 */ /* 0x000fea0003800000 */
.L_x_947:
[----:B------:R-:W-:Y:S01]  /*8c00*/  R2UR UR8, R218 ;  /* 0x00000000da0872ca */ /* 0x000fe200000e0000 */
[----:B------:R-:W-:Y:S02]  /*8c10*/  ULDC UR5, c[0x0][0xc] ;  /* 0x0000030000057ab9 */ /* 0x000fe40000000800 */
[----:B------:R-:W-:-:S10]  /*8c20*/  UIADD3 UR59, UR5, UR59, URZ ;  /* 0x0000003b053b7290 */ /* 0x000fd4000fffe03f */
[----:B------:R-:W-:-:S06]  /*8c30*/  UISETP.GE.AND UP0, UPT, UR59, UR8, UPT ;  /* 0x000000083b00728c */ /* 0x000fcc000bf06270 */
[----:B------:R-:W-:-:S13]  /*8c40*/  PLOP3.LUT P0, PT, PT, PT, UP0, 0x80, 0x0 ;  /* 0x000000000000781c */ /* 0x000fda0003f0f008 */
[----:B------:R-:W-:Y:S05]  /*8c50*/  @P0 BRA `(.L_x_991) ;  /* 0x0000000000040947 */ /* 0x000fea0003800000 */
[----:B------:R-:W-:Y:S05]  /*8c60*/  BRA `(.L_x_992) ;  /* 0xffffff7c00387947 */ /* 0x000fea000383ffff */
.L_x_991:
[----:B------:R-:W-:Y:S05]  /*8c70*/  EXIT ;  /* 0x000000000000794d */ /* 0x000fea0003800000 */
.L_x_993:
        /* <DEDUP_REMOVED lines=16> */
.L_x_2073:


//--------------------- .text._ZN5flash44flash_bwd_dq_dk_dv_loop_seqk_parallel_kernelI23Flash_bwd_kernel_traitsILi128ELi64ELi64ELi8ELi4ELi2ELi2ELb1ELb0EN7cutlass10bfloat16_tE19Flash_kernel_traitsILi128ELi64ELi64ELi8ES3_EELb0ELb0ELb0ELb1ELb0ELb0ELb1EEEvNS_16Flash_bwd_paramsE --------------------------
	.section	.text._ZN5flash44flash_bwd_dq_dk_dv_loop_seqk_parallel_kernelI23Flash_bwd_kernel_traitsILi128ELi64ELi64ELi8ELi4ELi2ELi2ELb1ELb0EN7cutlass10bfloat16_tE19Flash_kernel_traitsILi128ELi64ELi64ELi8ES3_EELb0ELb0ELb0ELb1ELb0ELb0ELb1EEEvNS_16Flash_bwd_paramsE,"ax",@progbits
	.align	128
        .global         _ZN5flash44flash_bwd_dq_dk_dv_loop_seqk_parallel_kernelI23Flash_bwd_kernel_traitsILi128ELi64ELi64ELi8ELi4ELi2ELi2ELb1ELb0EN7cutlass10bfloat16_tE19Flash_kernel_traitsILi128ELi64ELi64ELi8ES3_EELb0ELb0ELb0ELb1ELb0ELb0ELb1EEEvNS_16Flash_bwd_paramsE
        .type           _ZN5flash44flash_bwd_dq_dk_dv_loop_seqk_parallel_kernelI23Flash_bwd_kernel_traitsILi128ELi64ELi64ELi8ELi4ELi2ELi2ELb1ELb0EN7cutlass10bfloat16_tE19Flash_kernel_traitsILi128ELi64ELi64ELi8ES3_EELb0ELb0ELb0ELb1ELb0ELb0ELb1EEEvNS_16Flash_bwd_paramsE,@function
        .size           _ZN5flash44flash_bwd_dq_dk_dv_loop_seqk_parallel_kernelI23Flash_bwd_kernel_traitsILi128ELi64ELi64ELi8ELi4ELi2ELi2ELb1ELb0EN7cutlass10bfloat16_tE19Flash_kernel_traitsILi128ELi64ELi64ELi8ES3_EELb0ELb0ELb0ELb1ELb0ELb0ELb1EEEvNS_16Flash_bwd_paramsE,(.L_x_2074 - _ZN5flash44flash_bwd_dq_dk_dv_loop_seqk_parallel_kernelI23Flash_bwd_kernel_traitsILi128ELi64ELi64ELi8ELi4ELi2ELi2ELb1ELb0EN7cutlass10bfloat16_tE19Flash_kernel_traitsILi128ELi64ELi64ELi8ES3_EELb0ELb0ELb0ELb1ELb0ELb0ELb1EEEvNS_16Flash_bwd_paramsE)
        .other          _ZN5flash44flash_bwd_dq_dk_dv_loop_seqk_parallel_kernelI23Flash_bwd_kernel_traitsILi128ELi64ELi64ELi8ELi4ELi2ELi2ELb1ELb0EN7cutlass10bfloat16_tE19Flash_kernel_traitsILi128ELi64ELi64ELi8ES3_EELb0ELb0ELb0ELb1ELb0ELb0ELb1EEEvNS_16Flash_bwd_paramsE,@"STO_CUDA_ENTRY STV_DEFAULT"
_ZN5flash44flash_bwd_dq_dk_dv_loop_seqk_parallel_kernelI23Flash_bwd_kernel_traitsILi128ELi64ELi64ELi8ELi4ELi2ELi2ELb1ELb0EN7cutlass10bfloat16_tE19Flash_kernel_traitsILi128ELi64ELi64ELi8ES3_EELb0ELb0ELb0ELb1ELb0ELb0ELb1EEEvNS_16Flash_bwd_paramsE:
.text._ZN5flash44flash_bwd_dq_dk_dv_loop_seqk_parallel_kernelI23Flash_bwd_kernel_traitsILi128ELi64ELi64ELi8ELi4ELi2ELi2ELb1ELb0EN7cutlass10bfloat16_tE19Flash_kernel_traitsILi128ELi64ELi64ELi8ES3_EELb0ELb0ELb0ELb1ELb0ELb0ELb1EEEvNS_16Flash_bwd_paramsE:
        /* <DEDUP_REMOVED lines=17> */
[----:B------:R-:W4:Y:S01]  /*0110*/  S2R R240, SR_CTAID.Z ;  /* 0x0000000000f07919 */ /* 0x000f220000002700 */
[----:B--2---:R-:W-:-:S04]  /*0120*/  ULEA UR5, UR5, UR4, 0x18 ;  /* 0x0000000405057291 */ /* 0x004fc8000f8ec03f */
[----:B------:R-:W-:Y:S02]  /*0130*/  UIADD3 UR4, UR5, 0x10000, URZ ;  /* 0x0001000005047890 */ /* 0x000fe4000fffe03f */
[----:B------:R-:W-:Y:S01]  /*0140*/  UIADD3 UR6, UR5, 0xc000, URZ ;  /* 0x0000c00005067890 */ /* 0x000fe2000fffe03f */
[----:B-1----:R-:W-:Y:S01]  /*0150*/  SHF.R.S32.HI R15, RZ, 0x1f, R13 ;  /* 0x0000001fff0f7819 */ /* 0x002fe2000001140d */
[----:B------:R-:W-:-:S03]  /*0160*/  IMAD.SHL.U32 R246, R13, 0x2, RZ ;  /* 0x000000020df67824 */ /* 0x000fc600078e00ff */
[CC--:B------:R-:W-:Y:S02]  /*0170*/  LEA.HI R6, R15.reuse, R13.reuse, RZ, 0x4 ;  /* 0x0000000d0f067211 */ /* 0x0c0fe400078f20ff */
[CC--:B------:R-:W-:Y:S02]  /*0180*/  LEA.HI R14, R15.reuse, R13.reuse, RZ, 0x3 ;  /* 0x0000000d0f0e7211 */ /* 0x0c0fe400078f18ff */
[----:B------:R-:W-:Y:S02]  /*0190*/  SHF.R.S32.HI R5, RZ, 0x4, R6 ;  /* 0x00000004ff057819 */ /* 0x000fe40000011406 */
[----:B------:R-:W-:Y:S02]  /*01a0*/  LOP3.LUT R0, R14, 0xfffffff8, RZ, 0xc0, !PT ;  /* 0xfffffff80e007812 */ /* 0x000fe400078ec0ff */
[----:B------:R-:W-:Y:S02]  /*01b0*/  SHF.R.S32.HI R237, RZ, 0x3, R14 ;  /* 0x00000003ffed7819 */ /* 0x000fe4000001140e */
[----:B------:R-:W-:Y:S01]  /*01c0*/  LEA.HI R17, R15, R13, RZ, 0x2 ;  /* 0x0000000d0f117211 */ /* 0x000fe200078f10ff */
[----:B------:R-:W-:Y:S01]  /*01d0*/  IMAD.IADD R0, R13, 0x1, -R0 ;  /* 0x000000010d007824 */ /* 0x000fe200078e0a00 */
[----:B------:R-:W-:Y:S01]  /*01e0*/  LEA.HI R4, R6, R5, RZ, 0x1 ;  /* 0x0000000506047211 */ /* 0x000fe200078f08ff */
[----:B------:R-:W-:Y:S01]  /*01f0*/  IMAD.SHL.U32 R2, R237, 0x40, RZ ;  /* 0x00000040ed027824 */ /* 0x000fe200078e00ff */
[--C-:B------:R-:W-:Y:S01]  /*0200*/  SHF.R.S32.HI R9, RZ, 0x2, R17.reuse ;  /* 0x00000002ff097819 */ /* 0x100fe20000011411 */
[----:B------:R-:W-:Y:S01]  /*0210*/  IMAD.SHL.U32 R224, R0, 0x8, RZ ;  /* 0x0000000800e07824 */ /* 0x000fe200078e00ff */
[----:B------:R-:W-:-:S02]  /*0220*/  SHF.R.S32.HI R3, RZ, 0x1f, R17 ;  /* 0x0000001fff037819 */ /* 0x000fc40000011411 */
[----:B------:R-:W-:Y:S01]  /*0230*/  LEA.HI R16, R15, R13, RZ, 0x5 ;  /* 0x0000000d0f107211 */ /* 0x000fe200078f28ff */
[----:B------:R-:W-:Y:S01]  /*0240*/  VIADD R235, R224, 0x40 ;  /* 0x00000040e0eb7836 */ /* 0x000fe20000000000 */
[----:B------:R-:W-:Y:S02]  /*0250*/  LOP3.LUT R4, R4, 0xfffffffe, RZ, 0xc0, !PT ;  /* 0xfffffffe04047812 */ /* 0x000fe400078ec0ff */
[----:B------:R-:W-:Y:S02]  /*0260*/  LEA.HI R3, R3, R9, RZ, 0x3 ;  /* 0x0000000903037211 */ /* 0x000fe400078f18ff */
[----:B------:R-:W-:Y:S01]  /*0270*/  LOP3.LUT R2, R2, 0x1c0, RZ, 0xc0, !PT ;  /* 0x000001c002027812 */ /* 0x000fe200078ec0ff */
[----:B------:R-:W-:Y:S01]  /*0280*/  IMAD.IADD R11, R5, 0x1, -R4 ;  /* 0x00000001050b7824 */ /* 0x000fe200078e0a04 */
[----:B------:R-:W-:Y:S02]  /*0290*/  SHF.R.S32.HI R19, RZ, 0x5, R16 ;  /* 0x00000005ff137819 */ /* 0x000fe40000011410 */
[----:B------:R-:W-:-:S02]  /*02a0*/  LOP3.LUT R4, R3, 0xfffffff8, RZ, 0xc0, !PT ;  /* 0xfffffff803047812 */ /* 0x000fc400078ec0ff */
[----:B------:R-:W-:Y:S02]  /*02b0*/  LOP3.LUT R5, R2, 0x38, R224, 0xf8, !PT ;  /* 0x0000003802057812 */ /* 0x000fe400078ef8e0 */
[----:B------:R-:W-:Y:S01]  /*02c0*/  SHF.R.U32.HI R2, RZ, 0x3, R2 ;  /* 0x00000003ff027819 */ /* 0x000fe20000011602 */
[----:B------:R-:W-:Y:S01]  /*02d0*/  IMAD.IADD R9, R9, 0x1, -R4 ;  /* 0x0000000109097824 */ /* 0x000fe200078e0a04 */
[----:B------:R-:W-:Y:S02]  /*02e0*/  LOP3.LUT R3, R6, 0xfffffff0, RZ, 0xc0, !PT ;  /* 0xfffffff006037812 */ /* 0x000fe400078ec0ff */
[----:B------:R-:W-:Y:S02]  /*02f0*/  LEA.HI R6, R16, R19, RZ, 0x1 ;  /* 0x0000001310067211 */ /* 0x000fe400078f08ff */
[----:B------:R-:W-:Y:S01]  /*0300*/  LOP3.LUT R245, R5, R2, RZ, 0x3c, !PT ;  /* 0x0000000205f57212 */ /* 0x000fe200078e3cff */
[----:B------:R-:W-:Y:S01]  /*0310*/  IMAD.IADD R3, R13, 0x1, -R3 ;  /* 0x000000010d037824 */ /* 0x000fe200078e0a03 */
[----:B------:R-:W-:-:S02]  /*0320*/  LOP3.LUT R2, R6, 0xfffffffe, RZ, 0xc0, !PT ;  /* 0xfffffffe06027812 */ /* 0x000fc400078ec0ff */
[C---:B------:R-:W-:Y:S02]  /*0330*/  LOP3.LUT P4, RZ, R0.reuse, 0x2, RZ, 0xc0, !PT ;  /* 0x0000000200ff7812 */ /* 0x040fe4000788c0ff */
[C---:B------:R-:W-:Y:S01]  /*0340*/  LOP3.LUT P3, RZ, R0.reuse, 0x4, RZ, 0xc0, !PT ;  /* 0x0000000400ff7812 */ /* 0x040fe2000786c0ff */
[----:B------:R-:W-:Y:S01]  /*0350*/  IMAD.SHL.U32 R0, R0, 0x40, RZ ;  /* 0x0000004000007824 */ /* 0x000fe200078e00ff */
[----:B------:R-:W-:Y:S01]  /*0360*/  SHF.R.S32.HI R5, RZ, 0x1f, R3 ;  /* 0x0000001fff057819 */ /* 0x000fe20000011403 */
[----:B------:R-:W-:Y:S01]  /*0370*/  IMAD.IADD R206, R19, 0x1, -R2 ;  /* 0x0000000113ce7824 */ /* 0x000fe200078e0a02 */
[----:B------:R-:W-:Y:S02]  /*0380*/  LEA.HI R4, R15, R13, RZ, 0x7 ;  /* 0x0000000d0f047211 */ /* 0x000fe400078f38ff */
[----:B------:R-:W-:Y:S01]  /*0390*/  LOP3.LUT R0, R0, 0x1c0, RZ, 0xc0, !PT ;  /* 0x000001c000007812 */ /* 0x000fe200078ec0ff */
[----:B------:R-:W-:Y:S01]  /*03a0*/  IMAD.SHL.U32 R2, R206, 0x10, RZ ;  /* 0x00000010ce027824 */ /* 0x000fe200078e00ff */
[----:B------:R-:W-:-:S02]  /*03b0*/  LEA.HI R12, R5, R3, RZ, 0x3 ;  /* 0x00000003050c7211 */ /* 0x000fc400078f18ff */
[----:B------:R-:W-:Y:S01]  /*03c0*/  SHF.R.S32.HI R10, RZ, 0x7, R4 ;  /* 0x00000007ff0a7819 */ /* 0x000fe20000011404 */
[----:B------:R-:W-:Y:S01]  /*03d0*/  IMAD.SHL.U32 R4, R11, 0x200, RZ ;  /* 0x000002000b047824 */ /* 0x000fe200078e00ff */
[C---:B------:R-:W-:Y:S02]  /*03e0*/  LOP3.LUT R5, R0.reuse, 0x8, R14, 0xf8, !PT ;  /* 0x0000000800057812 */ /* 0x040fe400078ef80e */
[----:B------:R-:W-:Y:S02]  /*03f0*/  SHF.R.U32.HI R198, RZ, 0x3, R0 ;  /* 0x00000003ffc67819 */ /* 0x000fe40000011600 */
[----:B------:R-:W-:Y:S01]  /*0400*/  LOP3.LUT R6, R0, 0x10, R2, 0xf8, !PT ;  /* 0x0000001000067812 */ /* 0x000fe200078ef802 */
[----:B------:R-:W-:Y:S01]  /*0410*/  IMAD R2, R10, 0x800, R4 ;  /* 0x000008000a027824 */ /* 0x000fe200078e0204 */
[----:B------:R-:W-:Y:S02]  /*0420*/  LOP3.LUT R0, R5, R198, RZ, 0x3c, !PT ;  /* 0x000000c605007212 */ /* 0x000fe400078e3cff */
[----:B------:R-:W-:-:S02]  /*0430*/  LOP3.LUT R8, R12, 0xfffffff8, RZ, 0xc0, !PT ;  /* 0xfffffff80c087812 */ /* 0x000fc400078ec0ff */
[----:B------:R-:W-:Y:S01]  /*0440*/  LOP3.LUT R5, R6, 0x8, R14, 0xf8, !PT ;  /* 0x0000000806057812 */ /* 0x000fe200078ef80e */
[----:B------:R-:W-:Y:S01]  /*0450*/  IMAD.IADD R211, R2, 0x1, R0 ;  /* 0x0000000102d37824 */ /* 0x000fe200078e0200 */
[----:B------:R-:W-:Y:S01]  /*0460*/  LEA.HI R0, R15, R13, RZ, 0x6 ;  /* 0x0000000d0f007211 */ /* 0x000fe200078f30ff */
[----:B------:R-:W-:Y:S01]  /*0470*/  IMAD.IADD R14, R3, 0x1, -R8 ;  /* 0x00000001030e7824 */ /* 0x000fe200078e0a08 */
[----:B------:R-:W-:Y:S02]  /*0480*/  LOP3.LUT R2, R17, 0x7ffffffc, RZ, 0xc0, !PT ;  /* 0x7ffffffc11027812 */ /* 0x000fe400078ec0ff */
[----:B------:R-:W-:Y:S02]  /*0490*/  SHF.R.S32.HI R0, RZ, 0x6, R0 ;  /* 0x00000006ff007819 */ /* 0x000fe40000011400 */
[----:B------:R-:W-:Y:S01]  /*04a0*/  LOP3.LUT R198, R4, R5, R198, 0xf6, !PT ;  /* 0x0000000504c67212 */ /* 0x000fe200078ef6c6 */
[----:B------:R-:W-:Y:S01]  /*04b0*/  IMAD.IADD R6, R13, 0x1, -R2 ;  /* 0x000000010d067824 */ /* 0x000fe200078e0a02 */
[----:B------:R-:W-:Y:S01]  /*04c0*/  SHF.R.S32.HI R3, RZ, 0x1f, R16 ;  /* 0x0000001fff037819 */ /* 0x000fe20000011410 */
[----:B------:R-:W-:Y:S01]  /*04d0*/  IMAD R245, R0, 0x200, R245 ;  /* 0x0000020000f57824 */ /* 0x000fe200078e02f5 */
[----:B------:R-:W-:Y:S01]  /*04e0*/  LOP3.LUT R4, R16, 0xffffffe0, RZ, 0xc0, !PT ;  /* 0xffffffe010047812 */ /* 0x000fe200078ec0ff */
[----:B------:R-:W-:Y:S01]  /*04f0*/  IMAD.SHL.U32 R2, R0, 0x8, RZ ;  /* 0x0000000800027824 */ /* 0x000fe200078e00ff */
[----:B------:R-:W-:Y:S01]  /*0500*/  LEA.HI R3, R3, R19, RZ, 0x2 ;  /* 0x0000001303037211 */ /* 0x000fe200078f10ff */
[C---:B------:R-:W-:Y:S01]  /*0510*/  IMAD.SHL.U32 R0, R9.reuse, 0x40, RZ ;  /* 0x0000004009007824 */ /* 0x040fe200078e00ff */
[----:B------:R-:W-:Y:S01]  /*0520*/  LOP3.LUT R7, R9, 0x1, RZ, 0xc0, !PT ;  /* 0x0000000109077812 */ /* 0x000fe200078ec0ff */
[----:B------:R-:W-:Y:S01]  /*0530*/  IMAD.IADD R18, R13, 0x1, -R4 ;  /* 0x000000010d127824 */ /* 0x000fe200078e0a04 */
[----:B------:R-:W-:Y:S01]  /*0540*/  LOP3.LUT R5, R3, 0xfffffffc, RZ, 0xc0, !PT ;  /* 0xfffffffc03057812 */ /* 0x000fe200078ec0ff */
[----:B------:R-:W-:Y:S01]  /*0550*/  IMAD.SHL.U32 R4, R10, 0x20, RZ ;  /* 0x000000200a047824 */ /* 0x000fe200078e00ff */
[----:B------:R-:W-:Y:S01]  /*0560*/  LOP3.LUT R0, R0, 0x1c0, RZ, 0xc0, !PT ;  /* 0x000001c000007812 */ /* 0x000fe200078ec0ff */
[----:B------:R-:W-:Y:S01]  /*0570*/  IMAD.SHL.U32 R8, R6, 0x2, RZ ;  /* 0x0000000206087824 */ /* 0x000fe200078e00ff */
[----:B------:R-:W-:Y:S01]  /*0580*/  ISETP.NE.U32.AND P0, PT, R7, 0x1, PT ;  /* 0x000000010700780c */ /* 0x000fe20003f05070 */
[----:B------:R-:W-:Y:S01]  /*0590*/  IMAD.SHL.U32 R6, R11, 0x20, RZ ;  /* 0x000000200b067824 */ /* 0x000fe200078e00ff */
[----:B------:R-:W-:Y:S01]  /*05a0*/  LOP3.LUT R2, R2, 0x18, RZ, 0xc0, !PT ;  /* 0x0000001802027812 */ /* 0x000fe200078ec0ff */
[----:B------:R-:W-:Y:S01]  /*05b0*/  IMAD.IADD R5, R19, 0x1, -R5 ;  /* 0x0000000113057824 */ /* 0x000fe200078e0a05 */
[----:B------:R-:W-:Y:S01]  /*05c0*/  SHF.R.U32.HI R3, RZ, 0x3, R0 ;  /* 0x00000003ff037819 */ /* 0x000fe20000011600 */
[----:B------:R1:W-:Y:S01]  /*05d0*/  STL [R1], R18 ;  /* 0x0000001201007387 */ /* 0x0003e20000100800 */
[----:B------:R-:W-:-:S02]  /*05e0*/  LOP3.LUT R246, R4, 0x6, R246, 0xf8, !PT ;  /* 0x0000000604f67812 */ /* 0x000fc400078ef8f6 */
[----:B------:R-:W-:Y:S01]  /*05f0*/  LOP3.LUT R7, R0, 0x20, R4, 0xf8, !PT ;  /* 0x0000002000077812 */ /* 0x000fe200078ef804 */
[----:B------:R-:W-:Y:S01]  /*0600*/  IMAD.SHL.U32 R4, R14, 0x40, RZ ;  /* 0x000000400e047824 */ /* 0x000fe200078e00ff */
[----:B------:R-:W-:Y:S02]  /*0610*/  R2P PR, R9, 0x6 ;  /* 0x0000000609007804 */ /* 0x000fe40000000000 */
[----:B------:R-:W-:Y:S02]  /*0620*/  LOP3.LUT R10, R3, R0, R2, 0x1e, !PT ;  /* 0x00000000030a7212 */ /* 0x000fe400078e1e02 */
[----:B------:R-:W-:Y:S01]  /*0630*/  LOP3.LUT R9, R2, 0x20, R6, 0xf8, !PT ;  /* 0x0000002002097812 */ /* 0x000fe200078ef806 */
[----:B------:R-:W-:Y:S01]  /*0640*/  IMAD R2, R5, 0x400, R8 ;  /* 0x0000040005027824 */ /* 0x000fe200078e0208 */
[----:B------:R-:W-:Y:S01]  /*0650*/  LOP3.LUT R0, R7, R3, RZ, 0x3c, !PT ;  /* 0x0000000307007212 */ /* 0x000fe200078e3cff */
[----:B------:R-:W-:Y:S01]  /*0660*/  IMAD.SHL.U32 R6, R12, 0x40, RZ ;  /* 0x000000400c067824 */ /* 0x000fe200078e00ff */
[----:B------:R-:W-:-:S02]  /*0670*/  LOP3.LUT R3, R4, 0x1c0, RZ, 0xc0, !PT ;  /* 0x000001c004037812 */ /* 0x000fc400078ec0ff */
[----:B------:R-:W-:Y:S01]  /*0680*/  SHF.R.S32.HI R4, RZ, 0x1f, R18 ;  /* 0x0000001fff047819 */ /* 0x000fe20000011412 */
[----:B------:R-:W-:Y:S01]  /*0690*/  IMAD.IADD R232, R2, 0x1, R0 ;  /* 0x0000000102e87824 */ /* 0x000fe200078e0200 */
[--C-:B------:R-:W-:Y:S01]  /*06a0*/  SHF.R.U32.HI R2, RZ, 0x3, R3.reuse ;  /* 0x00000003ff027819 */ /* 0x100fe20000011603 */
[----:B------:R-:W-:Y:S01]  /*06b0*/  IMAD.SHL.U32 R0, R11, 0x8, RZ ;  /* 0x000000080b007824 */ /* 0x000fe200078e00ff */
[----:B------:R-:W-:Y:S02]  /*06c0*/  LEA.HI R4, R4, R18, RZ, 0x2 ;  /* 0x0000001204047211 */ /* 0x000fe400078f10ff */
[----:B------:R-:W-:Y:S02]  /*06d0*/  LEA R232, R232, UR5, 0x1 ;  /* 0x00000005e8e87c11 */ /* 0x000fe4000f8e08ff */
[----:B------:R-:W-:Y:S02]  /*06e0*/  LOP3.LUT R7, R3, 0x8, R0, 0xf8, !PT ;  /* 0x0000000803077812 */ /* 0x000fe400078ef800 */
[----:B------:R-:W-:Y:S01]  /*06f0*/  SHF.R.S32.HI R4, RZ, 0x2, R4 ;  /* 0x00000002ff047819 */ /* 0x000fe20000011404 */
[----:B------:R-:W-:Y:S01]  /*0700*/  VIADD R231, R232, 0x20 ;  /* 0x00000020e8e77836 */ /* 0x000fe20000000000 */
[----:B------:R-:W-:Y:S01]  /*0710*/  LOP3.LUT R0, R6, 0xfffffe00, RZ, 0xc0, !PT ;  /* 0xfffffe0006007812 */ /* 0x000fe200078ec0ff */
[----:B------:R-:W-:Y:S01]  /*0720*/  IMAD R6, R206, 0x400, R8 ;  /* 0x00000400ce067824 */ /* 0x000fe200078e0208 */
[----:B------:R-:W-:Y:S01]  /*0730*/  LOP3.LUT R3, R2, R9, R3, 0x1e, !PT ;  /* 0x0000000902037212 */ /* 0x000fe200078e1e03 */
[----:B------:R-:W-:Y:S01]  /*0740*/  IMAD R250, R5, 0x10, R4 ;  /* 0x0000001005fa7824 */ /* 0x000fe200078e0204 */
[----:B------:R-:W-:Y:S01]  /*0750*/  LOP3.LUT R2, R7, R2, RZ, 0x3c, !PT ;  /* 0x0000000207027212 */ /* 0x000fe200078e3cff */
[--C-:B------:R-:W-:Y:S01]  /*0760*/  IMAD R4, R5, 0x400, R0.reuse ;  /* 0x0000040005047824 */ /* 0x100fe200078e0200 */
[----:B------:R-:W-:Y:S01]  /*0770*/  LOP3.LUT R210, R3, R0, RZ, 0xfc, !PT ;  /* 0x0000000003d27212 */ /* 0x000fe200078efcff */
[----:B------:R-:W-:Y:S01]  /*0780*/  IMAD R206, R206, 0x400, R0 ;  /* 0x00000400cece7824 */ /* 0x000fe200078e0200 */
[----:B------:R-:W-:Y:S01]  /*0790*/  LEA R0, R211, UR4, 0x1 ;  /* 0x00000004d3007c11 */ /* 0x000fe2000f8e08ff */
[----:B------:R-:W-:Y:S01]  /*07a0*/  IMAD.IADD R209, R4, 0x1, R2 ;  /* 0x0000000104d17824 */ /* 0x000fe200078e0202 */
[----:B------:R-:W-:Y:S01]  /*07b0*/  SEL R197, R197, 0xffffffc0, !P3 ;  /* 0xffffffc0c5c57807 */ /* 0x000fe20005800000 */
[----:B------:R-:W-:Y:S01]  /*07c0*/  IMAD.IADD R206, R2, 0x1, R206 ;  /* 0x0000000102ce7824 */ /* 0x000fe200078e02ce */
[----:B------:R-:W-:Y:S01]  /*07d0*/  SEL R233, R233, 0x10, !P0 ;  /* 0x00000010e9e97807 */ /* 0x000fe20004000000 */
[----:B------:R-:W-:Y:S01]  /*07e0*/  IMAD.MOV.U32 R2, RZ, RZ, 0x20 ;  /* 0x00000020ff027424 */ /* 0x000fe200078e00ff */
[----:B------:R-:W-:Y:S01]  /*07f0*/  LEA R198, R198, UR5, 0x1 ;  /* 0x00000005c6c67c11 */ /* 0x000fe2000f8e08ff */
[----:B------:R-:W-:Y:S01]  /*0800*/  IMAD.IADD R6, R6, 0x1, R10 ;  /* 0x0000000106067824 */ /* 0x000fe200078e020a */
[----:B------:R-:W-:Y:S01]  /*0810*/  SHF.R.S32.HI R251, RZ, 0x1f, R250 ;  /* 0x0000001ffffb7819 */ /* 0x000fe200000114fa */
[----:B------:R-:W-:Y:S01]  /*0820*/  @P1 VIADD R231, R232, 0xffffffe0 ;  /* 0xffffffe0e8e71836 */ /* 0x000fe20000000000 */
[----:B------:R-:W-:Y:S01]  /*0830*/  SEL R2, R2, 0xffffffe0, !P4 ;  /* 0xffffffe002027807 */ /* 0x000fe20006000000 */
[----:B------:R-:W-:Y:S01]  /*0840*/  IMAD.IADD R200, R0, 0x1, R197 ;  /* 0x0000000100c87824 */ /* 0x000fe200078e02c5 */
        /* <DEDUP_REMOVED lines=9> */
[----:B------:R-:W-:Y:S02]  /*08e0*/  @P2 VIADD R248, R247, 0xffffffc0 ;  /* 0xffffffc0f7f82836 */ /* 0x000fe40000000000 */
[----:B-1-34-:R-:W-:-:S07]  /*08f0*/  IMAD.IADD R233, R233, 0x1, R231 ;  /* 0x00000001e9e97824 */ /* 0x01afce00078e02e7 */
.L_x_1040:
        /* <DEDUP_REMOVED lines=47> */
.L_x_994:
[----:B------:R-:W-:Y:S01]  /*0bf0*/  IMAD.SHL.U32 R31, R239, 0x40, RZ ;  /* 0x00000040ef1f7824 */ /* 0x000fe200078e00ff */
[----:B-----5:R-:W-:-:S04]  /*0c00*/  @!P3 IADD3 R216, R5, R4, -R238 ;  /* 0x0000000405d8b210 */ /* 0x020fc80007ffe8ee */
[----:B------:R-:W-:-:S13]  /*0c10*/  ISETP.GT.AND P1, PT, R216, R31, PT ;  /* 0x0000001fd800720c */ /* 0x000fda0003f24270 */
[----:B------:R-:W-:Y:S05]  /*0c20*/  @!P1 BRA `(.L_x_995) ;  /* 0x0000007000789947 */ /* 0x000fea0003800000 */
[----:B------:R-:W3:Y:S01]  /*0c30*/  LDC R13, c[0x0][0x278] ;  /* 0x00009e00ff0d7b82 */ /* 0x000ee20000000800 */
[----:B------:R-:W-:Y:S01]  /*0c40*/  IABS R5, R240 ;  /* 0x000000f000057213 */ /* 0x000fe20000000000 */
[----:B------:R-:W-:Y:S01]  /*0c50*/  ULDC UR4, c[0x0][0x2dc] ;  /* 0x0000b70000047ab9 */ /* 0x000fe20000000800 */
[----:B------:R-:W-:Y:S01]  /*0c60*/  ISETP.NE.AND P1, PT, R249, -0x1, PT ;  /* 0xfffffffff900780c */ /* 0x000fe20003f25270 */
[----:B------:R-:W-:Y:S01]  /*0c70*/  ULDC UR30, c[0x0][0x270] ;  /* 0x00009c00001e7ab9 */ /* 0x000fe20000000800 */
[----:B------:R-:W-:Y:S01]  /*0c80*/  ISETP.NE.AND P2, PT, R0, -0x1, PT ;  /* 0xffffffff0000780c */ /* 0x000fe20003f45270 */
[----:B------:R-:W-:Y:S01]  /*0c90*/  IMAD.MOV.U32 R8, RZ, RZ, R5 ;  /* 0x000000ffff087224 */ /* 0x000fe200078e0005 */
[----:B------:R-:W-:Y:S01]  /*0ca0*/  UIMAD.WIDE UR10, UR4, UR30, URZ ;  /* 0x0000001e040a72a5 */ /* 0x000fe2000f8e023f */
[----:B------:R-:W4:Y:S01]  /*0cb0*/  LDC.64 R6, c[0x0][0x228] ;  /* 0x00008a00ff067b82 */ /* 0x000f220000000a00 */
[----:B------:R-:W5:Y:S01]  /*0cc0*/  S2R R39, SR_CTAID.X ;  /* 0x0000000000277919 */ /* 0x000f620000002500 */
[----:B------:R-:W-:-:S06]  /*0cd0*/  SHF.R.S32.HI R241, RZ, 0x1f, R240 ;  /* 0x0000001ffff17819 */ /* 0x000fcc00000114f0 */
[----:B------:R-:W1:Y:S01]  /*0ce0*/  LDC.U8 R11, c[0x0][0x3d8] ;  /* 0x0000f600ff0b7b82 */ /* 0x000e620000000000 */
[----:B---3--:R-:W-:-:S07]  /*0cf0*/  IABS R10, R13 ;  /* 0x0000000d000a7213 */ /* 0x008fce0000000000 */
[----:B------:R-:W3:Y:S01]  /*0d00*/  LDC.64 R32, c[0x0][0x240] ;  /* 0x00009000ff207b82 */ /* 0x000ee20000000a00 */
[----:B--2---:R-:W2:Y:S01]  /*0d10*/  I2F.RP R2, R10 ;  /* 0x0000000a00027306 */ /* 0x004ea20000209400 */
[----:B----4-:R-:W-:-:S06]  /*0d20*/  IMAD R9, R43, R6, RZ ;  /* 0x000000062b097224 */ /* 0x010fcc00078e02ff */
[----:B------:R-:W4:Y:S01]  /*0d30*/  LDC R42, c[0x0][0x2d4] ;  /* 0x0000b500ff2a7b82 */ /* 0x000f220000000800 */
[C---:B------:R-:W-:Y:S02]  /*0d40*/  IMAD R9, R252.reuse, R7, R9 ;  /* 0x00000007fc097224 */ /* 0x040fe400078e0209 */
[----:B------:R-:W-:Y:S01]  /*0d50*/  IMAD.WIDE.U32 R6, R252, R6, RZ ;  /* 0x00000006fc067225 */ /* 0x000fe200078e00ff */
[----:B-1----:R-:W-:-:S04]  /*0d60*/  ISETP.NE.AND P3, PT, R11, RZ, PT ;  /* 0x000000ff0b00720c */ /* 0x002fc80003f65270 */
[----:B------:R-:W1:Y:S01]  /*0d70*/  @P1 LDC.64 R22, c[0x0][0x250] ;  /* 0x00009400ff161b82 */ /* 0x000e620000000a00 */
[----:B------:R-:W-:Y:S01]  /*0d80*/  IMAD.IADD R30, R7, 0x1, R9 ;  /* 0x00000001071e7824 */ /* 0x000fe200078e0209 */
[----:B--2---:R-:W2:Y:S01]  /*0d90*/  MUFU.RCP R2, R2 ;  /* 0x0000000200027308 */ /* 0x004ea20000001000 */
[----:B------:R-:W-:-:S05]  /*0da0*/  LOP3.LUT R7, R240, R13, RZ, 0x3c, !PT ;  /* 0x0000000df0077212 */ /* 0x000fca00078e3cff */
[----:B------:R-:W5:Y:S08]  /*0db0*/  @P2 LDC.64 R14, c[0x0][0x420] ;  /* 0x00010800ff0e2b82 */ /* 0x000f700000000a00 */
[----:B------:R-:W1:Y:S01]  /*0dc0*/  LDC R38, c[0x0][0x2c4] ;  /* 0x0000b100ff267b82 */ /* 0x000e620000000800 */
[----:B----4-:R-:W-:Y:S01]  /*0dd0*/  IMAD.WIDE.U32 R18, R252, R42, RZ ;  /* 0x0000002afc127225 */ /* 0x010fe200078e00ff */
[----:B--2---:R-:W-:-:S04]  /*0de0*/  IADD3 R2, R2, 0xffffffe, RZ ;  /* 0x0ffffffe02027810 */ /* 0x004fc80007ffe0ff */
[----:B------:R-:W2:Y:S02]  /*0df0*/  F2I.FTZ.U32.TRUNC.NTZ R3, R2 ;  /* 0x0000000200037305 */ /* 0x000ea4000021f000 */
[----:B------:R-:W4:Y:S08]  /*0e00*/  @P3 LDC R25, c[0x0][0x2e4] ;  /* 0x0000b900ff193b82 */ /* 0x000f300000000800 */
[----:B------:R-:W4:Y:S01]  /*0e10*/  LDC.64 R16, c[0x0][0x488] ;  /* 0x00012200ff107b82 */ /* 0x000f220000000a00 */
[----:B--2---:R-:W-:-:S07]  /*0e20*/  IMAD.MOV R2, RZ, RZ, -R3 ;  /* 0x000000ffff027224 */ /* 0x004fce00078e0a03 */
[----:B------:R-:W2:Y:S01]  /*0e30*/  @P1 LDC.64 R26, c[0x0][0x248] ;  /* 0x00009200ff1a1b82 */ /* 0x000ea20000000a00 */
[----:B------:R-:W-:Y:S01]  /*0e40*/  IMAD R4, R2, R10, RZ ;  /* 0x0000000a02047224 */ /* 0x000fe200078e02ff */
[----:B------:R-:W-:-:S05]  /*0e50*/  MOV R2, RZ ;  /* 0x000000ff00027202 */ /* 0x000fca0000000f00 */
[----:B------:R-:W-:Y:S01]  /*0e60*/  IMAD.HI.U32 R2, R3, R4, R2 ;  /* 0x0000000403027227 */ /* 0x000fe200078e0002 */
[----:B------:R-:W-:Y:S01]  /*0e70*/  IADD3 R4, R35, 0x3f, RZ ;  /* 0x0000003f23047810 */ /* 0x000fe20007ffe0ff */
[----:B------:R-:W4:Y:S03]  /*0e80*/  LDC.U8 R40, c[0x0][0x480] ;  /* 0x00012000ff287b82 */ /* 0x000f260000000000 */
[----:B------:R-:W-:Y:S01]  /*0e90*/  SHF.R.S32.HI R5, RZ, 0x1f, R4 ;  /* 0x0000001fff057819 */ /* 0x000fe20000011404 */
[----:B------:R-:W-:-:S03]  /*0ea0*/  IMAD.HI.U32 R2, R2, R8, RZ ;  /* 0x0000000802027227 */ /* 0x000fc600078e00ff */
[----:B------:R-:W-:Y:S01]  /*0eb0*/  LEA.HI R37, R5, R4, RZ, 0x6 ;  /* 0x0000000405257211 */ /* 0x000fe200078f30ff */
[----:B------:R-:W-:Y:S01]  /*0ec0*/  IMAD.MOV R3, RZ, RZ, -R2 ;  /* 0x000000ffff037224 */ /* 0x000fe200078e0a02 */
[----:B------:R-:W-:Y:S02]  /*0ed0*/  SHF.L.U32 R5, R252, 0x7, RZ ;  /* 0x00000007fc057819 */ /* 0x000fe400000006ff */
[----:B------:R-:W-:Y:S01]  /*0ee0*/  LOP3.LUT R4, R37, 0xffffffc0, RZ, 0xc0, !PT ;  /* 0xffffffc025047812 */ /* 0x000fe200078ec0ff */
[----:B------:R-:W-:Y:S01]  /*0ef0*/  IMAD R3, R10, R3, R8 ;  /* 0x000000030a037224 */ /* 0x000fe200078e0208 */
[----:B------:R-:W-:Y:S02]  /*0f00*/  SHF.L.U64.HI R8, R252, 0x7, R43 ;  /* 0x00000007fc087819 */ /* 0x000fe4000001022b */
[----:B------:R-:W-:Y:S01]  /*0f10*/  SEL R5, R5, RZ, P0 ;  /* 0x000000ff05057207 */ /* 0x000fe20000000000 */
[----:B------:R-:W-:Y:S01]  /*0f20*/  VIADD R12, R4, 0xffffffc0 ;  /* 0xffffffc0040c7836 */ /* 0x000fe20000000000 */
[----:B------:R-:W-:-:S02]  /*0f30*/  ISETP.GT.U32.AND P4, PT, R10, R3, PT ;  /* 0x000000030a00720c */ /* 0x000fc40003f84070 */
[----:B------:R-:W-:Y:S02]  /*0f40*/  SEL R8, R8, RZ, P0 ;  /* 0x000000ff08087207 */ /* 0x000fe40000000000 */
[----:B------:R-:W-:Y:S01]  /*0f50*/  IADD3 R20, P0, R12, R5, RZ ;  /* 0x000000050c147210 */ /* 0x000fe20007f1e0ff */
[----:B---3--:R-:W-:Y:S01]  /*0f60*/  IMAD.WIDE.U32 R4, R0, R32, RZ ;  /* 0x0000002000047225 */ /* 0x008fe200078e00ff */
[----:B------:R-:W-:-:S04]  /*0f70*/  SHF.R.S32.HI R21, RZ, 0x1f, R12 ;  /* 0x0000001fff157819 */ /* 0x000fc8000001140c */
[----:B------:R-:W-:Y:S02]  /*0f80*/  IADD3.X R8, R21, R8, RZ, P0, !PT ;  /* 0x0000000815087210 */ /* 0x000fe400007fe4ff */
[----:B------:R-:W-:Y:S02]  /*0f90*/  ISETP.GE.AND P0, PT, R7, RZ, PT ;  /* 0x000000ff0700720c */ /* 0x000fe40003f06270 */
[-C--:B------:R-:W-:Y:S02]  /*0fa0*/  @!P4 IADD3 R3, R3, -R10.reuse, RZ ;  /* 0x8000000a0303c210 */ /* 0x080fe40007ffe0ff */
[----:B------:R-:W-:Y:S02]  /*0fb0*/  @!P4 IADD3 R2, R2, 0x1, RZ ;  /* 0x000000010202c810 */ /* 0x000fe40007ffe0ff */
[----:B------:R-:W-:Y:S01]  /*0fc0*/  ISETP.GE.U32.AND P5, PT, R3, R10, PT ;  /* 0x0000000a0300720c */ /* 0x000fe20003fa6070 */
[----:B------:R-:W-:Y:S01]  /*0fd0*/  IMAD R10, R20, UR11, RZ ;  /* 0x0000000b140a7c24 */ /* 0x000fe2000f8e02ff */
[----:B------:R-:W-:Y:S01]  /*0fe0*/  SHF.R.S32.HI R7, RZ, 0x1f, R42 ;  /* 0x0000001fff077819 */ /* 0x000fe2000001142a */
[----:B------:R-:W-:Y:S01]  /*0ff0*/  IMAD R3, R0, R33, RZ ;  /* 0x0000002100037224 */ /* 0x000fe200078e02ff */
[----:B------:R-:W-:Y:S01]  /*1000*/  ISETP.NE.AND P4, PT, R13, RZ, PT ;  /* 0x000000ff0d00720c */ /* 0x000fe20003f85270 */
[----:B------:R-:W-:Y:S01]  /*1010*/  IMAD R36, R8, UR10, R10 ;  /* 0x0000000a08247c24 */ /* 0x000fe2000f8e020a */
[----:B------:R-:W-:Y:S01]  /*1020*/  SEL R41, R6, R4, !P2 ;  /* 0x0000000406297207 */ /* 0x000fe20005000000 */
[----:B------:R-:W3:Y:S01]  /*1030*/  @!P2 LDC.64 R10, c[0x0][0x418] ;  /* 0x00010600ff0aab82 */ /* 0x000ee20000000a00 */
[----:B------:R-:W-:Y:S01]  /*1040*/  @P2 IADD3 R30, R5, R3, RZ ;  /* 0x00000003051e2210 */ /* 0x000fe20007ffe0ff */
[----:B------:R-:W-:-:S02]  /*1050*/  @P1 IMAD.IADD R3, R238, 0x1, R249 ;  /* 0x00000001ee031824 */ /* 0x000fc400078e02f9 */
[----:B-----5:R-:W-:Y:S02]  /*1060*/  @P2 IMAD.WIDE.U32 R8, R0, R14, RZ ;  /* 0x0000000e00082225 */ /* 0x020fe400078e00ff */
[----:B------:R-:W-:Y:S02]  /*1070*/  @P5 IADD3 R2, R2, 0x1, RZ ;  /* 0x0000000102025810 */ /* 0x000fe40007ffe0ff */
[----:B-1----:R-:W-:Y:S02]  /*1080*/  @P1 IMAD R6, R3, R23, RZ ;  /* 0x0000001703061224 */ /* 0x002fe400078e02ff */
[----:B------:R-:W-:Y:S01]  /*1090*/  MOV R24, R2 ;  /* 0x0000000200187202 */ /* 0x000fe20000000f00 */
[----:B------:R-:W-:Y:S02]  /*10a0*/  IMAD R2, R7, R252, RZ ;  /* 0x000000fc07027224 */ /* 0x000fe400078e02ff */
[----:B------:R-:W-:-:S04]  /*10b0*/  @P1 IMAD.WIDE.U32 R4, R3, R22, RZ ;  /* 0x0000001603041225 */ /* 0x000fc800078e00ff */
[----:B------:R-:W-:Y:S01]  /*10c0*/  IMAD R2, R43, R42, R2 ;  /* 0x0000002a2b027224 */ /* 0x000fe200078e0202 */
[----:B------:R-:W-:Y:S01]  /*10d0*/  @P1 IADD3 R34, R5, R6, RZ ;  /* 0x0000000605221210 */ /* 0x000fe20007ffe0ff */
[----:B------:R-:W-:Y:S01]  /*10e0*/  IMAD R6, R18, UR11, RZ ;  /* 0x0000000b12067c24 */ /* 0x000fe2000f8e02ff */
[----:B------:R-:W-:Y:S01]  /*10f0*/  @P1 MOV R29, R4 ;  /* 0x00000004001d1202 */ /* 0x000fe20000000f00 */
[----:B------:R-:W-:Y:S02]  /*1100*/  IMAD.IADD R3, R19, 0x1, R2 ;  /* 0x0000000113037824 */ /* 0x000fe400078e0202 */
[----:B------:R-:W-:Y:S01]  /*1110*/  @!P0 IMAD.MOV R24, RZ, RZ, -R24 ;  /* 0x000000ffff188224 */ /* 0x000fe200078e0a18 */
[----:B------:R-:W-:Y:S01]  /*1120*/  @!P4 LOP3.LUT R24, RZ, R13, RZ, 0x33, !PT ;  /* 0x0000000dff18c212 */ /* 0x000fe200078e33ff */
[----:B------:R-:W-:Y:S01]  /*1130*/  IMAD R6, R3, UR10, R6 ;  /* 0x0000000a03067c24 */ /* 0x000fe2000f8e0206 */
[----:B----4-:R-:W-:Y:S01]  /*1140*/  ISETP.NE.AND P0, PT, R40, RZ, PT ;  /* 0x000000ff2800720c */ /* 0x010fe20003f05270 */
[----:B------:R-:W-:Y:S01]  /*1150*/  IMAD.WIDE.U32 R4, R18, UR10, RZ ;  /* 0x0000000a12047c25 */ /* 0x000fe2000f8e00ff */
[----:B------:R-:W-:-:S03]  /*1160*/  SHF.R.S32.HI R40, RZ, 0x1f, R31 ;  /* 0x0000001fff287819 */ /* 0x000fc6000001141f */
[----:B---3--:R-:W-:Y:S01]  /*1170*/  @!P2 IMAD R2, R43, R10, RZ ;  /* 0x0000000a2b02a224 */ /* 0x008fe200078e02ff */
[----:B------:R-:W-:Y:S01]  /*1180*/  IADD3 R19, R5, R6, RZ ;  /* 0x0000000605137210 */ /* 0x000fe20007ffe0ff */
[C---:B------:R-:W-:Y:S02]  /*1190*/  @P3 IMAD R13, R252.reuse, R38, RZ ;  /* 0x00000026fc0d3224 */ /* 0x040fe400078e02ff */
[----:B------:R-:W-:Y:S02]  /*11a0*/  @!P2 IMAD R11, R252, R11, R2 ;  /* 0x0000000bfc0ba224 */ /* 0x000fe400078e0202 */
[C---:B------:R-:W-:Y:S01]  /*11b0*/  @P2 IMAD R18, R0.reuse, R15, R9 ;  /* 0x0000000f00122224 */ /* 0x040fe200078e0209 */
[----:B------:R-:W-:Y:S01]  /*11c0*/  @P3 SEL R5, R13, R0, !P2 ;  /* 0x000000000d053207 */ /* 0x000fe20005000000 */
[----:B------:R-:W-:-:S04]  /*11d0*/  IMAD.WIDE.U32 R2, R0, UR10, RZ ;  /* 0x0000000a00027c25 */ /* 0x000fc8000f8e00ff */
[----:B------:R-:W-:Y:S01]  /*11e0*/  IMAD R9, R0, UR11, RZ ;  /* 0x0000000b00097c24 */ /* 0x000fe2000f8e02ff */
[----:B------:R-:W-:Y:S01]  /*11f0*/  SEL R28, R4, R2, !P2 ;  /* 0x00000002041c7207 */ /* 0x000fe20005000000 */
[----:B------:R-:W-:-:S03]  /*1200*/  @!P2 IMAD.WIDE.U32 R6, R252, R10, RZ ;  /* 0x0000000afc06a225 */ /* 0x000fc600078e00ff */
[----:B------:R-:W-:Y:S01]  /*1210*/  @P2 IADD3 R19, R3, R9, RZ ;  /* 0x0000000903132210 */ /* 0x000fe20007ffe0ff */
[----:B------:R-:W-:Y:S01]  /*1220*/  IMAD.WIDE.U32 R2, R39, R16, RZ ;  /* 0x0000001027027225 */ /* 0x000fe200078e00ff */
[----:B------:R-:W-:-:S03]  /*1230*/  @!P2 IADD3 R18, R7, R11, RZ ;  /* 0x0000000b0712a210 */ /* 0x000fc60007ffe0ff */
[----:B------:R-:W-:Y:S01]  /*1240*/  @P3 IMAD R11, R240, R25, R5 ;  /* 0x00000019f00b3224 */ /* 0x000fe200078e0205 */
[----:B------:R-:W-:Y:S01]  /*1250*/  SEL R16, R2, RZ, P0 ;  /* 0x000000ff02107207 */ /* 0x000fe20000000000 */
[----:B------:R-:W-:Y:S02]  /*1260*/  @!P3 IMAD R5, R252, UR30, R240 ;  /* 0x0000001efc05bc24 */ /* 0x000fe4000f8e02f0 */
[----:B------:R-:W-:Y:S02]  /*1270*/  @P1 IMAD.IADD R4, R238, 0x1, R249 ;  /* 0x00000001ee041824 */ /* 0x000fe400078e02f9 */
[----:B------:R-:W-:Y:S01]  /*1280*/  @P2 IMAD.MOV.U32 R13, RZ, RZ, R8 ;  /* 0x000000ffff0d2224 */ /* 0x000fe200078e0008 */
[----:B------:R-:W-:Y:S01]  /*1290*/  @!P2 MOV R13, R6 ;  /* 0x00000006000da202 */ /* 0x000fe20000000f00 */
[----:B------:R-:W-:Y:S02]  /*12a0*/  IMAD R6, R39, R17, R3 ;  /* 0x0000001127067224 */ /* 0x000fe400078e0203 */
[----:B------:R-:W-:-:S02]  /*12b0*/  @!P3 IMAD R11, R5, R38, RZ ;  /* 0x00000026050bb224 */ /* 0x000fc400078e02ff */
[----:B--2---:R-:W-:Y:S01]  /*12c0*/  @P1 IMAD R3, R4, R27, RZ ;  /* 0x0000001b04031224 */ /* 0x004fe200078e02ff */
[----:B------:R-:W-:Y:S01]  /*12d0*/  SEL R25, R6, RZ, P0 ;  /* 0x000000ff06197207 */ /* 0x000fe20000000000 */
[----:B------:R-:W-:Y:S02]  /*12e0*/  IMAD R10, R240, UR4, RZ ;  /* 0x00000004f00a7c24 */ /* 0x000fe4000f8e02ff */
[----:B------:R-:W-:-:S03]  /*12f0*/  @P1 IMAD.WIDE.U32 R4, R4, R26, RZ ;  /* 0x0000001a04041225 */ /* 0x000fc600078e00ff */
[----:B------:R-:W-:Y:S01]  /*1300*/  SHF.R.S32.HI R17, RZ, 0x1f, R10 ;  /* 0x0000001fff117819 */ /* 0x000fe2000001140a */
[----:B------:R-:W-:Y:S01]  /*1310*/  IMAD.WIDE.U32 R8, R20, UR10, RZ ;  /* 0x0000000a14087c25 */ /* 0x000fe2000f8e00ff */
        /* <DEDUP_REMOVED lines=15> */
.L_x_996:
        /* <DEDUP_REMOVED lines=13> */
.L_x_997:
        /* <DEDUP_REMOVED lines=10> */
.L_x_998:
[----:B------:R-:W-:-:S04]  /*1580*/  IMAD R0, R252, UR30, R240 ;  /* 0x0000001efc007c24 */ /* 0x000fc8000f8e02f0 */
[----:B------:R-:W-:-:S07]  /*1590*/  IMAD R0, R0, R42, RZ ;  /* 0x0000002a00007224 */ /* 0x000fce00078e02ff */
.L_x_999:
[----:B------:R-:W2:Y:S01]  /*15a0*/  LDL R45, [R1] ;  /* 0x00000000012d7983 */ /* 0x000ea20000100800 */
[----:B------:R-:W1:Y:S01]  /*15b0*/  LDC.64 R14, c[0x0][0x420] ;  /* 0x00010800ff0e7b82 */ /* 0x000e620000000a00 */
[----:B------:R-:W-:Y:S01]  /*15c0*/  UIMAD UR30, UR4, UR30, URZ ;  /* 0x0000001e041e72a4 */ /* 0x000fe2000f8e023f */
[----:B------:R-:W-:Y:S01]  /*15d0*/  IADD3 R2, P1, R224, R13, RZ ;  /* 0x0000000de0027210 */ /* 0x000fe20007f3e0ff */
[----:B------:R-:W3:Y:S01]  /*15e0*/  S2R R20, SR_TID.X ;  /* 0x0000000000147919 */ /* 0x000ee20000002100 */
[----:B------:R-:W-:Y:S01]  /*15f0*/  SHF.R.S32.HI R225, RZ, 0x1f, R224 ;  /* 0x0000001fffe17819 */ /* 0x000fe200000114e0 */
[----:B------:R-:W-:Y:S01]  /*1600*/  USHF.L.U32 UR29, UR30, 0x6, URZ ;  /* 0x000000061e1d7899 */ /* 0x000fe2000800063f */
[----:B------:R-:W-:Y:S01]  /*1610*/  SHF.R.S32.HI R42, RZ, 0x1f, R237 ;  /* 0x0000001fff2a7819 */ /* 0x000fe200000114ed */
[----:B------:R-:W4:Y:S01]  /*1620*/  S2R R44, SR_TID.X ;  /* 0x00000000002c7919 */ /* 0x000f220000002100 */
[----:B------:R-:W-:Y:S01]  /*1630*/  IADD3 R6, P5, R237, R12, RZ ;  /* 0x0000000ced067210 */ /* 0x000fe20007fbe0ff */
[----:B------:R-:W-:Y:S01]  /*1640*/  USHF.R.S32.HI UR4, URZ, 0x1f, UR29 ;  /* 0x0000001f3f047899 */ /* 0x000fe2000801141d */
[----:B------:R-:W-:Y:S01]  /*1650*/  IMAD.X R3, R225, 0x1, R18, P1 ;  /* 0x00000001e1037824 */ /* 0x000fe200008e0612 */
[----:B------:R-:W-:Y:S01]  /*1660*/  IADD3 R5, P4, P3, R8, UR29, R10 ;  /* 0x0000001d08057c10 */ /* 0x000fe2000fb9e00a */
[----:B------:R-:W-:Y:S01]  /*1670*/  IMAD.IADD R18, R12, 0x1, R11 ;  /* 0x000000010c127824 */ /* 0x000fe200078e020b */
[----:B------:R-:W-:Y:S01]  /*1680*/  ULDC.64 UR10, c[0x0][0x428] ;  /* 0x00010a00000a7ab9 */ /* 0x000fe20000000a00 */
[----:B------:R-:W-:Y:S01]  /*1690*/  ULDC.64 UR14, c[0x0][0x210] ;  /* 0x00008400000e7ab9 */ /* 0x000fe20000000a00 */
[----:B------:R-:W-:Y:S01]  /*16a0*/  IADD3 R8, P2, P1, R16, R5, R28 ;  /* 0x0000000510087210 */ /* 0x000fe2000795e01c */
[----:B------:R-:W-:Y:S01]  /*16b0*/  IMAD.IADD R16, R12, 0x1, R0 ;  /* 0x000000010c107824 */ /* 0x000fe200078e0200 */
[----:B------:R-:W-:Y:S01]  /*16c0*/  IADD3.X R5, R7, UR4, R17, P4, P3 ;  /* 0x0000000407057c10 */ /* 0x000fe2000a7e6411 */
[----:B------:R-:W-:Y:S01]  /*16d0*/  ULDC.64 UR12, c[0x0][0x3e0] ;  /* 0x0000f800000c7ab9 */ /* 0x000fe20000000a00 */
[----:B------:R-:W-:Y:S01]  /*16e0*/  IADD3.X R0, R42, R21, RZ, P5, !PT ;  /* 0x000000152a007210 */ /* 0x000fe20002ffe4ff */
[----:B------:R-:W-:Y:S01]  /*16f0*/  BSSY B1, `(.L_x_995) ;  /* 0x0000671000017945 */ /* 0x000fe20003800000 */
[----:B------:R-:W-:-:S02]  /*1700*/  IADD3.X R10, R25, R5, R19, P2, P1 ;  /* 0x00000005190a7210 */ /* 0x000fc400017e2413 */
[----:B------:R-:W-:Y:S01]  /*1710*/  ISETP.GE.AND P4, PT, R35, 0x1, PT ;  /* 0x000000012300780c */ /* 0x000fe20003f86270 */
[----:B-1----:R-:W-:Y:S02]  /*1720*/  IMAD R4, R21, R14, RZ ;  /* 0x0000000e15047224 */ /* 0x002fe400078e02ff */
[----:B------:R-:W-:Y:S02]  /*1730*/  IMAD R5, R0, R32, RZ ;  /* 0x0000002000057224 */ /* 0x000fe400078e02ff */
[C---:B------:R-:W-:Y:S02]  /*1740*/  IMAD R4, R12.reuse, R15, R4 ;  /* 0x0000000f0c047224 */ /* 0x040fe400078e0204 */
[----:B------:R-:W-:Y:S02]  /*1750*/  IMAD.WIDE.U32 R2, R12, R14, R2 ;  /* 0x0000000e0c027225 */ /* 0x000fe400078e0002 */
[----:B------:R-:W1:Y:S02]  /*1760*/  LDC.64 R12, c[0x0][0x2b0] ;  /* 0x0000ac00ff0c7b82 */ /* 0x000e640000000a00 */
[----:B------:R-:W-:Y:S01]  /*1770*/  IMAD R9, R6, R33, R5 ;  /* 0x0000002106097224 */ /* 0x000fe200078e0205 */
[----:B---3--:R-:W-:Y:S01]  /*1780*/  SHF.R.S32.HI R20, RZ, 0x1f, R20 ;  /* 0x0000001fff147819 */ /* 0x008fe20000011414 */
[----:B------:R-:W-:-:S02]  /*1790*/  IMAD.IADD R3, R3, 0x1, R4 ;  /* 0x0000000103037824 */ /* 0x000fc400078e0204 */
[----:B------:R-:W-:Y:S01]  /*17a0*/  IMAD.WIDE.U32 R6, R6, R32, R224 ;  /* 0x0000002006067225 */ /* 0x000fe200078e00e0 */
[----:B----4-:R-:W-:-:S03]  /*17b0*/  LEA.HI R20, R20, R44, RZ, 0x5 ;  /* 0x0000002c14147211 */ /* 0x010fc600078f28ff */
[----:B------:R-:W-:Y:S01]  /*17c0*/  IMAD R4, R241, UR10, RZ ;  /* 0x0000000af1047c24 */ /* 0x000fe2000f8e02ff */
[----:B------:R-:W-:Y:S01]  /*17d0*/  SHF.R.S32.HI R20, RZ, 0x5, R20 ;  /* 0x00000005ff147819 */ /* 0x000fe20000011414 */
[----:B------:R-:W-:Y:S01]  /*17e0*/  IMAD.WIDE.U32 R2, R240, UR10, R2 ;  /* 0x0000000af0027c25 */ /* 0x000fe2000f8e0002 */
[----:B------:R-:W-:-:S03]  /*17f0*/  IADD3 R6, P2, R41, R6, RZ ;  /* 0x0000000629067210 */ /* 0x000fc60007f5e0ff */
[----:B------:R-:W-:Y:S01]  /*1800*/  IMAD R4, R240, UR11, R4 ;  /* 0x0000000bf0047c24 */ /* 0x000fe2000f8e0204 */
[----:B------:R-:W-:Y:S01]  /*1810*/  ULDC.64 UR10, c[0x0][0x258] ;  /* 0x00009600000a7ab9 */ /* 0x000fe20000000a00 */
[----:B------:R-:W-:Y:S02]  /*1820*/  IADD3.X R7, R30, R7, R9, P2, !PT ;  /* 0x000000071e077210 */ /* 0x000fe400017fe409 */
[----:B------:R-:W-:Y:S01]  /*1830*/  IMAD.IADD R5, R3, 0x1, R4 ;  /* 0x0000000103057824 */ /* 0x000fe200078e0204 */
[----:B------:R-:W-:Y:S01]  /*1840*/  MOV R4, R2 ;  /* 0x0000000200047202 */ /* 0x000fe20000000f00 */
[----:B------:R-:W-:Y:S02]  /*1850*/  IMAD R3, R241, UR10, RZ ;  /* 0x0000000af1037c24 */ /* 0x000fe4000f8e02ff */
[----:B-1----:R-:W-:-:S04]  /*1860*/  IMAD.WIDE R18, R18, 0x4, R12 ;  /* 0x0000000412127825 */ /* 0x002fc800078e020c */
[----:B------:R-:W-:Y:S02]  /*1870*/  IMAD R3, R240, UR11, R3 ;  /* 0x0000000bf0037c24 */ /* 0x000fe4000f8e0203 */
[----:B------:R-:W-:-:S04]  /*1880*/  IMAD.WIDE.U32 R4, R237, R14, R4 ;  /* 0x0000000eed047225 */ /* 0x000fc800078e0004 */
[----:B--2---:R-:W-:Y:S01]  /*1890*/  IMAD R0, R20, UR30, R45 ;  /* 0x0000001e14007c24 */ /* 0x004fe2000f8e022d */
[----:B------:R-:W-:Y:S01]  /*18a0*/  LEA R20, P2, R4, UR12, 0x1 ;  /* 0x0000000c04147c11 */ /* 0x000fe2000f8408ff */
[----:B------:R-:W1:Y:S03]  /*18b0*/  LDC.64 R44, c[0x0][0x478] ;  /* 0x00011e00ff2c7b82 */ /* 0x000e660000000a00 */
[----:B------:R-:W-:-:S04]  /*18c0*/  IADD3 R8, P1, R0, R8, RZ ;  /* 0x0000000800087210 */ /* 0x000fc80007f3e0ff */
[----:B------:R-:W-:Y:S01]  /*18d0*/  LEA.HI.X.SX32 R9, R0, R10, 0x1, P1 ;  /* 0x0000000a00097211 */ /* 0x000fe200008f0eff */
[----:B------:R-:W-:Y:S02]  /*18e0*/  IMAD R0, R42, R14, RZ ;  /* 0x0000000e2a007224 */ /* 0x000fe400078e02ff */
[----:B------:R-:W-:Y:S01]  /*18f0*/  IMAD.WIDE.U32 R10, R240, UR10, R6 ;  /* 0x0000000af00a7c25 */ /* 0x000fe2000f8e0006 */
[----:B------:R-:W-:Y:S01]  /*1900*/  ULDC.64 UR10, c[0x0][0x400] ;  /* 0x00010000000a7ab9 */ /* 0x000fe20000000a00 */
[----:B------:R-:W-:Y:S02]  /*1910*/  LEA.HI.SX32 R6, R37, 0xffffffff, 0x1a ;  /* 0xffffffff25067811 */ /* 0x000fe400078fd2ff */
[----:B------:R-:W-:Y:S01]  /*1920*/  IMAD R0, R237, R15, R0 ;  /* 0x0000000fed007224 */ /* 0x000fe200078e0200 */
[----:B------:R-:W-:Y:S01]  /*1930*/  LEA R214, P1, R8, UR10, 0x2 ;  /* 0x0000000a08d67c11 */ /* 0x000fe2000f8210ff */
[----:B------:R-:W-:Y:S01]  /*1940*/  IMAD.IADD R30, R11, 0x1, R3 ;  /* 0x000000010b1e7824 */ /* 0x000fe200078e0203 */
[----:B------:R-:W-:-:S02]  /*1950*/  LEA R220, P3, R10, UR14, 0x1 ;  /* 0x0000000e0adc7c11 */ /* 0x000fc4000f8608ff */
[----:B------:R-:W-:Y:S02]  /*1960*/  IADD3 R28, R5, R0, RZ ;  /* 0x00000000051c7210 */ /* 0x000fe40007ffe0ff */
[----:B------:R-:W-:Y:S02]  /*1970*/  LEA.HI.X R215, R8, UR11, R9, 0x2, P1 ;  /* 0x0000000b08d77c11 */ /* 0x000fe400088f1409 */
[----:B------:R-:W-:Y:S01]  /*1980*/  LEA.HI.X R221, R10, UR15, R30, 0x1, P3 ;  /* 0x0000000f0add7c11 */ /* 0x000fe200098f0c1e */
[----:B-1----:R-:W-:Y:S01]  /*1990*/  IMAD.WIDE R16, R16, 0x4, R44 ;  /* 0x0000000410107825 */ /* 0x002fe200078e022c */
[----:B------:R-:W-:Y:S01]  /*19a0*/  LEA.HI.X R21, R4, UR13, R28, 0x1, P2 ;  /* 0x0000000d04157c11 */ /* 0x000fe200090f0c1c */
[----:B------:R-:W-:Y:S06]  /*19b0*/  @!P4 BRA `(.L_x_1000) ;  /* 0x0000005800e8c947 */ /* 0x000fec0003800000 */
[----:B------:R-:W-:Y:S01]  /*19c0*/  @P0 BAR.SYNC.DEFER_BLOCKING 0x0 ;  /* 0x0000000000000b1d */ /* 0x000fe20000010000 */
[----:B------:R-:W-:Y:S02]  /*19d0*/  IMAD R0, R239, -0x40, R216 ;  /* 0xffffffc0ef007824 */ /* 0x000fe400078e02d8 */
[----:B------:R-:W-:Y:S02]  /*19e0*/  VIADD R8, R237, 0x20 ;  /* 0x00000020ed087836 */ /* 0x000fe40000000000 */
[----:B------:R-:W-:Y:S01]  /*19f0*/  IMAD.WIDE.U32 R2, R31, R22, R224 ;  /* 0x000000161f027225 */ /* 0x000fe200078e00e0 */
[-C--:B------:R-:W-:Y:S01]  /*1a00*/  ISETP.GE.AND P6, PT, R237, R0.reuse, PT ;  /* 0x00000000ed00720c */ /* 0x080fe20003fc6270 */
[----:B------:R-:W-:Y:S01]  /*1a10*/  ULDC.64 UR10, c[0x0][0x268] ;  /* 0x00009a00000a7ab9 */ /* 0x000fe20000000a00 */
[----:B------:R-:W-:Y:S01]  /*1a20*/  ISETP.GE.AND P5, PT, R8, R0, PT ;  /* 0x000000000800720c */ /* 0x000fe20003fa6270 */
[----:B------:R-:W-:Y:S01]  /*1a30*/  IMAD R7, R40, R22, RZ ;  /* 0x0000001628077224 */ /* 0x000fe200078e02ff */
[----:B------:R-:W-:Y:S01]  /*1a40*/  LEA R0, R245, UR5, 0x1 ;  /* 0x00000005f5007c11 */ /* 0x000fe2000f8e08ff */
[----:B------:R-:W-:Y:S01]  /*1a50*/  IMAD.MOV.U32 R217, RZ, RZ, R6 ;  /* 0x000000ffffd97224 */ /* 0x000fe200078e0006 */
[----:B------:R-:W-:Y:S01]  /*1a60*/  IADD3 R6, P1, R29, R2, RZ ;  /* 0x000000021d067210 */ /* 0x000fe20007f3e0ff */
[----:B------:R-:W-:Y:S01]  /*1a70*/  IMAD R2, R31, R23, R7 ;  /* 0x000000171f027224 */ /* 0x000fe200078e0207 */
[----:B------:R-:W-:Y:S01]  /*1a80*/  BSSY B0, `(.L_x_1001) ;  /* 0x0000029000007945 */ /* 0x000fe20003800000 */
[----:B------:R-:W-:-:S03]  /*1a90*/  IMAD R25, R217, -0x40, R35 ;  /* 0xffffffc0d9197824 */ /* 0x000fc600078e0223 */
[----:B------:R-:W-:Y:S01]  /*1aa0*/  IADD3.X R7, R34, R3, R2, P1, !PT ;  /* 0x0000000322077210 */ /* 0x000fe20000ffe402 */
[----:B------:R-:W-:Y:S01]  /*1ab0*/  IMAD R2, R36, UR10, RZ ;  /* 0x0000000a24027c24 */ /* 0x000fe2000f8e02ff */
[----:B------:R-:W-:Y:S02]  /*1ac0*/  LEA.HI R3, R217, R217, RZ, 0x1 ;  /* 0x000000d9d9037211 */ /* 0x000fe400078f08ff */
[-C--:B------:R-:W-:Y:S01]  /*1ad0*/  ISETP.GE.AND P2, PT, R8, R25.reuse, PT ;  /* 0x000000190800720c */ /* 0x080fe20003f46270 */
[C---:B------:R-:W-:Y:S01]  /*1ae0*/  IMAD R13, R24.reuse, UR11, R2 ;  /* 0x0000000b180d7c24 */ /* 0x040fe2000f8e0202 */
[----:B------:R1:W-:Y:S01]  /*1af0*/  @P6 STS.128 [R0+0x10000], RZ ;  /* 0x010000ff00006388 */ /* 0x0003e20000000c00 */
[----:B------:R-:W-:Y:S01]  /*1b00*/  IMAD.WIDE.U32 R6, R24, UR10, R6 ;  /* 0x0000000a18067c25 */ /* 0x000fe2000f8e0006 */
[----:B------:R-:W-:Y:S02]  /*1b10*/  LOP3.LUT R2, R3, 0xfffffffe, RZ, 0xc0, !PT ;  /* 0xfffffffe03027812 */ /* 0x000fe400078ec0ff */
[----:B------:R1:W-:Y:S01]  /*1b20*/  @P6 STS.128 [R0+0x12000], RZ ;  /* 0x012000ff00006388 */ /* 0x0003e20000000c00 */
[----:B------:R-:W-:-:S02]  /*1b30*/  ISETP.GE.AND P4, PT, R237, R25, PT ;  /* 0x00000019ed00720c */ /* 0x000fc40003f86270 */
[----:B------:R-:W-:Y:S02]  /*1b40*/  IADD3 R29, R217, -R2, RZ ;  /* 0x80000002d91d7210 */ /* 0x000fe40007ffe0ff */
[----:B------:R-:W-:Y:S01]  /*1b50*/  IADD3 R13, R7, R13, RZ ;  /* 0x0000000d070d7210 */ /* 0x000fe20007ffe0ff */
[----:B------:R-:W-:Y:S08]  /*1b60*/  @P6 BRA `(.L_x_1002) ;  /* 0x0000000000686947 */ /* 0x000ff00003800000 */
        /* <DEDUP_REMOVED lines=26> */
.L_x_1002:
[----:B------:R-:W-:Y:S05]  /*1d10*/  BSYNC B0 ;  /* 0x0000000000007941 */ /* 0x000fea0003800000 */
.L_x_1001:
        /* <DEDUP_REMOVED lines=14> */
[----:B------:R3:W-:Y:S01]  /*1e00*/  @P1 STS.128 [R0+0x11000], RZ ;  /* 0x011000ff00001388 */ /* 0x0007e20000000c00 */
[----:B--2---:R-:W-:Y:S02]  /*1e10*/  @!P1 LEA R2, P3, R6, R8, 0x1 ;  /* 0x0000000806029211 */ /* 0x004fe400078608ff */
        /* <DEDUP_REMOVED lines=15> */
.L_x_1004:
[----:B------:R-:W-:Y:S05]  /*1f10*/  BSYNC B0 ;  /* 0x0000000000007941 */ /* 0x000fea0003800000 */
.L_x_1003:
        /* <DEDUP_REMOVED lines=22> */
.L_x_1006:
[----:B------:R-:W-:Y:S05]  /*2080*/  BSYNC B0 ;  /* 0x0000000000007941 */ /* 0x000fea0003800000 */
.L_x_1005:
[----:B------:R1:W-:Y:S01]  /*2090*/  @P2 STS.128 [R0+0x9000], RZ ;  /* 0x009000ff00002388 */ /* 0x0003e20000000c00 */
[----:B------:R-:W-:Y:S01]  /*20a0*/  BSSY B0, `(.L_x_1007) ;  /* 0x000001c000007945 */ /* 0x000fe20003800000 */
[----:B------:R-:W-:Y:S01]  /*20b0*/  MOV R228, R18 ;  /* 0x0000001200e47202 */ /* 0x000fe20000000f00 */
[----:B------:R-:W-:Y:S01]  /*20c0*/  IMAD.MOV.U32 R230, RZ, RZ, R16 ;  /* 0x000000ffffe67224 */ /* 0x000fe200078e0010 */
[----:B------:R1:W-:Y:S01]  /*20d0*/  @P2 STS.128 [R0+0xb000], RZ ;  /* 0x00b000ff00002388 */ /* 0x0003e20000000c00 */
[----:B------:R-:W-:Y:S01]  /*20e0*/  MOV R227, R19 ;  /* 0x0000001300e37202 */ /* 0x000fe20000000f00 */
[----:B------:R-:W-:Y:S01]  /*20f0*/  VIADD R212, R245, 0x2000 ;  /* 0x00002000f5d47836 */ /* 0x000fe20000000000 */
[----:B------:R-:W-:Y:S01]  /*2100*/  MOV R229, R17 ;  /* 0x0000001100e57202 */ /* 0x000fe20000000f00 */
        /* <DEDUP_REMOVED lines=14> */
[----:B--2---:R-:W-:Y:S02]  /*21f0*/  LEA.HI.X R3, R14, R28, R15, 0x5, P0 ;  /* 0x0000001c0e037211 */ /* 0x004fe400000f2c0f */
[----:B------:R-:W-:-:S04]  /*2200*/  LEA R2, P0, R4, UR12, 0x1 ;  /* 0x0000000c04027c11 */ /* 0x000fc8000f8008ff */
[----:B------:R-:W-:-:S05]  /*2210*/  LEA.HI.X R3, R4, UR13, R3, 0x1, P0 ;  /* 0x0000000d04037c11 */ /* 0x000fca00080f0c03 */
[----:B------:R-:W-:Y:S01]  /*2220*/  @!PT LDS RZ, [RZ] ;  /* 0x00000000fffff984 */ /* 0x000fe20000000800 */
[----:B------:R-:W-:Y:S01]  /*2230*/  @!PT LDS RZ, [RZ] ;  /* 0x00000000fffff984 */ /* 0x000fe20000000800 */
[----:B------:R-:W-:Y:S01]  /*2240*/  @!PT LDS RZ, [RZ] ;  /* 0x00000000fffff984 */ /* 0x000fe20000000800 */
[----:B------:R2:W-:Y:S04]  /*2250*/  LDGSTS.E.BYPASS.LTC128B.128 [R0+0xb000], desc[UR38][R2.64+0x80] ;  /* 0x0b00008002007fae */ /* 0x0005e8000b901d66 */
.L_x_1008:
[----:B------:R-:W-:Y:S05]  /*2260*/  BSYNC B0 ;  /* 0x0000000000007941 */ /* 0x000fea0003800000 */
.L_x_1007:
        /* <DEDUP_REMOVED lines=13> */
.L_x_1010:
        /* <DEDUP_REMOVED lines=20> */
.L_x_1011:
[----:B------:R-:W-:Y:S05]  /*2480*/  BSYNC B0 ;  /* 0x0000000000007941 */ /* 0x000fea0003800000 */
.L_x_1009:
        /* <DEDUP_REMOVED lines=13> */
.L_x_1013:
        /* <DEDUP_REMOVED lines=17> */
[----:B---3--:R-:W-:-:S04]  /*2670*/  IADD3 R3, P1, R10, R4, RZ ;  /* 0x000000040a037210 */ /* 0x008fc80007f3e0ff */
        /* <DEDUP_REMOVED lines=8> */
.L_x_1014:
[----:B------:R-:W-:Y:S05]  /*2700*/  BSYNC B0 ;  /* 0x0000000000007941 */ /* 0x000fea0003800000 */
.L_x_1012:
[----:B------:R1:W-:Y:S01]  /*2710*/  @P6 STS.128 [R0+0xc000], RZ ;  /* 0x00c000ff00006388 */ /* 0x0003e20000000c00 */
[-C--:B--23--:R-:W-:Y:S01]  /*2720*/  IMAD.WIDE.U32 R2, R31, R26.reuse, R224 ;  /* 0x0000001a1f027225 */ /* 0x08cfe200078e00e0 */
[----:B------:R-:W-:Y:S01]  /*2730*/  ULDC.64 UR10, c[0x0][0x260] ;  /* 0x00009800000a7ab9 */ /* 0x000fe20000000a00 */
[----:B------:R-:W-:Y:S01]  /*2740*/  BSSY B0, `(.L_x_1015) ;  /* 0x0000025000007945 */ /* 0x000fe20003800000 */
[----:B------:R1:W-:Y:S01]  /*2750*/  @P6 STS.128 [R0+0xe000], RZ ;  /* 0x00e000ff00006388 */ /* 0x0003e20000000c00 */
[----:B------:R-:W-:-:S04]  /*2760*/  IMAD R4, R40, R26, RZ ;  /* 0x0000001a28047224 */ /* 0x000fc800078e02ff */
[----:B------:R-:W-:Y:S01]  /*2770*/  IMAD R5, R31, R27, R4 ;  /* 0x0000001b1f057224 */ /* 0x000fe200078e0204 */
[----:B------:R-:W-:Y:S01]  /*2780*/  IADD3 R4, P0, R38, R2, RZ ;  /* 0x0000000226047210 */ /* 0x000fe20007f1e0ff */
[----:B------:R-:W-:-:S03]  /*2790*/  IMAD R2, R36, UR10, RZ ;  /* 0x0000000a24027c24 */ /* 0x000fc6000f8e02ff */
[----:B------:R-:W-:Y:S01]  /*27a0*/  IADD3.X R5, R39, R3, R5, P0, !PT ;  /* 0x0000000327057210 */ /* 0x000fe200007fe405 */
[C---:B------:R-:W-:Y:S02]  /*27b0*/  IMAD R2, R24.reuse, UR11, R2 ;  /* 0x0000000b18027c24 */ /* 0x040fe4000f8e0202 */
        /* <DEDUP_REMOVED lines=29> */
.L_x_1016:
[----:B------:R-:W-:Y:S05]  /*2990*/  BSYNC B0 ;  /* 0x0000000000007941 */ /* 0x000fea0003800000 */
.L_x_1015:
        /* <DEDUP_REMOVED lines=31> */
.L_x_1018:
[----:B------:R-:W-:Y:S05]  /*2b90*/  BSYNC B0 ;  /* 0x0000000000007941 */ /* 0x000fea0003800000 */
.L_x_1017:
[----:B------:R-:W-:Y:S01]  /*2ba0*/  ULDC.64 UR10, c[0x0][0x3c8] ;  /* 0x0000f200000a7ab9 */ /* 0x000fe20000000a00 */
[----:B------:R-:W0:Y:S01]  /*2bb0*/  LDGDEPBAR ;  /* 0x00000000000079af */ /* 0x000e220000000000 */
[----:B------:R-:W-:Y:S01]  /*2bc0*/  ISETP.NE.U32.AND P5, PT, RZ, UR10, PT ;  /* 0x0000000aff007c0c */ /* 0x000fe2000bfa5070 */
[C---:B-1234-:R-:W-:Y:S01]  /*2bd0*/  VIADD R0, R250.reuse, 0x8 ;  /* 0x00000008fa007836 */ /* 0x05efe20000000000 */
[CC--:B------:R-:W-:Y:S01]  /*2be0*/  ISETP.GE.AND P2, PT, R250.reuse, R25.reuse, PT ;  /* 0x00000019fa00720c */ /* 0x0c0fe20003f46270 */
[----:B------:R-:W-:Y:S01]  /*2bf0*/  IMAD.SHL.U32 R236, R250, 0x4, RZ ;  /* 0x00000004faec7824 */ /* 0x000fe200078e00ff */
[----:B------:R-:W-:Y:S01]  /*2c00*/  ISETP.NE.AND.EX P5, PT, RZ, UR11, PT, P5 ;  /* 0x0000000bff007c0c */ /* 0x000fe2000bfa5350 */
[----:B------:R-:W-:Y:S01]  /*2c10*/  IMAD.MOV.U32 R219, RZ, RZ, 0x7f800000 ;  /* 0x7f800000ffdb7424 */ /* 0x000fe200078e00ff */
[----:B------:R-:W-:Y:S01]  /*2c20*/  ISETP.GE.AND P1, PT, R0, R25, PT ;  /* 0x000000190000720c */ /* 0x000fe20003f26270 */
[----:B------:R-:W-:Y:S01]  /*2c30*/  IMAD.MOV.U32 R226, RZ, RZ, 0x7f800000 ;  /* 0x7f800000ffe27424 */ /* 0x000fe200078e00ff */
[----:B------:R-:W-:Y:S01]  /*2c40*/  SHF.L.U64.HI R3, R250, 0x2, R251 ;  /* 0x00000002fa037819 */ /* 0x000fe200000102fb */
[----:B------:R-:W-:Y:S01]  /*2c50*/  IMAD.MOV.U32 R176, RZ, RZ, 0x20 ;  /* 0x00000020ffb07424 */ /* 0x000fe200078e00ff */
[----:B------:R-:W-:Y:S01]  /*2c60*/  IADD3 R2, P0, R236, R228, RZ ;  /* 0x000000e4ec027210 */ /* 0x000fe20007f1e0ff */
[----:B------:R-:W-:Y:S01]  /*2c70*/  IMAD.MOV.U32 R213, RZ, RZ, RZ ;  /* 0x000000ffffd57224 */ /* 0x000fe200078e00ff */
[----:B------:R-:W-:Y:S01]  /*2c80*/  LEA R152, R211, UR5, 0x1 ;  /* 0x00000005d3987c11 */ /* 0x000fe2000f8e08ff */
[----:B------:R-:W-:-:S02]  /*2c90*/  USHF.L.U32 UR35, UR30, 0x4, URZ ;  /* 0x000000041e237899 */ /* 0x000fc4000800063f */
[----:B------:R-:W-:Y:S01]  /*2ca0*/  IMAD.X R3, R3, 0x1, R227, P0 ;  /* 0x0000000103037824 */ /* 0x000fe200000e06e3 */
[----:B------:R-:W-:Y:S01]  /*2cb0*/  USHF.L.U32 UR36, UR30, 0x3, URZ ;  /* 0x000000031e247899 */ /* 0x000fe2000800063f */
[----:B------:R-:W1:Y:S01]  /*2cc0*/  @P5 LDC.64 R6, c[0x0][0x3d0] ;  /* 0x0000f400ff065b82 */ /* 0x000e620000000a00 */
[----:B------:R-:W-:Y:S01]  /*2cd0*/  IMAD.MOV.U32 R204, RZ, RZ, 0x20 ;  /* 0x00000020ffcc7424 */ /* 0x000fe200078e00ff */
[----:B------:R-:W-:Y:S01]  /*2ce0*/  ULDC UR26, c[0x0][0x2d0] ;  /* 0x0000b400001a7ab9 */ /* 0x000fe20000000800 */
[----:B------:R-:W5:Y:S01]  /*2cf0*/  @!P2 LDG.E R219, desc[UR38][R2.64] ;  /* 0x0000002602dba981 */ /* 0x000f62000c1e1900 */
[----:B------:R-:W-:Y:S02]  /*2d00*/  IMAD.MOV.U32 R201, RZ, RZ, 0x40 ;  /* 0x00000040ffc97424 */ /* 0x000fe400078e00ff */
[----:B------:R-:W-:Y:S01]  /*2d10*/  VIADD R196, R210, 0x2000 ;  /* 0x00002000d2c47836 */ /* 0x000fe20000000000 */
[----:B------:R-:W5:Y:S01]  /*2d20*/  @!P1 LDG.E R226, desc[UR38][R2.64+0x20] ;  /* 0x0000202602e29981 */ /* 0x000f62000c1e1900 */
[----:B------:R-:W-:-:S04]  /*2d30*/  DEPBAR.LE SB0, 0x1 ;  /* 0x000080400000791a */ /* 0x000fc80000000000 */
[----:B------:R-:W-:Y:S01]  /*2d40*/  BAR.SYNC.DEFER_BLOCKING 0x0 ;  /* 0x0000000000007b1d */ /* 0x000fe20000010000 */
[----:B------:R-:W-:Y:S01]  /*2d50*/  IMAD.MOV.U32 R218, RZ, RZ, R212 ;  /* 0x000000ffffda7224 */ /* 0x000fe200078e00d4 */
[C-C-:B------:R-:W-:Y:S02]  /*2d60*/  SHF.L.U64.HI R244, R250.reuse, 0x2, R251.reuse ;  /* 0x00000002faf47819 */ /* 0x140fe400000102fb */
[----:B------:R-:W-:Y:S02]  /*2d70*/  CS2R R94, SRZ ;  /* 0x00000000005e7805 */ /* 0x000fe4000001ff00 */
[----:B------:R-:W-:Y:S02]  /*2d80*/  SHF.L.U64.HI R243, R250, 0x2, R251 ;  /* 0x00000002faf37819 */ /* 0x000fe400000102fb */
[----:B------:R-:W-:Y:S02]  /*2d90*/  CS2R R92, SRZ ;  /* 0x00000000005c7805 */ /* 0x000fe4000001ff00 */
[----:B------:R-:W-:-:S02]  /*2da0*/  CS2R R98, SRZ ;  /* 0x0000000000627805 */ /* 0x000fc4000001ff00 */
[----:B------:R-:W-:Y:S02]  /*2db0*/  CS2R R96, SRZ ;  /* 0x0000000000607805 */ /* 0x000fe4000001ff00 */
[----:B------:R-:W-:Y:S02]  /*2dc0*/  CS2R R90, SRZ ;  /* 0x00000000005a7805 */ /* 0x000fe4000001ff00 */
[----:B------:R-:W-:Y:S02]  /*2dd0*/  CS2R R88, SRZ ;  /* 0x0000000000587805 */ /* 0x000fe4000001ff00 */
[----:B------:R-:W-:Y:S02]  /*2de0*/  CS2R R86, SRZ ;  /* 0x0000000000567805 */ /* 0x000fe4000001ff00 */
[----:B------:R-:W-:Y:S01]  /*2df0*/  CS2R R84, SRZ ;  /* 0x0000000000547805 */ /* 0x000fe2000001ff00 */
[-C--:B-1----:R-:W-:Y:S01]  /*2e00*/  @P5 IMAD R0, R43, R6.reuse, RZ ;  /* 0x000000062b005224 */ /* 0x082fe200078e02ff */
[----:B------:R-:W-:Y:S01]  /*2e10*/  CS2R R78, SRZ ;  /* 0x00000000004e7805 */ /* 0x000fe2000001ff00 */
[----:B------:R-:W-:Y:S01]  /*2e20*/  @P5 IMAD.WIDE.U32 R4, R252, R6, R240 ;  /* 0x00000006fc045225 */ /* 0x000fe200078e00f0 */
[----:B------:R-:W-:-:S02]  /*2e30*/  CS2R R76, SRZ ;  /* 0x00000000004c7805 */ /* 0x000fc4000001ff00 */
[----:B------:R-:W-:Y:S02]  /*2e40*/  CS2R R82, SRZ ;  /* 0x0000000000527805 */ /* 0x000fe4000001ff00 */
[----:B------:R-:W-:Y:S01]  /*2e50*/  CS2R R80, SRZ ;  /* 0x0000000000507805 */ /* 0x000fe2000001ff00 */
[----:B------:R-:W-:Y:S01]  /*2e60*/  @P5 IMAD R7, R252, R7, R0 ;  /* 0x00000007fc075224 */ /* 0x000fe200078e0200 */
[----:B------:R-:W-:Y:S02]  /*2e70*/  @P5 LEA R6, P0, R4, UR10, 0x2 ;  /* 0x0000000a04065c11 */ /* 0x000fe4000f8010ff */
[----:B------:R-:W-:Y:S02]  /*2e80*/  CS2R R74, SRZ ;  /* 0x00000000004a7805 */ /* 0x000fe4000001ff00 */
[----:B------:R-:W-:Y:S01]  /*2e90*/  CS2R R72, SRZ ;  /* 0x0000000000487805 */ /* 0x000fe2000001ff00 */
[----:B------:R-:W-:Y:S01]  /*2ea0*/  @P5 IMAD.IADD R7, R5, 0x1, R7 ;  /* 0x0000000105075824 */ /* 0x000fe200078e0207 */
[----:B------:R-:W-:Y:S01]  /*2eb0*/  CS2R R70, SRZ ;  /* 0x0000000000467805 */ /* 0x000fe2000001ff00 */
[----:B------:R1:W2:Y:S01]  /*2ec0*/  LDSM.16.M88.4 R116, [R152+0x10000] ;  /* 0x010000009874783b */ /* 0x0002a20000000200 */
[----:B------:R-:W-:-:S02]  /*2ed0*/  CS2R R68, SRZ ;  /* 0x0000000000447805 */ /* 0x000fc4000001ff00 */
[----:B------:R-:W-:Y:S02]  /*2ee0*/  CS2R R46, SRZ ;  /* 0x00000000002e7805 */ /* 0x000fe4000001ff00 */
[----:B------:R-:W-:Y:S01]  /*2ef0*/  @P5 LEA.HI.X R7, R4, UR11, R7, 0x2, P0 ;  /* 0x0000000b04075c11 */ /* 0x000fe200080f1407 */
[----:B------:R1:W3:Y:S01]  /*2f00*/  LDSM.16.M88.4 R120, [R152+0x10800] ;  /* 0x010800009878783b */ /* 0x0002e20000000200 */
[----:B------:R-:W-:Y:S02]  /*2f10*/  CS2R R44, SRZ ;  /* 0x00000000002c7805 */ /* 0x000fe4000001ff00 */
[----:B------:R-:W-:Y:S02]  /*2f20*/  CS2R R50, SRZ ;  /* 0x0000000000327805 */ /* 0x000fe4000001ff00 */
[----:B------:R-:W-:Y:S01]  /*2f30*/  CS2R R48, SRZ ;  /* 0x0000000000307805 */ /* 0x000fe2000001ff00 */
[----:B------:R1:W4:Y:S01]  /*2f40*/  LDSM.16.M88.4 R148, [R152+0x12000] ;  /* 0x012000009894783b */ /* 0x0003220000000200 */
[----:B------:R-:W-:-:S02]  /*2f50*/  CS2R R40, SRZ ;  /* 0x0000000000287805 */ /* 0x000fc4000001ff00 */
[----:B------:R-:W-:Y:S02]  /*2f60*/  CS2R R38, SRZ ;  /* 0x0000000000267805 */ /* 0x000fe4000001ff00 */
[----:B------:R-:W-:Y:S01]  /*2f70*/  CS2R R36, SRZ ;  /* 0x0000000000247805 */ /* 0x000fe2000001ff00 */
[----:B------:R1:W2:Y:S01]  /*2f80*/  @P5 LDG.E R7, desc[UR38][R6.64] ;  /* 0x0000002606075981 */ /* 0x0002a2000c1e1900 */
[----:B------:R-:W-:Y:S02]  /*2f90*/  CS2R R28, SRZ ;  /* 0x00000000001c7805 */ /* 0x000fe4000001ff00 */
[----:B------:R-:W-:Y:S02]  /*2fa0*/  CS2R R32, SRZ ;  /* 0x0000000000207805 */ /* 0x000fe4000001ff00 */
[----:B------:R-:W-:Y:S01]  /*2fb0*/  CS2R R26, SRZ ;  /* 0x00000000001a7805 */ /* 0x000fe2000001ff00 */
[----:B------:R-:W3:Y:S01]  /*2fc0*/  S2R R4, SR_TID.X ;  /* 0x0000000000047919 */ /* 0x000ee20000002100 */
[----:B------:R-:W-:-:S02]  /*2fd0*/  CS2R R22, SRZ ;  /* 0x0000000000167805 */ /* 0x000fc4000001ff00 */
[----:B------:R-:W-:Y:S01]  /*2fe0*/  CS2R R20, SRZ ;  /* 0x0000000000147805 */ /* 0x000fe2000001ff00 */
[----:B------:R-:W-:Y:S01]  /*2ff0*/  UIMAD UR34, UR30, 0x18, URZ ;  /* 0x000000181e2278a4 */ /* 0x000fe2000f8e023f */
[----:B------:R-:W2:Y:S01]  /*3000*/  LDSM.16.M88.4 R152, [R152+0x12800] ;  /* 0x012800009898783b */ /* 0x000ea20000000200 */
[----:B------:R-:W-:Y:S02]  /*3010*/  USHF.L.U32 UR33, UR30, 0x5, URZ ;  /* 0x000000051e217899 */ /* 0x000fe4000800063f */
[----:B------:R-:W-:Y:S01]  /*3020*/  UIMAD UR32, UR30, 0x28, URZ ;  /* 0x000000281e2078a4 */ /* 0x000fe2000f8e023f */
[----:B------:R2:W2:Y:S01]  /*3030*/  LDSM.16.M88.4 R124, [R202] ;  /* 0x00000000ca7c783b */ /* 0x0004a20000000200 */
[----:B------:R-:W-:Y:S02]  /*3040*/  UIMAD UR31, UR30, 0x30, URZ ;  /* 0x000000301e1f78a4 */ /* 0x000fe4000f8e023f */
[----:B------:R-:W-:Y:S01]  /*3050*/  UIADD3 UR29, -UR29, URZ, URZ ;  /* 0x0000003f1d1d7290 */ /* 0x000fe2000fffe13f */
[----:B------:R2:W2:Y:S01]  /*3060*/  LDSM.16.M88.4 R128, [R202+0x800] ;  /* 0x00080000ca80783b */ /* 0x0004a20000000200 */
[----:B------:R-:W-:Y:S01]  /*3070*/  ULDC UR28, c[0x0][0x39c] ;  /* 0x0000e700001c7ab9 */ /* 0x000fe20000000800 */
[----:B------:R-:W-:-:S02]  /*3080*/  ULDC UR27, c[0x0][0x2ec] ;  /* 0x0000bb00001b7ab9 */ /* 0x000fc40000000800 */
[----:B------:R2:W2:Y:S04]  /*3090*/  LDSM.16.M88.4 R132, [R200] ;  /* 0x00000000c884783b */ /* 0x0004a80000000200 */
[----:B------:R2:W2:Y:S01]  /*30a0*/  LDSM.16.M88.4 R136, [R200+0x800] ;  /* 0x00080000c888783b */ /* 0x0004a20000000200 */
[----:B-1----:R-:W1:Y:S03]  /*30b0*/  @P5 LDC R6, c[0x0][0x2e8] ;  /* 0x0000ba00ff065b82 */ /* 0x002e660000000800 */
[----:B------:R1:W1:Y:S04]  /*30c0*/  LDSM.16.M88.4 R156, [R202+0x2000] ;  /* 0x00200000ca9c783b */ /* 0x0002680000000200 */
[----:B------:R1:W1:Y:S01]  /*30d0*/  LDSM.16.M88.4 R160, [R202+0x2800] ;  /* 0x00280000caa0783b */ /* 0x0002620000000200 */
[----:B---3--:R-:W-:-:S03]  /*30e0*/  SHF.R.S32.HI R3, RZ, 0x1f, R4 ;  /* 0x0000001fff037819 */ /* 0x008fc60000011404 */
[----:B------:R3:W1:Y:S01]  /*30f0*/  LDSM.16.M88.4 R164, [R200+0x2000] ;  /* 0x00200000c8a4783b */ /* 0x0006620000000200 */
[----:B------:R-:W-:-:S03]  /*3100*/  LEA.HI R0, R3, R4, RZ, 0x4 ;  /* 0x0000000403007211 */ /* 0x000fc600078f20ff */
[----:B------:R3:W1:Y:S01]  /*3110*/  LDSM.16.M88.4 R168, [R200+0x2800] ;  /* 0x00280000c8a8783b */ /* 0x0006620000000200 */
[----:B------:R-:W-:-:S04]  /*3120*/  LEA.HI R3, R3, R4, RZ, 0x3 ;  /* 0x0000000403037211 */ /* 0x000fc800078f18ff */
[----:B------:R-:W-:-:S05]  /*3130*/  LOP3.LUT R3, R3, 0xfffffff8, RZ, 0xc0, !PT ;  /* 0xfffffff803037812 */ /* 0x000fca00078ec0ff */
[----:B------:R-:W-:-:S05]  /*3140*/  IMAD.IADD R3, R4, 0x1, -R3 ;  /* 0x0000000104037824 */ /* 0x000fca00078e0a03 */
[----:B------:R-:W-:-:S04]  /*3150*/  LOP3.LUT P4, RZ, R3, 0x2, RZ, 0xc0, !PT ;  /* 0x0000000203ff7812 */ /* 0x000fc8000788c0ff */
[----:B------:R-:W-:Y:S02]  /*3160*/  SEL R176, R176, 0xffffffe0, !P4 ;  /* 0xffffffe0b0b07807 */ /* 0x000fe40006000000 */
[----:B------:R-:W-:-:S03]  /*3170*/  LOP3.LUT R0, R0, 0xfffffff0, RZ, 0xc0, !PT ;  /* 0xfffffff000007812 */ /* 0x000fc600078ec0ff */
[----:B------:R-:W-:Y:S02]  /*3180*/  IMAD.IADD R176, R176, 0x1, R200 ;  /* 0x00000001b0b07824 */ /* 0x000fe400078e02c8 */
[----:B------:R-:W-:-:S03]  /*3190*/  IMAD.IADD R0, R4, 0x1, -R0 ;  /* 0x0000000104007824 */ /* 0x000fc600078e0a00 */
[----:B------:R3:W2:Y:S04]  /*31a0*/  LDSM.16.M88.4 R140, [R176] ;  /* 0x00000000b08c783b */ /* 0x0006a80000000200 */
[----:B------:R3:W2:Y:S04]  /*31b0*/  LDSM.16.M88.4 R144, [R176+0x800] ;  /* 0x00080000b090783b */ /* 0x0006a80000000200 */
[----:B------:R3:W2:Y:S04]  /*31c0*/  LDSM.16.M88.4 R172, [R176+0x2000] ;  /* 0x00200000b0ac783b */ /* 0x0006a80000000200 */
[----:B------:R-:W2:Y:S01]  /*31d0*/  LDSM.16.M88.4 R176, [R176+0x2800] ;  /* 0x00280000b0b0783b */ /* 0x000ea20000000200 */
[----:B------:R-:W-:-:S04]  /*31e0*/  SHF.R.S32.HI R2, RZ, 0x1f, R0 ;  /* 0x0000001fff027819 */ /* 0x000fc80000011400 */
[----:B------:R-:W-:Y:S01]  /*31f0*/  LEA.HI R2, R2, R0, RZ, 0x3 ;  /* 0x0000000002027211 */ /* 0x000fe200078f18ff */
[----:B------:R-:W-:-:S03]  /*3200*/  VIADD R5, R31, 0x40 ;  /* 0x000000401f057836 */ /* 0x000fc60000000000 */
[----:B------:R-:W-:Y:S01]  /*3210*/  LOP3.LUT R2, R2, 0xfffffff8, RZ, 0xc0, !PT ;  /* 0xfffffff802027812 */ /* 0x000fe200078ec0ff */
[----:B-1----:R-:W2:Y:S01]  /*3220*/  @P5 MUFU.RCP R6, R6 ;  /* 0x0000000600065308 */ /* 0x002ea20000001000 */
[----:B------:R-:W-:Y:S01]  /*3230*/  ISETP.GE.AND P0, PT, R5, R216, PT ;  /* 0x000000d80500720c */ /* 0x000fe20003f06270 */
[----:B------:R-:W-:Y:S02]  /*3240*/  UIADD3 UR25, UR35, 0x40, URZ ;  /* 0x0000004023197890 */ /* 0x000fe4000fffe03f */
[----:B------:R-:W-:Y:S01]  /*3250*/  IMAD.IADD R0, R0, 0x1, -R2 ;  /* 0x0000000100007824 */ /* 0x000fe200078e0a02 */
[----:B------:R-:W-:Y:S02]  /*3260*/  UIADD3 UR21, UR35, 0x20, URZ ;  /* 0x0000002023157890 */ /* 0x000fe4000fffe03f */
[----:B------:R-:W-:Y:S02]  /*3270*/  UIADD3 UR13, UR35, 0x60, URZ ;  /* 0x00000060230d7890 */ /* 0x000fe4000fffe03f */
[----:B------:R-:W-:Y:S01]  /*3280*/  R2P PR, R0, 0x6 ;  /* 0x0000000600007804 */ /* 0x000fe20000000000 */
[----:B------:R-:W-:-:S02]  /*3290*/  UIADD3 UR24, UR36, UR25, URZ ;  /* 0x0000001924187290 */ /* 0x000fc4000fffe03f */
[----:B------:R-:W-:Y:S02]  /*32a0*/  UIADD3 UR20, UR36, UR21, URZ ;  /* 0x0000001524147290 */ /* 0x000fe4000fffe03f */
[----:B------:R-:W-:Y:S01]  /*32b0*/  UIADD3 UR12, UR36, UR13, URZ ;  /* 0x0000000d240c7290 */ /* 0x000fe2000fffe03f */
[----:B------:R-:W-:Y:S01]  /*32c0*/  IMAD R4, R239, 0x40, R246 ;  /* 0x00000040ef047824 */ /* 0x000fe200078e02f6 */
[----:B------:R-:W-:Y:S01]  /*32d0*/  UIADD3 UR23, UR36, UR24, URZ ;  /* 0x0000001824177290 */ /* 0x000fe2000fffe03f */
[----:B------:R-:W-:Y:S01]  /*32e0*/  VIADD R0, R209, 0x2000 ;  /* 0x00002000d1007836 */ /* 0x000fe20000000000 */
[----:B------:R-:W-:Y:S01]  /*32f0*/  UIADD3 UR19, UR36, UR20, URZ ;  /* 0x0000001424137290 */ /* 0x000fe2000fffe03f */
[----:B------:R-:W-:Y:S01]  /*3300*/  SEL R204, R204, 0xffffffe0, !P1 ;  /* 0xffffffe0cccc7807 */ /* 0x000fe20004800000 */
[----:B------:R-:W-:Y:S01]  /*3310*/  UIADD3 UR11, UR36, UR12, URZ ;  /* 0x0000000c240b7290 */ /* 0x000fe2000fffe03f */
[----:B------:R-:W-:Y:S01]  /*3320*/  IADD3 R4, -R35, R250, -R4 ;  /* 0x000000fa23047210 */ /* 0x000fe20007ffe904 */
[----:B------:R-:W-:Y:S01]  /*3330*/  UIADD3 UR22, UR36, UR23, URZ ;  /* 0x0000001724167290 */ /* 0x000fe2000fffe03f */
[----:B------:R-:W-:Y:S01]  /*3340*/  SEL R201, R201, 0xffffffc0, !P2 ;  /* 0xffffffc0c9c97807 */ /* 0x000fe20005000000 */
[----:B------:R-:W-:Y:S01]  /*3350*/  UIADD3 UR18, UR36, UR19, URZ ;  /* 0x0000001324127290 */ /* 0x000fe2000fffe03f */
[----:B------:R-:W-:Y:S01]  /*3360*/  SEL R196, R196, R210, !P3 ;  /* 0x000000d2c4c47207 */ /* 0x000fe20005800000 */
[----:B------:R-:W-:Y:S01]  /*3370*/  UIADD3 UR10, UR36, UR11, URZ ;  /* 0x0000000b240a7290 */ /* 0x000fe2000fffe03f */
[----:B------:R-:W-:Y:S01]  /*3380*/  SEL R0, R0, R209, !P3 ;  /* 0x000000d100007207 */ /* 0x000fe20005800000 */
[----:B------:R-:W-:Y:S01]  /*3390*/  IMAD.IADD R205, R206, 0x1, R204 ;  /* 0x00000001cecd7824 */ /* 0x000fe200078e02cc */
[----:B------:R-:W-:Y:S01]  /*33a0*/  UIADD3 UR17, UR36, UR18, URZ ;  /* 0x0000001224117290 */ /* 0x000fe2000fffe03f */
[----:B------:R-:W-:Y:S01]  /*33b0*/  CS2R R42, SRZ ;  /* 0x00000000002a7805 */ /* 0x000fe2000001ff00 */
[----:B------:R-:W-:Y:S01]  /*33c0*/  UIADD3 UR15, UR36, UR22, URZ ;  /* 0x00000016240f7290 */ /* 0x000fe2000fffe03f */
[----:B------:R-:W-:Y:S01]  /*33d0*/  CS2R R30, SRZ ;  /* 0x00000000001e7805 */ /* 0x000fe2000001ff00 */
[----:B------:R-:W-:Y:S01]  /*33e0*/  UIADD3 UR9, UR36, UR10, URZ ;  /* 0x0000000a24097290 */ /* 0x000fe2000fffe03f */
[----:B------:R-:W-:-:S02]  /*33f0*/  CS2R R34, SRZ ;  /* 0x0000000000227805 */ /* 0x000fc4000001ff00 */
[----:B------:R-:W-:Y:S01]  /*3400*/  CS2R R24, SRZ ;  /* 0x0000000000187805 */ /* 0x000fe2000001ff00 */
[----:B------:R-:W-:Y:S01]  /*3410*/  IMAD.IADD R242, R4, 0x1, R216 ;  /* 0x0000000104f27824 */ /* 0x000fe200078e02d8 */
[----:B------:R-:W-:Y:S01]  /*3420*/  LEA R196, R196, UR5, 0x1 ;  /* 0x00000005c4c47c11 */ /* 0x000fe2000f8e08ff */
[----:B------:R-:W-:Y:S01]  /*3430*/  IMAD.IADD R207, R206, 0x1, R201 ;  /* 0x00000001cecf7824 */ /* 0x000fe200078e02c9 */
[----:B------:R-:W-:Y:S01]  /*3440*/  LEA R199, R0, UR5, 0x1 ;  /* 0x0000000500c77c11 */ /* 0x000fe2000f8e08ff */
[----:B------:R-:W-:Y:S01]  /*3450*/  IMAD.IADD R208, R201, 0x1, R205 ;  /* 0x00000001c9d07824 */ /* 0x000fe200078e02cd */
[----:B------:R-:W-:Y:S02]  /*3460*/  UIMAD UR30, UR30, 0x38, URZ ;  /* 0x000000381e1e78a4 */ /* 0x000fe4000f8e023f */
[----:B------:R-:W-:Y:S02]  /*3470*/  UIADD3 UR16, UR36, UR17, URZ ;  /* 0x0000001124107290 */ /* 0x000fe4000fffe03f */
[----:B------:R-:W-:-:S02]  /*3480*/  UIADD3 UR14, UR36, UR15, URZ ;  /* 0x0000000f240e7290 */ /* 0x000fc4000fffe03f */
[----:B------:R-:W-:Y:S01]  /*3490*/  UIADD3 UR4, UR36, UR9, URZ ;  /* 0x0000000924047290 */ /* 0x000fe2000fffe03f */
[----:B--234-:R-:W-:-:S11]  /*34a0*/  @P5 FMUL.FTZ R213, R7, R6 ;  /* 0x0000000607d55220 */ /* 0x01cfd60000410000 */
.L_x_1021:
[----:B------:R-:W0:Y:S01]  /*34b0*/  LDGDEPBAR ;  /* 0x00000000000079af */ /* 0x000e220000000000 */
[----:B------:R-:W-:Y:S02]  /*34c0*/  LEA R0, R211, UR5, 0x1 ;  /* 0x00000005d3007c11 */ /* 0x000fe4000f8e08ff */
[C---:B------:R-:W-:Y:S02]  /*34d0*/  IADD3 R2, R199.reuse, R204, RZ ;  /* 0x000000ccc7027210 */ /* 0x040fe40007ffe0ff */
[-C--:B------:R-:W-:Y:S02]  /*34e0*/  IADD3 R3, R199, R201.reuse, RZ ;  /* 0x000000c9c7037210 */ /* 0x080fe40007ffe0ff */
[----:B------:R-:W-:Y:S02]  /*34f0*/  IADD3 R180, R2, R201, RZ ;  /* 0x000000c902b47210 */ /* 0x000fe40007ffe0ff */
[----:B-----5:R-:W-:Y:S02]  /*3500*/  FSETP.NEU.FTZ.AND P3, PT, R219, -INF , PT ;  /* 0xff800000db00780b */ /* 0x020fe40003f7d000 */
[----:B------:R-:W-:Y:S01]  /*3510*/  FSETP.NEU.FTZ.AND P2, PT, R226, -INF , PT ;  /* 0xff800000e200780b */ /* 0x000fe20003f5d000 */
[----:B------:R-:W-:Y:S04]  /*3520*/  DEPBAR.LE SB0, 0x0 ;  /* 0x000080000000791a */ /* 0x000fe80000000000 */
[----:B------:R-:W-:Y:S06]  /*3530*/  BAR.SYNC.DEFER_BLOCKING 0x0 ;  /* 0x0000000000007b1d */ /* 0x000fec0000010000 */
[----:B------:R-:W-:Y:S08]  /*3540*/  LDSM.16.M88.4 R16, [R199] ;  /* 0x00000000c710783b */ /* 0x000ff00000000200 */
[----:B------:R-:W1:Y:S08]  /*3550*/  LDSM.16.M88.4 R8, [R0+0xc000] ;  /* 0x00c000000008783b */ /* 0x000e700000000200 */
[----:B------:R-:W2:Y:S08]  /*3560*/  LDSM.16.M88.4 R52, [R0+0xc800] ;  /* 0x00c800000034783b */ /* 0x000eb00000000200 */
[----:B------:R-:W-:Y:S08]  /*3570*/  LDSM.16.M88.4 R56, [R2] ;  /* 0x000000000238783b */ /* 0x000ff00000000200 */
[----:B------:R-:W3:Y:S08]  /*3580*/  LDSM.16.M88.4 R60, [R202+-0x4000] ;  /* 0xffc00000ca3c783b */ /* 0x000ef00000000200 */
[----:B------:R-:W4:Y:S01]  /*3590*/  LDSM.16.M88.4 R64, [R202+-0x3800] ;  /* 0xffc80000ca40783b */ /* 0x000f220000000200 */
[C---:B-1----:R-:W-:Y:S07]  /*35a0*/  HMMA.16816.F32.BF16 R4, R16.reuse, R8, RZ ;  /* 0x000000081004723c */ /* 0x042fee00000418ff */
[----:B------:R-:W-:Y:S01]  /*35b0*/  LDSM.16.M88.4 R100, [R3] ;  /* 0x000000000364783b */ /* 0x000fe20000000200 */
[C---:B------:R-:W-:Y:S07]  /*35c0*/  HMMA.16816.F32.BF16 R8, R16.reuse, R10, RZ ;  /* 0x0000000a1008723c */ /* 0x040fee00000418ff */
[----:B------:R-:W1:Y:S01]  /*35d0*/  LDSM.16.M88.4 R104, [R200+-0x4000] ;  /* 0xffc00000c868783b */ /* 0x000e620000000200 */
[C---:B--2---:R-:W-:Y:S07]  /*35e0*/  HMMA.16816.F32.BF16 R12, R16.reuse, R52, RZ ;  /* 0x00000034100c723c */ /* 0x044fee00000418ff */
[----:B------:R-:W-:Y:S01]  /*35f0*/  LDSM.16.M88.4 R108, [R180] ;  /* 0x00000000b46c783b */ /* 0x000fe20000000200 */
[----:B------:R-:W-:Y:S06]  /*3600*/  HMMA.16816.F32.BF16 R16, R16, R54, RZ ;  /* 0x000000361010723c */ /* 0x000fec00000418ff */
[C---:B---3--:R-:W-:Y:S01]  /*3610*/  HMMA.16816.F32.BF16 R4, R56.reuse, R60, R4 ;  /* 0x0000003c3804723c */ /* 0x048fe20000041804 */
[----:B------:R-:W2:Y:S05]  /*3620*/  LDSM.16.M88.4 R52, [R200+-0x3800] ;  /* 0xffc80000c834783b */ /* 0x000eaa0000000200 */
[C---:B------:R-:W-:Y:S03]  /*3630*/  HMMA.16816.F32.BF16 R8, R56.reuse, R62, R8 ;  /* 0x0000003e3808723c */ /* 0x040fe60000041808 */
[----:B------:R-:W3:Y:S03]  /*3640*/  LDSM.16.M88.4 R112, [R203] ;  /* 0x00000000cb70783b */ /* 0x000ee60000000200 */
[C---:B----4-:R-:W-:Y:S05]  /*3650*/  HMMA.16816.F32.BF16 R12, R56.reuse, R64, R12 ;  /* 0x00000040380c723c */ /* 0x050fea000004180c */
[----:B------:R-:W-:Y:S01]  /*3660*/  LDSM.16.M88.4 R60, [R199+0x2000] ;  /* 0x00200000c73c783b */ /* 0x000fe20000000200 */
[----:B------:R-:W-:Y:S06]  /*3670*/  HMMA.16816.F32.BF16 R16, R56, R66, R16 ;  /* 0x000000423810723c */ /* 0x000fec0000041810 */
[C---:B-1----:R-:W-:Y:S01]  /*3680*/  HMMA.16816.F32.BF16 R4, R100.reuse, R104, R4 ;  /* 0x000000686404723c */ /* 0x042fe20000041804 */
[----:B------:R-:W1:Y:S05]  /*3690*/  LDSM.16.M88.4 R56, [R203+0x800] ;  /* 0x00080000cb38783b */ /* 0x000e6a0000000200 */
[C---:B------:R-:W-:Y:S03]  /*36a0*/  HMMA.16816.F32.BF16 R8, R100.reuse, R106, R8 ;  /* 0x0000006a6408723c */ /* 0x040fe60000041808 */
[----:B------:R-:W4:Y:S03]  /*36b0*/  LDSM.16.M88.4 R64, [R0+0xe000] ;  /* 0x00e000000040783b */ /* 0x000f260000000200 */
[C---:B--2---:R-:W-:Y:S05]  /*36c0*/  HMMA.16816.F32.BF16 R12, R100.reuse, R52, R12 ;  /* 0x00000034640c723c */ /* 0x044fea000004180c */
[----:B------:R-:W-:Y:S01]  /*36d0*/  LDSM.16.M88.4 R104, [R202+-0x2000] ;  /* 0xffe00000ca68783b */ /* 0x000fe20000000200 */
[----:B------:R-:W-:Y:S07]  /*36e0*/  HMMA.16816.F32.BF16 R16, R100, R54, R16 ;  /* 0x000000366410723c */ /* 0x000fee0000041810 */
[----:B------:R2:W4:Y:S01]  /*36f0*/  LDSM.16.M88.4 R52, [R0+0xe800] ;  /* 0x00e800000034783b */ /* 0x0005220000000200 */
[C---:B---3--:R-:W-:Y:S07]  /*3700*/  HMMA.16816.F32.BF16 R4, R108.reuse, R112, R4 ;  /* 0x000000706c04723c */ /* 0x048fee0000041804 */
[----:B------:R-:W3:Y:S01]  /*3710*/  LDSM.16.M88.4 R100, [R2+0x2000] ;  /* 0x002000000264783b */ /* 0x000ee20000000200 */
[C---:B------:R-:W-:Y:S06]  /*3720*/  HMMA.16816.F32.BF16 R8, R108.reuse, R114, R8 ;  /* 0x000000726c08723c */ /* 0x040fec0000041808 */
[C---:B-1----:R-:W-:Y:S01]  /*3730*/  HMMA.16816.F32.BF16 R12, R108.reuse, R56, R12 ;  /* 0x000000386c0c723c */ /* 0x042fe2000004180c */
[----:B------:R-:W-:Y:S05]  /*3740*/  LDSM.16.M88.4 R112, [R200+-0x2000] ;  /* 0xffe00000c870783b */ /* 0x000fea0000000200 */
[----:B------:R-:W-:Y:S03]  /*3750*/  HMMA.16816.F32.BF16 R16, R108, R58, R16 ;  /* 0x0000003a6c10723c */ /* 0x000fe60000041810 */
[----:B------:R-:W1:Y:S02]  /*3760*/  LDSM.16.M88.4 R56, [R202+-0x1800] ;  /* 0xffe80000ca38783b */ /* 0x000e640000000200 */
[----:B--2---:R-:W-:Y:S01]  /*3770*/  LEA R0, R217, R242, 0x6 ;  /* 0x000000f2d9007211 */ /* 0x004fe200078e30ff */
[C---:B----4-:R-:W-:Y:S05]  /*3780*/  HMMA.16816.F32.BF16 R4, R60.reuse, R64, R4 ;  /* 0x000000403c04723c */ /* 0x050fea0000041804 */
[----:B------:R2:W4:Y:S01]  /*3790*/  LDSM.16.M88.4 R108, [R3+0x2000] ;  /* 0x00200000036c783b */ /* 0x0005220000000200 */
[C---:B------:R-:W-:Y:S06]  /*37a0*/  HMMA.16816.F32.BF16 R8, R60.reuse, R66, R8 ;  /* 0x000000423c08723c */ /* 0x040fec0000041808 */
[C---:B------:R-:W-:Y:S01]  /*37b0*/  HMMA.16816.F32.BF16 R12, R60.reuse, R52, R12 ;  /* 0x000000343c0c723c */ /* 0x040fe2000004180c */
[----:B------:R-:W-:Y:S05]  /*37c0*/  LDSM.16.M88.4 R64, [R203+0x2000] ;  /* 0x00200000cb40783b */ /* 0x000fea0000000200 */
[----:B------:R-:W-:Y:S03]  /*37d0*/  HMMA.16816.F32.BF16 R16, R60, R54, R16 ;  /* 0x000000363c10723c */ /* 0x000fe60000041810 */
[----:B------:R-:W4:Y:S03]  /*37e0*/  LDSM.16.M88.4 R52, [R200+-0x1800] ;  /* 0xffe80000c834783b */ /* 0x000f260000000200 */
[C---:B---3--:R-:W-:Y:S05]  /*37f0*/  HMMA.16816.F32.BF16 R4, R100.reuse, R104, R4 ;  /* 0x000000686404723c */ /* 0x048fea0000041804 */
[----:B------:R-:W3:Y:S01]  /*3800*/  LDSM.16.M88.4 R60, [R180+0x2000] ;  /* 0x00200000b43c783b */ /* 0x000ee20000000200 */
[C---:B------:R-:W-:Y:S05]  /*3810*/  HMMA.16816.F32.BF16 R8, R100.reuse, R106, R8 ;  /* 0x0000006a6408723c */ /* 0x040fea0000041808 */
[----:B--2---:R-:W-:Y:S01]  /*3820*/  FMUL.FTZ R3, R219, 1.4426950216293334961 ;  /* 0x3fb8aa3bdb037820 */ /* 0x004fe20000410000 */
[C---:B-1----:R-:W-:Y:S05]  /*3830*/  HMMA.16816.F32.BF16 R12, R100.reuse, R56, R12 ;  /* 0x00000038640c723c */ /* 0x042fea000004180c */
[----:B------:R-:W-:Y:S01]  /*3840*/  FSEL R3, R3, RZ, P3 ;  /* 0x000000ff03037208 */ /* 0x000fe20001800000 */
[----:B------:R-:W-:Y:S06]  /*3850*/  HMMA.16816.F32.BF16 R16, R100, R58, R16 ;  /* 0x0000003a6410723c */ /* 0x000fec0000041810 */
[C---:B----4-:R-:W-:Y:S06]  /*3860*/  HMMA.16816.F32.BF16 R4, R108.reuse, R112, R4 ;  /* 0x000000706c04723c */ /* 0x050fec0000041804 */
[C---:B------:R-:W-:Y:S06]  /*3870*/  HMMA.16816.F32.BF16 R8, R108.reuse, R114, R8 ;  /* 0x000000726c08723c */ /* 0x040fec0000041808 */
[C---:B------:R-:W-:Y:S06]  /*3880*/  HMMA.16816.F32.BF16 R12, R108.reuse, R52, R12 ;  /* 0x000000346c0c723c */ /* 0x040fec000004180c */
[----:B------:R-:W-:Y:S01]  /*3890*/  HMMA.16816.F32.BF16 R16, R108, R54, R16 ;  /* 0x000000366c10723c */ /* 0x000fe20000041810 */
[----:B------:R-:W1:Y:S05]  /*38a0*/  LDSM.16.M88.4 R52, [R203+0x2800] ;  /* 0x00280000cb34783b */ /* 0x000e6a0000000200 */
[C---:B---3--:R-:W-:Y:S06]  /*38b0*/  HMMA.16816.F32.BF16 R4, R60.reuse, R64, R4 ;  /* 0x000000403c04723c */ /* 0x048fec0000041804 */
[C---:B------:R-:W-:Y:S11]  /*38c0*/  HMMA.16816.F32.BF16 R8, R60.reuse, R66, R8 ;  /* 0x000000423c08723c */ /* 0x040ff60000041808 */
[----:B------:R-:W-:Y:S07]  /*38d0*/  @!UPT UIADD3 URZ, URZ, URZ, URZ ;  /* 0x0000003f3f3ff290 */ /* 0x000fee000fffe03f */
[----:B------:R-:W-:Y:S01]  /*38e0*/  FMUL.FTZ R6, R6, UR28 ;  /* 0x0000001c06067c20 */ /* 0x000fe20008410000 */
[----:B------:R-:W-:Y:S01]  /*38f0*/  FMUL.FTZ R5, R5, UR28 ;  /* 0x0000001c05057c20 */ /* 0x000fe20008410000 */
[----:B------:R-:W-:Y:S01]  /*3900*/  FMUL.FTZ R4, R4, UR28 ;  /* 0x0000001c04047c20 */ /* 0x000fe20008410000 */
[----:B------:R-:W-:Y:S01]  /*3910*/  FMUL.FTZ R7, R7, UR28 ;  /* 0x0000001c07077c20 */ /* 0x000fe20008410000 */
[----:B------:R2:W3:Y:S02]  /*3920*/  MUFU.TANH R185, R6 ;  /* 0x0000000600b97308 */ /* 0x0004e40000002400 */
[----:B------:R-:W-:Y:S01]  /*3930*/  FMUL.FTZ R10, R10, UR28 ;  /* 0x0000001c0a0a7c20 */ /* 0x000fe20008410000 */
[----:B------:R-:W-:Y:S01]  /*3940*/  FMUL.FTZ R8, R8, UR28 ;  /* 0x0000001c08087c20 */ /* 0x000fe20008410000 */
[----:B------:R-:W-:Y:S01]  /*3950*/  FMUL.FTZ R11, R11, UR28 ;  /* 0x0000001c0b0b7c20 */ /* 0x000fe20008410000 */
[----:B------:R-:W-:Y:S01]  /*3960*/  FMUL.FTZ R9, R9, UR28 ;  /* 0x0000001c09097c20 */ /* 0x000fe20008410000 */
[C---:B-1----:R-:W-:Y:S04]  /*3970*/  HMMA.16816.F32.BF16 R12, R60.reuse, R52, R12 ;  /* 0x000000343c0c723c */ /* 0x042fe8000004180c */
[----:B------:R1:W4:Y:S02]  /*3980*/  MUFU.TANH R107, R4 ;  /* 0x00000004006b7308 */ /* 0x0003240000002400 */
[----:B------:R-:W-:Y:S08]  /*3990*/  HMMA.16816.F32.BF16 R16, R60, R54, R16 ;  /* 0x000000363c10723c */ /* 0x000ff00000041810 */
[----:B------:R3:W-:Y:S03]  /*39a0*/  MUFU.TANH R104, R8 ;  /* 0x0000000800687308 */ /* 0x0007e60000002400 */
[----:B--2---:R-:W-:Y:S04]  /*39b0*/  IADD3 R6, R0, 0x8, RZ ;  /* 0x0000000800067810 */ /* 0x004fe80007ffe0ff */
[----:B------:R-:W-:Y:S03]  /*39c0*/  ISETP.GE.AND P5, PT, R6, RZ, PT ;  /* 0x000000ff0600720c */ /* 0x000fe60003fa6270 */
[----:B------:R-:W2:Y:S01]  /*39d0*/  MUFU.TANH R105, R5 ;  /* 0x0000000500697308 */ /* 0x000ea20000002400 */
[----:B-1----:R-:W-:Y:S04]  /*39e0*/  LEA R4, R239, R246, 0x6 ;  /* 0x000000f6ef047211 */ /* 0x002fe800078e30ff */
[----:B------:R-:W-:Y:S01]  /*39f0*/  @P0 IADD3 R2, R4, 0x1, RZ ;  /* 0x0000000104020810 */ /* 0x000fe20007ffe0ff */
[----:B------:R-:W-:Y:S04]  /*3a00*/  FMUL.FTZ R12, R12, UR28 ;  /* 0x0000001c0c0c7c20 */ /* 0x000fe80008410000 */
[----:B------:R1:W-:Y:S01]  /*3a10*/  MUFU.TANH R103, R9 ;  /* 0x0000000900677308 */ /* 0x0003e20000002400 */
[-C--:B------:R-:W-:Y:S01]  /*3a20*/  @P0 ISETP.GE.AND P1, PT, R2, R216.reuse, PT ;  /* 0x000000d80200020c */ /* 0x080fe20003f26270 */
[----:B------:R-:W-:Y:S01]  /*3a30*/  FMUL.FTZ R13, R13, UR28 ;  /* 0x0000001c0d0d7c20 */ /* 0x000fe20008410000 */
[----:B------:R-:W-:Y:S01]  /*3a40*/  @P0 ISETP.GE.AND P4, PT, R4, R216, PT ;  /* 0x000000d80400020c */ /* 0x000fe20003f86270 */
[----:B------:R-:W-:Y:S01]  /*3a50*/  FMUL.FTZ R2, R226, 1.4426950216293334961 ;  /* 0x3fb8aa3be2027820 */ /* 0x000fe20000410000 */
[----:B------:R-:W-:Y:S01]  /*3a60*/  FMUL.FTZ R17, R17, UR28 ;  /* 0x0000001c11117c20 */ /* 0x000fe20008410000 */
[----:B------:R-:W-:Y:S01]  /*3a70*/  FMUL.FTZ R18, R18, UR28 ;  /* 0x0000001c12127c20 */ /* 0x000fe20008410000 */
[----:B------:R-:W-:Y:S03]  /*3a80*/  FMUL.FTZ R19, R19, UR28 ;  /* 0x0000001c13137c20 */ /* 0x000fe60008410000 */
[----:B------:R4:W-:Y:S01]  /*3a90*/  MUFU.TANH R101, R12 ;  /* 0x0000000c00657308 */ /* 0x0009e20000002400 */
[----:B------:R-:W-:Y:S01]  /*3aa0*/  FMUL.FTZ R16, R16, UR28 ;  /* 0x0000001c10107c20 */ /* 0x000fe20008410000 */
[----:B------:R-:W-:Y:S01]  /*3ab0*/  FSEL R2, R2, RZ, P2 ;  /* 0x000000ff02027208 */ /* 0x000fe20001000000 */
[----:B------:R-:W-:Y:S01]  /*3ac0*/  FMUL.FTZ R14, R14, UR28 ;  /* 0x0000001c0e0e7c20 */ /* 0x000fe20008410000 */
[C---:B------:R-:W-:Y:S01]  /*3ad0*/  @!P5 IADD3 R6, -R0.reuse, -0x8, RZ ;  /* 0xfffffff80006d810 */ /* 0x040fe20007ffe1ff */
[----:B------:R-:W-:Y:S01]  /*3ae0*/  FMUL.FTZ R15, R15, UR28 ;  /* 0x0000001c0f0f7c20 */ /* 0x000fe20008410000 */
[C---:B---3--:R-:W-:Y:S04]  /*3af0*/  IADD3 R8, R0.reuse, 0x7, RZ ;  /* 0x0000000700087810 */ /* 0x048fe80007ffe0ff */
[----:B------:R-:W-:Y:S01]  /*3b00*/  MUFU.TANH R181, R14 ;  /* 0x0000000e00b57308 */ /* 0x000fe20000002400 */
[----:B-1----:R-:W-:Y:S02]  /*3b10*/  IADD3 R9, R0, -0x9, RZ ;  /* 0xfffffff700097810 */ /* 0x002fe40007ffe0ff */
[----:B------:R-:W-:Y:S02]  /*3b20*/  ISETP.GE.AND P2, PT, R8, RZ, PT ;  /* 0x000000ff0800720c */ /* 0x000fe40003f46270 */
[----:B------:R-:W-:Y:S02]  /*3b30*/  ISETP.GE.AND P3, PT, R9, RZ, PT ;  /* 0x000000ff0900720c */ /* 0x000fe40003f66270 */
[----:B------:R-:W-:Y:S03]  /*3b40*/  I2FP.F32.S32 R6, R6 ;  /* 0x0000000600067245 */ /* 0x000fe60000201400 */
[----:B------:R1:W3:Y:S01]  /*3b50*/  MUFU.TANH R184, R7 ;  /* 0x0000000700b87308 */ /* 0x0002e20000002400 */
[----:B----4-:R-:W-:Y:S01]  /*3b60*/  IABS R12, R0 ;  /* 0x00000000000c7213 */ /* 0x010fe20000000000 */
[-C--:B------:R-:W-:Y:S03]  /*3b70*/  FFMA.FTZ R6, R6, -R213.reuse, R185 ;  /* 0x800000d506067223 */ /* 0x080fe600000100b9 */
[----:B------:R-:W-:Y:S05]  /*3b80*/  I2FP.F32.S32 R12, R12 ;  /* 0x0000000c000c7245 */ /* 0x000fea0000201400 */
[----:B------:R-:W-:Y:S01]  /*3b90*/  MUFU.TANH R180, R15 ;  /* 0x0000000f00b47308 */ /* 0x000fe20000002400 */
[----:B------:R-:W-:Y:S01]  /*3ba0*/  @P0 FSEL R6, R6, -INF , !P4 ;  /* 0xff80000006060808 */ /* 0x000fe20006000000 */
[----:B------:R-:W-:Y:S01]  /*3bb0*/  FFMA.FTZ R5, R12, -R213, R107 ;  /* 0x800000d50c057223 */ /* 0x000fe2000001006b */
[C---:B------:R-:W-:Y:S02]  /*3bc0*/  @!P2 IADD3 R8, -R0.reuse, -0x7, RZ ;  /* 0xfffffff90008a810 */ /* 0x040fe40007ffe1ff */
[----:B------:R-:W-:Y:S01]  /*3bd0*/  @!P3 IADD3 R9, -R0, 0x9, RZ ;  /* 0x000000090009b810 */ /* 0x000fe20007ffe1ff */
[----:B------:R-:W-:Y:S01]  /*3be0*/  FFMA.FTZ R6, R6, UR27, -R2 ;  /* 0x0000001b06067c23 */ /* 0x000fe20008010802 */
[----:B------:R-:W-:Y:S03]  /*3bf0*/  @P0 FSEL R5, R5, -INF , !P4 ;  /* 0xff80000005050808 */ /* 0x000fe60006000000 */
[----:B------:R4:W3:Y:S01]  /*3c00*/  MUFU.TANH R183, R10 ;  /* 0x0000000a00b77308 */ /* 0x0008e20000002400 */
[----:B-1----:R-:W-:Y:S02]  /*3c10*/  IADD3 R7, R0, -0x1, RZ ;  /* 0xffffffff00077810 */ /* 0x002fe40007ffe0ff */
[----:B------:R-:W-:Y:S01]  /*3c20*/  I2FP.F32.S32 R14, R9 ;  /* 0x00000009000e7245 */ /* 0x000fe20000201400 */
[----:B------:R-:W-:Y:S01]  /*3c30*/  FFMA.FTZ R5, R5, UR27, -R3 ;  /* 0x0000001b05057c23 */ /* 0x000fe20008010803 */
[----:B------:R-:W-:Y:S02]  /*3c40*/  ISETP.GE.AND P6, PT, R7, RZ, PT ;  /* 0x000000ff0700720c */ /* 0x000fe40003fc6270 */
[----:B------:R-:W-:Y:S03]  /*3c50*/  @P0 IADD3 R9, R4, 0x10, RZ ;  /* 0x0000001004090810 */ /* 0x000fe60007ffe0ff */
[----:B------:R1:W3:Y:S01]  /*3c60*/  MUFU.TANH R182, R11 ;  /* 0x0000000b00b67308 */ /* 0x0002e20000002400 */
[----:B------:R-:W-:Y:S02]  /*3c70*/  @P0 ISETP.GE.AND P4, PT, R9, R216, PT ;  /* 0x000000d80900020c */ /* 0x000fe40003f86270 */
[C---:B------:R-:W-:Y:S07]  /*3c80*/  IADD3 R9, R0.reuse, -0x19, RZ ;  /* 0xffffffe700097810 */ /* 0x040fee0007ffe0ff */
[----:B------:R3:W-:Y:S01]  /*3c90*/  MUFU.EX2 R115, R5 ;  /* 0x0000000500737308 */ /* 0x0007e20000000800 */
[C---:B----4-:R-:W-:Y:S02]  /*3ca0*/  IADD3 R10, R0.reuse, -0x8, RZ ;  /* 0xfffffff8000a7810 */ /* 0x050fe40007ffe0ff */
[----:B------:R-:W-:Y:S02]  /*3cb0*/  @!P6 IADD3 R7, -R0, 0x1, RZ ;  /* 0x000000010007e810 */ /* 0x000fe40007ffe1ff */
[----:B------:R-:W-:Y:S05]  /*3cc0*/  ISETP.GE.AND P5, PT, R10, RZ, PT ;  /* 0x000000ff0a00720c */ /* 0x000fea0003fa6270 */
[----:B------:R4:W-:Y:S01]  /*3cd0*/  MUFU.EX2 R193, R6 ;  /* 0x0000000600c17308 */ /* 0x0009e20000000800 */
[----:B-1----:R-:W-:Y:S05]  /*3ce0*/  I2FP.F32.S32 R11, R7 ;  /* 0x00000007000b7245 */ /* 0x002fea0000201400 */
[-C--:B--2---:R-:W-:Y:S04]  /*3cf0*/  FFMA.FTZ R7, R11, -R213.reuse, R105 ;  /* 0x800000d50b077223 */ /* 0x084fe80000010069 */
[----:B------:R1:W-:Y:S01]  /*3d00*/  MUFU.TANH R67, R16 ;  /* 0x0000001000437308 */ /* 0x0003e20000002400 */
[----:B---3--:R-:W-:Y:S02]  /*3d10*/  I2FP.F32.S32 R5, R8 ;  /* 0x0000000800057245 */ /* 0x008fe40000201400 */
[----:B------:R-:W-:Y:S02]  /*3d20*/  @!P5 IADD3 R10, -R0, 0x8, RZ ;  /* 0x00000008000ad810 */ /* 0x000fe40007ffe1ff */
[----:B------:R-:W-:Y:S01]  /*3d30*/  @P0 FSEL R7, R7, -INF , !P1 ;  /* 0xff80000007070808 */ /* 0x000fe20004800000 */
[-C--:B------:R-:W-:Y:S01]  /*3d40*/  FFMA.FTZ R5, R5, -R213.reuse, R184 ;  /* 0x800000d505057223 */ /* 0x080fe200000100b8 */
[----:B------:R-:W-:Y:S03]  /*3d50*/  I2FP.F32.S32 R15, R10 ;  /* 0x0000000a000f7245 */ /* 0x000fe60000201400 */
[----:B------:R-:W2:Y:S01]  /*3d60*/  MUFU.TANH R100, R13 ;  /* 0x0000000d00647308 */ /* 0x000ea20000002400 */
[----:B------:R-:W-:Y:S01]  /*3d70*/  @P0 IADD3 R8, R4, 0x8, RZ ;  /* 0x0000000804080810 */ /* 0x000fe20007ffe0ff */
[--C-:B------:R-:W-:Y:S01]  /*3d80*/  FFMA.FTZ R7, R7, UR27, -R3.reuse ;  /* 0x0000001b07077c23 */ /* 0x100fe20008010803 */
[----:B------:R-:W-:Y:S01]  /*3d90*/  @P0 FSEL R5, R5, -INF , !P1 ;  /* 0xff80000005050808 */ /* 0x000fe20004800000 */
[-C--:B----4-:R-:W-:Y:S01]  /*3da0*/  FFMA.FTZ R6, R15, -R213.reuse, R104 ;  /* 0x800000d50f067223 */ /* 0x090fe20000010068 */
[-C--:B------:R-:W-:Y:S02]  /*3db0*/  @P0 ISETP.GE.AND P2, PT, R8, R216.reuse, PT ;  /* 0x000000d80800020c */ /* 0x080fe40003f46270 */
[----:B------:R-:W-:Y:S01]  /*3dc0*/  IADD3 R8, R0, -0x10, RZ ;  /* 0xfffffff000087810 */ /* 0x000fe20007ffe0ff */
[--C-:B------:R-:W-:Y:S02]  /*3dd0*/  FFMA.FTZ R5, R5, UR27, -R2.reuse ;  /* 0x0000001b05057c23 */ /* 0x100fe40008010802 */
[----:B------:R3:W-:Y:S01]  /*3de0*/  MUFU.EX2 R114, R7 ;  /* 0x0000000700727308 */ /* 0x0007e20000000800 */
[----:B------:R-:W-:Y:S02]  /*3df0*/  @P0 FSEL R6, R6, -INF , !P2 ;  /* 0xff80000006060808 */ /* 0x000fe40005000000 */
[----:B------:R-:W-:Y:S02]  /*3e00*/  ISETP.GE.AND P6, PT, R8, RZ, PT ;  /* 0x000000ff0800720c */ /* 0x000fe40003fc6270 */
[----:B-1----:R-:W-:Y:S01]  /*3e10*/  @P0 IADD3 R16, R4, 0x11, RZ ;  /* 0x0000001104100810 */ /* 0x002fe20007ffe0ff */
[----:B------:R-:W-:Y:S01]  /*3e20*/  FFMA.FTZ R6, R6, UR27, -R3 ;  /* 0x0000001b06067c23 */ /* 0x000fe20008010803 */
[----:B------:R-:W-:Y:S03]  /*3e30*/  IADD3 R10, R0, -0x18, RZ ;  /* 0xffffffe8000a7810 */ /* 0x000fe60007ffe0ff */
[----:B------:R1:W-:Y:S10]  /*3e40*/  MUFU.EX2 R192, R5 ;  /* 0x0000000500c07308 */ /* 0x0003f40000000800 */
[----:B------:R4:W-:Y:S01]  /*3e50*/  MUFU.EX2 R111, R6 ;  /* 0x00000006006f7308 */ /* 0x0009e20000000800 */
[----:B---3--:R-:W-:Y:S02]  /*3e60*/  @P0 IADD3 R7, R4, 0x9, RZ ;  /* 0x0000000904070810 */ /* 0x008fe40007ffe0ff */
[C---:B------:R-:W-:Y:S02]  /*3e70*/  @!P6 IADD3 R8, -R0.reuse, 0x10, RZ ;  /* 0x000000100008e810 */ /* 0x040fe40007ffe1ff */
[----:B------:R-:W-:Y:S02]  /*3e80*/  @P0 ISETP.GE.AND P3, PT, R7, R216, PT ;  /* 0x000000d80700020c */ /* 0x000fe40003f66270 */
[----:B------:R-:W-:Y:S03]  /*3e90*/  IADD3 R7, R0, -0x11, RZ ;  /* 0xffffffef00077810 */ /* 0x000fe60007ffe0ff */
[----:B------:R-:W3:Y:S01]  /*3ea0*/  MUFU.TANH R66, R17 ;  /* 0x0000001100427308 */ /* 0x000ee20000002400 */
[-C--:B-1----:R-:W-:Y:S01]  /*3eb0*/  FFMA.FTZ R5, R14, -R213.reuse, R103 ;  /* 0x800000d50e057223 */ /* 0x082fe20000010067 */
[----:B------:R-:W-:Y:S02]  /*3ec0*/  ISETP.GE.AND P6, PT, R217, 0x1, PT ;  /* 0x00000001d900780c */ /* 0x000fe40003fc6270 */
[----:B------:R-:W-:Y:S02]  /*3ed0*/  ISETP.GE.AND P5, PT, R7, RZ, PT ;  /* 0x000000ff0700720c */ /* 0x000fe40003fa6270 */
[----:B------:R-:W-:Y:S04]  /*3ee0*/  @P0 FSEL R5, R5, -INF , !P3 ;  /* 0xff80000005050808 */ /* 0x000fe80005800000 */
[----:B------:R-:W-:Y:S01]  /*3ef0*/  MUFU.TANH R113, R18 ;  /* 0x0000001200717308 */ /* 0x000fe20000002400 */
[----:B----4-:R-:W-:Y:S01]  /*3f00*/  FFMA.FTZ R6, R12, -R213, R183 ;  /* 0x800000d50c067223 */ /* 0x010fe200000100b7 */
[----:B------:R-:W-:Y:S01]  /*3f10*/  IADD3 R12, P1, R236, R230, RZ ;  /* 0x000000e6ec0c7210 */ /* 0x000fe20007f3e0ff */
[----:B------:R-:W-:Y:S03]  /*3f20*/  FFMA.FTZ R5, R5, UR27, -R3 ;  /* 0x0000001b05057c23 */ /* 0x000fe60008010803 */
[----:B------:R-:W-:Y:S04]  /*3f30*/  @P0 FSEL R6, R6, -INF , !P2 ;  /* 0xff80000006060808 */ /* 0x000fe80005000000 */
[----:B------:R1:W-:Y:S01]  /*3f40*/  MUFU.EX2 R109, R5 ;  /* 0x00000005006d7308 */ /* 0x0003e20000000800 */
[----:B------:R-:W-:Y:S01]  /*3f50*/  @!P5 IADD3 R7, -R0, 0x11, RZ ;  /* 0x000000110007d810 */ /* 0x000fe20007ffe1ff */
[----:B------:R-:W-:Y:S01]  /*3f60*/  FFMA.FTZ R6, R6, UR27, -R2 ;  /* 0x0000001b06067c23 */ /* 0x000fe20008010802 */
[----:B------:R-:W-:Y:S02]  /*3f70*/  IADD3.X R13, R244, R229, RZ, P1, !PT ;  /* 0x000000e5f40d7210 */ /* 0x000fe40000ffe4ff */
[----:B------:R-:W-:Y:S05]  /*3f80*/  @P0 ISETP.GE.AND P1, PT, R16, R216, PT ;  /* 0x000000d81000020c */ /* 0x000fea0003f26270 */
[----:B------:R4:W-:Y:S01]  /*3f90*/  MUFU.EX2 R191, R6 ;  /* 0x0000000600bf7308 */ /* 0x0009e20000000800 */
[----:B------:R-:W-:Y:S01]  /*3fa0*/  ISETP.GE.AND P2, PT, R9, RZ, PT ;  /* 0x000000ff0900720c */ /* 0x000fe20003f46270 */
[----:B------:R-:W3:Y:S04]  /*3fb0*/  LDG.E R65, desc[UR38][R12.64] ;  /* 0x000000260c417981 */ /* 0x000ee8000c1e1900 */
[----:B------:R3:W3:Y:S04]  /*3fc0*/  LDG.E R64, desc[UR38][R12.64+0x20] ;  /* 0x000020260c407981 */ /* 0x0006e8000c1e1900 */
[----:B------:R-:W-:Y:S01]  /*3fd0*/  MUFU.TANH R112, R19 ;  /* 0x0000001300707308 */ /* 0x000fe20000002400 */
[----:B-1----:R-:W-:Y:S01]  /*3fe0*/  FFMA.FTZ R5, R11, -R213, R182 ;  /* 0x800000d50b057223 */ /* 0x002fe200000100b6 */
[----:B------:R-:W-:Y:S02]  /*3ff0*/  I2FP.F32.S32 R11, R8 ;  /* 0x00000008000b7245 */ /* 0x000fe40000201400 */
[----:B------:R-:W-:Y:S02]  /*4000*/  I2FP.F32.S32 R8, R7 ;  /* 0x0000000700087245 */ /* 0x000fe40000201400 */
[----:B------:R-:W-:Y:S02]  /*4010*/  @P0 FSEL R5, R5, -INF , !P3 ;  /* 0xff80000005050808 */ /* 0x000fe40005800000 */
[----:B------:R-:W-:Y:S01]  /*4020*/  ISETP.GE.AND P3, PT, R10, RZ, PT ;  /* 0x000000ff0a00720c */ /* 0x000fe20003f66270 */
[-C--:B----4-:R-:W-:Y:S01]  /*4030*/  FFMA.FTZ R6, R11, -R213.reuse, R101 ;  /* 0x800000d50b067223 */ /* 0x090fe20000010065 */
[-C--:B--2---:R-:W-:Y:S01]  /*4040*/  FFMA.FTZ R7, R8, -R213.reuse, R100 ;  /* 0x800000d508077223 */ /* 0x084fe20000010064 */
[----:B------:R-:W-:Y:S01]  /*4050*/  FFMA.FTZ R5, R5, UR27, -R2 ;  /* 0x0000001b05057c23 */ /* 0x000fe20008010802 */
[----:B------:R-:W-:Y:S02]  /*4060*/  @!P2 IADD3 R9, -R0, 0x19, RZ ;  /* 0x000000190009a810 */ /* 0x000fe40007ffe1ff */
[----:B------:R-:W-:Y:S01]  /*4070*/  @P0 FSEL R6, R6, -INF , !P4 ;  /* 0xff80000006060808 */ /* 0x000fe20006000000 */
[----:B------:R1:W-:Y:S01]  /*4080*/  MUFU.EX2 R190, R5 ;  /* 0x0000000500be7308 */ /* 0x0003e20000000800 */
[----:B------:R-:W-:Y:S03]  /*4090*/  @P0 FSEL R7, R7, -INF , !P1 ;  /* 0xff80000007070808 */ /* 0x000fe60004800000 */
[--C-:B------:R-:W-:Y:S02]  /*40a0*/  FFMA.FTZ R6, R6, UR27, -R3.reuse ;  /* 0x0000001b06067c23 */ /* 0x100fe40008010803 */
[----:B------:R-:W-:Y:S01]  /*40b0*/  FFMA.FTZ R7, R7, UR27, -R3 ;  /* 0x0000001b07077c23 */ /* 0x000fe20008010803 */
[----:B------:R-:W-:Y:S03]  /*40c0*/  @!P3 IADD3 R10, -R0, 0x18, RZ ;  /* 0x00000018000ab810 */ /* 0x000fe60007ffe1ff */
[----:B------:R2:W-:Y:S01]  /*40d0*/  MUFU.EX2 R110, R6 ;  /* 0x00000006006e7308 */ /* 0x0005e20000000800 */
[----:B------:R-:W-:Y:S09]  /*40e0*/  I2FP.F32.S32 R0, R10 ;  /* 0x0000000a00007245 */ /* 0x000ff20000201400 */
[----:B------:R4:W3:Y:S01]  /*40f0*/  MUFU.EX2 R108, R7 ;  /* 0x00000007006c7308 */ /* 0x0008e20000000800 */
[-C--:B-1----:R-:W-:Y:S01]  /*4100*/  FFMA.FTZ R5, R15, -R213.reuse, R181 ;  /* 0x800000d50f057223 */ /* 0x082fe200000100b5 */
[----:B------:R-:W-:Y:S01]  /*4110*/  @P0 IADD3 R15, R4, 0x18, RZ ;  /* 0x00000018040f0810 */ /* 0x000fe20007ffe0ff */
[-C--:B------:R-:W-:Y:S03]  /*4120*/  FFMA.FTZ R0, R0, -R213.reuse, R67 ;  /* 0x800000d500007223 */ /* 0x080fe60000010043 */
[----:B------:R-:W-:Y:S01]  /*4130*/  @P0 FSEL R5, R5, -INF , !P4 ;  /* 0xff80000005050808 */ /* 0x000fe20006000000 */
[----:B--2---:R-:W-:Y:S05]  /*4140*/  FFMA.FTZ R6, R14, -R213, R180 ;  /* 0x800000d50e067223 */ /* 0x004fea00000100b4 */
[----:B------:R-:W-:Y:S02]  /*4150*/  @P0 FSEL R6, R6, -INF , !P1 ;  /* 0xff80000006060808 */ /* 0x000fe40004800000 */
[-C--:B------:R-:W-:Y:S02]  /*4160*/  @P0 ISETP.GE.AND P1, PT, R15, R216.reuse, PT ;  /* 0x000000d80f00020c */ /* 0x080fe40003f26270 */
[----:B----4-:R-:W-:Y:S01]  /*4170*/  @P0 IADD3 R7, R4, 0x19, RZ ;  /* 0x0000001904070810 */ /* 0x010fe20007ffe0ff */
[--C-:B------:R-:W-:Y:S01]  /*4180*/  FFMA.FTZ R4, R5, UR27, -R2.reuse ;  /* 0x0000001b05047c23 */ /* 0x100fe20008010802 */
[----:B------:R-:W-:Y:S01]  /*4190*/  @P0 FSEL R0, R0, -INF , !P1 ;  /* 0xff80000000000808 */ /* 0x000fe20004800000 */
[----:B------:R-:W-:Y:S01]  /*41a0*/  FFMA.FTZ R6, R6, UR27, -R2 ;  /* 0x0000001b06067c23 */ /* 0x000fe20008010802 */
[----:B------:R-:W-:Y:S01]  /*41b0*/  I2FP.F32.S32 R5, R9 ;  /* 0x0000000900057245 */ /* 0x000fe20000201400 */
[----:B------:R1:W-:Y:S01]  /*41c0*/  MUFU.EX2 R189, R4 ;  /* 0x0000000400bd7308 */ /* 0x0003e20000000800 */
[----:B------:R-:W-:Y:S01]  /*41d0*/  @P0 ISETP.GE.AND P2, PT, R7, R216, PT ;  /* 0x000000d80700020c */ /* 0x000fe20003f46270 */
[--C-:B------:R-:W-:Y:S02]  /*41e0*/  FFMA.FTZ R0, R0, UR27, -R3.reuse ;  /* 0x0000001b00007c23 */ /* 0x100fe40008010803 */
[-C--:B---3--:R-:W-:Y:S06]  /*41f0*/  FFMA.FTZ R5, R5, -R213.reuse, R66 ;  /* 0x800000d505057223 */ /* 0x088fec0000010042 */
[----:B------:R2:W-:Y:S01]  /*4200*/  MUFU.EX2 R106, R0 ;  /* 0x00000000006a7308 */ /* 0x0005e20000000800 */
[----:B------:R-:W-:Y:S05]  /*4210*/  @P0 FSEL R5, R5, -INF , !P2 ;  /* 0xff80000005050808 */ /* 0x000fea0005000000 */
[----:B------:R-:W-:Y:S01]  /*4220*/  FFMA.FTZ R3, R5, UR27, -R3 ;  /* 0x0000001b05037c23 */ /* 0x000fe20008010803 */
[----:B------:R-:W-:Y:S03]  /*4230*/  F2FP.BF16.F32.PACK_AB R5, R108, R110 ;  /* 0x0000006e6c05723e */ /* 0x000fe600000010ff */
[----:B------:R-:W-:Y:S01]  /*4240*/  MUFU.EX2 R188, R6 ;  /* 0x0000000600bc7308 */ /* 0x000fe20000000800 */
[-C--:B-1----:R-:W-:Y:S05]  /*4250*/  FFMA.FTZ R4, R11, -R213.reuse, R113 ;  /* 0x800000d50b047223 */ /* 0x082fea0000010071 */
[----:B------:R-:W-:Y:S04]  /*4260*/  @P0 FSEL R4, R4, -INF , !P1 ;  /* 0xff80000004040808 */ /* 0x000fe80004800000 */
[----:B------:R1:W3:Y:S01]  /*4270*/  MUFU.EX2 R102, R3 ;  /* 0x0000000300667308 */ /* 0x0002e20000000800 */
[----:B--2---:R-:W-:Y:S01]  /*4280*/  FFMA.FTZ R0, R8, -R213, R112 ;  /* 0x800000d508007223 */ /* 0x004fe20000010070 */
[--C-:B------:R-:W-:Y:S04]  /*4290*/  FFMA.FTZ R4, R4, UR27, -R2.reuse ;  /* 0x0000001b04047c23 */ /* 0x100fe80008010802 */
[----:B------:R-:W-:Y:S04]  /*42a0*/  @P0 FSEL R0, R0, -INF , !P2 ;  /* 0xff80000000000808 */ /* 0x000fe80005000000 */
[----:B------:R2:W-:Y:S01]  /*42b0*/  MUFU.EX2 R187, R4 ;  /* 0x0000000400bb7308 */ /* 0x0005e20000000800 */
[----:B------:R-:W-:Y:S01]  /*42c0*/  FFMA.FTZ R2, R0, UR27, -R2 ;  /* 0x0000001b00027c23 */ /* 0x000fe20008010802 */
[----:B------:R-:W-:Y:S08]  /*42d0*/  F2FP.BF16.F32.PACK_AB R0, R190, R191 ;  /* 0x000000bfbe00723e */ /* 0x000ff000000010ff */
[----:B------:R4:W3:Y:S01]  /*42e0*/  MUFU.EX2 R186, R2 ;  /* 0x0000000200ba7308 */ /* 0x0008e20000000800 */
[----:B-1----:R-:W-:Y:S05]  /*42f0*/  F2FP.BF16.F32.PACK_AB R3, R192, R193 ;  /* 0x000000c1c003723e */ /* 0x002fea00000010ff */
[----:B------:R3:W-:Y:S01]  /*4300*/  STS [R232+0x12400], R3 ;  /* 0x01240003e8007388 */ /* 0x0007e20000000800 */
[----:B--2---:R-:W-:Y:S05]  /*4310*/  F2FP.BF16.F32.PACK_AB R4, R114, R115 ;  /* 0x000000737204723e */ /* 0x004fea00000010ff */
[----:B------:R1:W-:Y:S01]  /*4320*/  STS [R232+0x12000], R4 ;  /* 0x01200004e8007388 */ /* 0x0003e20000000800 */
[----:B----4-:R-:W-:Y:S03]  /*4330*/  F2FP.BF16.F32.PACK_AB R2, R109, R111 ;  /* 0x0000006f6d02723e */ /* 0x010fe600000010ff */
[----:B------:R2:W-:Y:S04]  /*4340*/  STS [R234+0x12400], R0 ;  /* 0x01240000ea007388 */ /* 0x0005e80000000800 */
[----:B------:R4:W-:Y:S04]  /*4350*/  STS [R234+0x12000], R2 ;  /* 0x01200002ea007388 */ /* 0x0009e80000000800 */
[----:B------:R-:W-:Y:S01]  /*4360*/  STS [R231+0x12000], R5 ;  /* 0x01200005e7007388 */ /* 0x000fe20000000800 */
[----:B---3--:R-:W-:Y:S02]  /*4370*/  F2FP.BF16.F32.PACK_AB R3, R102, R106 ;  /* 0x0000006a6603723e */ /* 0x008fe400000010ff */
[----:B-1----:R-:W-:Y:S02]  /*4380*/  F2FP.BF16.F32.PACK_AB R4, R188, R189 ;  /* 0x000000bdbc04723e */ /* 0x002fe400000010ff */
[----:B--2---:R-:W-:Y:S03]  /*4390*/  LEA R0, R209, UR5, 0x1 ;  /* 0x00000005d1007c11 */ /* 0x004fe6000f8e08ff */
[----:B------:R-:W-:Y:S01]  /*43a0*/  STS [R231+0x12400], R4 ;  /* 0x01240004e7007388 */ /* 0x000fe20000000800 */
[----:B----4-:R-:W-:Y:S03]  /*43b0*/  F2FP.BF16.F32.PACK_AB R2, R186, R187 ;  /* 0x000000bbba02723e */ /* 0x010fe600000010ff */
[----:B------:R-:W-:Y:S01]  /*43c0*/  STS [R233+0x12000], R3 ;  /* 0x01200003e9007388 */ /* 0x000fe20000000800 */
[CC--:B------:R-:W-:Y:S03]  /*43d0*/  IADD3 R60, R201.reuse, R0.reuse, RZ ;  /* 0x00000000c93c7210 */ /* 0x0c0fe60007ffe0ff */
[----:B------:R1:W-:Y:S04]  /*43e0*/  STS [R233+0x12400], R2 ;  /* 0x01240002e9007388 */ /* 0x0003e80000000800 */
[----:B------:R-:W2:Y:S08]  /*43f0*/  LDSM.16.M88.4 R16, [R0+0x8000] ;  /* 0x008000000010783b */ /* 0x000eb00000000200 */
[----:B------:R-:W-:Y:S08]  /*4400*/  LDSM.16.M88.4 R56, [R60+0x8000] ;  /* 0x008000003c38783b */ /* 0x000ff00000000200 */
[----:B------:R-:W-:Y:S01]  /*4410*/  LDSM.16.M88.4 R60, [R60+0xa000] ;  /* 0x00a000003c3c783b */ /* 0x000fe20000000200 */
        /* <DEDUP_REMOVED lines=16> */
[----:B------:R2:W3:Y:S05]  /*4520*/  LDSM.16.M88.4 R56, [R0+0xa000] ;  /* 0x00a000000038783b */ /* 0x0004ea0000000200 */
[C---:B-1----:R-:W-:Y:S06]  /*4530*/  HMMA.16816.F32.BF16 R4, R52.reuse, R140, R4 ;  /* 0x0000008c3404723c */ /* 0x042fec0000041804 */
[C---:B------:R-:W-:Y:S05]  /*4540*/  HMMA.16816.F32.BF16 R8, R52.reuse, R142, R8 ;  /* 0x0000008e3408723c */ /* 0x040fea0000041808 */
[----:B--2---:R-:W-:Y:S01]  /*4550*/  FFMA.FTZ R0, -R105, R105, 1 ;  /* 0x3f80000069007423 */ /* 0x004fe20000010169 */
[C---:B------:R-:W-:Y:S06]  /*4560*/  HMMA.16816.F32.BF16 R12, R52.reuse, R144, R12 ;  /* 0x00000090340c723c */ /* 0x040fec000004180c */
[----:B------:R-:W-:Y:S01]  /*4570*/  HMMA.16816.F32.BF16 R16, R52, R146, R16 ;  /* 0x000000923410723c */ /* 0x000fe20000041810 */
[----:B------:R1:W2:Y:S05]  /*4580*/  LDSM.16.M88.4 R52, [R2+0xa000] ;  /* 0x00a000000234783b */ /* 0x0002aa0000000200 */
[C---:B---3--:R-:W-:Y:S06]  /*4590*/  HMMA.16816.F32.BF16 R4, R56.reuse, R148, R4 ;  /* 0x000000943804723c */ /* 0x048fec0000041804 */
[C---:B------:R-:W-:Y:S06]  /*45a0*/  HMMA.16816.F32.BF16 R8, R56.reuse, R150, R8 ;  /* 0x000000963808723c */ /* 0x040fec0000041808 */
[C---:B------:R-:W-:Y:S06]  /*45b0*/  HMMA.16816.F32.BF16 R12, R56.reuse, R152, R12 ;  /* 0x00000098380c723c */ /* 0x040fec000004180c */
[----:B------:R-:W-:Y:S01]  /*45c0*/  HMMA.16816.F32.BF16 R16, R56, R154, R16 ;  /* 0x0000009a3810723c */ /* 0x000fe20000041810 */
[----:B------:R-:W3:Y:S04]  /*45d0*/  LDSM.16.M88.4 R56, [R3+0xa000] ;  /* 0x00a000000338783b */ /* 0x000ee80000000200 */
[----:B-1----:R-:W-:Y:S06]  /*45e0*/  FFMA.FTZ R2, -R107, R107, 1 ;  /* 0x3f8000006b027423 */ /* 0x002fec000001016b */
[----:B------:R-:W-:Y:S01]  /*45f0*/  FMUL.FTZ R2, R2, UR28 ;  /* 0x0000001c02027c20 */ /* 0x000fe20008410000 */
        /* <DEDUP_REMOVED lines=13> */
[----:B------:R-:W-:Y:S01]  /*46d0*/  FADD.FTZ R4, -R65, R5 ;  /* 0x0000000541047221 */ /* 0x000fe20000010100 */
[----:B------:R-:W-:Y:S03]  /*46e0*/  FADD.FTZ R6, -R64, R6 ;  /* 0x0000000640067221 */ /* 0x000fe60000010100 */
[----:B------:R-:W-:Y:S01]  /*46f0*/  FMUL.FTZ R3, R115, R3 ;  /* 0x0000000373037220 */ /* 0x000fe20000410000 */
[C---:B------:R-:W-:Y:S01]  /*4700*/  FADD.FTZ R5, -R65.reuse, R8 ;  /* 0x0000000841057221 */ /* 0x040fe20000010100 */
[----:B------:R-:W-:Y:S01]  /*4710*/  FADD.FTZ R8, -R65, R9 ;  /* 0x0000000941087221 */ /* 0x000fe20000010100 */
[----:B------:R-:W-:Y:S01]  /*4720*/  FMUL.FTZ R4, R114, R4 ;  /* 0x0000000472047220 */ /* 0x000fe20000410000 */
[----:B------:R-:W-:Y:S01]  /*4730*/  FMUL.FTZ R9, R0, UR28 ;  /* 0x0000001c00097c20 */ /* 0x000fe20008410000 */
[----:B------:R-:W-:Y:S01]  /*4740*/  FMUL.FTZ R2, R2, R3 ;  /* 0x0000000302027220 */ /* 0x000fe20000410000 */
[----:B------:R-:W-:Y:S01]  /*4750*/  FFMA.FTZ R0, -R104, R104, 1 ;  /* 0x3f80000068007423 */ /* 0x000fe20000010168 */
[----:B------:R-:W-:Y:S01]  /*4760*/  FFMA.FTZ R3, -R103, R103, 1 ;  /* 0x3f80000067037423 */ /* 0x000fe20000010167 */
[----:B------:R-:W-:Y:S01]  /*4770*/  FMUL.FTZ R9, R9, R4 ;  /* 0x0000000409097220 */ /* 0x000fe20000410000 */
[C---:B------:R-:W-:Y:S01]  /*4780*/  FADD.FTZ R12, -R65.reuse, R12 ;  /* 0x0000000c410c7221 */ /* 0x040fe20000010100 */
[----:B------:R-:W-:Y:S01]  /*4790*/  FADD.FTZ R13, -R65, R13 ;  /* 0x0000000d410d7221 */ /* 0x000fe20000010100 */
[----:B------:R-:W-:Y:S01]  /*47a0*/  FMUL.FTZ R5, R111, R5 ;  /* 0x000000056f057220 */ /* 0x000fe20000410000 */
[----:B------:R-:W-:Y:S01]  /*47b0*/  FMUL.FTZ R0, R0, UR28 ;  /* 0x0000001c00007c20 */ /* 0x000fe20008410000 */
[----:B------:R-:W-:Y:S01]  /*47c0*/  F2FP.BF16.F32.PACK_AB R9, R9, R2 ;  /* 0x000000020909723e */ /* 0x000fe200000010ff */
[C---:B------:R-:W-:Y:S01]  /*47d0*/  FADD.FTZ R4, -R65.reuse, R16 ;  /* 0x0000001041047221 */ /* 0x040fe20000010100 */
[----:B------:R-:W-:Y:S01]  /*47e0*/  FADD.FTZ R65, -R65, R17 ;  /* 0x0000001141417221 */ /* 0x000fe20000010100 */
[----:B------:R-:W-:Y:S01]  /*47f0*/  FMUL.FTZ R16, R3, UR28 ;  /* 0x0000001c03107c20 */ /* 0x000fe20008410000 */
[----:B------:R-:W-:Y:S01]  /*4800*/  FMUL.FTZ R17, R110, R12 ;  /* 0x0000000c6e117220 */ /* 0x000fe20000410000 */
[----:B------:R-:W-:Y:S01]  /*4810*/  FMUL.FTZ R52, R108, R13 ;  /* 0x0000000d6c347220 */ /* 0x000fe20000410000 */
[----:B------:R-:W-:Y:S01]  /*4820*/  FMUL.FTZ R8, R109, R8 ;  /* 0x000000086d087220 */ /* 0x000fe20000410000 */
[----:B------:R-:W-:Y:S01]  /*4830*/  FFMA.FTZ R2, -R101, R101, 1 ;  /* 0x3f80000065027423 */ /* 0x000fe20000010165 */
[----:B------:R-:W-:Y:S01]  /*4840*/  FFMA.FTZ R12, -R100, R100, 1 ;  /* 0x3f800000640c7423 */ /* 0x000fe20000010164 */
[----:B------:R-:W-:Y:S01]  /*4850*/  FFMA.FTZ R3, -R67, R67, 1 ;  /* 0x3f80000043037423 */ /* 0x000fe20000010143 */
[----:B------:R-:W-:Y:S01]  /*4860*/  FFMA.FTZ R13, -R66, R66, 1 ;  /* 0x3f800000420d7423 */ /* 0x000fe20000010142 */
        /* <DEDUP_REMOVED lines=12> */
[----:B------:R-:W-:Y:S01]  /*4930*/  F2FP.BF16.F32.PACK_AB R16, R16, R0 ;  /* 0x000000001010723e */ /* 0x000fe200000010ff */
[----:B------:R-:W-:Y:S01]  /*4940*/  FADD.FTZ R7, -R64, R7 ;  /* 0x0000000740077221 */ /* 0x000fe20000010100 */
[----:B------:R-:W-:Y:S01]  /*4950*/  FFMA.FTZ R0, -R185, R185, 1 ;  /* 0x3f800000b9007423 */ /* 0x000fe200000101b9 */
[----:B------:R-:W-:Y:S01]  /*4960*/  FFMA.FTZ R8, -R184, R184, 1 ;  /* 0x3f800000b8087423 */ /* 0x000fe200000101b8 */
[----:B------:R-:W-:Y:S01]  /*4970*/  F2FP.BF16.F32.PACK_AB R12, R12, R2 ;  /* 0x000000020c0c723e */ /* 0x000fe200000010ff */
[----:B------:R-:W-:Y:S01]  /*4980*/  FMUL.FTZ R2, R193, R6 ;  /* 0x00000006c1027220 */ /* 0x000fe20000410000 */
[----:B------:R-:W-:Y:S01]  /*4990*/  F2FP.BF16.F32.PACK_AB R13, R13, R3 ;  /* 0x000000030d0d723e */ /* 0x000fe200000010ff */
[----:B------:R-:W-:Y:S01]  /*49a0*/  FMUL.FTZ R3, R192, R7 ;  /* 0x00000007c0037220 */ /* 0x000fe20000410000 */
[----:B------:R-:W-:Y:S01]  /*49b0*/  FMUL.FTZ R0, R0, UR28 ;  /* 0x0000001c00007c20 */ /* 0x000fe20008410000 */
[----:B------:R-:W-:Y:S01]  /*49c0*/  FMUL.FTZ R8, R8, UR28 ;  /* 0x0000001c08087c20 */ /* 0x000fe20008410000 */
[C---:B------:R-:W-:Y:S01]  /*49d0*/  FADD.FTZ R4, -R64.reuse, R10 ;  /* 0x0000000a40047221 */ /* 0x040fe20000010100 */
[----:B------:R-:W-:Y:S01]  /*49e0*/  FADD.FTZ R5, -R64, R11 ;  /* 0x0000000b40057221 */ /* 0x000fe20000010100 */
[----:B------:R-:W-:Y:S01]  /*49f0*/  FMUL.FTZ R0, R0, R2 ;  /* 0x0000000200007220 */ /* 0x000fe20000410000 */
[----:B------:R-:W-:Y:S01]  /*4a00*/  FMUL.FTZ R8, R8, R3 ;  /* 0x0000000308087220 */ /* 0x000fe20000410000 */
[C---:B------:R-:W-:Y:S01]  /*4a10*/  FADD.FTZ R3, -R64.reuse, R14 ;  /* 0x0000000e40037221 */ /* 0x040fe20000010100 */
[----:B------:R-:W-:Y:S01]  /*4a20*/  FADD.FTZ R6, -R64, R15 ;  /* 0x0000000f40067221 */ /* 0x000fe20000010100 */
[----:B------:R-:W-:Y:S01]  /*4a30*/  FFMA.FTZ R2, -R183, R183, 1 ;  /* 0x3f800000b7027423 */ /* 0x000fe200000101b7 */
[----:B------:R-:W-:Y:S01]  /*4a40*/  FFMA.FTZ R17, -R182, R182, 1 ;  /* 0x3f800000b6117423 */ /* 0x000fe200000101b6 */
[C---:B------:R-:W-:Y:S01]  /*4a50*/  FADD.FTZ R7, -R64.reuse, R18 ;  /* 0x0000001240077221 */ /* 0x040fe20000010100 */
[----:B------:R-:W-:Y:S01]  /*4a60*/  FADD.FTZ R19, -R64, R19 ;  /* 0x0000001340137221 */ /* 0x000fe20000010100 */
[----:B------:R-:W-:Y:S01]  /*4a70*/  FFMA.FTZ R11, -R181, R181, 1 ;  /* 0x3f800000b50b7423 */ /* 0x000fe200000101b5 */
[----:B------:R-:W-:Y:S01]  /*4a80*/  FFMA.FTZ R10, -R180, R180, 1 ;  /* 0x3f800000b40a7423 */ /* 0x000fe200000101b4 */
[----:B------:R-:W-:Y:S01]  /*4a90*/  FFMA.FTZ R15, -R113, R113, 1 ;  /* 0x3f800000710f7423 */ /* 0x000fe20000010171 */
[----:B------:R-:W-:Y:S01]  /*4aa0*/  FFMA.FTZ R14, -R112, R112, 1 ;  /* 0x3f800000700e7423 */ /* 0x000fe20000010170 */
[----:B------:R-:W-:Y:S01]  /*4ab0*/  FMUL.FTZ R18, R2, UR28 ;  /* 0x0000001c02127c20 */ /* 0x000fe20008410000 */
[----:B------:R-:W-:Y:S01]  /*4ac0*/  F2FP.BF16.F32.PACK_AB R8, R8, R0 ;  /* 0x000000000808723e */ /* 0x000fe200000010ff */
[----:B------:R-:W-:Y:S01]  /*4ad0*/  FMUL.FTZ R4, R191, R4 ;  /* 0x00000004bf047220 */ /* 0x000fe20000410000 */
[----:B------:R-:W-:Y:S01]  /*4ae0*/  FMUL.FTZ R5, R190, R5 ;  /* 0x00000005be057220 */ /* 0x000fe20000410000 */
[----:B------:R-:W-:Y:S01]  /*4af0*/  FMUL.FTZ R17, R17, UR28 ;  /* 0x0000001c11117c20 */ /* 0x000fe20008410000 */
        /* <DEDUP_REMOVED lines=71> */
.L_x_1019:
[----:B---3--:R-:W-:Y:S01]  /*4f70*/  F2FP.BF16.F32.PACK_AB R2, R17, R18 ;  /* 0x000000121102723e */ /* 0x008fe200000010ff */
        /* <DEDUP_REMOVED lines=103> */
.L_x_1020:
        /* <DEDUP_REMOVED lines=12> */
[----:B------:R-:W-:Y:S04]  /*56b0*/  LDSM.16.MT88.4 R184, [R0+0xd000] ;  /* 0x00d0000000b8783b */ /* 0x000fe80000004200 */
[----:B------:R-:W-:Y:S04]  /*56c0*/  LDSM.16.M88.4 R188, [R207+0x1000] ;  /* 0x00100000cfbc783b */ /* 0x000fe80000000200 */
[----:B------:R-:W-:Y:S01]  /*56d0*/  LDSM.16.MT88.4 R192, [R0+0xf000] ;  /* 0x00f0000000c0783b */ /* 0x000fe20000004200 */
[-C--:B-1----:R-:W-:Y:S03]  /*56e0*/  HMMA.16816.F32.BF16 R4, R64, R16.reuse, RZ ;  /* 0x000000104004723c */ /* 0x082fe600000418ff */
[----:B------:R-:W5:Y:S04]  /*56f0*/  @P6 LDG.E R219, desc[UR38][R2.64+-0x100] ;  /* 0xffff002602db6981 */ /* 0x000f68000c1e1900 */
[----:B------:R1:W5:Y:S01]  /*5700*/  @P6 LDG.E R226, desc[UR38][R2.64+-0xe0] ;  /* 0xffff202602e26981 */ /* 0x000362000c1e1900 */
[C---:B--2---:R-:W-:Y:S06]  /*5710*/  HMMA.16816.F32.BF16 R8, R60.reuse, R16, RZ ;  /* 0x000000103c08723c */ /* 0x044fec00000418ff */
[-C--:B------:R-:W-:Y:S06]  /*5720*/  HMMA.16816.F32.BF16 R12, R60, R18.reuse, RZ ;  /* 0x000000123c0c723c */ /* 0x080fec00000418ff */
[C---:B------:R-:W-:Y:S06]  /*5730*/  HMMA.16816.F32.BF16 R16, R64.reuse, R18, RZ ;  /* 0x000000124010723c */ /* 0x040fec00000418ff */
[-C--:B---3--:R-:W-:Y:S06]  /*5740*/  HMMA.16816.F32.BF16 R52, R64, R100.reuse, RZ ;  /* 0x000000644034723c */ /* 0x088fec00000418ff */
[C---:B------:R-:W-:Y:S02]  /*5750*/  HMMA.16816.F32.BF16 R56, R60.reuse, R100, RZ ;  /* 0x000000643c38723c */ /* 0x040fe400000418ff */
[----:B-1----:R-:W-:Y:S04]  /*5760*/  IMAD.MOV.U32 R2, RZ, RZ, R214 ;  /* 0x000000ffff027224 */ /* 0x002fe800078e00d6 */
[-C--:B------:R-:W-:Y:S06]  /*5770*/  HMMA.16816.F32.BF16 R60, R60, R102.reuse, RZ ;  /* 0x000000663c3c723c */ /* 0x080fec00000418ff */
[----:B------:R-:W-:Y:S01]  /*5780*/  HMMA.16816.F32.BF16 R64, R64, R102, RZ ;  /* 0x000000664040723c */ /* 0x000fe200000418ff */
[----:B------:R-:W1:Y:S05]  /*5790*/  LDSM.16.M88.4 R100, [R207] ;  /* 0x00000000cf64783b */ /* 0x000e6a0000000200 */
[-C--:B----4-:R-:W-:Y:S06]  /*57a0*/  HMMA.16816.F32.BF16 R4, R104, R108.reuse, R4 ;  /* 0x0000006c6804723c */ /* 0x090fec0000041804 */
[C---:B------:R-:W-:Y:S06]  /*57b0*/  HMMA.16816.F32.BF16 R8, R112.reuse, R108, R8 ;  /* 0x0000006c7008723c */ /* 0x040fec0000041808 */
[-C--:B------:R-:W-:Y:S06]  /*57c0*/  HMMA.16816.F32.BF16 R12, R112, R110.reuse, R12 ;  /* 0x0000006e700c723c */ /* 0x080fec000004180c */
[C---:B------:R-:W-:Y:S01]  /*57d0*/  HMMA.16816.F32.BF16 R16, R104.reuse, R110, R16 ;  /* 0x0000006e6810723c */ /* 0x040fe20000041810 */
[----:B------:R-:W-:Y:S05]  /*57e0*/  LDSM.16.MT88.4 R108, [R0+0xd800] ;  /* 0x00d80000006c783b */ /* 0x000fea0000004200 */
[-C--:B------:R-:W-:Y:S06]  /*57f0*/  HMMA.16816.F32.BF16 R52, R104, R180.reuse, R52 ;  /* 0x000000b46834723c */ /* 0x080fec0000041834 */
[C---:B------:R-:W-:Y:S06]  /*5800*/  HMMA.16816.F32.BF16 R56, R112.reuse, R180, R56 ;  /* 0x000000b47038723c */ /* 0x040fec0000041838 */
[-C--:B------:R-:W-:Y:S01]  /*5810*/  HMMA.16816.F32.BF16 R60, R112, R182.reuse, R60 ;  /* 0x000000b6703c723c */ /* 0x080fe2000004183c */
[----:B------:R-:W-:Y:S05]  /*5820*/  LDSM.16.M88.4 R112, [R208+0x1000] ;  /* 0x00100000d070783b */ /* 0x000fea0000000200 */
[----:B------:R-:W-:Y:S01]  /*5830*/  HMMA.16816.F32.BF16 R64, R104, R182, R64 ;  /* 0x000000b66840723c */ /* 0x000fe20000041840 */
[----:B------:R-:W2:Y:S04]  /*5840*/  LDSM.16.M88.4 R104, [R208] ;  /* 0x00000000d068783b */ /* 0x000ea80000000200 */
[----:B------:R3:W4:Y:S01]  /*5850*/  LDSM.16.MT88.4 R180, [R0+0xf800] ;  /* 0x00f8000000b4783b */ /* 0x0007220000004200 */
[-C--:B-1----:R-:W-:Y:S06]  /*5860*/  HMMA.16816.F32.BF16 R4, R100, R184.reuse, R4 ;  /* 0x000000b86404723c */ /* 0x082fec0000041804 */
[C---:B------:R-:W-:Y:S06]  /*5870*/  HMMA.16816.F32.BF16 R8, R188.reuse, R184, R8 ;  /* 0x000000b8bc08723c */ /* 0x040fec0000041808 */
[-C--:B------:R-:W-:Y:S06]  /*5880*/  HMMA.16816.F32.BF16 R12, R188, R186.reuse, R12 ;  /* 0x000000babc0c723c */ /* 0x080fec000004180c */
[C---:B------:R-:W-:Y:S01]  /*5890*/  HMMA.16816.F32.BF16 R16, R100.reuse, R186, R16 ;  /* 0x000000ba6410723c */ /* 0x040fe20000041810 */
[----:B---3--:R-:W-:Y:S05]  /*58a0*/  IMAD.U32 R0, RZ, RZ, UR29 ;  /* 0x0000001dff007e24 */ /* 0x008fea000f8e00ff */
[-C--:B------:R-:W-:Y:S05]  /*58b0*/  HMMA.16816.F32.BF16 R52, R100, R192.reuse, R52 ;  /* 0x000000c06434723c */ /* 0x080fea0000041834 */
[----:B------:R-:W-:Y:S01]  /*58c0*/  LEA.HI.X.SX32 R215, R0, R215, 0x2, P1 ;  /* 0x000000d700d77211 */ /* 0x000fe200008f16ff */
[C---:B------:R-:W-:Y:S01]  /*58d0*/  HMMA.16816.F32.BF16 R56, R188.reuse, R192, R56 ;  /* 0x000000c0bc38723c */ /* 0x040fe20000041838 */
[----:B------:R-:W-:Y:S04]  /*58e0*/  IMAD.U32 R0, RZ, RZ, UR36 ;  /* 0x00000024ff007e24 */ /* 0x000fe8000f8e00ff */
[----:B------:R-:W-:Y:S01]  /*58f0*/  IMAD.MOV.U32 R3, RZ, RZ, R215 ;  /* 0x000000ffff037224 */ /* 0x000fe200078e00d7 */
        /* <DEDUP_REMOVED lines=8> */
[-C--:B------:R-:W-:Y:S01]  /*5980*/  HMMA.16816.F32.BF16 R12, R112, R110.reuse, R12 ;  /* 0x0000006e700c723c */ /* 0x080fe2000004180c */
[----:B------:R-:W-:Y:S04]  /*5990*/  IMAD.U32 R108, RZ, RZ, UR35 ;  /* 0x00000023ff6c7e24 */ /* 0x000fe8000f8e00ff */
[----:B------:R-:W-:Y:S01]  /*59a0*/  IMAD.U32 R109, RZ, RZ, UR35 ;  /* 0x00000023ff6d7e24 */ /* 0x000fe2000f8e00ff */
[C---:B------:R-:W-:Y:S05]  /*59b0*/  HMMA.16816.F32.BF16 R16, R104.reuse, R110, R16 ;  /* 0x0000006e6810723c */ /* 0x040fea0000041810 */
[-C--:B------:R-:W-:Y:S01]  /*59c0*/  LEA R108, P2, R108, R2.reuse, 0x2 ;  /* 0x000000026c6c7211 */ /* 0x080fe200078410ff */
[-C--:B----4-:R-:W-:Y:S01]  /*59d0*/  HMMA.16816.F32.BF16 R52, R104, R180.reuse, R52 ;  /* 0x000000b46834723c */ /* 0x090fe20000041834 */
[----:B------:R1:W-:Y:S04]  /*59e0*/  REDG.E.ADD.F32.FTZ.RN.STRONG.GPU desc[UR38][R2.64], R4 ;  /* 0x00000004020079a6 */ /* 0x0003e8000c10f3a6 */
[-C--:B------:R-:W-:Y:S01]  /*59f0*/  LEA.HI.X.SX32 R101, R0, R3.reuse, 0x2, P3 ;  /* 0x0000000300657211 */ /* 0x080fe200018f16ff */
[C---:B------:R-:W-:Y:S01]  /*5a00*/  HMMA.16816.F32.BF16 R56, R112.reuse, R180, R56 ;  /* 0x000000b47038723c */ /* 0x040fe20000041838 */
[----:B------:R-:W-:Y:S03]  /*5a10*/  IMAD.U32 R0, RZ, RZ, UR33 ;  /* 0x00000021ff007e24 */ /* 0x000fe6000f8e00ff */
[----:B------:R2:W-:Y:S01]  /*5a20*/  REDG.E.ADD.F32.FTZ.RN.STRONG.GPU desc[UR38][R100.64], R5 ;  /* 0x00000005640079a6 */ /* 0x0005e2000c10f3a6 */
[-C--:B------:R-:W-:Y:S01]  /*5a30*/  LEA R102, P1, R102, R2.reuse, 0x2 ;  /* 0x0000000266667211 */ /* 0x080fe200078210ff */
[-C--:B------:R-:W-:Y:S05]  /*5a40*/  HMMA.16816.F32.BF16 R60, R112, R182.reuse, R60 ;  /* 0x000000b6703c723c */ /* 0x080fea000004183c */
[-C--:B------:R-:W-:Y:S01]  /*5a50*/  LEA.HI.X.SX32 R109, R109, R3.reuse, 0x2, P2 ;  /* 0x000000036d6d7211 */ /* 0x080fe200010f16ff */
[----:B------:R-:W-:Y:S04]  /*5a60*/  HMMA.16816.F32.BF16 R64, R104, R182, R64 ;  /* 0x000000b66840723c */ /* 0x000fe80000041840 */
[----:B------:R3:W-:Y:S01]  /*5a70*/  REDG.E.ADD.F32.FTZ.RN.STRONG.GPU desc[UR38][R108.64], R6 ;  /* 0x000000066c0079a6 */ /* 0x0007e2000c10f3a6 */
[-C--:B------:R-:W-:Y:S05]  /*5a80*/  LEA.HI.X.SX32 R103, R103, R3.reuse, 0x2, P1 ;  /* 0x0000000367677211 */ /* 0x080fea00008f16ff */
[----:B------:R4:W-:Y:S01]  /*5a90*/  REDG.E.ADD.F32.FTZ.RN.STRONG.GPU desc[UR38][R102.64], R7 ;  /* 0x00000007660079a6 */ /* 0x0009e2000c10f3a6 */
[----:B-1----:R-:W-:Y:S02]  /*5aa0*/  IMAD.U32 R4, RZ, RZ, UR30 ;  /* 0x0000001eff047e24 */ /* 0x002fe4000f8e00ff */
[----:B--2---:R-:W-:Y:S05]  /*5ab0*/  IMAD.U32 R5, RZ, RZ, UR33 ;  /* 0x00000021ff057e24 */ /* 0x004fea000f8e00ff */
[-C--:B------:R-:W-:Y:S01]  /*5ac0*/  LEA R104, P1, R5, R2.reuse, 0x2 ;  /* 0x0000000205687211 */ /* 0x080fe200078210ff */
[----:B------:R-:W-:Y:S03]  /*5ad0*/  IMAD.U32 R5, RZ, RZ, UR31 ;  /* 0x0000001fff057e24 */ /* 0x000fe6000f8e00ff */
[-C--:B------:R-:W-:Y:S01]  /*5ae0*/  LEA.HI.X.SX32 R105, R0, R3.reuse, 0x2, P1 ;  /* 0x0000000300697211 */ /* 0x080fe200008f16ff */
[----:B------:R-:W-:Y:S01]  /*5af0*/  IMAD.U32 R0, RZ, RZ, UR30 ;  /* 0x0000001eff007e24 */ /* 0x000fe2000f8e00ff */
[-C--:B------:R-:W-:Y:S01]  /*5b00*/  LEA R4, P1, R4, R2.reuse, 0x2 ;  /* 0x0000000204047211 */ /* 0x080fe200078210ff */
[----:B---3--:R-:W-:Y:S02]  /*5b10*/  IMAD.U32 R6, RZ, RZ, UR31 ;  /* 0x0000001fff067e24 */ /* 0x008fe4000f8e00ff */
[----:B------:R1:W-:Y:S03]  /*5b20*/  REDG.E.ADD.F32.FTZ.RN.STRONG.GPU desc[UR38][R104.64], R8 ;  /* 0x00000008680079a6 */ /* 0x0003e6000c10f3a6 */
[-C--:B------:R-:W-:Y:S01]  /*5b30*/  LEA R6, P2, R6, R2.reuse, 0x2 ;  /* 0x0000000206067211 */ /* 0x080fe200078410ff */
[----:B----4-:R-:W-:Y:S02]  /*5b40*/  IMAD.U32 R102, RZ, RZ, UR32 ;  /* 0x00000020ff667e24 */ /* 0x010fe4000f8e00ff */
[----:B------:R-:W-:Y:S03]  /*5b50*/  IMAD.U32 R7, RZ, RZ, UR32 ;  /* 0x00000020ff077e24 */ /* 0x000fe6000f8e00ff */
[-C--:B------:R-:W-:Y:S04]  /*5b60*/  LEA R102, P3, R102, R2.reuse, 0x2 ;  /* 0x0000000266667211 */ /* 0x080fe800078610ff */
[-C--:B------:R-:W-:Y:S02]  /*5b70*/  LEA.HI.X.SX32 R103, R7, R3.reuse, 0x2, P3 ;  /* 0x0000000307677211 */ /* 0x080fe400018f16ff */
[-C--:B------:R-:W-:Y:S02]  /*5b80*/  LEA.HI.X.SX32 R7, R5, R3.reuse, 0x2, P2 ;  /* 0x0000000305077211 */ /* 0x080fe400010f16ff */
[-C--:B------:R-:W-:Y:S01]  /*5b90*/  LEA.HI.X.SX32 R5, R0, R3.reuse, 0x2, P1 ;  /* 0x0000000300057211 */ /* 0x080fe200008f16ff */
[----:B------:R-:W-:Y:S01]  /*5ba0*/  REDG.E.ADD.F32.FTZ.RN.STRONG.GPU desc[UR38][R102.64], R9 ;  /* 0x00000009660079a6 */ /* 0x000fe2000c10f3a6 */
[----:B------:R-:W-:Y:S03]  /*5bb0*/  IMAD.U32 R0, RZ, RZ, UR21 ;  /* 0x00000015ff007e24 */ /* 0x000fe6000f8e00ff */
[----:B------:R2:W-:Y:S04]  /*5bc0*/  REDG.E.ADD.F32.FTZ.RN.STRONG.GPU desc[UR38][R6.64], R10 ;  /* 0x0000000a060079a6 */ /* 0x0005e8000c10f3a6 */
[----:B------:R3:W-:Y:S01]  /*5bd0*/  REDG.E.ADD.F32.FTZ.RN.STRONG.GPU desc[UR38][R4.64], R11 ;  /* 0x0000000b040079a6 */ /* 0x0007e2000c10f3a6 */
[----:B-1----:R-:W-:Y:S03]  /*5be0*/  IMAD.U32 R8, RZ, RZ, UR20 ;  /* 0x00000014ff087e24 */ /* 0x002fe6000f8e00ff */
[----:B------:R-:W-:Y:S02]  /*5bf0*/  REDG.E.ADD.F32.FTZ.RN.STRONG.GPU desc[UR38][R2.64+0x80], R16 ;  /* 0x00008010020079a6 */ /* 0x000fe4000c10f3a6 */
[-C--:B------:R-:W-:Y:S02]  /*5c00*/  LEA R8, P3, R8, R2.reuse, 0x2 ;  /* 0x0000000208087211 */ /* 0x080fe400078610ff */
[----:B------:R-:W-:Y:S01]  /*5c10*/  REDG.E.ADD.F32.FTZ.RN.STRONG.GPU desc[UR38][R100.64+0x80], R17 ;  /* 0x00008011640079a6 */ /* 0x000fe2000c10f3a6 */
        /* <DEDUP_REMOVED lines=230> */
[----:B-1----:R-:W1:Y:S01]  /*6a80*/  @P0 LDC.64 R14, c[0x0][0x458] ;  /* 0x00011600ff0e0b82 */ /* 0x002e620000000a00 */
[----:B------:R-:W-:Y:S02]  /*6a90*/  F2FP.BF16.F32.PACK_AB R40, R41, R40 ;  /* 0x000000282928723e */ /* 0x000fe400000010ff */
[----:B------:R-:W-:Y:S01]  /*6aa0*/  STS [R248+0x2400], R3 ;  /* 0x00240003f8007388 */ /* 0x000fe20000000800 */
[----:B------:R-:W-:-:S02]  /*6ab0*/  F2FP.BF16.F32.PACK_AB R42, R43, R42 ;  /* 0x0000002a2b2a723e */ /* 0x000fc400000010ff */
[----:B------:R-:W-:Y:S01]  /*6ac0*/  F2FP.BF16.F32.PACK_AB R44, R45, R44 ;  /* 0x0000002c2d2c723e */ /* 0x000fe200000010ff */
[----:B------:R-:W-:Y:S01]  /*6ad0*/  STS [R247+0x3000], R6 ;  /* 0x00300006f7007388 */ /* 0x000fe20000000800 */
[----:B------:R-:W-:Y:S02]  /*6ae0*/  F2FP.BF16.F32.PACK_AB R46, R47, R46 ;  /* 0x0000002e2f2e723e */ /* 0x000fe400000010ff */
[----:B------:R-:W-:Y:S01]  /*6af0*/  SHF.R.S32.HI R12, RZ, 0x1f, R252 ;  /* 0x0000001fff0c7819 */ /* 0x000fe200000114fc */
        /* <DEDUP_REMOVED lines=11> */
[----:B----4-:R-:W-:-:S03]  /*6bb0*/  @P0 IADD3 R0, R238, R249, RZ ;  /* 0x000000f9ee000210 */ /* 0x010fc60007ffe0ff */
[----:B------:R4:W-:Y:S04]  /*6bc0*/  STS [R248+0x5000], R28 ;  /* 0x0050001cf8007388 */ /* 0x0009e80000000800 */
        /* <DEDUP_REMOVED lines=16> */
[----:B------:R-:W-:-:S03]  /*6cd0*/  LEA R0, R245, UR5, 0x1 ;  /* 0x00000005f5007c11 */ /* 0x000fc6000f8e08ff */
        /* <DEDUP_REMOVED lines=14> */
.L_x_1022:
        /* <DEDUP_REMOVED lines=13> */
.L_x_1023:
[----:B------:R-:W-:Y:S01]  /*6e90*/  BAR.SYNC.DEFER_BLOCKING 0x0 ;  /* 0x0000000000007b1d */ /* 0x000fe20000010000 */
[----:B------:R-:W-:Y:S01]  /*6ea0*/  IMAD.SHL.U32 R12, R239, 0x40, RZ ;  /* 0x00000040ef0c7824 */ /* 0x000fe200078e00ff */
[--C-:B------:R-:W-:Y:S01]  /*6eb0*/  SHF.R.S32.HI R5, RZ, 0x1f, R224.reuse ;  /* 0x0000001fff057819 */ /* 0x100fe200000114e0 */
[----:B------:R-:W-:Y:S01]  /*6ec0*/  IMAD.MOV.U32 R4, RZ, RZ, R224 ;  /* 0x000000ffff047224 */ /* 0x000fe200078e00e0 */
[----:B------:R-:W-:Y:S02]  /*6ed0*/  SHF.R.S32.HI R26, RZ, 0x1f, R240 ;  /* 0x0000001fff1a7819 */ /* 0x000fe400000114f0 */
[----:B------:R-:W-:Y:S01]  /*6ee0*/  SHF.R.S32.HI R25, RZ, 0x1f, R12 ;  /* 0x0000001fff197819 */ /* 0x000fe2000001140c */
[-C--:B------:R-:W-:Y:S01]  /*6ef0*/  IMAD.WIDE.U32 R6, R12, R2.reuse, R4 ;  /* 0x000000020c067225 */ /* 0x080fe200078e0004 */
[----:B------:R-:W-:Y:S01]  /*6f00*/  ULDC.64 UR10, c[0x0][0x468] ;  /* 0x00011a00000a7ab9 */ /* 0x000fe20000000a00 */
[----:B------:R-:W-:Y:S01]  /*6f10*/  BSSY B0, `(.L_x_1024) ;  /* 0x0000024000007945 */ /* 0x000fe20003800000 */
[----:B------:R-:W-:Y:S01]  /*6f20*/  SHF.R.S32.HI R33, RZ, 0x1f, R237 ;  /* 0x0000001fff217819 */ /* 0x000fe200000114ed */
[----:B------:R-:W-:Y:S01]  /*6f30*/  IMAD R8, R25, R2, RZ ;  /* 0x0000000219087224 */ /* 0x000fe200078e02ff */
[----:B------:R-:W-:-:S02]  /*6f40*/  IADD3 R6, P0, R10, R6, RZ ;  /* 0x000000060a067210 */ /* 0x000fc40007f1e0ff */
[----:B------:R-:W-:Y:S01]  /*6f50*/  IADD3 R10, R237, 0x20, RZ ;  /* 0x00000020ed0a7810 */ /* 0x000fe20007ffe0ff */
[----:B------:R-:W-:Y:S02]  /*6f60*/  IMAD R9, R12, R3, R8 ;  /* 0x000000030c097224 */ /* 0x000fe400078e0208 */
[----:B------:R-:W-:-:S03]  /*6f70*/  IMAD R8, R239, -0x40, R216 ;  /* 0xffffffc0ef087824 */ /* 0x000fc600078e02d8 */
[----:B------:R-:W-:Y:S01]  /*6f80*/  IADD3.X R7, R11, R7, R9, P0, !PT ;  /* 0x000000070b077210 */ /* 0x000fe200007fe409 */
[----:B------:R-:W-:Y:S01]  /*6f90*/  IMAD R9, R26, UR10, RZ ;  /* 0x0000000a1a097c24 */ /* 0x000fe2000f8e02ff */
[-C--:B------:R-:W-:Y:S01]  /*6fa0*/  ISETP.GE.AND P3, PT, R237, R8.reuse, PT ;  /* 0x00000008ed00720c */ /* 0x080fe20003f66270 */
[----:B----4-:R1:W2:Y:S02]  /*6fb0*/  LDS.128 R28, [R0+0xd000] ;  /* 0x00d00000001c7984 */ /* 0x0102a40000000c00 */
[----:B------:R-:W-:Y:S01]  /*6fc0*/  IMAD R9, R240, UR11, R9 ;  /* 0x0000000bf0097c24 */ /* 0x000fe2000f8e0209 */
[----:B------:R-:W-:Y:S01]  /*6fd0*/  ISETP.GE.AND P2, PT, R10, R8, PT ;  /* 0x000000080a00720c */ /* 0x000fe20003f46270 */
        /* <DEDUP_REMOVED lines=23> */
.L_x_1025:
[----:B------:R-:W-:Y:S05]  /*7150*/  BSYNC B0 ;  /* 0x0000000000007941 */ /* 0x000fea0003800000 */
.L_x_1024:
        /* <DEDUP_REMOVED lines=16> */
[----:B------:R1:W-:Y:S04]  /*7260*/  @!P1 STG.E.128 desc[UR38][R2.64], R28 ;  /* 0x0000001c02009986 */ /* 0x0003e8000c101d26 */
[----:B------:R1:W-:Y:S02]  /*7270*/  @!P0 STG.E.128 desc[UR38][R2.64+0x80], R8 ;  /* 0x0000800802008986 */ /* 0x0003e4000c101d26 */
.L_x_1027:
[----:B------:R-:W-:Y:S05]  /*7280*/  BSYNC B0 ;  /* 0x0000000000007941 */ /* 0x000fea0003800000 */
.L_x_1026:
        /* <DEDUP_REMOVED lines=26> */
.L_x_1029:
[----:B------:R-:W-:Y:S05]  /*7430*/  BSYNC B0 ;  /* 0x0000000000007941 */ /* 0x000fea0003800000 */
.L_x_1028:
        /* <DEDUP_REMOVED lines=18> */
.L_x_1000:
        /* <DEDUP_REMOVED lines=29> */
.L_x_1031:
        /* <DEDUP_REMOVED lines=13> */
.L_x_1032:
[-C--:B------:R-:W-:Y:S01]  /*7800*/  IMAD R0, R17, R8.reuse, RZ ;  /* 0x0000000811007224 */ /* 0x080fe200078e02ff */
[----:B------:R-:W-:Y:S01]  /*7810*/  SHF.R.S32.HI R14, RZ, 0x1f, R240 ;  /* 0x0000001fff0e7819 */ /* 0x000fe200000114f0 */
[----:B------:R-:W-:Y:S01]  /*7820*/  IMAD.WIDE.U32 R2, R11, R8, R224 ;  /* 0x000000080b027225 */ /* 0x000fe200078e00e0 */
[----:B------:R-:W-:Y:S01]  /*7830*/  ULDC.64 UR10, c[0x0][0x468] ;  /* 0x00011a00000a7ab9 */ /* 0x000fe20000000a00 */
[----:B------:R-:W-:Y:S01]  /*7840*/  IADD3 R5, R237, 0x20, RZ ;  /* 0x00000020ed057810 */ /* 0x000fe20007ffe0ff */
[----:B------:R-:W-:Y:S01]  /*7850*/  BSSY B0, `(.L_x_1033) ;  /* 0x000001b000007945 */ /* 0x000fe20003800000 */
[----:B------:R-:W-:Y:S01]  /*7860*/  IMAD R4, R11, R9, R0 ;  /* 0x000000090b047224 */ /* 0x000fe200078e0200 */
[----:B------:R-:W-:Y:S01]  /*7870*/  IADD3 R2, P0, R6, R2, RZ ;  /* 0x0000000206027210 */ /* 0x000fe20007f1e0ff */
[----:B------:R-:W-:Y:S01]  /*7880*/  IMAD R0, R239, -0x40, R216 ;  /* 0xffffffc0ef007824 */ /* 0x000fe200078e02d8 */
[----:B------:R-:W-:Y:S02]  /*7890*/  SHF.R.S32.HI R18, RZ, 0x1f, R237 ;  /* 0x0000001fff127819 */ /* 0x000fe400000114ed */
[----:B------:R-:W-:Y:S01]  /*78a0*/  IADD3.X R3, R7, R3, R4, P0, !PT ;  /* 0x0000000307037210 */ /* 0x000fe200007fe404 */
[----:B------:R-:W-:Y:S01]  /*78b0*/  IMAD R4, R14, UR10, RZ ;  /* 0x0000000a0e047c24 */ /* 0x000fe2000f8e02ff */
[----:B------:R-:W-:-:S02]  /*78c0*/  ISETP.GE.AND P3, PT, R237, R0, PT ;  /* 0x00000000ed00720c */ /* 0x000fc40003f66270 */
        /* <DEDUP_REMOVED lines=19> */
.L_x_1034:
[----:B------:R-:W-:Y:S05]  /*7a00*/  BSYNC B0 ;  /* 0x0000000000007941 */ /* 0x000fea0003800000 */
.L_x_1033:
        /* <DEDUP_REMOVED lines=18> */
.L_x_1036:
[----:B------:R-:W-:Y:S05]  /*7b30*/  BSYNC B0 ;  /* 0x0000000000007941 */ /* 0x000fea0003800000 */
.L_x_1035:
        /* <DEDUP_REMOVED lines=26> */
.L_x_1038:
[----:B------:R-:W-:Y:S05]  /*7ce0*/  BSYNC B0 ;  /* 0x0000000000007941 */ /* 0x000fea0003800000 */
.L_x_1037:
        /* <DEDUP_REMOVED lines=17> */
.L_x_1030:
[----:B------:R-:W-:Y:S05]  /*7e00*/  BSYNC B1 ;  /* 0x0000000000017941 */ /* 0x000fea0003800000 */
.L_x_995:
[----:B------:R-:W4:Y:S02]  /*7e10*/  LDC R0, c[0x0][0xc] ;  /* 0x00000300ff007b82 */ /* 0x000f240000000800 */
[----:B----4-:R-:W-:-:S04]  /*7e20*/  IADD3 R239, R0, R239, RZ ;  /* 0x000000ef00ef7210 */ /* 0x010fc80007ffe0ff */
[----:B------:R-:W-:-:S13]  /*7e30*/  ISETP.GE.AND P0, PT, R239, UR8, PT ;  /* 0x00000008ef007c0c */ /* 0x000fda000bf06270 */
[----:B------:R-:W-:Y:S05]  /*7e40*/  @P0 BRA `(.L_x_1039) ;  /* 0x0000000000040947 */ /* 0x000fea0003800000 */
[----:B------:R-:W-:Y:S05]  /*7e50*/  BRA `(.L_x_1040) ;  /* 0xffffff8800a87947 */ /* 0x000fea000383ffff */
.L_x_1039:
[----:B------:R-:W-:Y:S05]  /*7e60*/  EXIT ;  /* 0x000000000000794d */ /* 0x000fea0003800000 */
.L_x_1041:
        /* <DEDUP_REMOVED lines=9> */
.L_x_2074:


//--------------------- .text._ZN5flash44flash_bwd_dq_dk_dv_loop_seqk_parallel_kernelI23Flash_bwd_kernel_traitsILi128ELi64ELi64ELi8ELi4ELi2ELi2ELb1ELb0EN7cutlass10bfloat16_tE19Flash_kernel_traitsILi128ELi64ELi64ELi8ES3_EELb1ELb0ELb1ELb0ELb0ELb1ELb0EEEvNS_16Flash_bwd_paramsE --------------------------
	.section	.text._ZN5flash44flash_bwd_dq_dk_dv_loop_seqk_parallel_kernelI23Flash_bwd_kernel_traitsILi128ELi64ELi64ELi8ELi4ELi2ELi2ELb1ELb0EN7cutlass10bfloat16_tE19Flash_kernel_traitsILi128ELi64ELi64ELi8ES3_EELb1ELb0ELb1ELb0ELb0ELb1ELb0EEEvNS_16Flash_bwd_paramsE,"ax",@progbits
	.align	128
        .global         _ZN5flash44flash_bwd_dq_dk_dv_loop_seqk_parallel_kernelI23Flash_bwd_kernel_traitsILi128ELi64ELi64ELi8ELi4ELi2ELi2ELb1ELb0EN7cutlass10bfloat16_tE19Flash_kernel_traitsILi128ELi64ELi64ELi8ES3_EELb1ELb0ELb1ELb0ELb0ELb1ELb0EEEvNS_16Flash_bwd_paramsE
        .type           _ZN5flash44flash_bwd_dq_dk_dv_loop_seqk_parallel_kernelI23Flash_bwd_kernel_traitsILi128ELi64ELi64ELi8ELi4ELi2ELi2ELb1ELb0EN7cutlass10bfloat16_tE19Flash_kernel_traitsILi128ELi64ELi64ELi8ES3_EELb1ELb0ELb1ELb0ELb0ELb1ELb0EEEvNS_16Flash_bwd_paramsE,@function
        .size           _ZN5flash44flash_bwd_dq_dk_dv_loop_seqk_parallel_kernelI23Flash_bwd_kernel_traitsILi128ELi64ELi64ELi8ELi4ELi2ELi2ELb1ELb0EN7cutlass10bfloat16_tE19Flash_kernel_traitsILi128ELi64ELi64ELi8ES3_EELb1ELb0ELb1ELb0ELb0ELb1ELb0EEEvNS_16Flash_bwd_paramsE,(.L_x_2075 - _ZN5flash44flash_bwd_dq_dk_dv_loop_seqk_parallel_kernelI23Flash_bwd_kernel_traitsILi128ELi64ELi64ELi8ELi4ELi2ELi2ELb1ELb0EN7cutlass10bfloat16_tE19Flash_kernel_traitsILi128ELi64ELi64ELi8ES3_EELb1ELb0ELb1ELb0ELb0ELb1ELb0EEEvNS_16Flash_bwd_paramsE)
        .other          _ZN5flash44flash_bwd_dq_dk_dv_loop_seqk_parallel_kernelI23Flash_bwd_kernel_traitsILi128ELi64ELi64ELi8ELi4ELi2ELi2ELb1ELb0EN7cutlass10bfloat16_tE19Flash_kernel_traitsILi128ELi64ELi64ELi8ES3_EELb1ELb0ELb1ELb0ELb0ELb1ELb0EEEvNS_16Flash_bwd_paramsE,@"STO_CUDA_ENTRY STV_DEFAULT"
_ZN5flash44flash_bwd_dq_dk_dv_loop_seqk_parallel_kernelI23Flash_bwd_kernel_traitsILi128ELi64ELi64ELi8ELi4ELi2ELi2ELb1ELb0EN7cutlass10bfloat16_tE19Flash_kernel_traitsILi128ELi64ELi64ELi8ES3_EELb1ELb0ELb1ELb0ELb0ELb1ELb0EEEvNS_16Flash_bwd_paramsE:
.text._ZN5flash44flash_bwd_dq_dk_dv_loop_seqk_parallel_kernelI23Flash_bwd_kernel_traitsILi128ELi64ELi64ELi8ELi4ELi2ELi2ELb1ELb0EN7cutlass10bfloat16_tE19Flash_kernel_traitsILi128ELi64ELi64ELi8ES3_EELb1ELb0ELb1ELb0ELb0ELb1ELb0EEEvNS_16Flash_bwd_paramsE:
        /* <DEDUP_REMOVED lines=12> */
[----:B------:R-:W2:Y:S01]  /*00c0*/  S2UR UR8, SR_CTAID.Y ;  /* 0x00000000000879c3 */ /* 0x000ea20000002600 */
[----:B------:R-:W-:Y:S01]  /*00d0*/  IMAD.U32 R218, RZ, RZ, UR6 ;  /* 0x00000006ffda7e24 */ /* 0x000fe2000f8e00ff */
[----:B------:R-:W-:Y:S01]  /*00e0*/  UMOV UR5, 0x400 ;  /* 0x0000040000057882 */ /* 0x000fe20000000000 */
[----:B------:R-:W-:-:S05]  /*00f0*/  ULDC.64 UR10, c[0x0][0x208] ;  /* 0x00008200000a7ab9 */ /* 0x000fca0000000a00 */
[----:B------:R-:W3:Y:S08]  /*0100*/  S2UR UR4, SR_CgaCtaId ;  /* 0x00000000000479c3 */ /* 0x000ef00000008800 */
[----:B------:R-:W4:Y:S01]  /*0110*/  S2UR UR7, SR_CTAID.Z ;  /* 0x00000000000779c3 */ /* 0x000f220000002700 */
[----:B--2---:R-:W-:-:S06]  /*0120*/  USHF.L.U32 UR6, UR8, 0x7, URZ ;  /* 0x0000000708067899 */ /* 0x004fcc000800063f */
[----:B------:R-:W-:Y:S01]  /*0130*/  IMAD.U32 R225, RZ, RZ, UR6 ;  /* 0x00000006ffe17e24 */ /* 0x000fe2000f8e00ff */
[----:B-1----:R-:W-:Y:S01]  /*0140*/  SHF.R.S32.HI R7, RZ, 0x1f, R4 ;  /* 0x0000001fff077819 */ /* 0x002fe20000011404 */
[----:B---3--:R-:W-:-:S03]  /*0150*/  ULEA UR4, UR4, UR5, 0x18 ;  /* 0x0000000504047291 */ /* 0x008fc6000f8ec03f */
[CC--:B------:R-:W-:Y:S02]  /*0160*/  LEA.HI R3, R7.reuse, R4.reuse, RZ, 0x5 ;  /* 0x0000000407037211 */ /* 0x0c0fe400078f28ff */
[CC--:B------:R-:W-:Y:S02]  /*0170*/  LEA.HI R15, R7.reuse, R4.reuse, RZ, 0x3 ;  /* 0x00000004070f7211 */ /* 0x0c0fe400078f18ff */
[CC--:B------:R-:W-:Y:S01]  /*0180*/  LEA.HI R5, R7.reuse, R4.reuse, RZ, 0x4 ;  /* 0x0000000407057211 */ /* 0x0c0fe200078f20ff */
[----:B----4-:R-:W-:Y:S01]  /*0190*/  USHF.R.S32.HI UR5, URZ, 0x1f, UR7 ;  /* 0x0000001f3f057899 */ /* 0x010fe20008011407 */
[CC--:B------:R-:W-:Y:S01]  /*01a0*/  LEA.HI R214, R7.reuse, R4.reuse, RZ, 0x7 ;  /* 0x0000000407d67211 */ /* 0x0c0fe200078f38ff */
[----:B------:R-:W-:Y:S01]  /*01b0*/  USHF.R.S32.HI UR6, URZ, 0x1f, UR7 ;  /* 0x0000001f3f067899 */ /* 0x000fe20008011407 */
[CC--:B------:R-:W-:Y:S02]  /*01c0*/  LEA.HI R8, R7.reuse, R4.reuse, RZ, 0x6 ;  /* 0x0000000407087211 */ /* 0x0c0fe400078f30ff */
[----:B------:R-:W-:Y:S01]  /*01d0*/  LEA.HI R7, R7, R4, RZ, 0x2 ;  /* 0x0000000407077211 */ /* 0x000fe200078f10ff */
[----:B------:R-:W-:Y:S01]  /*01e0*/  IMAD.U32 R226, RZ, RZ, UR5 ;  /* 0x00000005ffe27e24 */ /* 0x000fe2000f8e00ff */
[----:B------:R-:W-:Y:S01]  /*01f0*/  LOP3.LUT R11, R3, 0xffffffe0, RZ, 0xc0, !PT ;  /* 0xffffffe0030b7812 */ /* 0x000fe200078ec0ff */
[----:B------:R-:W-:Y:S01]  /*0200*/  USHF.R.S32.HI UR5, URZ, 0x1f, UR8 ;  /* 0x0000001f3f057899 */ /* 0x000fe20008011408 */
[----:B------:R-:W-:Y:S01]  /*0210*/  LOP3.LUT R17, R15, 0xfffffff8, RZ, 0xc0, !PT ;  /* 0xfffffff80f117812 */ /* 0x000fe200078ec0ff */
[----:B------:R-:W-:Y:S01]  /*0220*/  IMAD.U32 R223, RZ, RZ, UR6 ;  /* 0x00000006ffdf7e24 */ /* 0x000fe2000f8e00ff */
[----:B------:R-:W-:Y:S01]  /*0230*/  LOP3.LUT R13, R5, 0xfffffff0, RZ, 0xc0, !PT ;  /* 0xfffffff0050d7812 */ /* 0x000fe200078ec0ff */
[C---:B------:R-:W-:Y:S01]  /*0240*/  IMAD.IADD R11, R4.reuse, 0x1, -R11 ;  /* 0x00000001040b7824 */ /* 0x040fe200078e0a0b */
        /* <DEDUP_REMOVED lines=8> */
[----:B------:R-:W-:Y:S01]  /*02d0*/  LEA.HI R3, R3, R10, RZ, 0x1 ;  /* 0x0000000a03037211 */ /* 0x000fe200078f08ff */
[----:B------:R-:W-:Y:S01]  /*02e0*/  IMAD.SHL.U32 R220, R6, 0x8, RZ ;  /* 0x0000000806dc7824 */ /* 0x000fe200078e00ff */
[----:B------:R-:W-:Y:S01]  /*02f0*/  SHF.R.S32.HI R0, RZ, 0x2, R7 ;  /* 0x00000002ff007819 */ /* 0x000fe20000011407 */
[----:B------:R-:W-:Y:S01]  /*0300*/  IMAD.SHL.U32 R4, R4, 0x2, RZ ;  /* 0x0000000204047824 */ /* 0x000fe200078e00ff */
[----:B------:R-:W-:Y:S01]  /*0310*/  SHF.R.S32.HI R2, RZ, 0x4, R5 ;  /* 0x00000004ff027819 */ /* 0x000fe20000011405 */
[----:B------:R-:W-:Y:S01]  /*0320*/  UIADD3 UR6, UR4, 0xc000, URZ ;  /* 0x0000c00004067890 */ /* 0x000fe2000fffe03f */
[----:B------:R-:W-:Y:S01]  /*0330*/  SHF.R.S32.HI R7, RZ, 0x1f, R7 ;  /* 0x0000001fff077819 */ /* 0x000fe20000011407 */
[----:B------:R-:W-:Y:S01]  /*0340*/  IMAD.U32 R224, RZ, RZ, UR5 ;  /* 0x00000005ffe07e24 */ /* 0x000fe2000f8e00ff */
[----:B------:R-:W-:Y:S01]  /*0350*/  LOP3.LUT R9, R9, 0x1c0, RZ, 0xc0, !PT ;  /* 0x000001c009097812 */ /* 0x000fe200078ec0ff */
[----:B------:R-:W-:Y:S01]  /*0360*/  UIADD3 UR5, UR4, 0x10000, URZ ;  /* 0x0001000004057890 */ /* 0x000fe2000fffe03f */
[----:B------:R-:W-:-:S02]  /*0370*/  LOP3.LUT R3, R3, 0xfffffffe, RZ, 0xc0, !PT ;  /* 0xfffffffe03037812 */ /* 0x000fc400078ec0ff */
[----:B------:R-:W-:Y:S02]  /*0380*/  LEA.HI R5, R5, R2, RZ, 0x1 ;  /* 0x0000000205057211 */ /* 0x000fe400078f08ff */
[----:B------:R-:W-:Y:S01]  /*0390*/  LEA.HI R7, R7, R0, RZ, 0x3 ;  /* 0x0000000007077211 */ /* 0x000fe200078f18ff */
[----:B------:R-:W-:Y:S01]  /*03a0*/  IMAD.IADD R3, R10, 0x1, -R3 ;  /* 0x000000010a037824 */ /* 0x000fe200078e0a03 */
[----:B------:R-:W-:Y:S02]  /*03b0*/  SHF.R.U32.HI R216, RZ, 0x3, R9 ;  /* 0x00000003ffd87819 */ /* 0x000fe40000011609 */
[C---:B------:R-:W-:Y:S02]  /*03c0*/  LOP3.LUT P4, RZ, R6.reuse, 0x2, RZ, 0xc0, !PT ;  /* 0x0000000206ff7812 */ /* 0x040fe4000788c0ff */
[----:B------:R-:W-:Y:S02]  /*03d0*/  LOP3.LUT R9, R9, 0x38, R220, 0xf8, !PT ;  /* 0x0000003809097812 */ /* 0x000fe400078ef8dc */
[C---:B------:R-:W-:Y:S01]  /*03e0*/  LOP3.LUT P3, RZ, R6.reuse, 0x4, RZ, 0xc0, !PT ;  /* 0x0000000406ff7812 */ /* 0x040fe2000786c0ff */
[----:B------:R-:W-:Y:S01]  /*03f0*/  IMAD.SHL.U32 R6, R6, 0x40, RZ ;  /* 0x0000004006067824 */ /* 0x000fe200078e00ff */
[----:B------:R-:W-:-:S02]  /*0400*/  LOP3.LUT R5, R5, 0xfffffffe, RZ, 0xc0, !PT ;  /* 0xfffffffe05057812 */ /* 0x000fc400078ec0ff */
[----:B------:R-:W-:Y:S02]  /*0410*/  LOP3.LUT R7, R7, 0xfffffff8, RZ, 0xc0, !PT ;  /* 0xfffffff807077812 */ /* 0x000fe400078ec0ff */
[----:B------:R-:W-:Y:S01]  /*0420*/  LOP3.LUT R216, R9, R216, RZ, 0x3c, !PT ;  /* 0x000000d809d87212 */ /* 0x000fe200078e3cff */
[----:B------:R-:W-:Y:S01]  /*0430*/  IMAD.SHL.U32 R9, R3, 0x10, RZ ;  /* 0x0000001003097824 */ /* 0x000fe200078e00ff */
[----:B------:R-:W-:Y:S01]  /*0440*/  LEA.HI R215, R215, R10, RZ, 0x2 ;  /* 0x0000000ad7d77211 */ /* 0x000fe200078f10ff */
[----:B------:R-:W-:Y:S01]  /*0450*/  IMAD.IADD R5, R2, 0x1, -R5 ;  /* 0x0000000102057824 */ /* 0x000fe200078e0a05 */
[----:B------:R-:W-:Y:S01]  /*0460*/  LOP3.LUT R6, R6, 0x1c0, RZ, 0xc0, !PT ;  /* 0x000001c006067812 */ /* 0x000fe200078ec0ff */
[----:B------:R-:W-:Y:S01]  /*0470*/  IMAD.IADD R7, R0, 0x1, -R7 ;  /* 0x0000000100077824 */ /* 0x000fe200078e0a07 */
[----:B------:R-:W-:Y:S02]  /*0480*/  SHF.R.S32.HI R2, RZ, 0x1f, R11 ;  /* 0x0000001fff027819 */ /* 0x000fe4000001140b */
[----:B------:R-:W-:-:S02]  /*0490*/  LOP3.LUT R215, R215, 0xfffffffc, RZ, 0xc0, !PT ;  /* 0xfffffffcd7d77812 */ /* 0x000fc400078ec0ff */
[----:B------:R-:W-:Y:S02]  /*04a0*/  SHF.R.S32.HI R0, RZ, 0x1f, R13 ;  /* 0x0000001fff007819 */ /* 0x000fe4000001140d */
[----:B------:R-:W-:Y:S01]  /*04b0*/  LOP3.LUT R210, R6, 0x10, R9, 0xf8, !PT ;  /* 0x0000001006d27812 */ /* 0x000fe200078ef809 */
[----:B------:R-:W-:Y:S01]  /*04c0*/  IMAD.IADD R215, R10, 0x1, -R215 ;  /* 0x000000010ad77824 */ /* 0x000fe200078e0ad7 */
[----:B------:R-:W-:Y:S01]  /*04d0*/  LEA.HI R2, R2, R11, RZ, 0x2 ;  /* 0x0000000b02027211 */ /* 0x000fe200078f10ff */
[----:B------:R-:W-:Y:S01]  /*04e0*/  IMAD.SHL.U32 R11, R5, 0x200, RZ ;  /* 0x00000200050b7824 */ /* 0x000fe200078e00ff */
[----:B------:R-:W-:Y:S01]  /*04f0*/  LEA.HI R0, R0, R13, RZ, 0x3 ;  /* 0x0000000d00007211 */ /* 0x000fe200078f18ff */
[----:B------:R-:W-:Y:S01]  /*0500*/  IMAD R228, R215, 0x400, R4 ;  /* 0x00000400d7e47824 */ /* 0x000fe200078e0204 */
[----:B------:R-:W-:Y:S02]  /*0510*/  LOP3.LUT R12, R6, 0x8, R15, 0xf8, !PT ;  /* 0x00000008060c7812 */ /* 0x000fe400078ef80f */
[----:B------:R-:W-:-:S02]  /*0520*/  SHF.R.U32.HI R9, RZ, 0x3, R6 ;  /* 0x00000003ff097819 */ /* 0x000fc40000011606 */
[----:B------:R-:W-:Y:S02]  /*0530*/  LOP3.LUT R210, R210, 0x8, R15, 0xf8, !PT ;  /* 0x00000008d2d27812 */ /* 0x000fe400078ef80f */
[----:B------:R-:W-:Y:S02]  /*0540*/  LOP3.LUT R10, R7, 0x1, RZ, 0xc0, !PT ;  /* 0x00000001070a7812 */ /* 0x000fe400078ec0ff */
[C---:B------:R-:W-:Y:S01]  /*0550*/  LOP3.LUT R6, R0.reuse, 0xfffffff8, RZ, 0xc0, !PT ;  /* 0xfffffff800067812 */ /* 0x040fe200078ec0ff */
[----:B------:R-:W-:Y:S01]  /*0560*/  IMAD.SHL.U32 R0, R0, 0x40, RZ ;  /* 0x0000004000007824 */ /* 0x000fe200078e00ff */
[----:B------:R-:W-:Y:S02]  /*0570*/  LOP3.LUT R201, R12, R9, RZ, 0x3c, !PT ;  /* 0x000000090cc97212 */ /* 0x000fe400078e3cff */
[----:B------:R-:W-:Y:S01]  /*0580*/  LOP3.LUT R210, R11, R210, R9, 0xf6, !PT ;  /* 0x000000d20bd27212 */ /* 0x000fe200078ef609 */
[----:B------:R-:W-:Y:S01]  /*0590*/  IMAD.IADD R6, R13, 0x1, -R6 ;  /* 0x000000010d067824 */ /* 0x000fe200078e0a06 */
[----:B------:R-:W-:-:S02]  /*05a0*/  ISETP.NE.U32.AND P0, PT, R10, 0x1, PT ;  /* 0x000000010a00780c */ /* 0x000fc40003f05070 */
[----:B------:R-:W-:Y:S01]  /*05b0*/  SHF.R.S32.HI R9, RZ, 0x6, R8 ;  /* 0x00000006ff097819 */ /* 0x000fe20000011408 */
[C---:B------:R-:W-:Y:S01]  /*05c0*/  IMAD.SHL.U32 R8, R7.reuse, 0x40, RZ ;  /* 0x0000004007087824 */ /* 0x040fe200078e00ff */
[----:B------:R-:W-:Y:S01]  /*05d0*/  SHF.R.S32.HI R214, RZ, 0x7, R214 ;  /* 0x00000007ffd67819 */ /* 0x000fe200000114d6 */
[----:B------:R-:W-:Y:S01]  /*05e0*/  IMAD.SHL.U32 R6, R6, 0x40, RZ ;  /* 0x0000004006067824 */ /* 0x000fe200078e00ff */
[----:B------:R-:W-:Y:S01]  /*05f0*/  R2P PR, R7, 0x6 ;  /* 0x0000000607007804 */ /* 0x000fe20000000000 */
[C---:B------:R-:W-:Y:S01]  /*0600*/  IMAD R216, R9.reuse, 0x200, R216 ;  /* 0x0000020009d87824 */ /* 0x040fe200078e02d8 */
[----:B------:R-:W-:Y:S01]  /*0610*/  LOP3.LUT R8, R8, 0x1c0, RZ, 0xc0, !PT ;  /* 0x000001c008087812 */ /* 0x000fe200078ec0ff */
[----:B------:R-:W-:Y:S01]  /*0620*/  IMAD.SHL.U32 R7, R9, 0x8, RZ ;  /* 0x0000000809077824 */ /* 0x000fe200078e00ff */
[----:B------:R-:W-:Y:S01]  /*0630*/  LOP3.LUT R6, R6, 0x1c0, RZ, 0xc0, !PT ;  /* 0x000001c006067812 */ /* 0x000fe200078ec0ff */
[----:B------:R-:W-:Y:S01]  /*0640*/  IMAD R12, R214, 0x800, R11 ;  /* 0x00000800d60c7824 */ /* 0x000fe200078e020b */
[----:B------:R-:W-:Y:S01]  /*0650*/  LOP3.LUT R0, R0, 0xfffffe00, RZ, 0xc0, !PT ;  /* 0xfffffe0000007812 */ /* 0x000fe200078ec0ff */
[----:B------:R-:W-:Y:S01]  /*0660*/  IMAD.SHL.U32 R9, R214, 0x20, RZ ;  /* 0x00000020d6097824 */ /* 0x000fe200078e00ff */
[----:B------:R-:W-:Y:S01]  /*0670*/  LOP3.LUT R7, R7, 0x18, RZ, 0xc0, !PT ;  /* 0x0000001807077812 */ /* 0x000fe200078ec0ff */
[----:B------:R-:W-:Y:S01]  /*0680*/  IMAD.IADD R201, R12, 0x1, R201 ;  /* 0x000000010cc97824 */ /* 0x000fe200078e02c9 */
[----:B------:R-:W-:Y:S01]  /*0690*/  SHF.R.U32.HI R209, RZ, 0x3, R6 ;  /* 0x00000003ffd17819 */ /* 0x000fe20000011606 */
[C---:B------:R-:W-:Y:S01]  /*06a0*/  IMAD.SHL.U32 R12, R5.reuse, 0x20, RZ ;  /* 0x00000020050c7824 */ /* 0x040fe200078e00ff */
[----:B------:R-:W-:Y:S01]  /*06b0*/  LOP3.LUT R10, R8, 0x20, R9, 0xf8, !PT ;  /* 0x00000020080a7812 */ /* 0x000fe200078ef809 */
[----:B------:R-:W-:Y:S01]  /*06c0*/  IMAD.SHL.U32 R5, R5, 0x8, RZ ;  /* 0x0000000805057824 */ /* 0x000fe200078e00ff */
[----:B------:R-:W-:Y:S01]  /*06d0*/  SHF.R.U32.HI R9, RZ, 0x3, R8 ;  /* 0x00000003ff097819 */ /* 0x000fe20000011608 */
[----:B------:R-:W-:Y:S01]  /*06e0*/  IMAD R212, R215, 0x400, R0 ;  /* 0x00000400d7d47824 */ /* 0x000fe200078e0200 */
[----:B------:R-:W-:-:S02]  /*06f0*/  LOP3.LUT R211, R7, 0x20, R12, 0xf8, !PT ;  /* 0x0000002007d37812 */ /* 0x000fc400078ef80c */
[----:B------:R-:W-:Y:S02]  /*0700*/  LOP3.LUT R11, R10, R9, RZ, 0x3c, !PT ;  /* 0x000000090a0b7212 */ /* 0x000fe400078e3cff */
[----:B------:R-:W-:Y:S01]  /*0710*/  LOP3.LUT R229, R9, R8, R7, 0x1e, !PT ;  /* 0x0000000809e57212 */ /* 0x000fe200078e1e07 */
[----:B------:R-:W-:Y:S01]  /*0720*/  IMAD R8, R3, 0x400, R4 ;  /* 0x0000040003087824 */ /* 0x000fe200078e0204 */
[----:B------:R-:W-:Y:S01]  /*0730*/  LOP3.LUT R4, R6, 0x8, R5, 0xf8, !PT ;  /* 0x0000000806047812 */ /* 0x000fe200078ef805 */
[----:B------:R-:W-:Y:S01]  /*0740*/  IMAD.IADD R228, R228, 0x1, R11 ;  /* 0x00000001e4e47824 */ /* 0x000fe200078e020b */
[----:B------:R-:W-:Y:S01]  /*0750*/  LOP3.LUT R211, R209, R211, R6, 0x1e, !PT ;  /* 0x000000d3d1d37212 */ /* 0x000fe200078e1e06 */
[----:B------:R-:W-:Y:S01]  /*0760*/  IMAD.IADD R229, R8, 0x1, R229 ;  /* 0x0000000108e57824 */ /* 0x000fe200078e02e5 */
[----:B------:R-:W-:Y:S01]  /*0770*/  LOP3.LUT R209, R4, R209, RZ, 0x3c, !PT ;  /* 0x000000d104d17212 */ /* 0x000fe200078e3cff */
[----:B------:R-:W-:Y:S01]  /*0780*/  IMAD R4, R3, 0x400, R0 ;  /* 0x0000040003047824 */ /* 0x000fe200078e0200 */
[----:B------:R-:W-:Y:S01]  /*0790*/  LOP3.LUT R211, R211, R0, RZ, 0xfc, !PT ;  /* 0x00000000d3d37212 */ /* 0x000fe200078efcff */
[----:B------:R-:W-:Y:S01]  /*07a0*/  IMAD.MOV.U32 R3, RZ, RZ, 0x20 ;  /* 0x00000020ff037424 */ /* 0x000fe200078e00ff */
[----:B------:R-:W-:Y:S01]  /*07b0*/  LEA R228, R228, UR4, 0x1 ;  /* 0x00000004e4e47c11 */ /* 0x000fe2000f8e08ff */
[----:B------:R-:W-:Y:S01]  /*07c0*/  IMAD.MOV.U32 R0, RZ, RZ, 0x40 ;  /* 0x00000040ff007424 */ /* 0x000fe200078e00ff */
[----:B------:R-:W-:Y:S01]  /*07d0*/  SHF.R.S32.HI R222, RZ, 0x2, R2 ;  /* 0x00000002ffde7819 */ /* 0x000fe20000011402 */
[----:B------:R-:W-:Y:S01]  /*07e0*/  IMAD.MOV.U32 R5, RZ, RZ, -0x10 ;  /* 0xfffffff0ff057424 */ /* 0x000fe200078e00ff */
[----:B------:R-:W-:Y:S01]  /*07f0*/  SEL R2, R3, 0xffffffe0, !P4 ;  /* 0xffffffe003027807 */ /* 0x000fe20006000000 */
[----:B------:R-:W-:Y:S01]  /*0800*/  IMAD.IADD R212, R212, 0x1, R209 ;  /* 0x00000001d4d47824 */ /* 0x000fe200078e02d1 */
[----:B------:R-:W-:Y:S01]  /*0810*/  LEA R201, R201, UR4, 0x1 ;  /* 0x00000004c9c97c11 */ /* 0x000fe2000f8e08ff */
[----:B------:R-:W-:Y:S01]  /*0820*/  IMAD.IADD R209, R209, 0x1, R4 ;  /* 0x00000001d1d17824 */ /* 0x000fe200078e0204 */
[----:B------:R-:W-:Y:S01]  /*0830*/  SEL R0, R0, 0xffffffc0, !P3 ;  /* 0xffffffc000007807 */ /* 0x000fe20005800000 */
[C---:B------:R-:W-:Y:S01]  /*0840*/  VIADD R230, R228.reuse, 0x20 ;  /* 0x00000020e4e67836 */ /* 0x040fe20000000000 */
[----:B------:R-:W-:Y:S01]  /*0850*/  LEA R229, R229, UR6, 0x1 ;  /* 0x00000006e5e57c11 */ /* 0x000fe2000f8e08ff */
[----:B------:R-:W-:Y:S01]  /*0860*/  @P1 VIADD R230, R228, 0xffffffe0 ;  /* 0xffffffe0e4e61836 */ /* 0x000fe20000000000 */
[----:B------:R-:W-:Y:S01]  /*0870*/  SEL R5, R5, 0x10, !P0 ;  /* 0x0000001005057807 */ /* 0x000fe20004000000 */
[--C-:B------:R-:W-:Y:S01]  /*0880*/  IMAD.IADD R200, R2, 0x1, R201.reuse ;  /* 0x0000000102c87824 */ /* 0x100fe200078e02c9 */
[----:B------:R-:W-:Y:S01]  /*0890*/  LEA R210, R210, UR4, 0x1 ;  /* 0x00000004d2d27c11 */ /* 0x000fe2000f8e08ff */
[C---:B------:R-:W-:Y:S01]  /*08a0*/  IMAD.IADD R3, R0.reuse, 0x1, R201 ;  /* 0x0000000100037824 */ /* 0x040fe200078e02c9 */
[----:B------:R-:W-:Y:S01]  /*08b0*/  IADD3 R2, R0, R201, R2 ;  /* 0x000000c900027210 */ /* 0x000fe20007ffe002 */
[----:B------:R-:W-:Y:S01]  /*08c0*/  VIADD R231, R229, 0x40 ;  /* 0x00000040e5e77836 */ /* 0x000fe20000000000 */
[----:B------:R-:W-:Y:S01]  /*08d0*/  LEA R227, R216, UR4, 0x1 ;  /* 0x00000004d8e37c11 */ /* 0x000fe2000f8e08ff */
[----:B------:R-:W-:Y:S01]  /*08e0*/  IMAD R222, R215, 0x10, R222 ;  /* 0x00000010d7de7824 */ /* 0x000fe200078e02de */
[----:B------:R-:W-:Y:S01]  /*08f0*/  LEA R209, R209, UR5, 0x1 ;  /* 0x00000005d1d17c11 */ /* 0x000fe2000f8e08ff */
[----:B------:R-:W-:-:S02]  /*0900*/  IMAD.IADD R0, R0, 0x1, R210 ;  /* 0x0000000100007824 */ /* 0x000fc400078e02d2 */
[----:B------:R-:W-:Y:S02]  /*0910*/  IMAD.IADD R232, R228, 0x1, R5 ;  /* 0x00000001e4e87824 */ /* 0x000fe400078e0205 */
[----:B------:R-:W-:Y:S02]  /*0920*/  @P2 VIADD R231, R229, 0xffffffc0 ;  /* 0xffffffc0e5e72836 */ /* 0x000fe40000000000 */
[----:B------:R-:W-:-:S07]  /*0930*/  IMAD.IADD R234, R5, 0x1, R230 ;  /* 0x0000000105ea7824 */ /* 0x000fce00078e02e6 */
.L_x_1072:
[----:B-1----:R-:W1:Y:S01]  /*0940*/  S2UR UR5, SR_CTAID.Y ;  /* 0x00000000000579c3 */ /* 0x002e620000002600 */
[----:B------:R-:W-:Y:S01]  /*0950*/  ULDC.64 UR6, c[0x0][0x308] ;  /* 0x0000c20000067ab9 */ /* 0x000fe20000000a00 */
[----:B------:R-:W-:Y:S01]  /*0960*/  ULDC.64 UR8, c[0x0][0x300] ;  /* 0x0000c00000087ab9 */ /* 0x000fe20000000a00 */
[----:B------:R-:W-:Y:S01]  /*0970*/  UISETP.NE.U32.AND UP3, UPT, UR6, URZ, UPT ;  /* 0x0000003f0600728c */ /* 0x000fe2000bf65070 */
[----:B------:R-:W-:Y:S01]  /*0980*/  R2UR UR19, R218 ;  /* 0x00000000da1372ca */ /* 0x000fe200000e0000 */
        /* <DEDUP_REMOVED lines=14> */
[----:B---3--:R-:W-:Y:S01]  /*0a70*/  IMAD.U32 R14, RZ, RZ, UR6 ;  /* 0x00000006ff0e7e24 */ /* 0x008fe2000f8e00ff */
[----:B------:R-:W-:Y:S02]  /*0a80*/  @UP4 UIADD3 UR8, UP1, UR16, UR8, URZ ;  /* 0x0000000810084290 */ /* 0x000fe4000ff3e03f */
[----:B------:R-:W-:Y:S01]  /*0a90*/  UIADD3.X UR14, UR5, UR13, URZ, UP2, !UPT ;  /* 0x0000000d050e7290 */ /* 0x000fe200097fe43f */
[----:B------:R-:W-:Y:S01]  /*0aa0*/  IMAD.U32 R15, RZ, RZ, UR7 ;  /* 0x00000007ff0f7e24 */ /* 0x000fe2000f8e00ff */
[----:B------:R-:W-:Y:S02]  /*0ab0*/  UISETP.NE.AND.EX UP0, UPT, UR13, URZ, UPT, UP0 ;  /* 0x0000003f0d00728c */ /* 0x000fe4000bf05300 */
[----:B------:R-:W-:Y:S01]  /*0ac0*/  @UP4 UIADD3.X UR9, UR5, UR9, URZ, UP1, !UPT ;  /* 0x0000000905094290 */ /* 0x000fe20008ffe43f */
[----:B--2---:R-:W-:Y:S01]  /*0ad0*/  IMAD.U32 R8, RZ, RZ, UR8 ;  /* 0x00000008ff087e24 */ /* 0x004fe2000f8e00ff */
[----:B------:R-:W-:Y:S01]  /*0ae0*/  ULDC.64 UR12, c[0x0][0x2f8] ;  /* 0x0000be00000c7ab9 */ /* 0x000fe20000000a00 */
[----:B------:R-:W-:Y:S01]  /*0af0*/  UISETP.NE.AND UP2, UPT, UR17, URZ, UPT ;  /* 0x0000003f1100728c */ /* 0x000fe2000bf45270 */
[----:B------:R-:W2:Y:S01]  /*0b00*/  @P0 LDG.E R7, desc[UR10][R14.64] ;  /* 0x0000000a0e070981 */ /* 0x000ea2000c1e1900 */
        /* <DEDUP_REMOVED lines=8> */
[----:B------:R-:W-:Y:S01]  /*0b90*/  IMAD.U32 R10, RZ, RZ, UR6 ;  /* 0x00000006ff0a7e24 */ /* 0x000fe2000f8e00ff */
[----:B------:R-:W-:-:S04]  /*0ba0*/  @!UP3 ULDC.64 UR6, c[0x0][0x318] ;  /* 0x0000c6000006bab9 */ /* 0x000fc80000000a00 */
[----:B------:R-:W-:-:S06]  /*0bb0*/  IMAD.U32 R11, RZ, RZ, UR5 ;  /* 0x00000005ff0b7e24 */ /* 0x000fcc000f8e00ff */
[----:B----4-:R-:W4:Y:S01]  /*0bc0*/  @!P2 LDG.E R5, desc[UR10][R10.64] ;  /* 0x0000000a0a05a981 */ /* 0x010f22000c1e1900 */
[----:B------:R-:W-:Y:S02]  /*0bd0*/  IMAD.U32 R12, RZ, RZ, UR15 ;  /* 0x0000000fff0c7e24 */ /* 0x000fe4000f8e00ff */
[----:B------:R-:W-:-:S05]  /*0be0*/  IMAD.U32 R13, RZ, RZ, UR14 ;  /* 0x0000000eff0d7e24 */ /* 0x000fca000f8e00ff */
[----:B-----5:R-:W5:Y:S04]  /*0bf0*/  @P3 LDG.E R6, desc[UR10][R12.64] ;  /* 0x0000000a0c063981 */ /* 0x020f68000c1e1900 */
[----:B------:R-:W5:Y:S01]  /*0c00*/  @P3 LDG.E R4, desc[UR10][R12.64+0x4] ;  /* 0x0000040a0c043981 */ /* 0x000f62000c1e1900 */
[----:B------:R-:W-:Y:S01]  /*0c10*/  @!UP3 UISETP.NE.U32.AND UP1, UPT, UR6, URZ, UPT ;  /* 0x0000003f0600b28c */ /* 0x000fe2000bf25070 */
[----:B------:R-:W-:Y:S02]  /*0c20*/  UMOV UR18, URZ ;  /* 0x0000003f00127c82 */ /* 0x000fe40008000000 */
[----:B------:R-:W-:Y:S01]  /*0c30*/  @!UP3 ULDC UR6, c[0x0][0x2cc] ;  /* 0x0000b3000006bab9 */ /* 0x000fe20000000800 */
[----:B------:R-:W-:-:S03]  /*0c40*/  @!UP3 UISETP.NE.AND.EX UP1, UPT, UR7, URZ, UPT, UP1 ;  /* 0x0000003f0700b28c */ /* 0x000fc6000bf25310 */
[----:B------:R-:W-:Y:S01]  /*0c50*/  UMOV UR7, 0xffffffff ;  /* 0xffffffff00077882 */ /* 0x000fe20000000000 */
[----:B------:R-:W-:Y:S01]  /*0c60*/  UMOV UR5, 0xffffffff ;  /* 0xffffffff00057882 */ /* 0x000fe20000000000 */
[----:B------:R-:W-:Y:S02]  /*0c70*/  @!UP3 USEL UR8, UR6, URZ, UP1 ;  /* 0x0000003f0608b287 */ /* 0x000fe40008800000 */
[----:B------:R-:W-:Y:S01]  /*0c80*/  USHF.L.U32 UR59, UR19, 0x6, URZ ;  /* 0x00000006133b7899 */ /* 0x000fe2000800063f */
[----:B--2---:R-:W-:Y:S02]  /*0c90*/  @P0 R2UR UR9, R7 ;  /* 0x00000000070902ca */ /* 0x004fe400000e0000 */
[----:B------:R-:W-:-:S04]  /*0ca0*/  ISETP.NE.U32.AND P0, PT, RZ, UR12, PT ;  /* 0x0000000cff007c0c */ /* 0x000fc8000bf05070 */
[----:B------:R-:W-:Y:S02]  /*0cb0*/  ISETP.NE.AND.EX P0, PT, RZ, UR13, PT, P0 ;  /* 0x0000000dff007c0c */ /* 0x000fe4000bf05300 */
[----:B---3--:R-:W-:Y:S02]  /*0cc0*/  @P1 R2UR UR18, R8 ;  /* 0x00000000081212ca */ /* 0x008fe400000e0000 */
[----:B----4-:R-:W-:-:S11]  /*0cd0*/  @!P2 R2UR UR7, R5 ;  /* 0x000000000507a2ca */ /* 0x010fd600000e0000 */
        /* <DEDUP_REMOVED lines=14> */
.L_x_1042:
[----:B------:R-:W-:-:S13]  /*0dc0*/  R2UR UR9, R241 ;  /* 0x00000000f10972ca */ /* 0x000fda00000e0000 */
        /* <DEDUP_REMOVED lines=8> */
[----:B------:R-:W-:Y:S01]  /*0e50*/  R2UR UR28, R242 ;  /* 0x00000000f21c72ca */ /* 0x000fe200000e0000 */
[----:B------:R-:W-:Y:S01]  /*0e60*/  UISETP.NE.AND UP2, UPT, UR5, -0x1, UPT ;  /* 0xffffffff0500788c */ /* 0x000fe2000bf45270 */
[----:B------:R-:W-:Y:S01]  /*0e70*/  R2UR UR27, R241 ;  /* 0x00000000f11b72ca */ /* 0x000fe200000e0000 */
[----:B------:R-:W-:Y:S01]  /*0e80*/  ULDC.64 UR8, c[0x0][0x228] ;  /* 0x00008a0000087ab9 */ /* 0x000fe20000000a00 */
[----:B------:R-:W-:Y:S02]  /*0e90*/  UIADD3 UR18, UR7, 0x3f, URZ ;  /* 0x0000003f07127890 */ /* 0x000fe4000fffe03f */
[----:B------:R-:W2:Y:S01]  /*0ea0*/  S2UR UR17, SR_CTAID.X ;  /* 0x00000000001179c3 */ /* 0x000ea20000002500 */
[----:B------:R-:W-:Y:S01]  /*0eb0*/  UIMAD UR16, UR53, UR8, URZ ;  /* 0x00000008351072a4 */ /* 0x000fe2000f8e023f */
[----:B------:R-:W-:Y:S01]  /*0ec0*/  ULDC.64 UR36, c[0x0][0x240] ;  /* 0x0000900000247ab9 */ /* 0x000fe20000000a00 */
[----:B------:R-:W-:Y:S01]  /*0ed0*/  ULDC UR48, c[0x0][0x2d4] ;  /* 0x0000b50000307ab9 */ /* 0x000fe20000000800 */
[----:B------:R-:W-:Y:S01]  /*0ee0*/  ULDC UR19, c[0x0][0x394] ;  /* 0x0000e50000137ab9 */ /* 0x000fe20000000800 */
[----:B------:R-:W-:-:S02]  /*0ef0*/  ULDC UR55, c[0x0][0x2dc] ;  /* 0x0000b70000377ab9 */ /* 0x000fc40000000800 */
[----:B------:R-:W-:Y:S01]  /*0f00*/  UISETP.NE.AND UP1, UPT, UR28, -0x1, UPT ;  /* 0xffffffff1c00788c */ /* 0x000fe2000bf25270 */
[----:B------:R-:W3:Y:S01]  /*0f10*/  S2UR UR49, SR_CTAID.Y ;  /* 0x00000000003179c3 */ /* 0x000ee20000002600 */
[----:B------:R-:W-:Y:S01]  /*0f20*/  ULDC UR54, c[0x0][0x270] ;  /* 0x00009c0000367ab9 */ /* 0x000fe20000000800 */
[----:B------:R-:W-:Y:S02]  /*0f30*/  USHF.R.S32.HI UR21, URZ, 0x1f, UR18 ;  /* 0x0000001f3f157899 */ /* 0x000fe40008011412 */
[----:B------:R-:W-:Y:S01]  /*0f40*/  UIMAD UR24, UR5, UR37, URZ ;  /* 0x00000025051872a4 */ /* 0x000fe2000f8e023f */
[----:B------:R-:W-:Y:S01]  /*0f50*/  ULDC.U8 UR22, c[0x0][0x3d8] ;  /* 0x0000f60000167ab9 */ /* 0x000fe20000000000 */
[----:B------:R-:W-:Y:S01]  /*0f60*/  ULDC UR46, c[0x0][0x2c4] ;  /* 0x0000b100002e7ab9 */ /* 0x000fe20000000800 */
[----:B-1----:R-:W-:Y:S01]  /*0f70*/  IABS R7, R4 ;  /* 0x0000000400077213 */ /* 0x002fe20000000000 */
[----:B------:R-:W-:Y:S02]  /*0f80*/  S2UR UR47, SR_CTAID.Z ;  /* 0x00000000002f79c3 */ /* 0x000fe40000002700 */
[----:B------:R-:W-:Y:S01]  /*0f90*/  @UP1 UIADD3 UR26, UR27, UR28, URZ ;  /* 0x0000001c1b1a1290 */ /* 0x000fe2000fffe03f */
[----:B------:R-:W-:Y:S01]  /*0fa0*/  ISETP.NE.AND P3, PT, R4, RZ, PT ;  /* 0x000000ff0400720c */ /* 0x000fe20003f65270 */
[----:B------:R-:W1:Y:S01]  /*0fb0*/  I2F.RP R8, R7 ;  /* 0x0000000700087306 */ /* 0x000e620000209400 */
[----:B------:R-:W-:-:S02]  /*0fc0*/  @UP1 UIADD3 UR28, UR27, UR28, URZ ;  /* 0x0000001c1b1c1290 */ /* 0x000fc4000fffe03f */
[----:B------:R-:W-:Y:S02]  /*0fd0*/  ULEA.HI UR27, UR21, UR18, URZ, 0x6 ;  /* 0x00000012151b7291 */ /* 0x000fe4000f8f303f */
[----:B--2---:R-:W-:Y:S02]  /*0fe0*/  UIMAD.WIDE.U32 UR30, UR17, UR12, URZ ;  /* 0x0000000c111e72a5 */ /* 0x004fe4000f8e003f */
[----:B------:R-:W-:Y:S02]  /*0ff0*/  UISETP.NE.AND UP3, UPT, UR22, URZ, UPT ;  /* 0x0000003f1600728c */ /* 0x000fe4000bf65270 */
[----:B------:R-:W-:Y:S01]  /*1000*/  UIMAD UR41, UR17, UR13, UR31 ;  /* 0x0000000d112972a4 */ /* 0x000fe2000f8e021f */
[----:B------:R-:W2:Y:S01]  /*1010*/  S2UR UR17, SR_CTAID.Y ;  /* 0x00000000001179c3 */ /* 0x000ea20000002600 */
[----:B------:R-:W-:Y:S02]  /*1020*/  USHF.R.S32.HI UR31, URZ, 0x1f, UR48 ;  /* 0x0000001f3f1f7899 */ /* 0x000fe40008011430 */
[----:B---3--:R-:W-:Y:S01]  /*1030*/  UIMAD.WIDE.U32 UR14, UR49, UR8, URZ ;  /* 0x00000008310e72a5 */ /* 0x008fe2000f8e003f */
[----:B-1----:R-:W1:Y:S01]  /*1040*/  MUFU.RCP R8, R8 ;  /* 0x0000000800087308 */ /* 0x002e620000001000 */
[----:B------:R-:W-:Y:S01]  /*1050*/  UIMAD UR25, UR49, UR9, UR16 ;  /* 0x00000009311972a4 */ /* 0x000fe2000f8e0210 */
[----:B------:R-:W-:-:S02]  /*1060*/  @UP2 ULDC.64 UR12, c[0x0][0x420] ;  /* 0x00010800000c2ab9 */ /* 0x000fc40000000a00 */
[----:B------:R-:W-:Y:S01]  /*1070*/  @!UP2 ULDC.64 UR8, c[0x0][0x418] ;  /* 0x000106000008aab9 */ /* 0x000fe20000000a00 */
[----:B------:R-:W-:Y:S02]  /*1080*/  @UP2 UIMAD.WIDE.U32 UR34, UR5, UR12, URZ ;  /* 0x0000000c052222a5 */ /* 0x000fe4000f8e003f */
[----:B------:R-:W-:Y:S02]  /*1090*/  @!UP2 UIMAD UR12, UR53, UR8, URZ ;  /* 0x00000008350ca2a4 */ /* 0x000fe4000f8e023f */
[----:B------:R-:W-:Y:S02]  /*10a0*/  @!UP2 UIMAD.WIDE.U32 UR32, UR49, UR8, URZ ;  /* 0x000000083120a2a5 */ /* 0x000fe4000f8e003f */
[----:B------:R-:W-:Y:S02]  /*10b0*/  UIADD3 UR8, UR7, 0x40, UR59 ;  /* 0x0000004007087890 */ /* 0x000fe4000fffe03b */
[----:B------:R-:W-:Y:S02]  /*10c0*/  @UP2 UIMAD UR45, UR5, UR13, UR35 ;  /* 0x0000000d052d22a4 */ /* 0x000fe4000f8e0223 */
[----:B------:R-:W-:Y:S01]  /*10d0*/  @!UP2 UIMAD UR29, UR49, UR9, UR12 ;  /* 0x00000009311da2a4 */ /* 0x000fe2000f8e020c */
[----:B-1----:R-:W-:Y:S01]  /*10e0*/  VIADD R8, R8, 0xffffffe ;  /* 0x0ffffffe08087836 */ /* 0x002fe20000000000 */
[----:B------:R-:W-:-:S02]  /*10f0*/  UIADD3 UR19, UR8, UR19, -UR6 ;  /* 0x0000001308137290 */ /* 0x000fc4000fffe806 */
[----:B--2---:R-:W-:Y:S01]  /*1100*/  USHF.L.U32 UR17, UR17, 0x7, URZ ;  /* 0x0000000711117899 */ /* 0x004fe2000800063f */
[----:B------:R-:W1:Y:S01]  /*1110*/  F2I.FTZ.U32.TRUNC.NTZ R9, R8 ;  /* 0x0000000800097305 */ /* 0x000e62000021f000 */
[----:B------:R-:W-:Y:S02]  /*1120*/  UIMAD.WIDE UR8, UR55, UR54, URZ ;  /* 0x00000036370872a5 */ /* 0x000fe4000f8e023f */
[----:B------:R-:W-:Y:S02]  /*1130*/  USEL UR40, UR17, URZ, UP0 ;  /* 0x0000003f11287287 */ /* 0x000fe40008000000 */
[----:B------:R-:W-:Y:S02]  /*1140*/  UIMAD.WIDE.U32 UR16, UR5, UR36, URZ ;  /* 0x00000024051072a5 */ /* 0x000fe4000f8e003f */
[----:B------:R-:W-:Y:S02]  /*1150*/  UIMAD.WIDE.U32 UR12, UR49, UR48, URZ ;  /* 0x00000030310c72a5 */ /* 0x000fe4000f8e003f */
[----:B------:R-:W-:-:S02]  /*1160*/  USEL UR51, UR14, UR16, !UP2 ;  /* 0x000000100e337287 */ /* 0x000fc4000d000000 */
[----:B------:R-:W-:Y:S02]  /*1170*/  UIMAD UR16, UR31, UR49, URZ ;  /* 0x000000311f1072a4 */ /* 0x000fe4000f8e023f */
[----:B------:R-:W-:Y:S01]  /*1180*/  UIADD3 UR18, UR19, 0x3f, URZ ;  /* 0x0000003f13127890 */ /* 0x000fe2000fffe03f */
[--C-:B-1----:R-:W-:Y:S01]  /*1190*/  IMAD.MOV R5, RZ, RZ, -R9.reuse ;  /* 0x000000ffff057224 */ /* 0x102fe200078e0a09 */
[----:B------:R-:W-:Y:S01]  /*11a0*/  UIADD3 UR42, UR15, UR25, URZ ;  /* 0x000000190f2a7290 */ /* 0x000fe2000fffe03f */
[----:B------:R-:W-:Y:S01]  /*11b0*/  IMAD.MOV.U32 R8, RZ, RZ, RZ ;  /* 0x000000ffff087224 */ /* 0x000fe200078e00ff */
[----:B------:R-:W-:Y:S01]  /*11c0*/  UIMAD.WIDE.U32 UR14, UR8, UR12, URZ ;  /* 0x0000000c080e72a5 */ /* 0x000fe2000f8e003f */
[----:B------:R-:W-:Y:S01]  /*11d0*/  IMAD R6, R5, R7, RZ ;  /* 0x0000000705067224 */ /* 0x000fe200078e02ff */
[----:B------:R-:W-:Y:S01]  /*11e0*/  IABS R5, UR47 ;  /* 0x0000002f00057c13 */ /* 0x000fe20008000000 */
[----:B------:R-:W-:Y:S02]  /*11f0*/  UIMAD UR19, UR9, UR12, URZ ;  /* 0x0000000c091372a4 */ /* 0x000fe4000f8e023f */
[----:B------:R-:W-:Y:S01]  /*1200*/  IMAD.HI.U32 R6, R9, R6, R8 ;  /* 0x0000000609067227 */ /* 0x000fe200078e0008 */
[----:B------:R-:W-:-:S02]  /*1210*/  UIMAD UR12, UR53, UR48, UR16 ;  /* 0x00000030350c72a4 */ /* 0x000fc4000f8e0210 */
[----:B------:R-:W-:Y:S02]  /*1220*/  @UP2 UIADD3 UR42, UR17, UR24, URZ ;  /* 0x00000018112a2290 */ /* 0x000fe4000fffe03f */
[----:B------:R-:W-:Y:S01]  /*1230*/  UIADD3 UR16, UR13, UR12, URZ ;  /* 0x0000000c0d107290 */ /* 0x000fe2000fffe03f */
[----:B------:R-:W-:Y:S01]  /*1240*/  IMAD.HI.U32 R22, R6, R5, RZ ;  /* 0x0000000506167227 */ /* 0x000fe200078e00ff */
[----:B------:R-:W-:Y:S02]  /*1250*/  USHF.R.S32.HI UR17, URZ, 0x1f, UR18 ;  /* 0x0000001f3f117899 */ /* 0x000fe40008011412 */
[----:B------:R-:W-:Y:S01]  /*1260*/  UIMAD.WIDE.U32 UR12, UR8, UR5, URZ ;  /* 0x00000005080c72a5 */ /* 0x000fe2000f8e003f */
[----:B------:R-:W-:Y:S01]  /*1270*/  IMAD.MOV R6, RZ, RZ, -R22 ;  /* 0x000000ffff067224 */ /* 0x000fe200078e0a16 */
[----:B------:R-:W-:Y:S02]  /*1280*/  UIMAD UR16, UR8, UR16, UR19 ;  /* 0x00000010081072a4 */ /* 0x000fe4000f8e0213 */
[----:B------:R-:W-:Y:S01]  /*1290*/  ULEA.HI UR17, UR17, UR18, URZ, 0x6 ;  /* 0x0000001211117291 */ /* 0x000fe2000f8f303f */
[----:B------:R-:W-:Y:S01]  /*12a0*/  IMAD R6, R7, R6, R5 ;  /* 0x0000000607067224 */ /* 0x000fe200078e0205 */
[----:B------:R-:W-:Y:S01]  /*12b0*/  USHF.L.U64.HI UR20, UR49, 0x7, UR53 ;  /* 0x0000000731147899 */ /* 0x000fe20008010235 */
[----:B------:R-:W-:Y:S01]  /*12c0*/  LOP3.LUT R5, R4, UR47, RZ, 0x3c, !PT ;  /* 0x0000002f04057c12 */ /* 0x000fe2000f8e3cff */
[----:B------:R-:W-:-:S02]  /*12d0*/  USEL UR52, UR14, UR12, !UP2 ;  /* 0x0000000c0e347287 */ /* 0x000fc4000d000000 */
[----:B------:R-:W-:Y:S01]  /*12e0*/  UIADD3 UR43, UR15, UR16, URZ ;  /* 0x000000100f2b7290 */ /* 0x000fe2000fffe03f */
[----:B------:R-:W-:Y:S01]  /*12f0*/  ISETP.GT.U32.AND P1, PT, R7, R6, PT ;  /* 0x000000060700720c */ /* 0x000fe20003f24070 */
[----:B------:R-:W-:Y:S01]  /*1300*/  USHF.R.S32.HI UR15, URZ, 0x6, UR27 ;  /* 0x000000063f0f7899 */ /* 0x000fe2000801141b */
[----:B------:R-:W-:Y:S01]  /*1310*/  ISETP.GE.AND P2, PT, R5, RZ, PT ;  /* 0x000000ff0500720c */ /* 0x000fe20003f46270 */
[----:B------:R-:W-:Y:S02]  /*1320*/  USHF.R.S32.HI UR14, URZ, 0x6, UR17 ;  /* 0x000000063f0e7899 */ /* 0x000fe40008011411 */
[----:B------:R-:W-:Y:S02]  /*1330*/  USEL UR39, UR20, URZ, UP0 ;  /* 0x0000003f14277287 */ /* 0x000fe40008000000 */
[----:B------:R-:W-:Y:S02]  /*1340*/  UISETP.LT.AND UP0, UPT, UR15, UR14, UPT ;  /* 0x0000000e0f00728c */ /* 0x000fe4000bf01270 */
[----:B------:R-:W-:-:S02]  /*1350*/  @UP3 UIMAD UR16, UR49, UR46, URZ ;  /* 0x0000002e311032a4 */ /* 0x000fc4000f8e023f */
[----:B------:R-:W-:Y:S02]  /*1360*/  USEL UR31, UR15, UR14, UP0 ;  /* 0x0000000e0f1f7287 */ /* 0x000fe40008000000 */
[----:B------:R-:W-:Y:S01]  /*1370*/  @UP3 USEL UR16, UR16, UR5, !UP2 ;  /* 0x0000000510103287 */ /* 0x000fe2000d000000 */
[----:B------:R-:W-:Y:S01]  /*1380*/  @!P1 IMAD.IADD R6, R6, 0x1, -R7 ;  /* 0x0000000106069824 */ /* 0x000fe200078e0a07 */
[----:B------:R-:W-:Y:S01]  /*1390*/  ULEA UR14, UR31, 0xffffffc0, 0x6 ;  /* 0xffffffc01f0e7891 */ /* 0x000fe2000f8e303f */
[----:B------:R-:W-:Y:S01]  /*13a0*/  @!P1 VIADD R22, R22, 0x1 ;  /* 0x0000000116169836 */ /* 0x000fe20000000000 */
[----:B------:R-:W-:Y:S01]  /*13b0*/  @UP3 ULDC UR15, c[0x0][0x2e4] ;  /* 0x0000b900000f3ab9 */ /* 0x000fe20000000800 */
[----:B------:R-:W-:Y:S01]  /*13c0*/  UIMAD UR12, UR9, UR5, URZ ;  /* 0x00000005090c72a4 */ /* 0x000fe2000f8e023f */
[----:B------:R-:W-:Y:S01]  /*13d0*/  ISETP.GE.U32.AND P0, PT, R6, R7, PT ;  /* 0x000000070600720c */ /* 0x000fe20003f06070 */
[----:B------:R-:W-:Y:S01]  /*13e0*/  @UP3 UIMAD UR27, UR47, UR15, UR16 ;  /* 0x0000000f2f1b32a4 */ /* 0x000fe2000f8e0210 */
[----:B------:R-:W-:Y:S01]  /*13f0*/  PLOP3.LUT P1, PT, PT, PT, UP1, 0x80, 0x0 ;  /* 0x000000000000781c */ /* 0x000fe20003f2f018 */
[----:B------:R-:W-:-:S02]  /*1400*/  USHF.R.S32.HI UR19, URZ, 0x1f, UR14 ;  /* 0x0000001f3f137899 */ /* 0x000fc4000801140e */
[----:B------:R-:W-:Y:S01]  /*1410*/  UIADD3 UR15, UP0, UR14, UR40, URZ ;  /* 0x000000280e0f7290 */ /* 0x000fe2000ff1e03f */
[----:B------:R-:W-:Y:S01]  /*1420*/  ULDC.U8 UR23, c[0x0][0x480] ;  /* 0x0001200000177ab9 */ /* 0x000fe20000000000 */
[----:B------:R-:W-:Y:S02]  /*1430*/  @UP1 ULDC.64 UR20, c[0x0][0x250] ;  /* 0x0000940000141ab9 */ /* 0x000fe40000000a00 */
[----:B------:R-:W-:Y:S02]  /*1440*/  UIADD3.X UR16, UR19, UR39, URZ, UP0, !UPT ;  /* 0x0000002713107290 */ /* 0x000fe400087fe43f */
[----:B------:R-:W-:Y:S02]  /*1450*/  UIMAD UR9, UR9, UR15, URZ ;  /* 0x0000000f090972a4 */ /* 0x000fe4000f8e023f */
[----:B------:R-:W-:Y:S01]  /*1460*/  UISETP.NE.AND UP4, UPT, UR23, URZ, UPT ;  /* 0x0000003f1700728c */ /* 0x000fe2000bf85270 */
[----:B------:R-:W-:Y:S01]  /*1470*/  @P0 VIADD R22, R22, 0x1 ;  /* 0x0000000116160836 */ /* 0x000fe20000000000 */
[----:B------:R-:W-:Y:S01]  /*1480*/  UIMAD.WIDE.U32 UR24, UR8, UR15, URZ ;  /* 0x0000000f081872a5 */ /* 0x000fe2000f8e003f */
[----:B------:R-:W-:Y:S01]  /*1490*/  PLOP3.LUT P0, PT, PT, PT, UP3, 0x80, 0x0 ;  /* 0x000000000000781c */ /* 0x000fe20003f0f038 */
[----:B------:R-:W-:Y:S01]  /*14a0*/  @UP1 ULDC.64 UR22, c[0x0][0x248] ;  /* 0x0000920000161ab9 */ /* 0x000fe20000000a00 */
[----:B------:R-:W-:Y:S01]  /*14b0*/  @UP2 UIADD3 UR43, UR13, UR12, URZ ;  /* 0x0000000c0d2b2290 */ /* 0x000fe2000fffe03f */
[----:B------:R-:W-:Y:S01]  /*14c0*/  @!P2 IMAD.MOV R22, RZ, RZ, -R22 ;  /* 0x000000ffff16a224 */ /* 0x000fe200078e0a16 */
[----:B------:R-:W-:Y:S01]  /*14d0*/  UIMAD UR15, UR8, UR16, UR9 ;  /* 0x00000010080f72a4 */ /* 0x000fe2000f8e0209 */
[----:B------:R-:W-:Y:S01]  /*14e0*/  @!P3 LOP3.LUT R22, RZ, R4, RZ, 0x33, !PT ;  /* 0x00000004ff16b212 */ /* 0x000fe200078e33ff */
[----:B------:R-:W-:-:S02]  /*14f0*/  @UP1 UIMAD.WIDE.U32 UR12, UR26, UR22, URZ ;  /* 0x000000161a0c12a5 */ /* 0x000fc4000f8e003f */
[----:B------:R-:W-:Y:S02]  /*1500*/  @UP1 UIMAD.WIDE.U32 UR8, UR28, UR20, URZ ;  /* 0x000000141c0812a5 */ /* 0x000fe4000f8e003f */
[----:B------:R-:W-:Y:S02]  /*1510*/  @!UP3 UIMAD UR17, UR49, UR54, UR47 ;  /* 0x000000363111b2a4 */ /* 0x000fe4000f8e022f */
[----:B------:R-:W-:Y:S02]  /*1520*/  UIMAD UR44, UR47, UR55, URZ ;  /* 0x000000372f2c72a4 */ /* 0x000fe4000f8e023f */
[----:B------:R-:W-:Y:S02]  /*1530*/  @UP1 UIMAD UR18, UR26, UR23, URZ ;  /* 0x000000171a1212a4 */ /* 0x000fe4000f8e023f */
[----:B------:R-:W-:Y:S02]  /*1540*/  @UP1 UIMAD UR16, UR28, UR21, URZ ;  /* 0x000000151c1012a4 */ /* 0x000fe4000f8e023f */
[----:B------:R-:W-:-:S02]  /*1550*/  @!UP3 UIMAD UR27, UR17, UR46, URZ ;  /* 0x0000002e111bb2a4 */ /* 0x000fc4000f8e023f */
[----:B------:R-:W-:Y:S02]  /*1560*/  USEL UR50, UR30, URZ, UP4 ;  /* 0x0000003f1e327287 */ /* 0x000fe4000a000000 */
[----:B------:R-:W-:Y:S02]  /*1570*/  USHF.R.S32.HI UR38, URZ, 0x1f, UR59 ;  /* 0x0000001f3f267899 */ /* 0x000fe4000801143b */
[----:B------:R-:W-:Y:S02]  /*1580*/  @!UP2 UIADD3 UR45, UR33, UR29, URZ ;  /* 0x0000001d212da290 */ /* 0x000fe4000fffe03f */
[----:B------:R-:W-:Y:S02]  /*1590*/  USHF.R.S32.HI UR47, URZ, 0x1f, UR44 ;  /* 0x0000001f3f2f7899 */ /* 0x000fe4000801142c */
[----:B------:R-:W-:Y:S02]  /*15a0*/  @UP1 UIADD3 UR39, UR9, UR16, URZ ;  /* 0x0000001009271290 */ /* 0x000fe4000fffe03f */
[----:B------:R-:W-:-:S02]  /*15b0*/  USEL UR49, UR41, URZ, UP4 ;  /* 0x0000003f29317287 */ /* 0x000fc4000a000000 */
[----:B------:R-:W-:Y:S02]  /*15c0*/  UIADD3 UR46, UR25, UR15, URZ ;  /* 0x0000000f192e7290 */ /* 0x000fe4000fffe03f */
[----:B------:R-:W-:Y:S01]  /*15d0*/  @UP1 UIADD3 UR40, UR13, UR18, URZ ;  /* 0x000000120d281290 */ /* 0x000fe2000fffe03f */
[----:B------:R-:W-:Y:S01]  /*15e0*/  @UP1 UMOV UR30, UR12 ;  /* 0x0000000c001e1c82 */ /* 0x000fe20008000000 */
[----:B------:R-:W-:Y:S01]  /*15f0*/  @UP1 UMOV UR28, UR8 ;  /* 0x00000008001c1c82 */ /* 0x000fe20008000000 */
[----:B------:R-:W-:Y:S09]  /*1600*/  @P1 BRA `(.L_x_1044) ;  /* 0x0000000000381947 */ /* 0x000ff20003800000 */
[----:B------:R-:W-:Y:S01]  /*1610*/  R2UR UR13, R241 ;  /* 0x00000000f10d72ca */ /* 0x000fe200000e0000 */
[----:B------:R-:W1:Y:S01]  /*1620*/  S2UR UR16, SR_CTAID.Y ;  /* 0x00000000001079c3 */ /* 0x000e620000002600 */
[----:B------:R-:W-:-:S11]  /*1630*/  ULDC.64 UR22, c[0x0][0x248] ;  /* 0x0000920000167ab9 */ /* 0x000fd60000000a00 */
[----:B------:R-:W-:-:S04]  /*1640*/  USHF.R.S32.HI UR8, URZ, 0x1f, UR13 ;  /* 0x0000001f3f087899 */ /* 0x000fc8000801140d */
[----:B------:R-:W-:Y:S02]  /*1650*/  UIMAD UR12, UR8, UR22, URZ ;  /* 0x00000016080c72a4 */ /* 0x000fe4000f8e023f */
[----:B------:R-:W-:Y:S02]  /*1660*/  UIMAD.WIDE.U32 UR8, UR13, UR22, URZ ;  /* 0x000000160d0872a5 */ /* 0x000fe4000f8e003f */
[----:B------:R-:W-:-:S04]  /*1670*/  UIMAD UR12, UR13, UR23, UR12 ;  /* 0x000000170d0c72a4 */ /* 0x000fc8000f8e020c */
[----:B------:R-:W-:-:S03]  /*1680*/  UIADD3 UR9, UR9, UR12, URZ ;  /* 0x0000000c09097290 */ /* 0x000fc6000fffe03f */
[----:B------:R-:W-:Y:S02]  /*1690*/  ULDC.64 UR12, c[0x0][0x230] ;  /* 0x00008c00000c7ab9 */ /* 0x000fe40000000a00 */
[----:B------:R-:W-:Y:S02]  /*16a0*/  UIMAD UR15, UR53, UR12, URZ ;  /* 0x0000000c350f72a4 */ /* 0x000fe4000f8e023f */
[----:B-1----:R-:W-:Y:S02]  /*16b0*/  UIMAD.WIDE.U32 UR8, UR16, UR12, UR8 ;  /* 0x0000000c100872a5 */ /* 0x002fe4000f8e0008 */
[----:B------:R-:W-:-:S04]  /*16c0*/  UIMAD UR13, UR16, UR13, UR15 ;  /* 0x0000000d100d72a4 */ /* 0x000fc8000f8e020f */
[----:B------:R-:W-:Y:S01]  /*16d0*/  UIADD3 UR40, UR9, UR13, URZ ;  /* 0x0000000d09287290 */ /* 0x000fe2000fffe03f */
[----:B------:R-:W-:-:S11]  /*16e0*/  UMOV UR30, UR8 ;  /* 0x00000008001e7c82 */ /* 0x000fd60008000000 */
.L_x_1044:
[----:B------:R-:W-:Y:S05]  /*16f0*/  @P1 BRA `(.L_x_1045) ;  /* 0x0000000000381947 */ /* 0x000fea0003800000 */
        /* <DEDUP_REMOVED lines=14> */
.L_x_1045:
        /* <DEDUP_REMOVED lines=13> */
.L_x_1046:
[----:B------:R-:W-:Y:S08]  /*18b0*/  S2UR UR9, SR_CTAID.Z ;  /* 0x00000000000979c3 */ /* 0x000ff00000002700 */
[----:B------:R-:W1:Y:S02]  /*18c0*/  S2UR UR5, SR_CTAID.Y ;  /* 0x00000000000579c3 */ /* 0x000e640000002600 */
[----:B-1----:R-:W-:-:S04]  /*18d0*/  UIMAD UR5, UR5, UR54, UR9 ;  /* 0x00000036050572a4 */ /* 0x002fc8000f8e0209 */
[----:B------:R-:W-:-:S12]  /*18e0*/  UIMAD UR5, UR5, UR48, URZ ;  /* 0x00000030050572a4 */ /* 0x000fd8000f8e023f */
.L_x_1047:
[----:B------:R-:W1:Y:S01]  /*18f0*/  S2UR UR12, SR_CTAID.Z ;  /* 0x00000000000c79c3 */ /* 0x000e620000002700 */
[----:B------:R-:W2:Y:S01]  /*1900*/  S2R R11, SR_TID.X ;  /* 0x00000000000b7919 */ /* 0x000ea20000002100 */
[----:B------:R-:W-:Y:S01]  /*1910*/  SHF.R.S32.HI R13, RZ, 0x1f, R217 ;  /* 0x0000001fff0d7819 */ /* 0x000fe200000114d9 */
[----:B------:R-:W-:Y:S01]  /*1920*/  UIADD3 UR48, UR59, UR7, URZ ;  /* 0x000000073b307290 */ /* 0x000fe2000fffe03f */
[----:B------:R-:W-:Y:S01]  /*1930*/  IADD3 R6, P0, R217, UR14, RZ ;  /* 0x0000000ed9067c10 */ /* 0x000fe2000ff1e0ff */
[----:B------:R-:W-:Y:S01]  /*1940*/  ULDC UR32, c[0x0][0x398] ;  /* 0x0000e60000207ab9 */ /* 0x000fe20000000800 */
[--C-:B------:R-:W-:Y:S01]  /*1950*/  SHF.R.S32.HI R221, RZ, 0x1f, R220.reuse ;  /* 0x0000001fffdd7819 */ /* 0x100fe200000114dc */
[----:B------:R-:W-:Y:S01]  /*1960*/  UIMAD UR41, UR55, UR54, URZ ;  /* 0x00000036372972a4 */ /* 0x000fe2000f8e023f */
[----:B------:R-:W3:Y:S01]  /*1970*/  LDC.64 R4, c[0x0][0x420] ;  /* 0x00010800ff047b82 */ /* 0x000ee20000000a00 */
[----:B------:R-:W-:Y:S01]  /*1980*/  IADD3.X R7, R13, UR19, RZ, P0, !PT ;  /* 0x000000130d077c10 */ /* 0x000fe200087fe4ff */
[----:B------:R-:W-:Y:S01]  /*1990*/  ULDC.64 UR16, c[0x0][0x258] ;  /* 0x0000960000107ab9 */ /* 0x000fe20000000a00 */
[----:B------:R-:W-:Y:S01]  /*19a0*/  IADD3 R14, P0, R220, UR8, RZ ;  /* 0x00000008dc0e7c10 */ /* 0x000fe2000ff1e0ff */
[----:B------:R-:W-:Y:S01]  /*19b0*/  IMAD.WIDE.U32 R16, R6, UR36, R220 ;  /* 0x0000002406107c25 */ /* 0x000fe2000f8e00dc */
[----:B------:R-:W-:Y:S01]  /*19c0*/  USHF.L.U32 UR9, UR41, 0x6, URZ ;  /* 0x0000000629097899 */ /* 0x000fe2000800063f */
[----:B------:R-:W-:Y:S01]  /*19d0*/  BSSY B1, `(.L_x_1043) ;  /* 0x000062c000017945 */ /* 0x000fe20003800000 */
[----:B------:R-:W-:Y:S01]  /*19e0*/  IADD3.X R15, R221, UR45, RZ, P0, !PT ;  /* 0x0000002ddd0f7c10 */ /* 0x000fe200087fe4ff */
[----:B------:R-:W4:Y:S01]  /*19f0*/  S2UR UR33, SR_CTAID.Z ;  /* 0x00000000002179c3 */ /* 0x000f220000002700 */
[----:B------:R-:W-:Y:S01]  /*1a00*/  IMAD R7, R7, UR36, RZ ;  /* 0x0000002407077c24 */ /* 0x000fe2000f8e02ff */
[----:B------:R-:W-:Y:S01]  /*1a10*/  IADD3 R18, P0, R16, UR51, RZ ;  /* 0x0000003310127c10 */ /* 0x000fe2000ff1e0ff */
[----:B------:R-:W-:Y:S01]  /*1a20*/  UIADD3 UR18, UP2, UP0, UR24, UR9, UR44 ;  /* 0x0000000918127290 */ /* 0x000fe2000f85e02c */
[----:B------:R-:W-:Y:S01]  /*1a30*/  IMAD.U32 R16, RZ, RZ, UR16 ;  /* 0x00000010ff107e24 */ /* 0x000fe2000f8e00ff */
[----:B------:R-:W-:Y:S01]  /*1a40*/  USHF.R.S32.HI UR9, URZ, 0x1f, UR9 ;  /* 0x0000001f3f097899 */ /* 0x000fe20008011409 */
[----:B------:R-:W-:Y:S01]  /*1a50*/  IMAD R7, R6, UR37, R7 ;  /* 0x0000002506077c24 */ /* 0x000fe2000f8e0207 */
[----:B------:R-:W-:Y:S01]  /*1a60*/  ULDC.64 UR24, c[0x0][0x210] ;  /* 0x0000840000187ab9 */ /* 0x000fe20000000a00 */
[----:B-1----:R-:W-:-:S02]  /*1a70*/  USHF.R.S32.HI UR15, URZ, 0x1f, UR12 ;  /* 0x0000001f3f0f7899 */ /* 0x002fc4000801140c */
[----:B------:R-:W-:Y:S01]  /*1a80*/  UIADD3.X UR9, UR46, UR9, UR47, UP2, UP0 ;  /* 0x000000092e097290 */ /* 0x000fe200097e042f */
[----:B------:R-:W-:Y:S01]  /*1a90*/  IADD3.X R19, R17, UR42, R7, P0, !PT ;  /* 0x0000002a11137c10 */ /* 0x000fe200087fe407 */
[----:B------:R-:W-:Y:S01]  /*1aa0*/  ULDC.64 UR12, c[0x0][0x428] ;  /* 0x00010a00000c7ab9 */ /* 0x000fe20000000a00 */
[----:B------:R-:W-:Y:S02]  /*1ab0*/  UIADD3 UR26, UR14, UR5, URZ ;  /* 0x000000050e1a7290 */ /* 0x000fe4000fffe03f */
[----:B------:R-:W-:Y:S01]  /*1ac0*/  UIMAD UR8, UR15, UR12, URZ ;  /* 0x0000000c0f0872a4 */ /* 0x000fe2000f8e023f */
[C---:B---3--:R-:W-:Y:S01]  /*1ad0*/  IMAD R6, R4.reuse, UR19, RZ ;  /* 0x0000001304067c24 */ /* 0x048fe2000f8e02ff */
[----:B--2---:R-:W-:Y:S01]  /*1ae0*/  SHF.R.S32.HI R10, RZ, 0x1f, R11 ;  /* 0x0000001fff0a7819 */ /* 0x004fe2000001140b */
[----:B------:R-:W-:Y:S01]  /*1af0*/  IMAD.WIDE.U32 R20, R4, UR14, R14 ;  /* 0x0000000e04147c25 */ /* 0x000fe2000f8e000e */
[----:B------:R-:W-:Y:S01]  /*1b00*/  ULDC.64 UR34, c[0x0][0x478] ;  /* 0x00011e0000227ab9 */ /* 0x000fe20000000a00 */
[----:B------:R-:W-:-:S02]  /*1b10*/  UIADD3 UR27, UR14, UR27, URZ ;  /* 0x0000001b0e1b7290 */ /* 0x000fc4000fffe03f */
[----:B------:R-:W-:Y:S01]  /*1b20*/  IMAD R6, R5, UR14, R6 ;  /* 0x0000000e05067c24 */ /* 0x000fe2000f8e0206 */
[----:B------:R-:W-:Y:S01]  /*1b30*/  ULDC.64 UR56, c[0x0][0x2b0] ;  /* 0x0000ac0000387ab9 */ /* 0x000fe20000000a00 */
[----:B----4-:R-:W-:Y:S01]  /*1b40*/  UIMAD UR13, UR33, UR13, UR8 ;  /* 0x0000000d210d72a4 */ /* 0x010fe2000f8e0208 */
[----:B------:R-:W-:Y:S01]  /*1b50*/  IMAD.U32 R14, RZ, RZ, UR12 ;  /* 0x0000000cff0e7e24 */ /* 0x000fe2000f8e00ff */
[----:B------:R-:W-:Y:S01]  /*1b60*/  UIADD3 UR8, UR48, -UR32, -UR6 ;  /* 0x8000002030087290 */ /* 0x000fe2000fffe806 */
[----:B------:R-:W-:Y:S01]  /*1b70*/  IMAD.IADD R7, R21, 0x1, R6 ;  /* 0x0000000115077824 */ /* 0x000fe200078e0206 */
[----:B------:R-:W-:Y:S01]  /*1b80*/  UIMAD UR12, UR15, UR16, URZ ;  /* 0x000000100f0c72a4 */ /* 0x000fe2000f8e023f */
[----:B------:R-:W-:Y:S01]  /*1b90*/  IMAD.MOV.U32 R6, RZ, RZ, R20 ;  /* 0x000000ffff067224 */ /* 0x000fe200078e0014 */
[----:B------:R-:W-:Y:S01]  /*1ba0*/  USHF.R.S32.HI UR29, URZ, 0x1f, UR8 ;  /* 0x0000001f3f1d7899 */ /* 0x000fe20008011408 */
[----:B------:R-:W-:Y:S01]  /*1bb0*/  IMAD.WIDE.U32 R16, R16, UR33, R18 ;  /* 0x0000002110107c25 */ /* 0x000fe2000f8e0012 */
[----:B------:R-:W-:-:S02]  /*1bc0*/  UIMAD UR12, UR33, UR17, UR12 ;  /* 0x00000011210c72a4 */ /* 0x000fc4000f8e020c */
[----:B------:R-:W-:Y:S01]  /*1bd0*/  ULEA.HI UR29, UR29, UR8, URZ, 0x6 ;  /* 0x000000081d1d7291 */ /* 0x000fe2000f8f303f */
[----:B------:R-:W-:Y:S01]  /*1be0*/  IMAD.WIDE.U32 R14, R14, UR33, R6 ;  /* 0x000000210e0e7c25 */ /* 0x000fe2000f8e0006 */
[----:B------:R-:W-:Y:S01]  /*1bf0*/  LEA.HI R7, R10, R11, RZ, 0x5 ;  /* 0x0000000b0a077211 */ /* 0x000fe200078f28ff */
[----:B------:R-:W-:Y:S01]  /*1c00*/  UIADD3 UR8, UP3, UP2, UR50, UR18, UR52 ;  /* 0x0000001232087290 */ /* 0x000fe2000fa7e034 */
[----:B------:R-:W-:Y:S01]  /*1c10*/  LEA R248, P2, R16, UR24, 0x1 ;  /* 0x0000001810f87c11 */ /* 0x000fe2000f8408ff */
[----:B------:R-:W-:Y:S01]  /*1c20*/  USHF.R.S32.HI UR29, URZ, 0x6, UR29 ;  /* 0x000000063f1d7899 */ /* 0x000fe2000801141d */
[----:B------:R-:W-:Y:S01]  /*1c30*/  LOP3.LUT R236, R7, 0xffffffe0, RZ, 0xc0, !PT ;  /* 0xffffffe007ec7812 */ /* 0x000fe200078ec0ff */
[----:B------:R-:W-:Y:S01]  /*1c40*/  UIADD3.X UR9, UR49, UR9, UR43, UP3, UP2 ;  /* 0x0000000931097290 */ /* 0x000fe20009fe442b */
[----:B------:R-:W-:Y:S01]  /*1c50*/  SHF.R.S32.HI R7, RZ, 0x5, R7 ;  /* 0x00000005ff077819 */ /* 0x000fe20000011407 */
[----:B------:R-:W-:Y:S01]  /*1c60*/  UISETP.LT.AND UP0, UPT, URZ, UR29, UPT ;  /* 0x0000001d3f00728c */ /* 0x000fe2000bf01270 */
[----:B------:R-:W-:Y:S01]  /*1c70*/  VIADD R15, R15, UR13 ;  /* 0x0000000d0f0f7c36 */ /* 0x000fe20008000000 */
[----:B------:R-:W-:Y:S01]  /*1c80*/  ULDC.64 UR16, c[0x0][0x3e0] ;  /* 0x0000f80000107ab9 */ /* 0x000fe20000000a00 */
[----:B------:R-:W-:Y:S01]  /*1c90*/  IMAD.IADD R236, R11, 0x1, -R236 ;  /* 0x000000010bec7824 */ /* 0x000fe200078e0aec */
[----:B------:R-:W-:Y:S01]  /*1ca0*/  USEL UR29, URZ, UR29, !UP0 ;  /* 0x0000001d3f1d7287 */ /* 0x000fe2000c000000 */
[-C--:B------:R-:W-:Y:S01]  /*1cb0*/  IMAD R6, R13, R4.reuse, RZ ;  /* 0x000000040d067224 */ /* 0x080fe200078e02ff */
[----:B------:R-:W-:Y:S01]  /*1cc0*/  ULDC.64 UR14, c[0x0][0x400] ;  /* 0x00010000000e7ab9 */ /* 0x000fe20000000a00 */
[----:B------:R-:W-:Y:S01]  /*1cd0*/  IMAD R12, R7, UR41, R236 ;  /* 0x00000029070c7c24 */ /* 0x000fe2000f8e02ec */
[----:B------:R-:W-:Y:S01]  /*1ce0*/  UISETP.GT.AND UP0, UPT, UR31, UR29, UPT ;  /* 0x0000001d1f00728c */ /* 0x000fe2000bf04270 */
[----:B------:R-:W-:Y:S01]  /*1cf0*/  VIADD R7, R17, UR12 ;  /* 0x0000000c11077c36 */ /* 0x000fe20008000000 */
[----:B------:R-:W-:Y:S01]  /*1d00*/  UIMAD.WIDE UR12, UR26, 0x4, UR34 ;  /* 0x000000041a0c78a5 */ /* 0x000fe2000f8e0222 */
[C---:B------:R-:W-:Y:S01]  /*1d10*/  IMAD R6, R217.reuse, R5, R6 ;  /* 0x00000005d9067224 */ /* 0x040fe200078e0206 */
[----:B------:R-:W-:Y:S01]  /*1d20*/  IADD3 R8, P0, R12, UR8, RZ ;  /* 0x000000080c087c10 */ /* 0x000fe2000ff1e0ff */
[----:B------:R-:W-:Y:S01]  /*1d30*/  IMAD.WIDE.U32 R14, R217, R4, R14 ;  /* 0x00000004d90e7225 */ /* 0x000fe200078e000e */
[----:B------:R-:W-:Y:S01]  /*1d40*/  LEA.HI.X R249, R16, UR25, R7, 0x1, P2 ;  /* 0x0000001910f97c11 */ /* 0x000fe200090f0c07 */
[----:B------:R-:W-:Y:S01]  /*1d50*/  UIADD3 UR5, UR31, -0x1, URZ ;  /* 0xffffffff1f057890 */ /* 0x000fe2000fffe03f */
[----:B------:R-:W-:Y:S01]  /*1d60*/  LEA.HI.X.SX32 R7, R12, UR9, 0x1, P0 ;  /* 0x000000090c077c11 */ /* 0x000fe200080f0eff */
[----:B------:R-:W-:Y:S01]  /*1d70*/  IMAD.IADD R6, R15, 0x1, R6 ;  /* 0x000000010f067824 */ /* 0x000fe200078e0206 */
[----:B------:R-:W-:Y:S01]  /*1d80*/  PLOP3.LUT P0, PT, PT, PT, UP0, 0x80, 0x0 ;  /* 0x000000000000781c */ /* 0x000fe20003f0f008 */
[----:B------:R-:W-:Y:S01]  /*1d90*/  UIMAD.WIDE UR8, UR27, 0x4, UR56 ;  /* 0x000000041b0878a5 */ /* 0x000fe2000f8e0238 */
[----:B------:R-:W-:Y:S01]  /*1da0*/  LEA R246, P3, R14, UR16, 0x1 ;  /* 0x000000100ef67c11 */ /* 0x000fe2000f8608ff */
[----:B------:R-:W-:Y:S01]  /*1db0*/  UMOV UR16, UR13 ;  /* 0x0000000d00107c82 */ /* 0x000fe20008000000 */
[----:B------:R-:W-:-:S02]  /*1dc0*/  LEA R244, P2, R8, UR14, 0x2 ;  /* 0x0000000e08f47c11 */ /* 0x000fc4000f8410ff */
[----:B------:R-:W-:Y:S01]  /*1dd0*/  LEA.HI.X R247, R14, UR17, R6, 0x1, P3 ;  /* 0x000000110ef77c11 */ /* 0x000fe200098f0c06 */
[----:B------:R-:W-:Y:S01]  /*1de0*/  UMOV UR17, UR12 ;  /* 0x0000000c00117c82 */ /* 0x000fe20008000000 */
[----:B------:R-:W-:-:S05]  /*1df0*/  LEA.HI.X R245, R8, UR15, R7, 0x2, P2 ;  /* 0x0000000f08f57c11 */ /* 0x000fca00090f1407 */
[----:B------:R-:W-:Y:S05]  /*1e00*/  @P0 BRA `(.L_x_1048) ;  /* 0x0000000800340947 */ /* 0x000fea0003800000 */
        /* <DEDUP_REMOVED lines=23> */
.L_x_1049:
[----:B------:R-:W-:Y:S01]  /*1f80*/  R2UR UR7, R242 ;  /* 0x00000000f20772ca */ /* 0x000fe200000e0000 */
[----:B------:R-:W-:Y:S01]  /*1f90*/  @UP1 ULDC.64 UR12, c[0x0][0x458] ;  /* 0x00011600000c1ab9 */ /* 0x000fe20000000a00 */
[----:B------:R-:W-:-:S13]  /*1fa0*/  R2UR UR5, R241 ;  /* 0x00000000f10572ca */ /* 0x000fda00000e0000 */
[----:B------:R-:W-:-:S04]  /*1fb0*/  @UP1 UIADD3 UR5, UR5, UR7, URZ ;  /* 0x0000000705051290 */ /* 0x000fc8000fffe03f */
[----:B------:R-:W-:Y:S02]  /*1fc0*/  @UP1 UIMAD.WIDE.U32 UR14, UR5, UR12, URZ ;  /* 0x0000000c050e12a5 */ /* 0x000fe4000f8e003f */
[----:B------:R-:W-:-:S04]  /*1fd0*/  @UP1 UIMAD UR5, UR5, UR13, URZ ;  /* 0x0000000d050512a4 */ /* 0x000fc8000f8e023f */
[----:B------:R-:W-:-:S03]  /*1fe0*/  @UP1 UIADD3 UR16, UR15, UR5, URZ ;  /* 0x000000050f101290 */ /* 0x000fc6000fffe03f */
[----:B------:R-:W-:Y:S01]  /*1ff0*/  @UP1 UMOV UR5, UR14 ;  /* 0x0000000e00051c82 */ /* 0x000fe20008000000 */
[----:B------:R-:W-:Y:S08]  /*2000*/  @P1 BRA `(.L_x_1050) ;  /* 0x0000000000381947 */ /* 0x000ff00003800000 */
        /* <DEDUP_REMOVED lines=9> */
[----:B------:R-:W-:-:S04]  /*20a0*/  UIMAD UR5, UR53, UR16, URZ ;  /* 0x00000010350572a4 */ /* 0x000fc8000f8e023f */
[----:B-1----:R-:W-:Y:S02]  /*20b0*/  UIMAD UR5, UR7, UR17, UR5 ;  /* 0x00000011070572a4 */ /* 0x002fe4000f8e0205 */
[----:B------:R-:W-:-:S04]  /*20c0*/  UIMAD.WIDE.U32 UR14, UR7, UR16, UR14 ;  /* 0x00000010070e72a5 */ /* 0x000fc8000f8e000e */
[----:B------:R-:W-:-:S03]  /*20d0*/  UIADD3 UR16, UR15, UR5, URZ ;  /* 0x000000050f107290 */ /* 0x000fc6000fffe03f */
[----:B------:R-:W-:-:S09]  /*20e0*/  UMOV UR5, UR14 ;  /* 0x0000000e00057c82 */ /* 0x000fd20008000000 */
.L_x_1050:
[----:B------:R-:W1:Y:S01]  /*20f0*/  S2UR UR14, SR_CTAID.Z ;  /* 0x00000000000e79c3 */ /* 0x000e620000002700 */
[----:B------:R-:W-:Y:S01]  /*2100*/  R2UR UR15, R218 ;  /* 0x00000000da0f72ca */ /* 0x000fe200000e0000 */
[----:B------:R-:W-:Y:S01]  /*2110*/  UIMAD UR7, UR38, UR8, URZ ;  /* 0x00000008260772a4 */ /* 0x000fe2000f8e023f */
[----:B------:R-:W-:Y:S01]  /*2120*/  IMAD.U32 R7, RZ, RZ, UR8 ;  /* 0x00000008ff077e24 */ /* 0x000fe2000f8e00ff */
[----:B------:R-:W-:Y:S01]  /*2130*/  IADD3 R4, R217, 0x20, RZ ;  /* 0x00000020d9047810 */ /* 0x000fe20007ffe0ff */
[----:B------:R-:W-:Y:S01]  /*2140*/  BSSY B0, `(.L_x_1051) ;  /* 0x000001d000007945 */ /* 0x000fe20003800000 */
[----:B------:R-:W-:Y:S01]  /*2150*/  UIMAD UR7, UR59, UR9, UR7 ;  /* 0x000000093b0772a4 */ /* 0x000fe2000f8e0207 */
[----:B------:R-:W-:-:S05]  /*2160*/  IMAD.WIDE.U32 R6, R7, UR59, R220 ;  /* 0x0000003b07067c25 */ /* 0x000fca000f8e00dc */
[----:B------:R-:W-:Y:S01]  /*2170*/  IMAD.U32 R5, RZ, RZ, UR7 ;  /* 0x00000007ff057e24 */ /* 0x000fe2000f8e00ff */
[----:B------:R-:W-:Y:S01]  /*2180*/  IADD3 R8, P0, R6, UR18, RZ ;  /* 0x0000001206087c10 */ /* 0x000fe2000ff1e0ff */
[----:B------:R-:W-:-:S03]  /*2190*/  UIMAD UR6, UR15, -0x40, UR6 ;  /* 0xffffffc00f0678a4 */ /* 0x000fc6000f8e0206 */
[----:B------:R-:W-:-:S03]  /*21a0*/  IADD3.X R9, R7, UR19, R5, P0, !PT ;  /* 0x0000001307097c10 */ /* 0x000fc600087fe405 */
[----:B------:R-:W-:Y:S02]  /*21b0*/  ISETP.GE.AND P1, PT, R217, UR6, PT ;  /* 0x00000006d9007c0c */ /* 0x000fe4000bf26270 */
[----:B------:R-:W-:Y:S01]  /*21c0*/  ISETP.GE.AND P0, PT, R4, UR6, PT ;  /* 0x0000000604007c0c */ /* 0x000fe2000bf06270 */
[----:B-1----:R-:W-:-:S03]  /*21d0*/  USHF.R.S32.HI UR17, URZ, 0x1f, UR14 ;  /* 0x0000001f3f117899 */ /* 0x002fc6000801140e */
[----:B------:R-:W-:Y:S02]  /*21e0*/  ULDC.64 UR14, c[0x0][0x468] ;  /* 0x00011a00000e7ab9 */ /* 0x000fe40000000a00 */
[----:B------:R-:W-:Y:S01]  /*21f0*/  UIMAD UR7, UR17, UR14, URZ ;  /* 0x0000000e110772a4 */ /* 0x000fe2000f8e023f */
[----:B------:R-:W-:-:S05]  /*2200*/  IMAD.U32 R6, RZ, RZ, UR14 ;  /* 0x0000000eff067e24 */ /* 0x000fca000f8e00ff */
[----:B------:R-:W1:Y:S02]  /*2210*/  S2UR UR17, SR_CTAID.Z ;  /* 0x00000000001179c3 */ /* 0x000e640000002700 */
[----:B-1----:R-:W-:Y:S01]  /*2220*/  UIMAD UR15, UR17, UR15, UR7 ;  /* 0x0000000f110f72a4 */ /* 0x002fe2000f8e0207 */
        /* <DEDUP_REMOVED lines=14> */
.L_x_1052:
[----:B------:R-:W-:Y:S05]  /*2310*/  BSYNC B0 ;  /* 0x0000000000007941 */ /* 0x000fea0003800000 */
.L_x_1051:
        /* <DEDUP_REMOVED lines=15> */
.L_x_1054:
[----:B------:R-:W-:Y:S05]  /*2410*/  BSYNC B0 ;  /* 0x0000000000007941 */ /* 0x000fea0003800000 */
.L_x_1053:
[----:B------:R-:W3:Y:S01]  /*2420*/  S2UR UR7, SR_CTAID.Z ;  /* 0x00000000000779c3 */ /* 0x000ee20000002700 */
[----:B------:R-:W-:Y:S01]  /*2430*/  IMAD.U32 R5, RZ, RZ, UR12 ;  /* 0x0000000cff057e24 */ /* 0x000fe2000f8e00ff */
[----:B------:R-:W-:Y:S01]  /*2440*/  UIMAD UR6, UR38, UR12, URZ ;  /* 0x0000000c260672a4 */ /* 0x000fe2000f8e023f */
[----:B------:R-:W-:Y:S02]  /*2450*/  BSSY B0, `(.L_x_1055) ;  /* 0x000001a000007945 */ /* 0x000fe40003800000 */
[----:B------:R-:W-:Y:S01]  /*2460*/  IMAD.WIDE.U32 R4, R5, UR59, R220 ;  /* 0x0000003b05047c25 */ /* 0x000fe2000f8e00dc */
[----:B------:R-:W-:Y:S02]  /*2470*/  UIMAD UR6, UR59, UR13, UR6 ;  /* 0x0000000d3b0672a4 */ /* 0x000fe4000f8e0206 */
[----:B------:R-:W4:Y:S01]  /*2480*/  S2UR UR8, SR_CTAID.Z ;  /* 0x00000000000879c3 */ /* 0x000f220000002700 */
[----:B------:R-:W-:-:S03]  /*2490*/  IADD3 R8, P2, R4, UR5, RZ ;  /* 0x0000000504087c10 */ /* 0x000fc6000ff5e0ff */
[----:B------:R-:W-:-:S05]  /*24a0*/  IMAD.U32 R4, RZ, RZ, UR6 ;  /* 0x00000006ff047e24 */ /* 0x000fca000f8e00ff */
[----:B------:R-:W-:Y:S01]  /*24b0*/  IADD3.X R9, R5, UR16, R4, P2, !PT ;  /* 0x0000001005097c10 */ /* 0x000fe200097fe404 */
[----:B---3--:R-:W-:-:S03]  /*24c0*/  USHF.R.S32.HI UR9, URZ, 0x1f, UR7 ;  /* 0x0000001f3f097899 */ /* 0x008fc60008011407 */
[----:B------:R-:W-:Y:S02]  /*24d0*/  ULDC.64 UR6, c[0x0][0x470] ;  /* 0x00011c0000067ab9 */ /* 0x000fe40000000a00 */
[----:B------:R-:W-:Y:S01]  /*24e0*/  UIMAD UR5, UR9, UR6, URZ ;  /* 0x00000006090572a4 */ /* 0x000fe2000f8e023f */
[----:B--2---:R-:W-:-:S03]  /*24f0*/  MOV R6, UR6 ;  /* 0x0000000600067c02 */ /* 0x004fc60008000f00 */
[----:B----4-:R-:W-:Y:S02]  /*2500*/  UIMAD UR7, UR8, UR7, UR5 ;  /* 0x00000007080772a4 */ /* 0x010fe4000f8e0205 */
        /* <DEDUP_REMOVED lines=14> */
.L_x_1056:
[----:B------:R-:W-:Y:S05]  /*25f0*/  BSYNC B0 ;  /* 0x0000000000007941 */ /* 0x000fea0003800000 */
.L_x_1055:
        /* <DEDUP_REMOVED lines=14> */
.L_x_1048:
[----:B------:R-:W-:Y:S01]  /*26e0*/  R2UR UR12, R218 ;  /* 0x00000000da0c72ca */ /* 0x000fe200000e0000 */
[----:B------:R-:W-:Y:S01]  /*26f0*/  UIMAD UR14, UR38, UR20, URZ ;  /* 0x00000014260e72a4 */ /* 0x000fe2000f8e023f */
[----:B------:R-:W-:Y:S01]  /*2700*/  IMAD.U32 R7, RZ, RZ, UR20 ;  /* 0x00000014ff077e24 */ /* 0x000fe2000f8e00ff */
[----:B------:R-:W-:Y:S01]  /*2710*/  ULDC.64 UR18, c[0x0][0x268] ;  /* 0x00009a0000127ab9 */ /* 0x000fe20000000a00 */
[----:B------:R-:W-:Y:S01]  /*2720*/  VIADD R8, R217, 0x20 ;  /* 0x00000020d9087836 */ /* 0x000fe20000000000 */
[----:B------:R-:W-:Y:S01]  /*2730*/  UIMAD UR15, UR59, UR21, UR14 ;  /* 0x000000153b0f72a4 */ /* 0x000fe2000f8e020e */
[----:B------:R-:W-:Y:S01]  /*2740*/  IMAD.WIDE.U32 R14, R7, UR59, R220 ;  /* 0x0000003b070e7c25 */ /* 0x000fe2000f8e00dc */
[----:B------:R-:W-:-:S03]  /*2750*/  UIMAD UR14, UR38, UR22, URZ ;  /* 0x00000016260e72a4 */ /* 0x000fc6000f8e023f */
[----:B------:R-:W-:Y:S01]  /*2760*/  IMAD.U32 R7, RZ, RZ, UR22 ;  /* 0x00000016ff077e24 */ /* 0x000fe2000f8e00ff */
[----:B------:R-:W-:Y:S01]  /*2770*/  UIMAD UR14, UR59, UR23, UR14 ;  /* 0x000000173b0e72a4 */ /* 0x000fe2000f8e020e */
[----:B------:R-:W-:Y:S01]  /*2780*/  IMAD.U32 R6, RZ, RZ, UR15 ;  /* 0x0000000fff067e24 */ /* 0x000fe2000f8e00ff */
[----:B------:R-:W-:Y:S01]  /*2790*/  UIMAD UR13, UR12, -0x40, UR6 ;  /* 0xffffffc00c0d78a4 */ /* 0x000fe2000f8e0206 */
[----:B------:R-:W-:Y:S01]  /*27a0*/  IADD3 R14, P0, R14, UR28, RZ ;  /* 0x0000001c0e0e7c10 */ /* 0x000fe2000ff1e0ff */
[----:B------:R-:W-:Y:S01]  /*27b0*/  UIMAD UR12, UR5, -0x40, UR7 ;  /* 0xffffffc0050c78a4 */ /* 0x000fe2000f8e0207 */
[----:B------:R-:W-:Y:S02]  /*27c0*/  IMAD.WIDE.U32 R16, R7, UR59, R220 ;  /* 0x0000003b07107c25 */ /* 0x000fe4000f8e00dc */
[----:B------:R-:W-:Y:S02]  /*27d0*/  IADD3.X R15, R15, UR39, R6, P0, !PT ;  /* 0x000000270f0f7c10 */ /* 0x000fe400087fe406 */
[C---:B------:R-:W-:Y:S01]  /*27e0*/  ISETP.GE.AND P3, PT, R8.reuse, UR13, PT ;  /* 0x0000000d08007c0c */ /* 0x040fe2000bf66270 */
[----:B------:R-:W-:Y:S01]  /*27f0*/  IMAD.U32 R6, RZ, RZ, UR14 ;  /* 0x0000000eff067e24 */ /* 0x000fe2000f8e00ff */
[----:B------:R-:W-:Y:S01]  /*2800*/  ISETP.GE.AND P1, PT, R8, UR12, PT ;  /* 0x0000000c08007c0c */ /* 0x000fe2000bf26270 */
[----:B------:R-:W-:Y:S01]  /*2810*/  IMAD R7, R9, UR18, RZ ;  /* 0x0000001209077c24 */ /* 0x000fe2000f8e02ff */
[----:B------:R-:W-:Y:S01]  /*2820*/  IADD3 R16, P0, R16, UR30, RZ ;  /* 0x0000001e10107c10 */ /* 0x000fe2000ff1e0ff */
[----:B------:R-:W-:Y:S01]  /*2830*/  ULDC.64 UR14, c[0x0][0x260] ;  /* 0x00009800000e7ab9 */ /* 0x000fe20000000a00 */
[----:B------:R-:W-:Y:S01]  /*2840*/  ISETP.GE.AND P4, PT, R217, UR13, PT ;  /* 0x0000000dd9007c0c */ /* 0x000fe2000bf86270 */
[C---:B------:R-:W-:Y:S01]  /*2850*/  IMAD R26, R22.reuse, UR19, R7 ;  /* 0x00000013161a7c24 */ /* 0x040fe2000f8e0207 */
[----:B------:R-:W-:Y:S01]  /*2860*/  IADD3.X R17, R17, UR40, R6, P0, !PT ;  /* 0x0000002811117c10 */ /* 0x000fe200087fe406 */
[----:B------:R-:W-:Y:S01]  /*2870*/  IMAD R9, R9, UR14, RZ ;  /* 0x0000000e09097c24 */ /* 0x000fe2000f8e02ff */
[----:B------:R-:W-:Y:S01]  /*2880*/  ULEA.HI UR13, UR5, UR5, URZ, 0x1 ;  /* 0x00000005050d7291 */ /* 0x000fe2000f8f083f */
[----:B------:R-:W-:Y:S01]  /*2890*/  IMAD.WIDE.U32 R6, R22, UR18, R14 ;  /* 0x0000001216067c25 */ /* 0x000fe2000f8e000e */
[----:B------:R-:W-:Y:S01]  /*28a0*/  USHF.L.U32 UR18, UR37, 0x6, URZ ;  /* 0x0000000625127899 */ /* 0x000fe2000800063f */
[----:B------:R-:W-:Y:S01]  /*28b0*/  @!P3 IADD3 R20, P0, R217, 0x20, RZ ;  /* 0x00000020d914b810 */ /* 0x000fe20007f1e0ff */
[----:B------:R-:W-:Y:S01]  /*28c0*/  ULOP3.LUT UR13, UR13, 0xfffffffe, URZ, 0xc0, !UPT ;  /* 0xfffffffe0d0d7892 */ /* 0x000fe2000f8ec03f */
[----:B------:R-:W-:-:S04]  /*28d0*/  IMAD.WIDE.U32 R14, R4, 0x40, RZ ;  /* 0x00000040040e7825 */ /* 0x000fc800078e00ff */
[----:B------:R-:W-:Y:S01]  /*28e0*/  IMAD.MOV.U32 R237, RZ, RZ, 0x7f800000 ;  /* 0x7f800000ffed7424 */ /* 0x000fe200078e00ff */
[----:B------:R-:W-:Y:S01]  /*28f0*/  @!P1 IADD3 R18, P2, R246, R14, RZ ;  /* 0x0000000ef6129210 */ /* 0x000fe20007f5e0ff */
[----:B------:R-:W-:Y:S01]  /*2900*/  IMAD R24, R22, UR15, R9 ;  /* 0x0000000f16187c24 */ /* 0x000fe2000f8e0209 */
[----:B------:R-:W-:Y:S01]  /*2910*/  UIADD3 UR13, UR5, -UR13, URZ ;  /* 0x8000000d050d7290 */ /* 0x000fe2000fffe03f */
[----:B------:R-:W-:Y:S02]  /*2920*/  IMAD.SHL.U32 R9, R5, 0x40, RZ ;  /* 0x0000004005097824 */ /* 0x000fe400078e00ff */
[----:B------:R-:W-:Y:S01]  /*2930*/  IMAD.MOV.U32 R238, RZ, RZ, 0x7f800000 ;  /* 0x7f800000ffee7424 */ /* 0x000fe200078e00ff */
[----:B------:R-:W1:Y:S01]  /*2940*/  @!P4 LDC.64 R4, c[0x0][0x220] ;  /* 0x00008800ff04cb82 */ /* 0x000e620000000a00 */
[----:B------:R-:W-:Y:S01]  /*2950*/  IMAD.IADD R27, R7, 0x1, R26 ;  /* 0x00000001071b7824 */ /* 0x000fe200078e021a */
[----:B------:R-:W-:Y:S01]  /*2960*/  @!P1 IADD3.X R19, R247, R15, R9, P2, !PT ;  /* 0x0000000ff7139210 */ /* 0x000fe200017fe409 */
[--C-:B------:R-:W-:Y:S01]  /*2970*/  @!P3 IMAD.X R7, RZ, RZ, R13.reuse, P0 ;  /* 0x000000ffff07b224 */ /* 0x100fe200000e060d */
[----:B------:R-:W-:Y:S01]  /*2980*/  @!P3 IADD3 R15, P0, R217, 0x20, RZ ;  /* 0x00000020d90fb810 */ /* 0x000fe20007f1e0ff */
[--C-:B------:R-:W-:Y:S01]  /*2990*/  @!P4 IMAD.MOV.U32 R26, RZ, RZ, R6.reuse ;  /* 0x000000ffff1ac224 */ /* 0x100fe200078e0006 */
[----:B------:R-:W-:Y:S01]  /*29a0*/  UISETP.NE.AND UP0, UPT, UR13, 0x1, UPT ;  /* 0x000000010d00788c */ /* 0x000fe2000bf05270 */
[----:B------:R-:W-:Y:S01]  /*29b0*/  @!P3 IMAD R7, R7, UR20, RZ ;  /* 0x000000140707bc24 */ /* 0x000fe2000f8e02ff */
[----:B------:R-:W-:Y:S01]  /*29c0*/  S2UR UR24, SR_CTAID.Y ;  /* 0x00000000001879c3 */ /* 0x000fe20000002600 */
[----:B------:R-:W-:Y:S01]  /*29d0*/  @!P3 IMAD.X R14, RZ, RZ, R13, P0 ;  /* 0x000000ffff0eb224 */ /* 0x000fe200000e060d */
[----:B------:R-:W-:Y:S01]  /*29e0*/  PLOP3.LUT P0, PT, PT, PT, UP4, 0x80, 0x0 ;  /* 0x000000000000781c */ /* 0x000fe20003f0f048 */
[----:B------:R-:W-:-:S05]  /*29f0*/  @!P3 IMAD.MOV.U32 R8, RZ, RZ, R6 ;  /* 0x000000ffff08b224 */ /* 0x000fca00078e0006 */
[----:B------:R-:W2:Y:S01]  /*2a00*/  S2UR UR25, SR_CTAID.Z ;  /* 0x00000000001979c3 */ /* 0x000ea20000002700 */
[----:B------:R-:W-:Y:S01]  /*2a10*/  @!P3 IMAD.MOV.U32 R9, RZ, RZ, R27 ;  /* 0x000000ffff09b224 */ /* 0x000fe200078e001b */
[----:B------:R-:W-:Y:S01]  /*2a20*/  SHF.R.S32.HI R235, RZ, 0x1f, R236 ;  /* 0x0000001fffeb7819 */ /* 0x000fe200000114ec */
[C---:B------:R-:W-:Y:S01]  /*2a30*/  @!P3 IMAD R12, R20.reuse, UR21, R7 ;  /* 0x00000015140cbc24 */ /* 0x040fe2000f8e0207 */
[----:B------:R-:W-:Y:S01]  /*2a40*/  UIADD3 UR48, -UR6, 0x40, UR48 ;  /* 0x0000004006307890 */ /* 0x000fe2000fffe130 */
[----:B------:R-:W-:-:S04]  /*2a50*/  @!P3 IMAD.WIDE.U32 R20, R20, UR20, R8 ;  /* 0x000000141414bc25 */ /* 0x000fc8000f8e0008 */
[----:B------:R-:W-:Y:S01]  /*2a60*/  IMAD.MOV.U32 R206, RZ, RZ, 0x20 ;  /* 0x00000020ffce7424 */ /* 0x000fe200078e00ff */
[----:B------:R-:W3:Y:S01]  /*2a70*/  @!P3 LDC.64 R6, c[0x0][0x220] ;  /* 0x00008800ff06bb82 */ /* 0x000ee20000000a00 */
[----:B------:R-:W-:-:S07]  /*2a80*/  IMAD.WIDE.U32 R22, R22, UR14, R16 ;  /* 0x0000000e16167c25 */ /* 0x000fce000f8e0010 */
[----:B------:R-:W-:Y:S01]  /*2a90*/  @P0 BAR.SYNC.DEFER_BLOCKING 0x0 ;  /* 0x0000000000000b1d */ /* 0x000fe20000010000 */
[----:B------:R-:W-:Y:S01]  /*2aa0*/  UIMAD.WIDE.U32 UR14, UR36, 0x40, URZ ;  /* 0x00000040240e78a5 */ /* 0x000fe2000f8e003f */
[----:B------:R-:W-:Y:S02]  /*2ab0*/  @!P4 IMAD R16, R13, UR20, RZ ;  /* 0x000000140d10cc24 */ /* 0x000fe4000f8e02ff */
[----:B------:R-:W-:-:S04]  /*2ac0*/  @!P4 IMAD.WIDE.U32 R26, R217, UR20, R26 ;  /* 0x00000014d91acc25 */ /* 0x000fc8000f8e001a */
[----:B------:R-:W4:Y:S01]  /*2ad0*/  @!P4 LDC.64 R8, c[0x0][0x218] ;  /* 0x00008600ff08cb82 */ /* 0x000f220000000a00 */
[----:B------:R-:W-:Y:S01]  /*2ae0*/  IMAD.MOV.U32 R205, RZ, RZ, 0x40 ;  /* 0x00000040ffcd7424 */ /* 0x000fe200078e00ff */
[C---:B-1----:R-:W-:Y:S01]  /*2af0*/  @!P4 LEA R28, P2, R26.reuse, R4, 0x1 ;  /* 0x000000041a1cc211 */ /* 0x042fe200078408ff */
[----:B------:R-:W-:Y:S01]  /*2b00*/  @!P4 IMAD R16, R217, UR21, R16 ;  /* 0x00000015d910cc24 */ /* 0x000fe2000f8e0210 */
[----:B------:R-:W-:Y:S01]  /*2b10*/  CS2R R94, SRZ ;  /* 0x00000000005e7805 */ /* 0x000fe2000001ff00 */
[----:B------:R-:W-:Y:S01]  /*2b20*/  IMAD.IADD R25, R23, 0x1, R24 ;  /* 0x0000000117197824 */ /* 0x000fe200078e0218 */
[----:B------:R-:W-:Y:S01]  /*2b30*/  CS2R R92, SRZ ;  /* 0x00000000005c7805 */ /* 0x000fe2000001ff00 */
[----:B------:R-:W-:Y:S01]  /*2b40*/  @!P4 IMAD.IADD R16, R27, 0x1, R16 ;  /* 0x000000011b10c824 */ /* 0x000fe200078e0210 */
[----:B------:R-:W-:Y:S01]  /*2b50*/  CS2R R98, SRZ ;  /* 0x0000000000627805 */ /* 0x000fe2000001ff00 */
[----:B------:R-:W-:Y:S01]  /*2b60*/  @!P4 IMAD R4, R13, UR22, RZ ;  /* 0x000000160d04cc24 */ /* 0x000fe2000f8e02ff */
[----:B------:R-:W-:Y:S01]  /*2b70*/  CS2R R96, SRZ ;  /* 0x0000000000607805 */ /* 0x000fe2000001ff00 */
[----:B------:R-:W-:Y:S01]  /*2b80*/  @!P4 IMAD.MOV.U32 R24, RZ, RZ, R22 ;  /* 0x000000ffff18c224 */ /* 0x000fe200078e0016 */
[----:B------:R-:W-:Y:S01]  /*2b90*/  @!P4 LEA.HI.X R29, R26, R5, R16, 0x1, P2 ;  /* 0x000000051a1dc211 */ /* 0x000fe200010f0c10 */
[--C-:B------:R-:W-:Y:S01]  /*2ba0*/  @!P3 IMAD.MOV.U32 R23, RZ, RZ, R25.reuse ;  /* 0x000000ffff17b224 */ /* 0x100fe200078e0019 */
[C---:B---3--:R-:W-:Y:S01]  /*2bb0*/  @!P3 LEA R16, P2, R20.reuse, R6, 0x1 ;  /* 0x000000061410b211 */ /* 0x048fe200078408ff */
[----:B------:R-:W-:Y:S01]  /*2bc0*/  @!P3 IMAD.IADD R12, R21, 0x1, R12 ;  /* 0x00000001150cb824 */ /* 0x000fe200078e020c */
[----:B------:R1:W-:Y:S01]  /*2bd0*/  @P4 STS.128 [R227+0x10000], RZ ;  /* 0x010000ffe3004388 */ /* 0x0003e20000000c00 */
[C---:B------:R-:W-:Y:S01]  /*2be0*/  @!P4 IMAD R13, R217.reuse, UR23, R4 ;  /* 0x00000017d90dcc24 */ /* 0x040fe2000f8e0204 */
[----:B------:R-:W-:Y:S01]  /*2bf0*/  CS2R R90, SRZ ;  /* 0x00000000005a7805 */ /* 0x000fe2000001ff00 */
[----:B------:R-:W-:Y:S01]  /*2c00*/  @!P4 IMAD.WIDE.U32 R24, R217, UR22, R24 ;  /* 0x00000016d918cc25 */ /* 0x000fe2000f8e0018 */
[----:B------:R-:W3:Y:S01]  /*2c10*/  @!P3 LDC.64 R4, c[0x0][0x218] ;  /* 0x00008600ff04bb82 */ /* 0x000ee20000000a00 */
[----:B------:R-:W-:Y:S01]  /*2c20*/  @!P3 LEA.HI.X R17, R20, R7, R12, 0x1, P2 ;  /* 0x000000071411b211 */ /* 0x000fe200010f0c0c */
[----:B------:R1:W-:Y:S01]  /*2c30*/  @P4 STS.128 [R227+0x12000], RZ ;  /* 0x012000ffe3004388 */ /* 0x0003e20000000c00 */
[----:B------:R-:W-:Y:S01]  /*2c40*/  @!P4 IMAD.IADD R6, R25, 0x1, R13 ;  /* 0x000000011906c824 */ /* 0x000fe200078e020d */
[----:B----4-:R-:W-:Y:S01]  /*2c50*/  @!P4 LEA R26, P0, R24, R8, 0x1 ;  /* 0x00000008181ac211 */ /* 0x010fe200078008ff */
[----:B------:R-:W-:Y:S01]  /*2c60*/  @!P3 IMAD R14, R14, UR22, RZ ;  /* 0x000000160e0ebc24 */ /* 0x000fe2000f8e02ff */
[----:B------:R-:W-:Y:S01]  /*2c70*/  ISETP.GE.AND P2, PT, R217, UR12, PT ;  /* 0x0000000cd9007c0c */ /* 0x000fe2000bf46270 */
[----:B------:R-:W-:Y:S01]  /*2c80*/  @!PT LDS RZ, [RZ] ;  /* 0x00000000fffff984 */ /* 0x000fe20000000800 */
[----:B------:R-:W-:Y:S01]  /*2c90*/  @!PT LDS RZ, [RZ] ;  /* 0x00000000fffff984 */ /* 0x000fe20000000800 */
[----:B------:R-:W-:Y:S01]  /*2ca0*/  @!PT LDS RZ, [RZ] ;  /* 0x00000000fffff984 */ /* 0x000fe20000000800 */
[----:B------:R-:W-:Y:S01]  /*2cb0*/  @!P4 LDGSTS.E.BYPASS.LTC128B.128 [R227+0x10000], desc[UR10][R28.64] ;  /* 0x100000001ce3cfae */ /* 0x000fe2000b901d4a */
[----:B------:R-:W-:Y:S01]  /*2cc0*/  @!P4 LEA.HI.X R27, R24, R9, R6, 0x1, P0 ;  /* 0x00000009181bc211 */ /* 0x000fe200000f0c06 */
[----:B------:R-:W-:Y:S01]  /*2cd0*/  VIADD R9, R216, 0x2000 ;  /* 0x00002000d8097836 */ /* 0x000fe20000000000 */
[----:B------:R-:W-:Y:S01]  /*2ce0*/  PLOP3.LUT P0, PT, PT, PT, UP0, 0x80, 0x0 ;  /* 0x000000000000781c */ /* 0x000fe20003f0f008 */
[----:B------:R-:W-:Y:S01]  /*2cf0*/  @!P4 LDGSTS.E.BYPASS.LTC128B.128 [R227+0x12000], desc[UR10][R28.64+0x80] ;  /* 0x120000801ce3cfae */ /* 0x000fe2000b901d4a */
[----:B------:R-:W-:Y:S01]  /*2d00*/  IMAD.U32 R7, RZ, RZ, UR18 ;  /* 0x00000012ff077e24 */ /* 0x000fe2000f8e00ff */
[----:B------:R-:W-:Y:S01]  /*2d10*/  @!P1 IADD3 R6, P6, R248, UR14, RZ ;  /* 0x0000000ef8069c10 */ /* 0x000fe2000ffde0ff */
[----:B------:R-:W-:Y:S01]  /*2d20*/  @!P3 IMAD R14, R15, UR23, R14 ;  /* 0x000000170f0ebc24 */ /* 0x000fe2000f8e020e */
[----:B------:R1:W-:Y:S01]  /*2d30*/  @P3 STS.128 [R227+0x11000], RZ ;  /* 0x011000ffe3003388 */ /* 0x0003e20000000c00 */
[----:B------:R-:W-:Y:S01]  /*2d40*/  SEL R9, R9, R216, !P0 ;  /* 0x000000d809097207 */ /* 0x000fe20004000000 */
[----:B------:R-:W-:Y:S01]  /*2d50*/  @!P3 IMAD.WIDE.U32 R22, R15, UR22, R22 ;  /* 0x000000160f16bc25 */ /* 0x000fe2000f8e0016 */
[----:B------:R-:W-:Y:S01]  /*2d60*/  @!P1 IADD3.X R7, R249, UR15, R7, P6, !PT ;  /* 0x0000000ff9079c10 */ /* 0x000fe2000b7fe407 */
[----:B------:R1:W-:Y:S01]  /*2d70*/  @P3 STS.128 [R227+0x13000], RZ ;  /* 0x013000ffe3003388 */ /* 0x0003e20000000c00 */
[----:B------:R-:W-:Y:S01]  /*2d80*/  LEA R239, R9, UR4, 0x1 ;  /* 0x0000000409ef7c11 */ /* 0x000fe2000f8e08ff */
[----:B------:R-:W-:Y:S01]  /*2d90*/  @!P3 IMAD.IADD R14, R23, 0x1, R14 ;  /* 0x00000001170eb824 */ /* 0x000fe200078e020e */
[----:B------:R-:W-:Y:S01]  /*2da0*/  UIADD3 UR48, UR48, -UR32, URZ ;  /* 0x8000002030307290 */ /* 0x000fe2000fffe03f */
[----:B------:R-:W-:Y:S01]  /*2db0*/  @!PT LDS RZ, [RZ] ;  /* 0x00000000fffff984 */ /* 0x000fe20000000800 */
[----:B------:R-:W-:Y:S01]  /*2dc0*/  @!PT LDS RZ, [RZ] ;  /* 0x00000000fffff984 */ /* 0x000fe20000000800 */
[----:B------:R-:W-:Y:S01]  /*2dd0*/  @!PT LDS RZ, [RZ] ;  /* 0x00000000fffff984 */ /* 0x000fe20000000800 */
[----:B------:R-:W-:Y:S01]  /*2de0*/  @!P3 LDGSTS.E.BYPASS.LTC128B.128 [R227+0x11000], desc[UR10][R16.64] ;  /* 0x1100000010e3bfae */ /* 0x000fe2000b901d4a */
[C---:B---3--:R-:W-:Y:S01]  /*2df0*/  @!P3 LEA R4, P5, R22.reuse, R4, 0x1 ;  /* 0x000000041604b211 */ /* 0x048fe200078a08ff */
[----:B------:R-:W-:Y:S01]  /*2e00*/  IMAD.MOV.U32 R233, RZ, RZ, 0x4 ;  /* 0x00000004ffe97424 */ /* 0x000fe200078e00ff */
[----:B------:R-:W-:Y:S01]  /*2e10*/  CS2R R88, SRZ ;  /* 0x0000000000587805 */ /* 0x000fe2000001ff00 */
[----:B------:R-:W-:Y:S01]  /*2e20*/  @!P3 LDGSTS.E.BYPASS.LTC128B.128 [R227+0x13000], desc[UR10][R16.64+0x80] ;  /* 0x1300008010e3bfae */ /* 0x000fe2000b901d4a */
[----:B------:R-:W-:-:S02]  /*2e30*/  @!P3 LEA.HI.X R5, R22, R5, R14, 0x1, P5 ;  /* 0x000000051605b211 */ /* 0x000fc400028f0c0e */
[----:B------:R-:W-:Y:S01]  /*2e40*/  CS2R R86, SRZ ;  /* 0x0000000000567805 */ /* 0x000fe2000001ff00 */
[----:B------:R-:W3:Y:S01]  /*2e50*/  LDC.64 R14, c[0x0][0x3b8] ;  /* 0x0000ee00ff0e7b82 */ /* 0x000ee20000000a00 */
[----:B------:R-:W0:Y:S01]  /*2e60*/  LDGDEPBAR ;  /* 0x00000000000079af */ /* 0x000e220000000000 */
[----:B------:R-:W-:Y:S02]  /*2e70*/  CS2R R84, SRZ ;  /* 0x0000000000547805 */ /* 0x000fe4000001ff00 */
[----:B------:R-:W-:Y:S02]  /*2e80*/  CS2R R78, SRZ ;  /* 0x00000000004e7805 */ /* 0x000fe4000001ff00 */
[----:B------:R-:W-:Y:S01]  /*2e90*/  CS2R R76, SRZ ;  /* 0x00000000004c7805 */ /* 0x000fe2000001ff00 */
[----:B------:R1:W-:Y:S01]  /*2ea0*/  @P2 STS.128 [R227+0x8000], RZ ;  /* 0x008000ffe3002388 */ /* 0x0003e20000000c00 */
[----:B------:R-:W-:Y:S02]  /*2eb0*/  CS2R R82, SRZ ;  /* 0x0000000000527805 */ /* 0x000fe4000001ff00 */
[----:B------:R-:W-:-:S02]  /*2ec0*/  CS2R R80, SRZ ;  /* 0x0000000000507805 */ /* 0x000fc4000001ff00 */
        /* <DEDUP_REMOVED lines=9> */
[----:B------:R-:W-:Y:S02]  /*2f60*/  CS2R R62, SRZ ;  /* 0x00000000003e7805 */ /* 0x000fe4000001ff00 */
[----:B------:R-:W-:-:S02]  /*2f70*/  CS2R R60, SRZ ;  /* 0x00000000003c7805 */ /* 0x000fc4000001ff00 */
[----:B------:R-:W-:Y:S01]  /*2f80*/  CS2R R66, SRZ ;  /* 0x0000000000427805 */ /* 0x000fe2000001ff00 */
[----:B------:R-:W-:Y:S01]  /*2f90*/  @!P2 LDGSTS.E.BYPASS.LTC128B.128 [R227+0xa000], desc[UR10][R246.64+0x80] ;  /* 0x0a000080f6e3afae */ /* 0x000fe2000b901d4a */
        /* <DEDUP_REMOVED lines=19> */
[----:B------:R-:W-:Y:S01]  /*30d0*/  CS2R R36, SRZ ;  /* 0x0000000000247805 */ /* 0x000fe2000001ff00 */
[----:B------:R-:W-:Y:S02]  /*30e0*/  UIMAD UR45, UR41, 0x18, URZ ;  /* 0x00000018292d78a4 */ /* 0x000fe4000f8e023f */
[----:B------:R1:W-:Y:S01]  /*30f0*/  @P2 STS [R239], RZ ;  /* 0x000000ffef002388 */ /* 0x0003e20000000800 */
[----:B------:R-:W-:Y:S02]  /*3100*/  USHF.L.U32 UR44, UR41, 0x5, URZ ;  /* 0x00000005292c7899 */ /* 0x000fe4000800063f */
[----:B------:R-:W-:Y:S01]  /*3110*/  UIMAD UR43, UR41, 0x28, URZ ;  /* 0x00000028292b78a4 */ /* 0x000fe2000f8e023f */
[----:B------:R1:W-:Y:S01]  /*3120*/  @P2 STS [R239+0x4], RZ ;  /* 0x000004ffef002388 */ /* 0x0003e20000000800 */
[----:B------:R-:W-:Y:S01]  /*3130*/  UIMAD UR42, UR41, 0x30, URZ ;  /* 0x00000030292a78a4 */ /* 0x000fe2000f8e023f */
[----:B------:R-:W-:-:S02]  /*3140*/  ULDC.U8 UR20, c[0x0][0x388] ;  /* 0x0000e20000147ab9 */ /* 0x000fc40000000000 */
[----:B------:R1:W-:Y:S01]  /*3150*/  @P2 STS [R239+0x8], RZ ;  /* 0x000008ffef002388 */ /* 0x0003e20000000800 */
[----:B------:R-:W-:-:S03]  /*3160*/  ULDC UR19, c[0x0][0x2ec] ;  /* 0x0000bb0000137ab9 */ /* 0x000fc60000000800 */
        /* <DEDUP_REMOVED lines=32> */
[----:B------:R1:W-:Y:S01]  /*3370*/  @P3 STS.128 [R227+0xf000], RZ ;  /* 0x00f000ffe3003388 */ /* 0x0003e20000000c00 */
[----:B----4-:R-:W-:-:S03]  /*3380*/  VIADD R6, R222, 0x8 ;  /* 0x00000008de067836 */ /* 0x010fc60000000000 */
[----:B------:R-:W-:Y:S01]  /*3390*/  @!PT LDS RZ, [RZ] ;  /* 0x00000000fffff984 */ /* 0x000fe20000000800 */
[----:B------:R-:W-:Y:S01]  /*33a0*/  @!PT LDS RZ, [RZ] ;  /* 0x00000000fffff984 */ /* 0x000fe20000000800 */
[----:B------:R-:W-:Y:S01]  /*33b0*/  @!PT LDS RZ, [RZ] ;  /* 0x00000000fffff984 */ /* 0x000fe20000000800 */
[----:B------:R-:W-:Y:S01]  /*33c0*/  @!P3 LDGSTS.E.BYPASS.LTC128B.128 [R227+0xd000], desc[UR10][R4.64] ;  /* 0x0d00000004e3bfae */ /* 0x000fe2000b901d4a */
[----:B------:R-:W-:-:S03]  /*33d0*/  IMAD.MOV.U32 R7, RZ, RZ, 0x4 ;  /* 0x00000004ff077424 */ /* 0x000fc600078e00ff */
[----:B------:R4:W-:Y:S01]  /*33e0*/  @!P3 LDGSTS.E.BYPASS.LTC128B.128 [R227+0xf000], desc[UR10][R4.64+0x80] ;  /* 0x0f00008004e3bfae */ /* 0x0009e2000b901d4a */
[----:B------:R-:W-:Y:S01]  /*33f0*/  ISETP.GE.AND P1, PT, R6, UR12, PT ;  /* 0x0000000c06007c0c */ /* 0x000fe2000bf26270 */
[----:B------:R-:W-:Y:S02]  /*3400*/  IMAD.WIDE R16, R222, R7, UR8 ;  /* 0x00000008de107e25 */ /* 0x000fe4000f8e0207 */
[----:B------:R-:W0:Y:S04]  /*3410*/  LDGDEPBAR ;  /* 0x00000000000079af */ /* 0x000e280000000000 */
[----:B------:R1:W5:Y:S06]  /*3420*/  @!P2 LDG.E R237, desc[UR10][R16.64] ;  /* 0x0000000a10eda981 */ /* 0x00036c000c1e1900 */
[----:B------:R1:W5:Y:S01]  /*3430*/  @!P1 LDG.E R238, desc[UR10][R16.64+0x20] ;  /* 0x0000200a10ee9981 */ /* 0x000362000c1e1900 */
[----:B------:R-:W-:-:S04]  /*3440*/  DEPBAR.LE SB0, 0x1 ;  /* 0x000080400000791a */ /* 0x000fc80000000000 */
[----:B------:R-:W-:Y:S06]  /*3450*/  BAR.SYNC.DEFER_BLOCKING 0x0 ;  /* 0x0000000000007b1d */ /* 0x000fec0000010000 */
[----:B---3--:R-:W3:Y:S04]  /*3460*/  LDG.E.64 R4, desc[UR10][R14.64] ;  /* 0x0000000a0e047981 */ /* 0x008ee8000c1e1b00 */
[----:B------:R-:W4:Y:S01]  /*3470*/  LDG.E.64 R12, desc[UR10][R14.64+0x8] ;  /* 0x0000080a0e0c7981 */ /* 0x000f22000c1e1b00 */
        /* <DEDUP_REMOVED lines=20> */
[----:B--2---:R-:W-:-:S03]  /*35c0*/  UIMAD UR12, UR24, UR54, UR25 ;  /* 0x00000036180c72a4 */ /* 0x004fc6000f8e0219 */
[----:B------:R-:W-:Y:S01]  /*35d0*/  LEA.HI R7, R7, R6, RZ, 0x3 ;  /* 0x0000000607077211 */ /* 0x000fe200078f18ff */
[----:B------:R-:W-:-:S03]  /*35e0*/  USHF.L.U32 UR12, UR12, 0x5, URZ ;  /* 0x000000050c0c7899 */ /* 0x000fc6000800063f */
[----:B------:R-:W-:Y:S01]  /*35f0*/  LOP3.LUT R7, R7, 0xfffffff8, RZ, 0xc0, !PT ;  /* 0xfffffff807077812 */ /* 0x000fe200078ec0ff */
[----:B------:R-:W-:Y:S02]  /*3600*/  USHF.L.U32 UR21, UR41, 0x4, URZ ;  /* 0x0000000429157899 */ /* 0x000fe4000800063f */
        /* <DEDUP_REMOVED lines=12> */
[----:B------:R-:W-:Y:S01]  /*36d0*/  USHF.R.S32.HI UR13, URZ, 0x1f, UR12 ;  /* 0x0000001f3f0d7899 */ /* 0x000fe2000801140c */
[----:B------:R-:W-:Y:S01]  /*36e0*/  SEL R6, R6, R211, !P0 ;  /* 0x000000d306067207 */ /* 0x000fe20004000000 */
[----:B------:R-:W-:Y:S02]  /*36f0*/  UIADD3 UR31, UR18, UR32, URZ ;  /* 0x00000020121f7290 */ /* 0x000fe4000fffe03f */
[----:B------:R-:W-:Y:S02]  /*3700*/  UIADD3 UR27, UR18, UR28, URZ ;  /* 0x0000001c121b7290 */ /* 0x000fe4000fffe03f */
[----:B------:R-:W-:Y:S01]  /*3710*/  UIADD3 UR23, UR18, UR24, URZ ;  /* 0x0000001812177290 */ /* 0x000fe2000fffe03f */
[----:B------:R-:W-:Y:S01]  /*3720*/  LEA R207, R6, UR4, 0x1 ;  /* 0x0000000406cf7c11 */ /* 0x000fe2000f8e08ff */
[----:B------:R-:W-:Y:S02]  /*3730*/  UIADD3 UR30, UR18, UR31, URZ ;  /* 0x0000001f121e7290 */ /* 0x000fe4000fffe03f */
[----:B------:R-:W-:-:S02]  /*3740*/  UIADD3 UR26, UR18, UR27, URZ ;  /* 0x0000001b121a7290 */ /* 0x000fc4000fffe03f */
[----:B------:R-:W-:Y:S02]  /*3750*/  UIADD3 UR22, UR18, UR23, URZ ;  /* 0x0000001712167290 */ /* 0x000fe4000fffe03f */
[----:B------:R-:W-:Y:S02]  /*3760*/  UIMAD UR41, UR41, 0x38, URZ ;  /* 0x00000038292978a4 */ /* 0x000fe4000f8e023f */
[----:B------:R-:W-:Y:S02]  /*3770*/  UIADD3 UR39, UR21, 0x20, URZ ;  /* 0x0000002015277890 */ /* 0x000fe4000fffe03f */
[----:B------:R-:W-:Y:S02]  /*3780*/  UIADD3 UR40, UR18, UR30, URZ ;  /* 0x0000001e12287290 */ /* 0x000fe4000fffe03f */
[----:B------:R-:W-:Y:S02]  /*3790*/  UIADD3 UR38, UR18, UR26, URZ ;  /* 0x0000001a12267290 */ /* 0x000fe4000fffe03f */
[----:B------:R-:W-:Y:S01]  /*37a0*/  UIADD3 UR37, UR18, UR22, URZ ;  /* 0x0000001612257290 */ /* 0x000fe2000fffe03f */
[----:B---3--:R-:W-:Y:S01]  /*37b0*/  R2UR UR46, R4 ;  /* 0x00000000042e72ca */ /* 0x008fe200000e0000 */
[----:B----4-:R-:W-:-:S05]  /*37c0*/  IMAD.MOV.U32 R4, RZ, RZ, 0x20 ;  /* 0x00000020ff047424 */ /* 0x010fca00078e00ff */
[----:B------:R-:W-:-:S05]  /*37d0*/  SEL R4, R4, 0xffffffe0, !P3 ;  /* 0xffffffe004047807 */ /* 0x000fca0005800000 */
[----:B------:R-:W-:-:S05]  /*37e0*/  IMAD.IADD R4, R4, 0x1, R3 ;  /* 0x0000000104047824 */ /* 0x000fca00078e0203 */
[----:B------:R2:W3:Y:S04]  /*37f0*/  LDSM.16.M88.4 R136, [R4+0x10000] ;  /* 0x010000000488783b */ /* 0x0004e80000000200 */
[----:B------:R2:W4:Y:S04]  /*3800*/  LDSM.16.M88.4 R140, [R4+0x10800] ;  /* 0x01080000048c783b */ /* 0x0005280000000200 */
[----:B------:R2:W1:Y:S04]  /*3810*/  LDSM.16.M88.4 R168, [R4+0x12000] ;  /* 0x0120000004a8783b */ /* 0x0004680000000200 */
[----:B------:R2:W1:Y:S01]  /*3820*/  LDSM.16.M88.4 R172, [R4+0x12800] ;  /* 0x0128000004ac783b */ /* 0x0004620000000200 */
[----:B------:R-:W-:-:S04]  /*3830*/  IADD3 R236, P5, P4, R12, UR12, R236 ;  /* 0x0000000c0cec7c10 */ /* 0x000fc8000fcbe0ec */
[----:B------:R-:W-:Y:S02]  /*3840*/  R2P PR, R7, 0x6 ;  /* 0x0000000607007804 */ /* 0x000fe40000000000 */
[----:B------:R-:W-:Y:S01]  /*3850*/  R2UR UR47, R5 ;  /* 0x00000000052f72ca */ /* 0x000fe200000e0000 */
[----:B------:R-:W-:Y:S02]  /*3860*/  VIADD R5, R212, 0x2000 ;  /* 0x00002000d4057836 */ /* 0x000fe40000000000 */
[----:B------:R-:W-:Y:S01]  /*3870*/  SEL R206, R206, 0xffffffe0, !P1 ;  /* 0xffffffe0cece7807 */ /* 0x000fe20004800000 */
[----:B------:R-:W-:Y:S01]  /*3880*/  UIADD3 UR12, UR59, 0x40, URZ ;  /* 0x000000403b0c7890 */ /* 0x000fe2000fffe03f */
[----:B------:R-:W-:Y:S02]  /*3890*/  SEL R205, R205, 0xffffffc0, !P2 ;  /* 0xffffffc0cdcd7807 */ /* 0x000fe40005000000 */
[----:B------:R-:W-:Y:S01]  /*38a0*/  SEL R5, R5, R212, !P0 ;  /* 0x000000d405057207 */ /* 0x000fe20004000000 */
[----:B------:R-:W-:Y:S01]  /*38b0*/  IMAD.IADD R204, R209, 0x1, R206 ;  /* 0x00000001d1cc7824 */ /* 0x000fe200078e02ce */
[----:B------:R-:W-:Y:S01]  /*38c0*/  IADD3.X R235, R13, UR13, R235, P5, P4 ;  /* 0x0000000d0deb7c10 */ /* 0x000fe2000afe84eb */
[----:B------:R-:W-:Y:S01]  /*38d0*/  IMAD.U32 R240, RZ, RZ, UR12 ;  /* 0x0000000cfff07e24 */ /* 0x000fe2000f8e00ff */
[----:B------:R-:W-:Y:S01]  /*38e0*/  LEA R208, R5, UR4, 0x1 ;  /* 0x0000000405d07c11 */ /* 0x000fe2000f8e08ff */
[----:B------:R-:W-:Y:S01]  /*38f0*/  IMAD.IADD R202, R209, 0x1, R205 ;  /* 0x00000001d1ca7824 */ /* 0x000fe200078e02cd */
[----:B------:R-:W-:Y:S01]  /*3900*/  ULDC UR12, c[0x0][0x394] ;  /* 0x0000e500000c7ab9 */ /* 0x000fe20000000800 */
[----:B------:R-:W-:Y:S01]  /*3910*/  IMAD.IADD R203, R205, 0x1, R204 ;  /* 0x00000001cdcb7824 */ /* 0x000fe200078e02cc */
[----:B------:R-:W-:-:S02]  /*3920*/  UIADD3 UR61, UR46, -0x61c88647, URZ ;  /* 0x9e3779b92e3d7890 */ /* 0x000fc4000fffe03f */
[----:B------:R-:W-:Y:S02]  /*3930*/  UIADD3 UR60, UR47, -0x4498517b, URZ ;  /* 0xbb67ae852f3c7890 */ /* 0x000fe4000fffe03f */
[----:B------:R-:W-:Y:S02]  /*3940*/  UIADD3 UR58, UR46, 0x3c6ef372, URZ ;  /* 0x3c6ef3722e3a7890 */ /* 0x000fe4000fffe03f */
[----:B------:R-:W-:Y:S02]  /*3950*/  UIADD3 UR57, UR47, 0x76cf5d0a, URZ ;  /* 0x76cf5d0a2f397890 */ /* 0x000fe4000fffe03f */
[----:B------:R-:W-:Y:S02]  /*3960*/  UIADD3 UR56, UR46, -0x255992d5, URZ ;  /* 0xdaa66d2b2e387890 */ /* 0x000fe4000fffe03f */
[----:B------:R-:W-:Y:S02]  /*3970*/  UIADD3 UR55, UR47, 0x32370b8f, URZ ;  /* 0x32370b8f2f377890 */ /* 0x000fe4000fffe03f */
[----:B------:R-:W-:-:S02]  /*3980*/  UIADD3 UR54, UR46, 0x78dde6e4, URZ ;  /* 0x78dde6e42e367890 */ /* 0x000fc4000fffe03f */
[----:B------:R-:W-:Y:S02]  /*3990*/  UIADD3 UR53, UR47, -0x126145ec, URZ ;  /* 0xed9eba142f357890 */ /* 0x000fe4000fffe03f */
[----:B------:R-:W-:Y:S02]  /*39a0*/  UIADD3 UR52, UR46, 0x1715609d, URZ ;  /* 0x1715609d2e347890 */ /* 0x000fe4000fffe03f */
[----:B------:R-:W-:Y:S02]  /*39b0*/  UIADD3 UR51, UR47, -0x56f99767, URZ ;  /* 0xa90668992f337890 */ /* 0x000fe4000fffe03f */
[----:B------:R-:W-:Y:S02]  /*39c0*/  UIADD3 UR50, UR46, -0x4ab325aa, URZ ;  /* 0xb54cda562e327890 */ /* 0x000fe4000fffe03f */
[----:B------:R-:W-:Y:S01]  /*39d0*/  UIADD3 UR49, UR47, 0x646e171e, URZ ;  /* 0x646e171e2f317890 */ /* 0x000fe2000fffe03f */
[----:B-1234-:R-:W-:-:S11]  /*39e0*/  UMOV UR15, UR12 ;  /* 0x0000000c000f7c82 */ /* 0x01efd60008000000 */
.L_x_1062:
        /* <DEDUP_REMOVED lines=17> */
[----:B------:R-:W2:Y:S04]  /*3b00*/  LDSM.16.M88.4 R24, [R201+0xc000] ;  /* 0x00c00000c918783b */ /* 0x000ea80000000200 */
[----:B------:R-:W3:Y:S04]  /*3b10*/  LDSM.16.M88.4 R28, [R201+0xc800] ;  /* 0x00c80000c91c783b */ /* 0x000ee80000000200 */
[----:B------:R-:W-:Y:S04]  /*3b20*/  LDSM.16.M88.4 R32, [R126] ;  /* 0x000000007e20783b */ /* 0x000fe80000000200 */
[----:B------:R-:W4:Y:S04]  /*3b30*/  LDSM.16.M88.4 R100, [R200+0xc000] ;  /* 0x00c00000c864783b */ /* 0x000f280000000200 */
[----:B------:R-:W1:Y:S01]  /*3b40*/  LDSM.16.M88.4 R104, [R200+0xc800] ;  /* 0x00c80000c868783b */ /* 0x000e620000000200 */
[C---:B--2---:R-:W-:Y:S06]  /*3b50*/  HMMA.16816.F32.BF16 R4, R20.reuse, R24, RZ ;  /* 0x000000181404723c */ /* 0x044fec00000418ff */
[C---:B------:R-:W-:Y:S01]  /*3b60*/  HMMA.16816.F32.BF16 R8, R20.reuse, R26, RZ ;  /* 0x0000001a1408723c */ /* 0x040fe200000418ff */
[----:B------:R-:W-:Y:S05]  /*3b70*/  LDSM.16.M88.4 R24, [R3+0xc000] ;  /* 0x00c000000318783b */ /* 0x000fea0000000200 */
[C---:B---3--:R-:W-:Y:S06]  /*3b80*/  HMMA.16816.F32.BF16 R12, R20.reuse, R28, RZ ;  /* 0x0000001c140c723c */ /* 0x048fec00000418ff */
[----:B------:R-:W-:Y:S01]  /*3b90*/  HMMA.16816.F32.BF16 R16, R20, R30, RZ ;  /* 0x0000001e1410723c */ /* 0x000fe200000418ff */
[----:B------:R-:W2:Y:S04]  /*3ba0*/  LDSM.16.M88.4 R20, [R125] ;  /* 0x000000007d14783b */ /* 0x000ea80000000200 */
[----:B------:R-:W3:Y:S01]  /*3bb0*/  LDSM.16.M88.4 R28, [R3+0xc800] ;  /* 0x00c80000031c783b */ /* 0x000ee20000000200 */
[C---:B----4-:R-:W-:Y:S06]  /*3bc0*/  HMMA.16816.F32.BF16 R4, R32.reuse, R100, R4 ;  /* 0x000000642004723c */ /* 0x050fec0000041804 */
[C---:B------:R-:W-:Y:S01]  /*3bd0*/  HMMA.16816.F32.BF16 R8, R32.reuse, R102, R8 ;  /* 0x000000662008723c */ /* 0x040fe20000041808 */
[----:B------:R-:W-:Y:S05]  /*3be0*/  LDSM.16.M88.4 R100, [R2+0xc000] ;  /* 0x00c000000264783b */ /* 0x000fea0000000200 */
[C---:B-1----:R-:W-:Y:S06]  /*3bf0*/  HMMA.16816.F32.BF16 R12, R32.reuse, R104, R12 ;  /* 0x00000068200c723c */ /* 0x042fec000004180c */
[----:B------:R-:W-:Y:S01]  /*3c00*/  HMMA.16816.F32.BF16 R16, R32, R106, R16 ;  /* 0x0000006a2010723c */ /* 0x000fe20000041810 */
[----:B------:R-:W1:Y:S04]  /*3c10*/  LDSM.16.M88.4 R32, [R124] ;  /* 0x000000007c20783b */ /* 0x000e680000000200 */
[----:B------:R-:W4:Y:S01]  /*3c20*/  LDSM.16.M88.4 R104, [R2+0xc800] ;  /* 0x00c800000268783b */ /* 0x000f220000000200 */
[C---:B--2---:R-:W-:Y:S06]  /*3c30*/  HMMA.16816.F32.BF16 R4, R20.reuse, R24, R4 ;  /* 0x000000181404723c */ /* 0x044fec0000041804 */
[C---:B------:R-:W-:Y:S01]  /*3c40*/  HMMA.16816.F32.BF16 R8, R20.reuse, R26, R8 ;  /* 0x0000001a1408723c */ /* 0x040fe20000041808 */
[----:B------:R-:W-:Y:S05]  /*3c50*/  LDSM.16.M88.4 R24, [R201+0xe000] ;  /* 0x00e00000c918783b */ /* 0x000fea0000000200 */
[C---:B---3--:R-:W-:Y:S06]  /*3c60*/  HMMA.16816.F32.BF16 R12, R20.reuse, R28, R12 ;  /* 0x0000001c140c723c */ /* 0x048fec000004180c */
[----:B------:R-:W-:Y:S01]  /*3c70*/  HMMA.16816.F32.BF16 R16, R20, R30, R16 ;  /* 0x0000001e1410723c */ /* 0x000fe20000041810 */
[----:B------:R-:W2:Y:S04]  /*3c80*/  LDSM.16.M88.4 R20, [R208+0x2000] ;  /* 0x00200000d014783b */ /* 0x000ea80000000200 */
[----:B------:R-:W3:Y:S01]  /*3c90*/  LDSM.16.M88.4 R28, [R201+0xe800] ;  /* 0x00e80000c91c783b */ /* 0x000ee20000000200 */
[C---:B-1----:R-:W-:Y:S06]  /*3ca0*/  HMMA.16816.F32.BF16 R4, R32.reuse, R100, R4 ;  /* 0x000000642004723c */ /* 0x042fec0000041804 */
[C---:B------:R-:W-:Y:S01]  /*3cb0*/  HMMA.16816.F32.BF16 R8, R32.reuse, R102, R8 ;  /* 0x000000662008723c */ /* 0x040fe20000041808 */
[----:B------:R-:W-:Y:S05]  /*3cc0*/  LDSM.16.M88.4 R100, [R200+0xe000] ;  /* 0x00e00000c864783b */ /* 0x000fea0000000200 */
[C---:B----4-:R-:W-:Y:S06]  /*3cd0*/  HMMA.16816.F32.BF16 R12, R32.reuse, R104, R12 ;  /* 0x00000068200c723c */ /* 0x050fec000004180c */
[----:B------:R-:W-:Y:S01]  /*3ce0*/  HMMA.16816.F32.BF16 R16, R32, R106, R16 ;  /* 0x0000006a2010723c */ /* 0x000fe20000041810 */
[----:B------:R-:W1:Y:S04]  /*3cf0*/  LDSM.16.M88.4 R32, [R126+0x2000] ;  /* 0x002000007e20783b */ /* 0x000e680000000200 */
        /* <DEDUP_REMOVED lines=16> */
[C---:B------:R-:W-:Y:S06]  /*3e00*/  HMMA.16816.F32.BF16 R8, R20.reuse, R26, R8 ;  /* 0x0000001a1408723c */ /* 0x040fec0000041808 */
[C---:B---3--:R-:W-:Y:S06]  /*3e10*/  HMMA.16816.F32.BF16 R12, R20.reuse, R28, R12 ;  /* 0x0000001c140c723c */ /* 0x048fec000004180c */
[----:B------:R-:W-:Y:S06]  /*3e20*/  HMMA.16816.F32.BF16 R16, R20, R30, R16 ;  /* 0x0000001e1410723c */ /* 0x000fec0000041810 */
[C---:B-1----:R-:W-:Y:S06]  /*3e30*/  HMMA.16816.F32.BF16 R4, R32.reuse, R100, R4 ;  /* 0x000000642004723c */ /* 0x042fec0000041804 */
[C---:B------:R-:W-:Y:S06]  /*3e40*/  HMMA.16816.F32.BF16 R8, R32.reuse, R102, R8 ;  /* 0x000000662008723c */ /* 0x040fec0000041808 */
[C---:B----4-:R-:W-:Y:S06]  /*3e50*/  HMMA.16816.F32.BF16 R12, R32.reuse, R104, R12 ;  /* 0x00000068200c723c */ /* 0x050fec000004180c */
[----:B------:R-:W-:Y:S01]  /*3e60*/  HMMA.16816.F32.BF16 R16, R32, R106, R16 ;  /* 0x0000006a2010723c */ /* 0x000fe20000041810 */
[----:B------:R-:W-:Y:S11]  /*3e70*/  @!UPT UIADD3 URZ, URZ, URZ, URZ ;  /* 0x0000003f3f3ff290 */ /* 0x000ff6000fffe03f */
[----:B------:R-:W-:Y:S01]  /*3e80*/  @!UPT UIADD3 URZ, URZ, URZ, URZ ;  /* 0x0000003f3f3ff290 */ /* 0x000fe2000fffe03f */
[----:B------:R-:W-:Y:S11]  /*3e90*/  @!P0 BRA `(.L_x_1058) ;  /* 0x00000000002c8947 */ /* 0x000ff60003800000 */
[----:B------:R-:W-:Y:S04]  /*3ea0*/  UIADD3 UR12, UR59, UR7, URZ ;  /* 0x000000073b0c7290 */ /* 0x000fe8000fffe03f */
[----:B------:R-:W-:Y:S02]  /*3eb0*/  UIADD3 UR14, UR15, UR12, -UR6 ;  /* 0x0000000c0f0e7290 */ /* 0x000fe4000fffe806 */
[----:B------:R-:W-:Y:S04]  /*3ec0*/  UIADD3 UR12, UR13, 0x40, URZ ;  /* 0x000000400d0c7890 */ /* 0x000fe8000fffe03f */
[----:B------:R-:W-:Y:S01]  /*3ed0*/  UISETP.GE.AND UP0, UPT, UR12, UR14, UPT ;  /* 0x0000000e0c00728c */ /* 0x000fe2000bf06270 */
[----:B------:R-:W-:Y:S02]  /*3ee0*/  R2UR UR14, R240 ;  /* 0x00000000f00e72ca */ /* 0x000fe400000e0000 */
[----:B------:R-:W-:Y:S03]  /*3ef0*/  UMOV UR12, UR15 ;  /* 0x0000000f000c7c82 */ /* 0x000fe60008000000 */
[----:B------:R-:W-:Y:S08]  /*3f00*/  PLOP3.LUT P1, PT, PT, PT, UP0, 0x80, 0x0 ;  /* 0x000000000000781c */ /* 0x000ff00003f2f008 */
[----:B------:R-:W-:Y:S05]  /*3f10*/  IMAD.U32 R20, RZ, RZ, UR14 ;  /* 0x0000000eff147e24 */ /* 0x000fea000f8e00ff */
[----:B------:R-:W-:Y:S11]  /*3f20*/  ISETP.LT.AND P0, PT, R20, UR6, PT ;  /* 0x0000000614007c0c */ /* 0x000ff6000bf01270 */
[----:B------:R-:W-:Y:S02]  /*3f30*/  @!UPT UIADD3 URZ, URZ, URZ, URZ ;  /* 0x0000003f3f3ff290 */ /* 0x000fe4000fffe03f */
[----:B------:R-:W-:Y:S05]  /*3f40*/  @!P1 BRA P0, `(.L_x_1059) ;  /* 0x0000000400309947 */ /* 0x000fea0000000000 */
.L_x_1058:
[----:B------:R-:W-:Y:S01]  /*3f50*/  R2UR UR14, R218 ;  /* 0x00000000da0e72ca */ /* 0x000fe200000e0000 */
[----:B------:R-:W-:Y:S01]  /*3f60*/  ULDC UR15, c[0x0][0x398] ;  /* 0x0000e600000f7ab9 */ /* 0x000fe20000000800 */
[----:B------:R-:W-:Y:S02]  /*3f70*/  VIADD R24, R222, UR13 ;  /* 0x0000000dde187c36 */ /* 0x000fe40008000000 */
[----:B------:R-:W-:Y:S01]  /*3f80*/  IMAD.U32 R20, RZ, RZ, UR15 ;  /* 0x0000000fff147e24 */ /* 0x000fe2000f8e00ff */
[----:B------:R-:W-:Y:S01]  /*3f90*/  UIADD3 UR13, -UR12, UR6, -UR7 ;  /* 0x000000060c0d7290 */ /* 0x000fe2000fffe907 */
[----:B------:R-:W-:Y:S02]  /*3fa0*/  VIADD R23, R24, 0x8 ;  /* 0x0000000818177836 */ /* 0x000fe40000000000 */
[----:B------:R-:W-:Y:S03]  /*3fb0*/  IMAD.SHL.U32 R22, R214, 0x20, RZ ;  /* 0x00000020d6167824 */ /* 0x000fe600078e00ff */
[----:B------:R-:W-:Y:S02]  /*3fc0*/  VIADDMNMX R31, R24, UR13, RZ, !PT ;  /* 0x0000000d181f7c46 */ /* 0x000fe4000f8001ff */
[C---:B------:R-:W-:Y:S01]  /*3fd0*/  VIADDMNMX R21, R23.reuse, UR13, RZ, !PT ;  /* 0x0000000d17157c46 */ /* 0x040fe2000f8001ff */
[----:B------:R-:W-:Y:S06]  /*3fe0*/  UIADD3 UR13, UR6, 0x1, -UR7 ;  /* 0x00000001060d7890 */ /* 0x000fec000fffe807 */
[----:B------:R-:W-:Y:S01]  /*3ff0*/  IADD3 R20, R23, UR13, R20 ;  /* 0x0000000d17147c10 */ /* 0x000fe2000fffe014 */
[----:B------:R-:W-:Y:S01]  /*4000*/  UIADD3 UR13, UR13, UR15, URZ ;  /* 0x0000000f0d0d7290 */ /* 0x000fe2000fffe03f */
[----:B------:R-:W1:Y:S02]  /*4010*/  S2R R23, SR_TID.X ;  /* 0x0000000000177919 */ /* 0x000e640000002100 */
[----:B------:R-:W-:Y:S01]  /*4020*/  VIMNMX R20, R20, UR6, PT ;  /* 0x0000000614147c48 */ /* 0x000fe2000bfe0100 */
[----:B------:R-:W-:Y:S02]  /*4030*/  UMOV UR15, UR12 ;  /* 0x0000000c000f7c82 */ /* 0x000fe40008000000 */
        /* <DEDUP_REMOVED lines=61> */
.L_x_1059:
[----:B------:R-:W-:Y:S01]  /*4410*/  LEA R179, R212, UR4, 0x1 ;  /* 0x00000004d4b37c11 */ /* 0x000fe2000f8e08ff */
[----:B------:R-:W-:Y:S01]  /*4420*/  IMAD.WIDE.U32 R188, R236, -0x2daee0ad, RZ ;  /* 0xd2511f53ecbc7825 */ /* 0x000fe200078e00ff */
[----:B------:R-:W-:Y:S01]  /*4430*/  R2UR UR12, R218 ;  /* 0x00000000da0c72ca */ /* 0x000fe200000e0000 */
[----:B------:R-:W-:Y:S01]  /*4440*/  UISETP.GT.AND UP2, UPT, UR5, UR29, UPT ;  /* 0x0000001d0500728c */ /* 0x000fe2000bf44270 */
[C---:B------:R-:W-:Y:S01]  /*4450*/  FSETP.NEU.FTZ.AND P0, PT, R237.reuse, -INF , PT ;  /* 0xff800000ed00780b */ /* 0x040fe20003f1d000 */
[----:B------:R-:W-:Y:S02]  /*4460*/  IMAD.U32 R184, RZ, RZ, UR5 ;  /* 0x00000005ffb87e24 */ /* 0x000fe4000f8e00ff */
[----:B------:R-:W-:Y:S01]  /*4470*/  FMUL.FTZ R187, R237, 1.4426950216293334961 ;  /* 0x3fb8aa3bedbb7820 */ /* 0x000fe20000410000 */
[----:B------:R-:W-:Y:S02]  /*4480*/  IMAD.IADD R178, R206, 0x1, R179 ;  /* 0x00000001ceb27824 */ /* 0x000fe400078e02b3 */
[----:B------:R-:W-:Y:S01]  /*4490*/  FMUL.FTZ R185, R238, 1.4426950216293334961 ;  /* 0x3fb8aa3beeb97820 */ /* 0x000fe20000410000 */
[----:B------:R-:W-:Y:S01]  /*44a0*/  IMAD R184, R184, 0x4, R215 ;  /* 0x00000004b8b87824 */ /* 0x000fe200078e02d7 */
[----:B------:R-:W-:Y:S01]  /*44b0*/  FSEL R187, R187, RZ, P0 ;  /* 0x000000ffbbbb7208 */ /* 0x000fe20000000000 */
[----:B------:R-:W-:Y:S01]  /*44c0*/  IMAD.IADD R177, R205, 0x1, R179 ;  /* 0x00000001cdb17824 */ /* 0x000fe200078e02b3 */
[----:B------:R-:W-:Y:S01]  /*44d0*/  FSETP.NEU.FTZ.AND P0, PT, R238, -INF , PT ;  /* 0xff800000ee00780b */ /* 0x000fe20003f1d000 */
[----:B------:R-:W-:Y:S04]  /*44e0*/  IMAD.WIDE.U32 R198, R184, -0x326172a9, RZ ;  /* 0xcd9e8d57b8c67825 */ /* 0x000fe800078e00ff */
[----:B------:R-:W-:Y:S01]  /*44f0*/  FFMA.FTZ R186, R4, UR19, -R187 ;  /* 0x0000001304ba7c23 */ /* 0x000fe200080108bb */
[----:B------:R-:W-:Y:S01]  /*4500*/  IMAD.U32 R191, RZ, RZ, UR12 ;  /* 0x0000000cffbf7e24 */ /* 0x000fe2000f8e00ff */
[----:B------:R-:W-:Y:S01]  /*4510*/  LOP3.LUT R184, R199, UR46, R235, 0x96, !PT ;  /* 0x0000002ec7b87c12 */ /* 0x000fe2000f8e96eb */
[--C-:B------:R-:W-:Y:S01]  /*4520*/  FFMA.FTZ R182, R16, UR19, -R187.reuse ;  /* 0x0000001310b67c23 */ /* 0x100fe200080108bb */
[----:B------:R-:W-:Y:S01]  /*4530*/  FFMA.FTZ R183, R8, UR19, -R187 ;  /* 0x0000001308b77c23 */ /* 0x000fe200080108bb */
[----:B------:R-:W-:Y:S01]  /*4540*/  IMAD R191, R191, 0x2, R214 ;  /* 0x00000002bfbf7824 */ /* 0x000fe200078e02d6 */
[----:B------:R-:W-:Y:S01]  /*4550*/  MUFU.EX2 R186, R186 ;  /* 0x000000ba00ba7308 */ /* 0x000fe20000000800 */
[----:B------:R-:W-:Y:S02]  /*4560*/  IMAD.IADD R176, R205, 0x1, R178 ;  /* 0x00000001cdb07824 */ /* 0x000fe400078e02b2 */
[----:B------:R-:W-:Y:S01]  /*4570*/  IMAD.WIDE.U32 R196, R184, -0x2daee0ad, RZ ;  /* 0xd2511f53b8c47825 */ /* 0x000fe200078e00ff */
[----:B------:R-:W-:Y:S02]  /*4580*/  LOP3.LUT R190, R189, UR47, R191, 0x96, !PT ;  /* 0x0000002fbdbe7c12 */ /* 0x000fe4000f8e96bf */
[----:B------:R-:W-:Y:S02]  /*4590*/  FSEL R189, R185, RZ, P0 ;  /* 0x000000ffb9bd7208 */ /* 0x000fe40000000000 */
[----:B------:R-:W-:Y:S01]  /*45a0*/  LOP3.LUT R188, R197, UR60, R188, 0x96, !PT ;  /* 0x0000003cc5bc7c12 */ /* 0x000fe2000f8e96bc */
[----:B------:R-:W-:Y:S01]  /*45b0*/  IMAD.WIDE.U32 R190, R190, -0x326172a9, RZ ;  /* 0xcd9e8d57bebe7825 */ /* 0x000fe200078e00ff */
[----:B------:R-:W-:Y:S03]  /*45c0*/  MUFU.EX2 R182, R182 ;  /* 0x000000b600b67308 */ /* 0x000fe60000000800 */
[--C-:B------:R-:W-:Y:S01]  /*45d0*/  FFMA.FTZ R213, R18, UR19, -R189.reuse ;  /* 0x0000001312d57c23 */ /* 0x100fe200080108bd */
[--C-:B------:R-:W-:Y:S01]  /*45e0*/  FFMA.FTZ R193, R6, UR19, -R189.reuse ;  /* 0x0000001306c17c23 */ /* 0x100fe200080108bd */
[----:B------:R-:W-:Y:S01]  /*45f0*/  LOP3.LUT R198, R191, UR61, R198, 0x96, !PT ;  /* 0x0000003dbfc67c12 */ /* 0x000fe2000f8e96c6 */
[----:B------:R-:W-:Y:S04]  /*4600*/  IMAD.WIDE.U32 R194, R188, -0x326172a9, RZ ;  /* 0xcd9e8d57bcc27825 */ /* 0x000fe800078e00ff */
[--C-:B------:R-:W-:Y:S01]  /*4610*/  FFMA.FTZ R192, R11, UR19, -R189.reuse ;  /* 0x000000130bc07c23 */ /* 0x100fe200080108bd */
[----:B------:R-:W-:Y:S01]  /*4620*/  MUFU.EX2 R183, R183 ;  /* 0x000000b700b77308 */ /* 0x000fe20000000800 */
[----:B------:R-:W-:Y:S01]  /*4630*/  IMAD.WIDE.U32 R198, R198, -0x2daee0ad, RZ ;  /* 0xd2511f53c6c67825 */ /* 0x000fe200078e00ff */
[----:B------:R-:W-:Y:S03]  /*4640*/  LOP3.LUT R188, R195, UR58, R190, 0x96, !PT ;  /* 0x0000003ac3bc7c12 */ /* 0x000fe6000f8e96be */
[----:B------:R-:W-:Y:S01]  /*4650*/  FFMA.FTZ R185, R7, UR19, -R189 ;  /* 0x0000001307b97c23 */ /* 0x000fe200080108bd */
[--C-:B------:R-:W-:Y:S01]  /*4660*/  FFMA.FTZ R190, R9, UR19, -R187.reuse ;  /* 0x0000001309be7c23 */ /* 0x100fe200080108bb */
[----:B------:R-:W-:Y:S01]  /*4670*/  LOP3.LUT R196, R199, UR57, R196, 0x96, !PT ;  /* 0x00000039c7c47c12 */ /* 0x000fe2000f8e96c4 */
[----:B------:R-:W-:Y:S02]  /*4680*/  IMAD.WIDE.U32 R250, R188, -0x2daee0ad, RZ ;  /* 0xd2511f53bcfa7825 */ /* 0x000fe400078e00ff */
[----:B------:R1:W-:Y:S02]  /*4690*/  MUFU.EX2 R184, R192 ;  /* 0x000000c000b87308 */ /* 0x0003e40000000800 */
[----:B------:R-:W-:Y:S01]  /*46a0*/  IMAD.WIDE.U32 R196, R196, -0x326172a9, RZ ;  /* 0xcd9e8d57c4c47825 */ /* 0x000fe200078e00ff */
[----:B------:R-:W-:Y:S04]  /*46b0*/  LOP3.LUT R198, R251, UR55, R198, 0x96, !PT ;  /* 0x00000037fbc67c12 */ /* 0x000fe8000f8e96c6 */
[----:B------:R-:W-:Y:S03]  /*46c0*/  LOP3.LUT R194, R197, UR56, R194, 0x96, !PT ;  /* 0x00000038c5c27c12 */ /* 0x000fe6000f8e96c2 */
[----:B------:R2:W-:Y:S01]  /*46d0*/  MUFU.EX2 R188, R193 ;  /* 0x000000c100bc7308 */ /* 0x0005e20000000800 */
[----:B------:R-:W-:Y:S04]  /*46e0*/  IMAD.WIDE.U32 R198, R198, -0x326172a9, RZ ;  /* 0xcd9e8d57c6c67825 */ /* 0x000fe800078e00ff */
[--C-:B------:R-:W-:Y:S01]  /*46f0*/  FFMA.FTZ R197, R12, UR19, -R187.reuse ;  /* 0x000000130cc57c23 */ /* 0x100fe200080108bb */
[----:B------:R-:W-:Y:S01]  /*4700*/  IMAD.WIDE.U32 R194, R194, -0x2daee0ad, RZ ;  /* 0xd2511f53c2c27825 */ /* 0x000fe200078e00ff */
[----:B------:R-:W-:Y:S03]  /*4710*/  LOP3.LUT R191, R199, UR54, R196, 0x96, !PT ;  /* 0x00000036c7bf7c12 */ /* 0x000fe6000f8e96c4 */
[----:B-1----:R-:W-:Y:S01]  /*4720*/  FFMA.FTZ R192, R5, UR19, -R187 ;  /* 0x0000001305c07c23 */ /* 0x002fe200080108bb */
[--C-:B------:R-:W-:Y:S01]  /*4730*/  FFMA.FTZ R199, R10, UR19, -R189.reuse ;  /* 0x000000130ac77c23 */ /* 0x100fe200080108bd */
[----:B------:R-:W-:Y:S01]  /*4740*/  LOP3.LUT R250, R195, UR53, R250, 0x96, !PT ;  /* 0x00000035c3fa7c12 */ /* 0x000fe2000f8e96fa */
[----:B------:R-:W-:Y:S04]  /*4750*/  IMAD.WIDE.U32 R4, R191, -0x2daee0ad, RZ ;  /* 0xd2511f53bf047825 */ /* 0x000fe800078e00ff */
[----:B------:R-:W-:Y:S01]  /*4760*/  FFMA.FTZ R191, R15, UR19, -R189 ;  /* 0x000000130fbf7c23 */ /* 0x000fe200080108bd */
[----:B------:R-:W-:Y:S01]  /*4770*/  MUFU.EX2 R185, R185 ;  /* 0x000000b900b97308 */ /* 0x000fe20000000800 */
[--C-:B------:R-:W-:Y:S01]  /*4780*/  FFMA.FTZ R196, R13, UR19, -R187.reuse ;  /* 0x000000130dc47c23 */ /* 0x100fe200080108bb */
[----:B------:R-:W-:Y:S04]  /*4790*/  IMAD.WIDE.U32 R250, R250, -0x326172a9, RZ ;  /* 0xcd9e8d57fafa7825 */ /* 0x000fe800078e00ff */
[----:B------:R-:W-:Y:S01]  /*47a0*/  FFMA.FTZ R195, R17, UR19, -R187 ;  /* 0x0000001311c37c23 */ /* 0x000fe200080108bb */
[----:B------:R-:W-:Y:S02]  /*47b0*/  LOP3.LUT R194, R5, UR51, R194, 0x96, !PT ;  /* 0x0000003305c27c12 */ /* 0x000fe4000f8e96c2 */
[----:B--2---:R-:W-:Y:S01]  /*47c0*/  LOP3.LUT R193, R251, UR52, R198, 0x96, !PT ;  /* 0x00000034fbc17c12 */ /* 0x004fe2000f8e96c6 */
[--C-:B------:R-:W-:Y:S01]  /*47d0*/  FFMA.FTZ R251, R19, UR19, -R189.reuse ;  /* 0x0000001313fb7c23 */ /* 0x100fe200080108bd */
[----:B------:R-:W-:Y:S01]  /*47e0*/  FFMA.FTZ R198, R14, UR19, -R189 ;  /* 0x000000130ec67c23 */ /* 0x000fe200080108bd */
[----:B------:R1:W-:Y:S01]  /*47f0*/  MUFU.EX2 R187, R192 ;  /* 0x000000c000bb7308 */ /* 0x0003e20000000800 */
[----:B------:R-:W-:Y:S04]  /*4800*/  IMAD.WIDE.U32 R10, R194, -0x326172a9, RZ ;  /* 0xcd9e8d57c20a7825 */ /* 0x000fe800078e00ff */
[----:B------:R-:W-:Y:S01]  /*4810*/  IMAD.WIDE.U32 R6, R193, -0x2daee0ad, RZ ;  /* 0xd2511f53c1067825 */ /* 0x000fe200078e00ff */
[----:B------:R-:W-:Y:S04]  /*4820*/  LOP3.LUT R250, R11, UR50, R250, 0x96, !PT ;  /* 0x000000320bfa7c12 */ /* 0x000fe8000f8e96fa */
[----:B------:R2:W-:Y:S01]  /*4830*/  MUFU.EX2 R189, R251 ;  /* 0x000000fb00bd7308 */ /* 0x0005e20000000800 */
[C---:B------:R-:W-:Y:S02]  /*4840*/  LOP3.LUT R5, R6.reuse, 0xff, RZ, 0xc0, !PT ;  /* 0x000000ff06057812 */ /* 0x040fe400078ec0ff */
[----:B------:R-:W-:Y:S02]  /*4850*/  SHF.R.U32.HI R252, RZ, 0x18, R6 ;  /* 0x00000018fffc7819 */ /* 0x000fe40000011606 */
[----:B------:R-:W-:Y:S02]  /*4860*/  ISETP.LE.U32.AND P2, PT, R5, UR20, PT ;  /* 0x0000001405007c0c */ /* 0x000fe4000bf43070 */
[----:B------:R-:W-:Y:S03]  /*4870*/  LOP3.LUT R243, R7, UR49, R4, 0x96, !PT ;  /* 0x0000003107f37c12 */ /* 0x000fe6000f8e9604 */
[----:B------:R3:W-:Y:S01]  /*4880*/  MUFU.EX2 R193, R199 ;  /* 0x000000c700c17308 */ /* 0x0007e20000000800 */
[----:B-1----:R-:W-:Y:S02]  /*4890*/  LOP3.LUT R192, R6, 0xffff, RZ, 0xc0, !PT ;  /* 0x0000ffff06c07812 */ /* 0x002fe400078ec0ff */
[----:B------:R-:W-:Y:S02]  /*48a0*/  SHF.R.U32.HI R194, RZ, 0x10, R6 ;  /* 0x00000010ffc27819 */ /* 0x000fe40000011606 */
[----:B------:R-:W-:Y:S02]  /*48b0*/  LOP3.LUT R7, R10, 0xff, RZ, 0xc0, !PT ;  /* 0x000000ff0a077812 */ /* 0x000fe400078ec0ff */
[----:B------:R-:W-:Y:S03]  /*48c0*/  ISETP.LE.U32.AND P0, PT, R252, UR20, PT ;  /* 0x00000014fc007c0c */ /* 0x000fe6000bf03070 */
[----:B------:R-:W-:Y:S01]  /*48d0*/  MUFU.EX2 R190, R190 ;  /* 0x000000be00be7308 */ /* 0x000fe20000000800 */
[----:B--2---:R-:W-:Y:S02]  /*48e0*/  SHF.R.U32.HI R251, RZ, 0x18, R250 ;  /* 0x00000018fffb7819 */ /* 0x004fe400000116fa */
[----:B------:R-:W-:Y:S02]  /*48f0*/  SHF.R.U32.HI R6, RZ, 0x18, R10 ;  /* 0x00000018ff067819 */ /* 0x000fe4000001160a */
[----:B------:R-:W-:Y:S02]  /*4900*/  ISETP.LE.U32.AND P4, PT, R251, UR20, PT ;  /* 0x00000014fb007c0c */ /* 0x000fe4000bf83070 */
[----:B------:R-:W-:Y:S03]  /*4910*/  SHF.R.U32.HI R252, RZ, 0x18, R243 ;  /* 0x00000018fffc7819 */ /* 0x000fe600000116f3 */
[----:B------:R-:W1:Y:S01]  /*4920*/  MUFU.EX2 R197, R197 ;  /* 0x000000c500c57308 */ /* 0x000e620000000800 */
[----:B------:R-:W-:Y:S02]  /*4930*/  LOP3.LUT R251, R250, 0xff, RZ, 0xc0, !PT ;  /* 0x000000fffafb7812 */ /* 0x000fe400078ec0ff */
[----:B------:R-:W-:Y:S02]  /*4940*/  ISETP.LE.U32.AND P6, PT, R7, UR20, PT ;  /* 0x0000001407007c0c */ /* 0x000fe4000bfc3070 */
[----:B------:R-:W-:Y:S02]  /*4950*/  ISETP.LE.U32.AND P1, PT, R6, UR20, PT ;  /* 0x0000001406007c0c */ /* 0x000fe4000bf23070 */
[----:B------:R-:W-:Y:S03]  /*4960*/  ISETP.LE.U32.AND P3, PT, R252, UR20, PT ;  /* 0x00000014fc007c0c */ /* 0x000fe6000bf63070 */
[----:B------:R-:W2:Y:S01]  /*4970*/  MUFU.EX2 R191, R191 ;  /* 0x000000bf00bf7308 */ /* 0x000ea20000000800 */
[----:B------:R-:W-:Y:S02]  /*4980*/  SHF.R.U32.HI R252, RZ, 0x10, R250 ;  /* 0x00000010fffc7819 */ /* 0x000fe400000116fa */
[----:B------:R-:W-:Y:S02]  /*4990*/  LOP3.LUT R250, R250, 0xffff, RZ, 0xc0, !PT ;  /* 0x0000fffffafa7812 */ /* 0x000fe400078ec0ff */
[----:B------:R-:W-:Y:S02]  /*49a0*/  LOP3.LUT R5, R10, 0xffff, RZ, 0xc0, !PT ;  /* 0x0000ffff0a057812 */ /* 0x000fe400078ec0ff */
[----:B------:R-:W-:Y:S03]  /*49b0*/  SHF.R.U32.HI R250, RZ, 0x8, R250 ;  /* 0x00000008fffa7819 */ /* 0x000fe600000116fa */
[----:B------:R-:W-:Y:S01]  /*49c0*/  MUFU.EX2 R196, R196 ;  /* 0x000000c400c47308 */ /* 0x000fe20000000800 */
[----:B------:R-:W-:Y:S02]  /*49d0*/  LOP3.LUT R252, R252, 0xff, RZ, 0xc0, !PT ;  /* 0x000000fffcfc7812 */ /* 0x000fe400078ec0ff */
[----:B------:R-:W-:Y:S02]  /*49e0*/  LOP3.LUT R194, R194, 0xff, RZ, 0xc0, !PT ;  /* 0x000000ffc2c27812 */ /* 0x000fe400078ec0ff */
[----:B------:R-:W-:Y:S02]  /*49f0*/  LOP3.LUT R250, R250, 0xffff, RZ, 0xc0, !PT ;  /* 0x0000fffffafa7812 */ /* 0x000fe400078ec0ff */
[----:B---3--:R-:W-:Y:S03]  /*4a00*/  SHF.R.U32.HI R199, RZ, 0x10, R10 ;  /* 0x00000010ffc77819 */ /* 0x008fe6000001160a */
[----:B------:R-:W-:Y:S01]  /*4a10*/  MUFU.EX2 R195, R195 ;  /* 0x000000c300c37308 */ /* 0x000fe20000000800 */
[----:B------:R-:W-:Y:S02]  /*4a20*/  LOP3.LUT R7, R243, 0xff, RZ, 0xc0, !PT ;  /* 0x000000fff3077812 */ /* 0x000fe400078ec0ff */
[----:B------:R-:W-:Y:S02]  /*4a30*/  LOP3.LUT R199, R199, 0xff, RZ, 0xc0, !PT ;  /* 0x000000ffc7c77812 */ /* 0x000fe400078ec0ff */
[----:B------:R-:W-:Y:S02]  /*4a40*/  SHF.R.U32.HI R192, RZ, 0x8, R192 ;  /* 0x00000008ffc07819 */ /* 0x000fe400000116c0 */
[----:B------:R-:W-:Y:S02]  /*4a50*/  ISETP.LE.U32.AND P5, PT, R7, UR20, PT ;  /* 0x0000001407007c0c */ /* 0x000fe4000bfa3070 */
[----:B------:R-:W-:Y:S11]  /*4a60*/  LOP3.LUT R192, R192, 0xffff, RZ, 0xc0, !PT ;  /* 0x0000ffffc0c07812 */ /* 0x000ff600078ec0ff */
[----:B-1----:R-:W-:Y:S01]  /*4a70*/  @!P5 FADD.FTZ R197, -R197, -RZ ;  /* 0x800000ffc5c5d221 */ /* 0x002fe20000010100 */
[----:B------:R-:W-:Y:S01]  /*4a80*/  @!P2 FADD.FTZ R182, -R182, -RZ ;  /* 0x800000ffb6b6a221 */ /* 0x000fe20000010100 */
[----:B------:R-:W-:Y:S01]  /*4a90*/  ISETP.LE.U32.AND P2, PT, R251, UR20, PT ;  /* 0x00000014fb007c0c */ /* 0x000fe2000bf43070 */
[----:B------:R-:W-:Y:S01]  /*4aa0*/  @!P6 FADD.FTZ R183, -R183, -RZ ;  /* 0x800000ffb7b7e221 */ /* 0x000fe20000010100 */
[----:B------:R-:W-:Y:S01]  /*4ab0*/  SHF.R.U32.HI R251, RZ, 0x8, R5 ;  /* 0x00000008fffb7819 */ /* 0x000fe20000011605 */
[----:B------:R-:W-:Y:S01]  /*4ac0*/  @!P1 FADD.FTZ R184, -R184, -RZ ;  /* 0x800000ffb8b89221 */ /* 0x000fe20000010100 */
[----:B------:R-:W-:Y:S01]  /*4ad0*/  ISETP.LE.U32.AND P6, PT, R252, UR20, PT ;  /* 0x00000014fc007c0c */ /* 0x000fe2000bfc3070 */
[----:B------:R-:W-:Y:S01]  /*4ae0*/  @!P4 FADD.FTZ R185, -R185, -RZ ;  /* 0x800000ffb9b9c221 */ /* 0x000fe20000010100 */
[----:B------:R-:W-:Y:S01]  /*4af0*/  ISETP.LE.U32.AND P1, PT, R194, UR20, PT ;  /* 0x00000014c2007c0c */ /* 0x000fe2000bf23070 */
[----:B--2---:R-:W-:Y:S01]  /*4b00*/  @!P3 FADD.FTZ R191, -R191, -RZ ;  /* 0x800000ffbfbfb221 */ /* 0x004fe20000010100 */
[----:B------:R-:W-:Y:S01]  /*4b10*/  LOP3.LUT R251, R251, 0xffff, RZ, 0xc0, !PT ;  /* 0x0000fffffbfb7812 */ /* 0x000fe200078ec0ff */
[----:B------:R1:W2:Y:S01]  /*4b20*/  MUFU.EX2 R194, R198 ;  /* 0x000000c600c27308 */ /* 0x0002a20000000800 */
[----:B------:R-:W-:Y:S01]  /*4b30*/  @!P0 FADD.FTZ R189, -R189, -RZ ;  /* 0x800000ffbdbd8221 */ /* 0x000fe20000010100 */
[----:B------:R-:W-:Y:S02]  /*4b40*/  FSETP.GE.FTZ.AND P0, PT, R185, RZ, PT ;  /* 0x000000ffb900720b */ /* 0x000fe40003f16000 */
[----:B------:R-:W-:Y:S01]  /*4b50*/  @!P2 FADD.FTZ R186, -R186, -RZ ;  /* 0x800000ffbabaa221 */ /* 0x000fe20000010100 */
[----:B------:R-:W-:Y:S02]  /*4b60*/  ISETP.LE.U32.AND P2, PT, R250, UR20, PT ;  /* 0x00000014fa007c0c */ /* 0x000fe4000bf43070 */
[----:B------:R-:W-:Y:S01]  /*4b70*/  ISETP.LE.U32.AND P4, PT, R251, UR20, PT ;  /* 0x00000014fb007c0c */ /* 0x000fe2000bf83070 */
[----:B------:R-:W-:Y:S01]  /*4b80*/  @!P6 FADD.FTZ R188, -R188, -RZ ;  /* 0x800000ffbcbce221 */ /* 0x000fe20000010100 */
[----:B------:R-:W-:Y:S02]  /*4b90*/  ISETP.LE.U32.AND P6, PT, R199, UR20, PT ;  /* 0x00000014c7007c0c */ /* 0x000fe4000bfc3070 */
[----:B------:R-:W-:Y:S02]  /*4ba0*/  SHF.R.U32.HI R199, RZ, 0x10, R243 ;  /* 0x00000010ffc77819 */ /* 0x000fe400000116f3 */
[----:B------:R-:W-:Y:S02]  /*4bb0*/  F2FP.RELU.BF16.F32.PACK_AB R251, R185, R188 ;  /* 0x000000bcb9fb723e */ /* 0x000fe400000018ff */
[----:B------:R-:W-:Y:S02]  /*4bc0*/  LOP3.LUT R199, R199, 0xff, RZ, 0xc0, !PT ;  /* 0x000000ffc7c77812 */ /* 0x000fe400078ec0ff */
[----:B------:R-:W-:Y:S01]  /*4bd0*/  LOP3.LUT R243, R243, 0xffff, RZ, 0xc0, !PT ;  /* 0x0000fffff3f37812 */ /* 0x000fe200078ec0ff */
[----:B------:R-:W-:Y:S01]  /*4be0*/  @!P2 FADD.FTZ R187, -R187, -RZ ;  /* 0x800000ffbbbba221 */ /* 0x000fe20000010100 */
[----:B------:R3:W-:Y:S01]  /*4bf0*/  STS [R228+0x12400], R251 ;  /* 0x012400fbe4007388 */ /* 0x0007e20000000800 */
[----:B------:R-:W-:Y:S01]  /*4c00*/  @!P4 FADD.FTZ R190, -R190, -RZ ;  /* 0x800000ffbebec221 */ /* 0x000fe20000010100 */
[----:B------:R-:W-:Y:S01]  /*4c10*/  ISETP.LE.U32.AND P4, PT, R199, UR20, PT ;  /* 0x00000014c7007c0c */ /* 0x000fe2000bf83070 */
[----:B------:R-:W-:Y:S01]  /*4c20*/  @!P6 FADD.FTZ R193, -R193, -RZ ;  /* 0x800000ffc1c1e221 */ /* 0x000fe20000010100 */
[----:B-1----:R-:W-:Y:S02]  /*4c30*/  F2FP.RELU.BF16.F32.PACK_AB R198, R187, R186 ;  /* 0x000000babbc6723e */ /* 0x002fe400000018ff */
[----:B------:R-:W-:Y:S02]  /*4c40*/  F2FP.RELU.BF16.F32.PACK_AB R199, R190, R183 ;  /* 0x000000b7bec7723e */ /* 0x000fe400000018ff */
[----:B------:R-:W-:Y:S01]  /*4c50*/  SHF.R.U32.HI R243, RZ, 0x8, R243 ;  /* 0x00000008fff37819 */ /* 0x000fe200000116f3 */
[----:B------:R-:W-:Y:S01]  /*4c60*/  STS [R228+0x12000], R198 ;  /* 0x012000c6e4007388 */ /* 0x000fe20000000800 */
[----:B------:R-:W-:Y:S02]  /*4c70*/  ISETP.LE.U32.AND P2, PT, R192, UR20, PT ;  /* 0x00000014c0007c0c */ /* 0x000fe4000bf43070 */
[----:B------:R-:W-:Y:S01]  /*4c80*/  LOP3.LUT R243, R243, 0xffff, RZ, 0xc0, !PT ;  /* 0x0000fffff3f37812 */ /* 0x000fe200078ec0ff */
[----:B------:R1:W-:Y:S01]  /*4c90*/  STS [R232+0x12000], R199 ;  /* 0x012000c7e8007388 */ /* 0x0003e20000000800 */
[----:B------:R-:W4:Y:S01]  /*4ca0*/  MUFU.EX2 R192, R213 ;  /* 0x000000d500c07308 */ /* 0x000f220000000800 */
[----:B--2---:R-:W-:Y:S01]  /*4cb0*/  @!P4 FADD.FTZ R194, -R194, -RZ ;  /* 0x800000ffc2c2c221 */ /* 0x004fe20000010100 */
[----:B------:R-:W-:Y:S02]  /*4cc0*/  ISETP.LE.U32.AND P6, PT, R243, UR20, PT ;  /* 0x00000014f3007c0c */ /* 0x000fe4000bfc3070 */
[----:B------:R-:W-:Y:S02]  /*4cd0*/  F2FP.RELU.BF16.F32.PACK_AB R250, R184, R193 ;  /* 0x000000c1b8fa723e */ /* 0x000fe400000018ff */
[----:B------:R-:W-:Y:S02]  /*4ce0*/  F2FP.RELU.BF16.F32.PACK_AB R243, R191, R194 ;  /* 0x000000c2bff3723e */ /* 0x000fe400000018ff */
[----:B------:R-:W-:Y:S01]  /*4cf0*/  FSETP.GE.FTZ.AND P3, PT, R186, RZ, PT ;  /* 0x000000ffba00720b */ /* 0x000fe20003f76000 */
[----:B------:R-:W-:Y:S01]  /*4d00*/  @!P2 FADD.FTZ R195, -R195, -RZ ;  /* 0x800000ffc3c3a221 */ /* 0x000fe20000010100 */
[----:B------:R-:W-:Y:S01]  /*4d10*/  STS [R232+0x12400], R250 ;  /* 0x012400fae8007388 */ /* 0x000fe20000000800 */
[----:B------:R-:W-:Y:S03]  /*4d20*/  FSETP.GE.FTZ.AND P2, PT, R187, RZ, PT ;  /* 0x000000ffbb00720b */ /* 0x000fe60003f56000 */
[----:B------:R-:W-:Y:S01]  /*4d30*/  STS [R230+0x12400], R243 ;  /* 0x012400f3e6007388 */ /* 0x000fe20000000800 */
[----:B------:R-:W-:Y:S01]  /*4d40*/  @!P6 FADD.FTZ R196, -R196, -RZ ;  /* 0x800000ffc4c4e221 */ /* 0x000fe20000010100 */
[----:B----4-:R-:W-:Y:S01]  /*4d50*/  @!P1 FADD.FTZ R192, -R192, -RZ ;  /* 0x800000ffc0c09221 */ /* 0x010fe20000010100 */
[----:B------:R-:W-:Y:S03]  /*4d60*/  F2FP.RELU.BF16.F32.PACK_AB R213, R195, R182 ;  /* 0x000000b6c3d5723e */ /* 0x000fe600000018ff */
[----:B---3--:R-:W-:Y:S02]  /*4d70*/  F2FP.RELU.BF16.F32.PACK_AB R251, R196, R197 ;  /* 0x000000c5c4fb723e */ /* 0x008fe400000018ff */
[----:B------:R-:W-:Y:S02]  /*4d80*/  FSETP.GE.FTZ.AND P1, PT, R188, RZ, PT ;  /* 0x000000ffbc00720b */ /* 0x000fe40003f36000 */
[----:B-1----:R-:W-:Y:S01]  /*4d90*/  F2FP.RELU.BF16.F32.PACK_AB R199, R189, R192 ;  /* 0x000000c0bdc7723e */ /* 0x002fe200000018ff */
        /* <DEDUP_REMOVED lines=46> */
[-C--:B------:R-:W-:Y:S01]  /*5080*/  FSEL R250, R250, R181.reuse, P3 ;  /* 0x000000b5fafa7208 */ /* 0x080fe20001800000 */
[----:B------:R-:W-:Y:S01]  /*5090*/  FADD.FTZ R252, -R181, R25 ;  /* 0x00000019b5fc7221 */ /* 0x000fe20000010100 */
[----:B------:R-:W-:Y:S01]  /*50a0*/  FSEL R243, R243, R180, P0 ;  /* 0x000000b4f3f37208 */ /* 0x000fe20000000000 */
[----:B------:R-:W-:Y:S01]  /*50b0*/  FADD.FTZ R5, -R180, R27 ;  /* 0x0000001bb4057221 */ /* 0x000fe20000010100 */
[----:B------:R-:W-:Y:S01]  /*50c0*/  FSEL R199, R199, R181, P2 ;  /* 0x000000b5c7c77208 */ /* 0x000fe20001000000 */
[----:B------:R-:W-:Y:S01]  /*50d0*/  FMUL.FTZ R250, R186, R250 ;  /* 0x000000fabafa7220 */ /* 0x000fe20000410000 */
[----:B------:R-:W-:Y:S01]  /*50e0*/  FSETP.GE.FTZ.AND P2, PT, R190, RZ, PT ;  /* 0x000000ffbe00720b */ /* 0x000fe20003f56000 */
[----:B------:R-:W-:Y:S01]  /*50f0*/  FMUL.FTZ R186, R185, R243 ;  /* 0x000000f3b9ba7220 */ /* 0x000fe20000410000 */
[----:B------:R-:W-:Y:S01]  /*5100*/  FSETP.GE.FTZ.AND P0, PT, R184, RZ, PT ;  /* 0x000000ffb800720b */ /* 0x000fe20003f16000 */
[----:B------:R-:W-:Y:S01]  /*5110*/  FADD.FTZ R213, -R180, R22 ;  /* 0x00000016b4d57221 */ /* 0x000fe20000010100 */
[----:B------:R-:W-:Y:S01]  /*5120*/  FSEL R185, R252, R181, P2 ;  /* 0x000000b5fcb97208 */ /* 0x000fe20001000000 */
[----:B------:R-:W-:Y:S01]  /*5130*/  FMUL.FTZ R199, R187, R199 ;  /* 0x000000c7bbc77220 */ /* 0x000fe20000410000 */
[-C--:B------:R-:W-:Y:S01]  /*5140*/  FSEL R187, R5, R180.reuse, P0 ;  /* 0x000000b405bb7208 */ /* 0x080fe20000000000 */
[----:B------:R-:W-:Y:S01]  /*5150*/  FADD.FTZ R252, -R181, R28 ;  /* 0x0000001cb5fc7221 */ /* 0x000fe20000010100 */
[----:B------:R-:W-:Y:S01]  /*5160*/  FSETP.GE.FTZ.AND P0, PT, R197, RZ, PT ;  /* 0x000000ffc500720b */ /* 0x000fe20003f16000 */
[C---:B------:R-:W-:Y:S01]  /*5170*/  FADD.FTZ R251, -R180.reuse, R26 ;  /* 0x0000001ab4fb7221 */ /* 0x040fe20000010100 */
[-C--:B------:R-:W-:Y:S01]  /*5180*/  FSEL R213, R213, R180.reuse, P1 ;  /* 0x000000b4d5d57208 */ /* 0x080fe20000800000 */
[----:B------:R-:W-:Y:S01]  /*5190*/  FADD.FTZ R5, -R180, R31 ;  /* 0x0000001fb4057221 */ /* 0x000fe20000010100 */
[----:B------:R-:W-:Y:S01]  /*51a0*/  FSEL R252, R252, R181, P0 ;  /* 0x000000b5fcfc7208 */ /* 0x000fe20000000000 */
[----:B------:R-:W-:Y:S01]  /*51b0*/  FMUL.FTZ R187, R184, R187 ;  /* 0x000000bbb8bb7220 */ /* 0x000fe20000410000 */
[----:B------:R-:W-:Y:S01]  /*51c0*/  FSETP.GE.FTZ.AND P1, PT, R193, RZ, PT ;  /* 0x000000ffc100720b */ /* 0x000fe20003f36000 */
[----:B------:R-:W-:Y:S01]  /*51d0*/  FMUL.FTZ R213, R188, R213 ;  /* 0x000000d5bcd57220 */ /* 0x000fe20000410000 */
[----:B------:R-:W-:Y:S01]  /*51e0*/  FSETP.GE.FTZ.AND P0, PT, R191, RZ, PT ;  /* 0x000000ffbf00720b */ /* 0x000fe20003f16000 */
[----:B------:R-:W-:Y:S01]  /*51f0*/  FADD.FTZ R198, -R181, R24 ;  /* 0x00000018b5c67221 */ /* 0x000fe20000010100 */
[-C--:B------:R-:W-:Y:S01]  /*5200*/  FSEL R188, R251, R180.reuse, P1 ;  /* 0x000000b4fbbc7208 */ /* 0x080fe20000800000 */
[----:B------:R-:W-:Y:S01]  /*5210*/  FADD.FTZ R251, -R180, R30 ;  /* 0x0000001eb4fb7221 */ /* 0x000fe20000010100 */
[----:B------:R-:W-:Y:S01]  /*5220*/  FSEL R184, R5, R180, P0 ;  /* 0x000000b405b87208 */ /* 0x000fe20000000000 */
[----:B------:R-:W-:Y:S01]  /*5230*/  FADD.FTZ R243, -R181, R29 ;  /* 0x0000001db5f37221 */ /* 0x000fe20000010100 */
[----:B------:R-:W-:Y:S01]  /*5240*/  FSETP.GE.FTZ.AND P1, PT, R194, RZ, PT ;  /* 0x000000ffc200720b */ /* 0x000fe20003f36000 */
[----:B------:R-:W-:Y:S01]  /*5250*/  FMUL.FTZ R188, R193, R188 ;  /* 0x000000bcc1bc7220 */ /* 0x000fe20000410000 */
        /* <DEDUP_REMOVED lines=17> */
[----:B------:R-:W-:Y:S01]  /*5370*/  F2FP.BF16.F32.PACK_AB R183, R186, R213 ;  /* 0x000000d5bab7723e */ /* 0x000fe200000010ff */
[----:B------:R-:W-:Y:S01]  /*5380*/  FADD.FTZ R186, -R181, R32 ;  /* 0x00000020b5ba7221 */ /* 0x000fe20000010100 */
        /* <DEDUP_REMOVED lines=35> */
.L_x_1060:
        /* <DEDUP_REMOVED lines=14> */
[----:B-1----:R-:W1:Y:S04]  /*56a0*/  LDSM.16.MT88.4 R8, [R213+0x8000] ;  /* 0x00800000d508783b */ /* 0x002e680000004200 */
        /* <DEDUP_REMOVED lines=70> */
.L_x_1061:
[----:B------:R-:W-:Y:S01]  /*5b10*/  LDSM.16.M88.4 R32, [R209] ;  /* 0x00000000d120783b */ /* 0x000fe20000000200 */
[----:B------:R-:W-:Y:S02]  /*5b20*/  @UP2 UIADD3 UR13, UP0, UR8, -0x100, URZ ;  /* 0xffffff00080d2890 */ /* 0x000fe4000ff1e03f */
[----:B------:R-:W-:Y:S01]  /*5b30*/  UISETP.GT.AND UP1, UPT, UR5, UR29, UPT ;  /* 0x0000001d0500728c */ /* 0x000fe2000bf24270 */
[----:B------:R-:W2:Y:S01]  /*5b40*/  LDSM.16.MT88.4 R16, [R213+0xc000] ;  /* 0x00c00000d510783b */ /* 0x000ea20000004200 */
[----:B------:R-:W-:Y:S03]  /*5b50*/  @UP2 UIADD3.X UR12, UR9, -0x1, URZ, UP0, !UPT ;  /* 0xffffffff090c2890 */ /* 0x000fe600087fe43f */
[----:B------:R-:W1:Y:S01]  /*5b60*/  LDSM.16.M88.4 R28, [R209+0x1000] ;  /* 0x00100000d11c783b */ /* 0x000e620000000200 */
[----:B------:R-:W-:Y:S03]  /*5b70*/  @UP2 UMOV UR8, UR13 ;  /* 0x0000000d00082c82 */ /* 0x000fe60008000000 */
[----:B------:R-:W3:Y:S01]  /*5b80*/  LDSM.16.MT88.4 R100, [R213+0xe000] ;  /* 0x00e00000d564783b */ /* 0x000ee20000004200 */
        /* <DEDUP_REMOVED lines=338> */
[----:B------:R-:W-:Y:S01]  /*70b0*/  F2FP.BF16.F32.PACK_AB R42, R43, R42 ;  /* 0x0000002a2b2a723e */ /* 0x000fe200000010ff */
[----:B------:R-:W-:Y:S01]  /*70c0*/  FMUL.FTZ R60, R60, UR7 ;  /* 0x000000073c3c7c20 */ /* 0x000fe20008410000 */
[----:B------:R-:W-:Y:S01]  /*70d0*/  F2FP.BF16.F32.PACK_AB R44, R45, R44 ;  /* 0x0000002c2d2c723e */ /* 0x000fe200000010ff */
[----:B------:R1:W-:Y:S01]  /*70e0*/  STS [R231+0x2000], R96 ;  /* 0x00200060e7007388 */ /* 0x0003e20000000800 */
[----:B------:R-:W-:Y:S01]  /*70f0*/  F2FP.BF16.F32.PACK_AB R46, R47, R46 ;  /* 0x0000002e2f2e723e */ /* 0x000fe200000010ff */
        /* <DEDUP_REMOVED lines=15> */
[----:B------:R-:W-:Y:S01]  /*71f0*/  @UP0 UIMAD UR5, UR5, UR15, URZ ;  /* 0x0000000f050502a4 */ /* 0x000fe2000f8e023f */
[----:B------:R-:W-:Y:S01]  /*7200*/  FMUL.FTZ R62, R62, UR7 ;  /* 0x000000073e3e7c20 */ /* 0x000fe20008410000 */
[----:B------:R-:W-:Y:S01]  /*7210*/  FMUL.FTZ R63, R63, UR7 ;  /* 0x000000073f3f7c20 */ /* 0x000fe20008410000 */
[----:B------:R1:W-:Y:S01]  /*7220*/  STS [R231+0x3400], R94 ;  /* 0x0034005ee7007388 */ /* 0x0003e20000000800 */
[----:B------:R-:W-:Y:S01]  /*7230*/  @UP0 UIADD3 UR19, UR9, UR5, URZ ;  /* 0x0000000509130290 */ /* 0x000fe2000fffe03f */
[----:B------:R-:W-:-:S02]  /*7240*/  @UP0 UMOV UR18, UR8 ;  /* 0x0000000800120c82 */ /* 0x000fc40008000000 */
        /* <DEDUP_REMOVED lines=15> */
[----:B------:R-:W2:Y:S01]  /*7340*/  S2UR UR7, SR_CTAID.Y ;  /* 0x00000000000779c3 */ /* 0x000ea20000002600 */
[----:B------:R-:W-:Y:S01]  /*7350*/  R2UR UR12, R241 ;  /* 0x00000000f10c72ca */ /* 0x000fe200000e0000 */
[----:B------:R-:W-:-:S12]  /*7360*/  ULDC.64 UR14, c[0x0][0x450] ;  /* 0x00011400000e7ab9 */ /* 0x000fd80000000a00 */
[----:B------:R-:W-:Y:S02]  /*7370*/  USHF.R.S32.HI UR5, URZ, 0x1f, UR12 ;  /* 0x0000001f3f057899 */ /* 0x000fe4000801140c */
[----:B------:R-:W-:Y:S02]  /*7380*/  UIMAD.WIDE.U32 UR8, UR12, UR14, URZ ;  /* 0x0000000e0c0872a5 */ /* 0x000fe4000f8e003f */
[----:B------:R-:W-:-:S04]  /*7390*/  UIMAD UR5, UR5, UR14, URZ ;  /* 0x0000000e050572a4 */ /* 0x000fc8000f8e023f */
[----:B------:R-:W-:Y:S02]  /*73a0*/  UIMAD UR5, UR12, UR15, UR5 ;  /* 0x0000000f0c0572a4 */ /* 0x000fe4000f8e0205 */
[----:B--2---:R-:W-:Y:S01]  /*73b0*/  USHF.R.S32.HI UR16, URZ, 0x1f, UR7 ;  /* 0x0000001f3f107899 */ /* 0x004fe20008011407 */
[----:B------:R-:W2:Y:S01]  /*73c0*/  S2UR UR7, SR_CTAID.Y ;  /* 0x00000000000779c3 */ /* 0x000ea20000002600 */
[----:B------:R-:W-:Y:S01]  /*73d0*/  UIADD3 UR9, UR9, UR5, URZ ;  /* 0x0000000509097290 */ /* 0x000fe2000fffe03f */
[----:B------:R-:W-:Y:S02]  /*73e0*/  ULDC.64 UR12, c[0x0][0x438] ;  /* 0x00010e00000c7ab9 */ /* 0x000fe40000000a00 */
[----:B------:R-:W-:Y:S02]  /*73f0*/  UIMAD UR5, UR16, UR12, URZ ;  /* 0x0000000c100572a4 */ /* 0x000fe4000f8e023f */
[----:B--2---:R-:W-:Y:S02]  /*7400*/  UIMAD.WIDE.U32 UR8, UR7, UR12, UR8 ;  /* 0x0000000c070872a5 */ /* 0x004fe4000f8e0008 */
[----:B------:R-:W-:-:S04]  /*7410*/  UIMAD UR5, UR7, UR13, UR5 ;  /* 0x0000000d070572a4 */ /* 0x000fc8000f8e0205 */
[----:B------:R-:W-:Y:S01]  /*7420*/  UIADD3 UR19, UR9, UR5, URZ ;  /* 0x0000000509137290 */ /* 0x000fe2000fffe03f */
[----:B------:R-:W-:-:S11]  /*7430*/  UMOV UR18, UR8 ;  /* 0x0000000800127c82 */ /* 0x000fd60008000000 */
.L_x_1063:
[----:B------:R-:W-:Y:S01]  /*7440*/  R2UR UR7, R242 ;  /* 0x00000000f20772ca */ /* 0x000fe200000e0000 */
[----:B------:R-:W-:Y:S01]  /*7450*/  @UP0 ULDC.64 UR8, c[0x0][0x458] ;  /* 0x0001160000080ab9 */ /* 0x000fe20000000a00 */
[----:B------:R-:W-:Y:S02]  /*7460*/  R2UR UR5, R241 ;  /* 0x00000000f10572ca */ /* 0x000fe400000e0000 */
[----:B------:R-:W-:Y:S02]  /*7470*/  F2FP.BF16.F32.PACK_AB R60, R61, R60 ;  /* 0x0000003c3d3c723e */ /* 0x000fe400000010ff */
[----:B------:R-:W-:-:S09]  /*7480*/  F2FP.BF16.F32.PACK_AB R62, R63, R62 ;  /* 0x0000003e3f3e723e */ /* 0x000fd200000010ff */
[----:B------:R-:W-:-:S04]  /*7490*/  @UP0 UIADD3 UR5, UR5, UR7, URZ ;  /* 0x0000000705050290 */ /* 0x000fc8000fffe03f */
[----:B------:R-:W-:Y:S02]  /*74a0*/  @UP0 UIMAD.WIDE.U32 UR12, UR5, UR8, URZ ;  /* 0x00000008050c02a5 */ /* 0x000fe4000f8e003f */
[----:B------:R-:W-:-:S04]  /*74b0*/  @UP0 UIMAD UR5, UR5, UR9, URZ ;  /* 0x00000009050502a4 */ /* 0x000fc8000f8e023f */
[----:B------:R-:W-:Y:S01]  /*74c0*/  @UP0 UIADD3 UR13, UR13, UR5, URZ ;  /* 0x000000050d0d0290 */ /* 0x000fe2000fffe03f */
[----:B------:R-:W-:Y:S11]  /*74d0*/  @P0 BRA `(.L_x_1064) ;  /* 0x00000000003c0947 */ /* 0x000ff60003800000 */
        /* <DEDUP_REMOVED lines=9> */
[----:B------:R-:W-:Y:S01]  /*7570*/  ULDC.64 UR16, c[0x0][0x440] ;  /* 0x0001100000107ab9 */ /* 0x000fe20000000a00 */
[----:B------:R-:W-:Y:S02]  /*7580*/  UIADD3 UR13, UR13, UR5, URZ ;  /* 0x000000050d0d7290 */ /* 0x000fe4000fffe03f */
[----:B------:R-:W-:-:S04]  /*7590*/  UIMAD UR5, UR20, UR16, URZ ;  /* 0x00000010140572a4 */ /* 0x000fc8000f8e023f */
[----:B--2---:R-:W-:Y:S02]  /*75a0*/  UIMAD UR5, UR7, UR17, UR5 ;  /* 0x00000011070572a4 */ /* 0x004fe4000f8e0205 */
[----:B------:R-:W-:-:S04]  /*75b0*/  UIMAD.WIDE.U32 UR12, UR7, UR16, UR12 ;  /* 0x00000010070c72a5 */ /* 0x000fc8000f8e000c */
[----:B------:R-:W-:-:S12]  /*75c0*/  UIADD3 UR13, UR13, UR5, URZ ;  /* 0x000000050d0d7290 */ /* 0x000fd8000fffe03f */
.L_x_1064:
[----:B------:R-:W2:Y:S01]  /*75d0*/  S2UR UR16, SR_CTAID.Z ;  /* 0x00000000001079c3 */ /* 0x000ea20000002700 */
[----:B------:R3:W-:Y:S01]  /*75e0*/  STS [R231+0x7000], R60 ;  /* 0x0070003ce7007388 */ /* 0x0007e20000000800 */
[----:B------:R-:W-:Y:S01]  /*75f0*/  R2UR UR17, R218 ;  /* 0x00000000da1172ca */ /* 0x000fe200000e0000 */
[----:B------:R-:W-:Y:S01]  /*7600*/  USHF.R.S32.HI UR5, URZ, 0x1f, UR59 ;  /* 0x0000001f3f057899 */ /* 0x000fe2000801143b */
[--C-:B------:R-:W-:Y:S01]  /*7610*/  SHF.R.S32.HI R33, RZ, 0x1f, R220.reuse ;  /* 0x0000001fff217819 */ /* 0x100fe200000114dc */
[----:B------:R3:W-:Y:S01]  /*7620*/  STS [R231+0x7400], R62 ;  /* 0x0074003ee7007388 */ /* 0x0007e20000000800 */
[----:B------:R-:W-:Y:S01]  /*7630*/  IMAD.U32 R5, RZ, RZ, UR14 ;  /* 0x0000000eff057e24 */ /* 0x000fe2000f8e00ff */
[----:B------:R-:W-:Y:S01]  /*7640*/  UIMAD UR7, UR5, UR14, URZ ;  /* 0x0000000e050772a4 */ /* 0x000fe2000f8e023f */
[----:B------:R-:W-:Y:S01]  /*7650*/  IMAD.MOV.U32 R32, RZ, RZ, R220 ;  /* 0x000000ffff207224 */ /* 0x000fe200078e00dc */
[----:B------:R-:W-:Y:S01]  /*7660*/  BAR.SYNC.DEFER_BLOCKING 0x0 ;  /* 0x0000000000007b1d */ /* 0x000fe20000010000 */
[----:B------:R-:W-:Y:S01]  /*7670*/  IADD3 R4, R217, 0x20, RZ ;  /* 0x00000020d9047810 */ /* 0x000fe20007ffe0ff */
[----:B------:R-:W-:Y:S01]  /*7680*/  UIMAD UR7, UR59, UR15, UR7 ;  /* 0x0000000f3b0772a4 */ /* 0x000fe2000f8e0207 */
[----:B------:R-:W-:Y:S01]  /*7690*/  IMAD.WIDE.U32 R6, R5, UR59, R32 ;  /* 0x0000003b05067c25 */ /* 0x000fe2000f8e0020 */
[----:B------:R-:W-:-:S02]  /*76a0*/  SHF.R.S32.HI R28, RZ, 0x1f, R217 ;  /* 0x0000001fff1c7819 */ /* 0x000fc400000114d9 */
[----:B------:R-:W-:Y:S01]  /*76b0*/  UIMAD UR6, UR17, -0x40, UR6 ;  /* 0xffffffc0110678a4 */ /* 0x000fe2000f8e0206 */
[----:B------:R-:W-:Y:S01]  /*76c0*/  BSSY B0, `(.L_x_1065) ;  /* 0x0000020000007945 */ /* 0x000fe20003800000 */
[----:B------:R-:W-:Y:S01]  /*76d0*/  IMAD.U32 R5, RZ, RZ, UR7 ;  /* 0x00000007ff057e24 */ /* 0x000fe2000f8e00ff */
[----:B------:R-:W-:-:S03]  /*76e0*/  IADD3 R6, P0, R6, UR18, RZ ;  /* 0x0000001206067c10 */ /* 0x000fc6000ff1e0ff */
[----:B------:R-:W-:Y:S02]  /*76f0*/  ISETP.GE.AND P2, PT, R217, UR6, PT ;  /* 0x00000006d9007c0c */ /* 0x000fe4000bf46270 */
[----:B------:R-:W-:Y:S01]  /*7700*/  IADD3.X R7, R7, UR19, R5, P0, !PT ;  /* 0x0000001307077c10 */ /* 0x000fe200087fe405 */
[----:B--2---:R-:W-:Y:S01]  /*7710*/  USHF.R.S32.HI UR20, URZ, 0x1f, UR16 ;  /* 0x0000001f3f147899 */ /* 0x004fe20008011410 */
[----:B------:R-:W-:Y:S02]  /*7720*/  ISETP.GE.AND P1, PT, R4, UR6, PT ;  /* 0x0000000604007c0c */ /* 0x000fe4000bf26270 */
[----:B------:R-:W-:Y:S02]  /*7730*/  ULDC.64 UR16, c[0x0][0x468] ;  /* 0x00011a0000107ab9 */ /* 0x000fe40000000a00 */
[----:B------:R-:W-:Y:S01]  /*7740*/  UIMAD UR7, UR20, UR16, URZ ;  /* 0x00000010140772a4 */ /* 0x000fe2000f8e023f */
[----:B------:R-:W-:Y:S01]  /*7750*/  IMAD.U32 R34, RZ, RZ, UR16 ;  /* 0x00000010ff227e24 */ /* 0x000fe2000f8e00ff */
[----:B------:R3:W2:Y:S04]  /*7760*/  LDS.128 R24, [R227+0xd000] ;  /* 0x00d00000e3187984 */ /* 0x0006a80000000c00 */
[----:B------:R-:W4:Y:S01]  /*7770*/  S2UR UR20, SR_CTAID.Z ;  /* 0x00000000001479c3 */ /* 0x000f220000002700 */
[----:B------:R3:W1:Y:S04]  /*7780*/  LDS.128 R20, [R227+0xf000] ;  /* 0x00f00000e3147984 */ /* 0x0006680000000c00 */
[----:B------:R3:W1:Y:S04]  /*7790*/  LDS.128 R16, [R227+0x11000] ;  /* 0x01100000e3107984 */ /* 0x0006680000000c00 */
[----:B------:R3:W1:Y:S01]  /*77a0*/  LDS.128 R12, [R227+0x13000] ;  /* 0x01300000e30c7984 */ /* 0x0006620000000c00 */
[----:B----4-:R-:W-:Y:S01]  /*77b0*/  UIMAD UR17, UR20, UR17, UR7 ;  /* 0x00000011141172a4 */ /* 0x010fe2000f8e0207 */
[----:B------:R-:W-:-:S05]  /*77c0*/  IMAD.WIDE.U32 R34, R34, UR20, R6 ;  /* 0x0000001422227c25 */ /* 0x000fca000f8e0006 */
[----:B------:R-:W-:Y:S01]  /*77d0*/  IADD3 R31, R35, UR17, RZ ;  /* 0x00000011231f7c10 */ /* 0x000fe2000fffe0ff */
[----:B------:R-:W-:Y:S06]  /*77e0*/  @P2 BRA `(.L_x_1066) ;  /* 0x0000000000342947 */ /* 0x000fec0003800000 */
[----:B------:R-:W4:Y:S01]  /*77f0*/  LDS.128 R4, [R227+0xc000] ;  /* 0x00c00000e3047984 */ /* 0x000f220000000c00 */
[----:B-1----:R-:W-:Y:S01]  /*7800*/  MOV R36, R34 ;  /* 0x0000002200247202 */ /* 0x002fe20000000f00 */
[----:B------:R-:W-:Y:S01]  /*7810*/  IMAD R30, R28, UR14, RZ ;  /* 0x0000000e1c1e7c24 */ /* 0x000fe2000f8e02ff */
[----:B------:R-:W-:Y:S01]  /*7820*/  MOV R37, R31 ;  /* 0x0000001f00257202 */ /* 0x000fe20000000f00 */
[----:B------:R-:W1:Y:S01]  /*7830*/  LDS.128 R8, [R227+0xe000] ;  /* 0x00e00000e3087984 */ /* 0x000e620000000c00 */
[----:B------:R-:W-:Y:S01]  /*7840*/  ULDC.64 UR16, c[0x0][0x3f0] ;  /* 0x0000fc0000107ab9 */ /* 0x000fe20000000a00 */
[C---:B------:R-:W-:Y:S02]  /*7850*/  IMAD R29, R217.reuse, UR15, R30 ;  /* 0x0000000fd91d7c24 */ /* 0x040fe4000f8e021e */
[----:B------:R-:W-:-:S05]  /*7860*/  IMAD.WIDE.U32 R36, R217, UR14, R36 ;  /* 0x0000000ed9247c25 */ /* 0x000fca000f8e0024 */
[----:B------:R-:W-:Y:S02]  /*7870*/  IADD3 R29, R29, R37, RZ ;  /* 0x000000251d1d7210 */ /* 0x000fe40007ffe0ff */
[----:B------:R-:W-:-:S04]  /*7880*/  LEA R38, P0, R36, UR16, 0x1 ;  /* 0x0000001024267c11 */ /* 0x000fc8000f8008ff */
[----:B------:R-:W-:-:S05]  /*7890*/  LEA.HI.X R39, R36, UR17, R29, 0x1, P0 ;  /* 0x0000001124277c11 */ /* 0x000fca00080f0c1d */
[----:B----4-:R4:W-:Y:S04]  /*78a0*/  STG.E.128 desc[UR10][R38.64], R4 ;  /* 0x0000000426007986 */ /* 0x0109e8000c101d0a */
[----:B-1----:R4:W-:Y:S02]  /*78b0*/  STG.E.128 desc[UR10][R38.64+0x80], R8 ;  /* 0x0000800826007986 */ /* 0x0029e4000c101d0a */
.L_x_1066:
[----:B------:R-:W-:Y:S05]  /*78c0*/  BSYNC B0 ;  /* 0x0000000000007941 */ /* 0x000fea0003800000 */
.L_x_1065:
[----:B------:R-:W-:Y:S04]  /*78d0*/  BSSY B0, `(.L_x_1067) ;  /* 0x000000e000007945 */ /* 0x000fe80003800000 */
[----:B------:R-:W-:Y:S05]  /*78e0*/  @P1 BRA `(.L_x_1068) ;  /* 0x0000000000301947 */ /* 0x000fea0003800000 */
[----:B----4-:R-:W-:Y:S01]  /*78f0*/  IADD3 R5, P0, R217, 0x20, RZ ;  /* 0x00000020d9057810 */ /* 0x010fe20007f1e0ff */
        /* <DEDUP_REMOVED lines=9> */
[----:B--2---:R2:W-:Y:S04]  /*7990*/  STG.E.128 desc[UR10][R8.64], R24 ;  /* 0x0000001808007986 */ /* 0x0045e8000c101d0a */
[----:B-1----:R2:W-:Y:S02]  /*79a0*/  STG.E.128 desc[UR10][R8.64+0x80], R20 ;  /* 0x0000801408007986 */ /* 0x0025e4000c101d0a */
.L_x_1068:
[----:B------:R-:W-:Y:S05]  /*79b0*/  BSYNC B0 ;  /* 0x0000000000007941 */ /* 0x000fea0003800000 */
.L_x_1067:
[----:B------:R-:W3:Y:S01]  /*79c0*/  S2UR UR6, SR_CTAID.Z ;  /* 0x00000000000679c3 */ /* 0x000ee20000002700 */
[----:B--2-4-:R2:W4:Y:S01]  /*79d0*/  LDS.128 R8, [R227+0x10000] ;  /* 0x01000000e3087984 */ /* 0x0145220000000c00 */
[----:B-1----:R-:W-:Y:S01]  /*79e0*/  IMAD.U32 R21, RZ, RZ, UR8 ;  /* 0x00000008ff157e24 */ /* 0x002fe2000f8e00ff */
[----:B------:R-:W-:Y:S01]  /*79f0*/  UIMAD UR5, UR5, UR8, URZ ;  /* 0x00000008050572a4 */ /* 0x000fe2000f8e023f */
[----:B------:R-:W-:Y:S01]  /*7a00*/  BSSY B0, `(.L_x_1069) ;  /* 0x000001b000007945 */ /* 0x000fe20003800000 */
[----:B------:R2:W1:Y:S01]  /*7a10*/  LDS.128 R4, [R227+0x12000] ;  /* 0x01200000e3047984 */ /* 0x0004620000000c00 */
[----:B------:R-:W-:Y:S01]  /*7a20*/  IMAD.WIDE.U32 R20, R21, UR59, R32 ;  /* 0x0000003b15147c25 */ /* 0x000fe2000f8e0020 */
[----:B------:R-:W-:Y:S01]  /*7a30*/  UIMAD UR5, UR59, UR9, UR5 ;  /* 0x000000093b0572a4 */ /* 0x000fe2000f8e0205 */
[----:B------:R-:W2:Y:S01]  /*7a40*/  S2UR UR14, SR_CTAID.Z ;  /* 0x00000000000e79c3 */ /* 0x000ea20000002700 */
[----:B------:R-:W-:-:S04]  /*7a50*/  IADD3 R22, P0, R20, UR12, RZ ;  /* 0x0000000c14167c10 */ /* 0x000fc8000ff1e0ff */
[----:B------:R-:W-:-:S05]  /*7a60*/  IMAD.U32 R20, RZ, RZ, UR5 ;  /* 0x00000005ff147e24 */ /* 0x000fca000f8e00ff */
        /* <DEDUP_REMOVED lines=8> */
[----:B----4-:R-:W-:Y:S06]  /*7af0*/  @P2 BRA `(.L_x_1070) ;  /* 0x00000000002c2947 */ /* 0x010fec0003800000 */
        /* <DEDUP_REMOVED lines=9> */
[----:B------:R2:W-:Y:S04]  /*7b90*/  STG.E.128 desc[UR10][R26.64], R8 ;  /* 0x000000081a007986 */ /* 0x0005e8000c101d0a */
[----:B-1----:R2:W-:Y:S02]  /*7ba0*/  STG.E.128 desc[UR10][R26.64+0x80], R4 ;  /* 0x000080041a007986 */ /* 0x0025e4000c101d0a */
.L_x_1070:
[----:B------:R-:W-:Y:S05]  /*7bb0*/  BSYNC B0 ;  /* 0x0000000000007941 */ /* 0x000fea0003800000 */
.L_x_1069:
[----:B------:R-:W-:Y:S05]  /*7bc0*/  @P1 BRA `(.L_x_1057) ;  /* 0x0000000000301947 */ /* 0x000fea0003800000 */
[----:B-12---:R-:W-:Y:S01]  /*7bd0*/  IADD3 R4, P0, R217, 0x20, RZ ;  /* 0x00000020d9047810 */ /* 0x006fe20007f1e0ff */
        /* <DEDUP_REMOVED lines=9> */
[----:B------:R3:W-:Y:S04]  /*7c70*/  STG.E.128 desc[UR10][R4.64], R16 ;  /* 0x0000001004007986 */ /* 0x0007e8000c101d0a */
[----:B------:R3:W-:Y:S02]  /*7c80*/  STG.E.128 desc[UR10][R4.64+0x80], R12 ;  /* 0x0000800c04007986 */ /* 0x0007e4000c101d0a */
.L_x_1057:
[----:B------:R-:W-:Y:S05]  /*7c90*/  BSYNC B1 ;  /* 0x0000000000017941 */ /* 0x000fea0003800000 */
.L_x_1043:
[----:B------:R-:W-:Y:S01]  /*7ca0*/  R2UR UR6, R218 ;  /* 0x00000000da0672ca */ /* 0x000fe200000e0000 */
[----:B------:R-:W-:Y:S01]  /*7cb0*/  ULDC UR5, c[0x0][0xc] ;  /* 0x0000030000057ab9 */ /* 0x000fe20000000800 */
[----:B------:R-:W-:-:S11]  /*7cc0*/  R2UR UR7, R219 ;  /* 0x00000000db0772ca */ /* 0x000fd600000e0000 */
[----:B------:R-:W-:-:S04]  /*7cd0*/  UIADD3 UR6, UR5, UR6, URZ ;  /* 0x0000000605067290 */ /* 0x000fc8000fffe03f */
[----:B------:R-:W-:Y:S02]  /*7ce0*/  UISETP.GE.AND UP0, UPT, UR6, UR7, UPT ;  /* 0x000000070600728c */ /* 0x000fe4000bf06270 */
[----:B------:R-:W-:-:S04]  /*7cf0*/  IMAD.U32 R218, RZ, RZ, UR6 ;  /* 0x00000006ffda7e24 */ /* 0x000fc8000f8e00ff */
[----:B------:R-:W-:-:S13]  /*7d00*/  PLOP3.LUT P0, PT, PT, PT, UP0, 0x80, 0x0 ;  /* 0x000000000000781c */ /* 0x000fda0003f0f008 */
[----:B------:R-:W-:Y:S05]  /*7d10*/  @P0 BRA `(.L_x_1071) ;  /* 0x0000000000040947 */ /* 0x000fea0003800000 */
[----:B------:R-:W-:Y:S05]  /*7d20*/  BRA `(.L_x_1072) ;  /* 0xffffff8c00047947 */ /* 0x000fea000383ffff */
.L_x_1071:
[----:B------:R-:W-:Y:S05]  /*7d30*/  EXIT ;  /* 0x000000000000794d */ /* 0x000fea0003800000 */
.L_x_1073:
        /* <DEDUP_REMOVED lines=12> */
.L_x_2075:


//--------------------- .text._ZN5flash44flash_bwd_dq_dk_dv_loop_seqk_parallel_kernelI23Flash_bwd_kernel_traitsILi128ELi64ELi64ELi8ELi4ELi2ELi2ELb1ELb0EN7cutlass10bfloat16_tE19Flash_kernel_traitsILi128ELi64ELi64ELi8ES3_EELb0ELb0ELb1ELb0ELb0ELb1ELb1EEEvNS_16Flash_bwd_paramsE --------------------------
	.section	.text._ZN5flash44flash_bwd_dq_dk_dv_loop_seqk_parallel_kernelI23Flash_bwd_kernel_traitsILi128ELi64ELi64ELi8ELi4ELi2ELi2ELb1ELb0EN7cutlass10bfloat16_tE19Flash_kernel_traitsILi128ELi64ELi64ELi8ES3_EELb0ELb0ELb1ELb0ELb0ELb1ELb1EEEvNS_16Flash_bwd_paramsE,"ax",@progbits
	.align	128
        .global         _ZN5flash44flash_bwd_dq_dk_dv_loop_seqk_parallel_kernelI23Flash_bwd_kernel_traitsILi128ELi64ELi64ELi8ELi4ELi2ELi2ELb1ELb0EN7cutlass10bfloat16_tE19Flash_kernel_traitsILi128ELi64ELi64ELi8ES3_EELb0ELb0ELb1ELb0ELb0ELb1ELb1EEEvNS_16Flash_bwd_paramsE
        .type           _ZN5flash44flash_bwd_dq_dk_dv_loop_seqk_parallel_kernelI23Flash_bwd_kernel_traitsILi128ELi64ELi64ELi8ELi4ELi2ELi2ELb1ELb0EN7cutlass10bfloat16_tE19Flash_kernel_traitsILi128ELi64ELi64ELi8ES3_EELb0ELb0ELb1ELb0ELb0ELb1ELb1EEEvNS_16Flash_bwd_paramsE,@function
        .size           _ZN5flash44flash_bwd_dq_dk_dv_loop_seqk_parallel_kernelI23Flash_bwd_kernel_traitsILi128ELi64ELi64ELi8ELi4ELi2ELi2ELb1ELb0EN7cutlass10bfloat16_tE19Flash_kernel_traitsILi128ELi64ELi64ELi8ES3_EELb0ELb0ELb1ELb0ELb0ELb1ELb1EEEvNS_16Flash_bwd_paramsE,(.L_x_2076 - _ZN5flash44flash_bwd_dq_dk_dv_loop_seqk_parallel_kernelI23Flash_bwd_kernel_traitsILi128ELi64ELi64ELi8ELi4ELi2ELi2ELb1ELb0EN7cutlass10bfloat16_tE19Flash_kernel_traitsILi128ELi64ELi64ELi8ES3_EELb0ELb0ELb1ELb0ELb0ELb1ELb1EEEvNS_16Flash_bwd_paramsE)
        .other          _ZN5flash44flash_bwd_dq_dk_dv_loop_seqk_parallel_kernelI23Flash_bwd_kernel_traitsILi128ELi64ELi64ELi8ELi4ELi2ELi2ELb1ELb0EN7cutlass10bfloat16_tE19Flash_kernel_traitsILi128ELi64ELi64ELi8ES3_EELb0ELb0ELb1ELb0ELb0ELb1ELb1EEEvNS_16Flash_bwd_paramsE,@"STO_CUDA_ENTRY STV_DEFAULT"
_ZN5flash44flash_bwd_dq_dk_dv_loop_seqk_parallel_kernelI23Flash_bwd_kernel_traitsILi128ELi64ELi64ELi8ELi4ELi2ELi2ELb1ELb0EN7cutlass10bfloat16_tE19Flash_kernel_traitsILi128ELi64ELi64ELi8ES3_EELb0ELb0ELb1ELb0ELb0ELb1ELb1EEEvNS_16Flash_bwd_paramsE:
.text._ZN5flash44flash_bwd_dq_dk_dv_loop_seqk_parallel_kernelI23Flash_bwd_kernel_traitsILi128ELi64ELi64ELi8ELi4ELi2ELi2ELb1ELb0EN7cutlass10bfloat16_tE19Flash_kernel_traitsILi128ELi64ELi64ELi8ES3_EELb0ELb0ELb1ELb0ELb0ELb1ELb1EEEvNS_16Flash_bwd_paramsE:
        /* <DEDUP_REMOVED lines=16> */
[----:B------:R-:W-:-:S04]  /*0100*/  ULDC UR61, c[0x0][0x394] ;  /* 0x0000e500003d7ab9 */ /* 0x000fc80000000800 */
        /* <DEDUP_REMOVED lines=8> */
[----:B------:R-:W-:Y:S02]  /*0190*/  LEA.HI R17, R13, R10, RZ, 0x4 ;  /* 0x0000000a0d117211 */ /* 0x000fe400078f20ff */
[--C-:B------:R-:W-:Y:S01]  /*01a0*/  SHF.R.S32.HI R4, RZ, 0x5, R7.reuse ;  /* 0x00000005ff047819 */ /* 0x100fe20000011407 */
[----:B------:R-:W-:Y:S01]  /*01b0*/  IMAD.U32 R229, RZ, RZ, UR5 ;  /* 0x00000005ffe57e24 */ /* 0x000fe2000f8e00ff */
[----:B------:R-:W-:Y:S01]  /*01c0*/  SHF.R.S32.HI R9, RZ, 0x1f, R7 ;  /* 0x0000001fff097819 */ /* 0x000fe20000011407 */
[----:B----4-:R-:W-:Y:S01]  /*01d0*/  USHF.L.U32 UR5, UR53, 0x7, URZ ;  /* 0x0000000735057899 */ /* 0x010fe2000800063f */
[----:B------:R-:W-:Y:S01]  /*01e0*/  SHF.R.S32.HI R0, RZ, 0x4, R17 ;  /* 0x00000004ff007819 */ /* 0x000fe20000011411 */
[----:B------:R-:W-:Y:S01]  /*01f0*/  USHF.R.S32.HI UR6, URZ, 0x1f, UR53 ;  /* 0x0000001f3f067899 */ /* 0x000fe20008011435 */
[----:B------:R-:W-:Y:S01]  /*0200*/  LEA.HI R9, R9, R4, RZ, 0x2 ;  /* 0x0000000409097211 */ /* 0x000fe200078f10ff */
[----:B------:R-:W-:Y:S01]  /*0210*/  IMAD.U32 R226, RZ, RZ, UR7 ;  /* 0x00000007ffe27e24 */ /* 0x000fe2000f8e00ff */
[----:B------:R-:W-:Y:S01]  /*0220*/  LEA.HI R5, R17, R0, RZ, 0x1 ;  /* 0x0000000011057211 */ /* 0x000fe200078f08ff */
[----:B------:R-:W-:Y:S01]  /*0230*/  IMAD.U32 R228, RZ, RZ, UR5 ;  /* 0x00000005ffe47e24 */ /* 0x000fe2000f8e00ff */
[----:B------:R-:W-:Y:S01]  /*0240*/  LOP3.LUT R9, R9, 0xfffffffc, RZ, 0xc0, !PT ;  /* 0xfffffffc09097812 */ /* 0x000fe200078ec0ff */
[----:B------:R-:W-:Y:S01]  /*0250*/  UIADD3 UR5, UR4, 0x10000, URZ ;  /* 0x0001000004057890 */ /* 0x000fe2000fffe03f */
[CC--:B------:R-:W-:Y:S01]  /*0260*/  LEA.HI R15, R13.reuse, R10.reuse, RZ, 0x3 ;  /* 0x0000000a0d0f7211 */ /* 0x0c0fe200078f18ff */
[----:B------:R-:W-:Y:S01]  /*0270*/  IMAD.U32 R227, RZ, RZ, UR6 ;  /* 0x00000006ffe37e24 */ /* 0x000fe2000f8e00ff */
[----:B------:R-:W-:Y:S01]  /*0280*/  LEA.HI R11, R13, R10, RZ, 0x2 ;  /* 0x0000000a0d0b7211 */ /* 0x000fe200078f10ff */
[----:B------:R-:W-:Y:S01]  /*0290*/  IMAD.IADD R216, R4, 0x1, -R9 ;  /* 0x0000000104d87824 */ /* 0x000fe200078e0a09 */
[----:B------:R-:W-:Y:S01]  /*02a0*/  LEA.HI R2, R7, R4, RZ, 0x1 ;  /* 0x0000000407027211 */ /* 0x000fe200078f08ff */
[----:B------:R-:W-:Y:S01]  /*02b0*/  UIADD3 UR6, UR4, 0xc000, URZ ;  /* 0x0000c00004067890 */ /* 0x000fe2000fffe03f */
[----:B------:R-:W-:-:S02]  /*02c0*/  LOP3.LUT R5, R5, 0xfffffffe, RZ, 0xc0, !PT ;  /* 0xfffffffe05057812 */ /* 0x000fc400078ec0ff */
[----:B------:R-:W-:Y:S02]  /*02d0*/  LOP3.LUT R7, R7, 0xffffffe0, RZ, 0xc0, !PT ;  /* 0xffffffe007077812 */ /* 0x000fe400078ec0ff */
[----:B------:R-:W-:Y:S01]  /*02e0*/  SHF.R.S32.HI R218, RZ, 0x3, R15 ;  /* 0x00000003ffda7819 */ /* 0x000fe2000001140f */
[----:B------:R-:W-:Y:S01]  /*02f0*/  IMAD.IADD R5, R0, 0x1, -R5 ;  /* 0x0000000100057824 */ /* 0x000fe200078e0a05 */
[----:B------:R-:W-:Y:S01]  /*0300*/  SHF.R.S32.HI R3, RZ, 0x2, R11 ;  /* 0x00000002ff037819 */ /* 0x000fe2000001140b */
[----:B------:R-:W-:Y:S01]  /*0310*/  IMAD.IADD R0, R10, 0x1, -R7 ;  /* 0x000000010a007824 */ /* 0x000fe200078e0a07 */
[----:B------:R-:W-:Y:S01]  /*0320*/  SHF.R.S32.HI R12, RZ, 0x1f, R11 ;  /* 0x0000001fff0c7819 */ /* 0x000fe2000001140b */
[----:B------:R-:W-:Y:S01]  /*0330*/  IMAD.SHL.U32 R7, R218, 0x40, RZ ;  /* 0x00000040da077824 */ /* 0x000fe200078e00ff */
[----:B------:R-:W-:Y:S01]  /*0340*/  LOP3.LUT R9, R15, 0xfffffff8, RZ, 0xc0, !PT ;  /* 0xfffffff80f097812 */ /* 0x000fe200078ec0ff */
[----:B------:R-:W-:Y:S01]  /*0350*/  IMAD.SHL.U32 R214, R5, 0x20, RZ ;  /* 0x0000002005d67824 */ /* 0x000fe200078e00ff */
[----:B------:R-:W-:-:S02]  /*0360*/  LEA.HI R12, R12, R3, RZ, 0x3 ;  /* 0x000000030c0c7211 */ /* 0x000fc400078f18ff */
[----:B------:R-:W-:Y:S01]  /*0370*/  LOP3.LUT R7, R7, 0x1c0, RZ, 0xc0, !PT ;  /* 0x000001c007077812 */ /* 0x000fe200078ec0ff */
[----:B------:R-:W-:Y:S01]  /*0380*/  IMAD.IADD R8, R10, 0x1, -R9 ;  /* 0x000000010a087824 */ /* 0x000fe200078e0a09 */
[----:B------:R-:W-:Y:S02]  /*0390*/  LOP3.LUT R12, R12, 0xfffffff8, RZ, 0xc0, !PT ;  /* 0xfffffff80c0c7812 */ /* 0x000fe400078ec0ff */
[----:B------:R-:W-:Y:S01]  /*03a0*/  LOP3.LUT R2, R2, 0xfffffffe, RZ, 0xc0, !PT ;  /* 0xfffffffe02027812 */ /* 0x000fe200078ec0ff */
[----:B------:R-:W-:Y:S01]  /*03b0*/  IMAD.SHL.U32 R220, R8, 0x8, RZ ;  /* 0x0000000808dc7824 */ /* 0x000fe200078e00ff */
[----:B------:R-:W-:Y:S01]  /*03c0*/  SHF.R.U32.HI R224, RZ, 0x3, R7 ;  /* 0x00000003ffe07819 */ /* 0x000fe20000011607 */
[----:B------:R-:W-:Y:S01]  /*03d0*/  IMAD.IADD R12, R3, 0x1, -R12 ;  /* 0x00000001030c7824 */ /* 0x000fe200078e0a0c */
[----:B------:R-:W-:Y:S01]  /*03e0*/  SHF.R.S32.HI R3, RZ, 0x1f, R0 ;  /* 0x0000001fff037819 */ /* 0x000fe20000011400 */
[----:B------:R-:W-:Y:S01]  /*03f0*/  IMAD.IADD R2, R4, 0x1, -R2 ;  /* 0x0000000104027824 */ /* 0x000fe200078e0a02 */
[----:B------:R-:W-:-:S02]  /*0400*/  LOP3.LUT P4, RZ, R8, 0x2, RZ, 0xc0, !PT ;  /* 0x0000000208ff7812 */ /* 0x000fc4000788c0ff */
[C---:B------:R-:W-:Y:S01]  /*0410*/  LOP3.LUT P3, RZ, R8.reuse, 0x4, RZ, 0xc0, !PT ;  /* 0x0000000408ff7812 */ /* 0x040fe2000786c0ff */
[----:B------:R-:W-:Y:S01]  /*0420*/  IMAD.SHL.U32 R8, R8, 0x40, RZ ;  /* 0x0000004008087824 */ /* 0x000fe200078e00ff */
[----:B------:R-:W-:Y:S02]  /*0430*/  LOP3.LUT R7, R7, 0x38, R220, 0xf8, !PT ;  /* 0x0000003807077812 */ /* 0x000fe400078ef8dc */
[----:B------:R-:W-:Y:S02]  /*0440*/  LOP3.LUT R17, R17, 0xfffffff0, RZ, 0xc0, !PT ;  /* 0xfffffff011117812 */ /* 0x000fe400078ec0ff */
[----:B------:R-:W-:Y:S02]  /*0450*/  LEA.HI R3, R3, R0, RZ, 0x2 ;  /* 0x0000000003037211 */ /* 0x000fe400078f10ff */
[----:B------:R-:W-:Y:S01]  /*0460*/  LOP3.LUT R224, R7, R224, RZ, 0x3c, !PT ;  /* 0x000000e007e07212 */ /* 0x000fe200078e3cff */
[----:B------:R-:W-:Y:S01]  /*0470*/  IMAD.SHL.U32 R7, R2, 0x10, RZ ;  /* 0x0000001002077824 */ /* 0x000fe200078e00ff */
[----:B------:R-:W-:Y:S01]  /*0480*/  LOP3.LUT R0, R12, 0x1, RZ, 0xc0, !PT ;  /* 0x000000010c007812 */ /* 0x000fe200078ec0ff */
[----:B------:R-:W-:Y:S01]  /*0490*/  IMAD.IADD R17, R10, 0x1, -R17 ;  /* 0x000000010a117824 */ /* 0x000fe200078e0a11 */
[----:B------:R-:W-:-:S02]  /*04a0*/  LOP3.LUT R8, R8, 0x1c0, RZ, 0xc0, !PT ;  /* 0x000001c008087812 */ /* 0x000fc400078ec0ff */
[CC--:B------:R-:W-:Y:S02]  /*04b0*/  LEA.HI R9, R13.reuse, R10.reuse, RZ, 0x7 ;  /* 0x0000000a0d097211 */ /* 0x0c0fe400078f38ff */
[----:B------:R-:W-:Y:S02]  /*04c0*/  LEA.HI R13, R13, R10, RZ, 0x6 ;  /* 0x0000000a0d0d7211 */ /* 0x000fe400078f30ff */
[----:B------:R-:W-:Y:S02]  /*04d0*/  ISETP.NE.U32.AND P0, PT, R0, 0x1, PT ;  /* 0x000000010000780c */ /* 0x000fe40003f05070 */
[----:B------:R-:W-:Y:S02]  /*04e0*/  LOP3.LUT R210, R8, 0x10, R7, 0xf8, !PT ;  /* 0x0000001008d27812 */ /* 0x000fe400078ef807 */
[----:B------:R-:W-:Y:S02]  /*04f0*/  SHF.R.S32.HI R4, RZ, 0x1f, R17 ;  /* 0x0000001fff047819 */ /* 0x000fe40000011411 */
[----:B------:R-:W-:-:S02]  /*0500*/  SHF.R.S32.HI R9, RZ, 0x7, R9 ;  /* 0x00000007ff097819 */ /* 0x000fc40000011409 */
[----:B------:R-:W-:Y:S02]  /*0510*/  LOP3.LUT R14, R8, 0x8, R15, 0xf8, !PT ;  /* 0x00000008080e7812 */ /* 0x000fe400078ef80f */
[----:B------:R-:W-:Y:S01]  /*0520*/  SHF.R.U32.HI R7, RZ, 0x3, R8 ;  /* 0x00000003ff077819 */ /* 0x000fe20000011608 */
[C---:B------:R-:W-:Y:S01]  /*0530*/  IMAD.SHL.U32 R8, R5.reuse, 0x200, RZ ;  /* 0x0000020005087824 */ /* 0x040fe200078e00ff */
[----:B------:R-:W-:Y:S01]  /*0540*/  SHF.R.S32.HI R13, RZ, 0x6, R13 ;  /* 0x00000006ff0d7819 */ /* 0x000fe2000001140d */
[----:B------:R-:W-:Y:S01]  /*0550*/  IMAD.SHL.U32 R5, R5, 0x8, RZ ;  /* 0x0000000805057824 */ /* 0x000fe200078e00ff */
[C---:B------:R-:W-:Y:S01]  /*0560*/  R2P PR, R12.reuse, 0x6 ;  /* 0x000000060c007804 */ /* 0x040fe20000000000 */
[----:B------:R-:W-:Y:S01]  /*0570*/  IMAD.SHL.U32 R12, R12, 0x40, RZ ;  /* 0x000000400c0c7824 */ /* 0x000fe200078e00ff */
[----:B------:R-:W-:Y:S01]  /*0580*/  LEA.HI R4, R4, R17, RZ, 0x3 ;  /* 0x0000001104047211 */ /* 0x000fe200078f18ff */
[----:B------:R-:W-:Y:S01]  /*0590*/  IMAD R0, R9, 0x800, R8 ;  /* 0x0000080009007824 */ /* 0x000fe200078e0208 */
[----:B------:R-:W-:Y:S01]  /*05a0*/  LOP3.LUT R215, R14, R7, RZ, 0x3c, !PT ;  /* 0x000000070ed77212 */ /* 0x000fe200078e3cff */
[----:B------:R-:W-:Y:S01]  /*05b0*/  IMAD R224, R13, 0x200, R224 ;  /* 0x000002000de07824 */ /* 0x000fe200078e02e0 */
[----:B------:R-:W-:Y:S01]  /*05c0*/  LOP3.LUT R6, R4, 0xfffffff8, RZ, 0xc0, !PT ;  /* 0xfffffff804067812 */ /* 0x000fe200078ec0ff */
[----:B------:R-:W-:Y:S01]  /*05d0*/  IMAD.SHL.U32 R9, R9, 0x20, RZ ;  /* 0x0000002009097824 */ /* 0x000fe200078e00ff */
[----:B------:R-:W-:Y:S01]  /*05e0*/  LOP3.LUT R12, R12, 0x1c0, RZ, 0xc0, !PT ;  /* 0x000001c00c0c7812 */ /* 0x000fe200078ec0ff */
[----:B------:R-:W-:Y:S01]  /*05f0*/  IMAD.SHL.U32 R13, R13, 0x8, RZ ;  /* 0x000000080d0d7824 */ /* 0x000fe200078e00ff */
[----:B------:R-:W-:Y:S01]  /*0600*/  LOP3.LUT R11, R11, 0x7ffffffc, RZ, 0xc0, !PT ;  /* 0x7ffffffc0b0b7812 */ /* 0x000fe200078ec0ff */
[----:B------:R-:W-:Y:S01]  /*0610*/  IMAD.IADD R215, R0, 0x1, R215 ;  /* 0x0000000100d77824 */ /* 0x000fe200078e02d7 */
[----:B------:R-:W-:Y:S01]  /*0620*/  LOP3.LUT R222, R9, 0x6, R222, 0xf8, !PT ;  /* 0x0000000609de7812 */ /* 0x000fe200078ef8de */
[----:B------:R-:W-:Y:S01]  /*0630*/  IMAD.IADD R6, R17, 0x1, -R6 ;  /* 0x0000000111067824 */ /* 0x000fe200078e0a06 */
[----:B------:R-:W-:Y:S01]  /*0640*/  LOP3.LUT R13, R13, 0x18, RZ, 0xc0, !PT ;  /* 0x000000180d0d7812 */ /* 0x000fe200078ec0ff */
[----:B------:R-:W-:Y:S01]  /*0650*/  IMAD.IADD R11, R10, 0x1, -R11 ;  /* 0x000000010a0b7824 */ /* 0x000fe200078e0a0b */
[----:B------:R-:W-:Y:S01]  /*0660*/  SHF.R.U32.HI R0, RZ, 0x3, R12 ;  /* 0x00000003ff007819 */ /* 0x000fe2000001160c */
[----:B------:R-:W-:Y:S01]  /*0670*/  IMAD.SHL.U32 R4, R4, 0x40, RZ ;  /* 0x0000004004047824 */ /* 0x000fe200078e00ff */
[----:B------:R-:W-:Y:S01]  /*0680*/  LOP3.LUT R9, R12, 0x20, R9, 0xf8, !PT ;  /* 0x000000200c097812 */ /* 0x000fe200078ef809 */
[----:B------:R-:W-:Y:S01]  /*0690*/  IMAD.SHL.U32 R11, R11, 0x2, RZ ;  /* 0x000000020b0b7824 */ /* 0x000fe200078e00ff */
[----:B------:R-:W-:-:S02]  /*06a0*/  LOP3.LUT R231, R0, R12, R13, 0x1e, !PT ;  /* 0x0000000c00e77212 */ /* 0x000fc400078e1e0d */
[----:B------:R-:W-:Y:S01]  /*06b0*/  LOP3.LUT R9, R9, R0, RZ, 0x3c, !PT ;  /* 0x0000000009097212 */ /* 0x000fe200078e3cff */
[----:B------:R-:W-:Y:S01]  /*06c0*/  IMAD.SHL.U32 R0, R6, 0x40, RZ ;  /* 0x0000004006007824 */ /* 0x000fe200078e00ff */
[----:B------:R-:W-:Y:S01]  /*06d0*/  LOP3.LUT R214, R13, 0x20, R214, 0xf8, !PT ;  /* 0x000000200dd67812 */ /* 0x000fe200078ef8d6 */
[----:B------:R-:W-:Y:S01]  /*06e0*/  IMAD R6, R2, 0x400, R11 ;  /* 0x0000040002067824 */ /* 0x000fe200078e020b */
[----:B------:R-:W-:Y:S01]  /*06f0*/  SHF.R.S32.HI R223, RZ, 0x2, R3 ;  /* 0x00000002ffdf7819 */ /* 0x000fe20000011403 */
[----:B------:R-:W-:Y:S01]  /*0700*/  IMAD R230, R216, 0x400, R11 ;  /* 0x00000400d8e67824 */ /* 0x000fe200078e020b */
[----:B------:R-:W-:Y:S01]  /*0710*/  LOP3.LUT R0, R0, 0x1c0, RZ, 0xc0, !PT ;  /* 0x000001c000007812 */ /* 0x000fe200078ec0ff */
[----:B------:R-:W-:Y:S01]  /*0720*/  IMAD.IADD R231, R6, 0x1, R231 ;  /* 0x0000000106e77824 */ /* 0x000fe200078e02e7 */
[----:B------:R-:W-:Y:S01]  /*0730*/  LOP3.LUT R3, R4, 0xfffffe00, RZ, 0xc0, !PT ;  /* 0xfffffe0004037812 */ /* 0x000fe200078ec0ff */
[----:B------:R-:W-:Y:S01]  /*0740*/  IMAD.IADD R230, R230, 0x1, R9 ;  /* 0x00000001e6e67824 */ /* 0x000fe200078e0209 */
[--C-:B------:R-:W-:Y:S01]  /*0750*/  SHF.R.U32.HI R209, RZ, 0x3, R0.reuse ;  /* 0x00000003ffd17819 */ /* 0x100fe20000011600 */
[----:B------:R-:W-:Y:S01]  /*0760*/  IMAD R223, R216, 0x10, R223 ;  /* 0x00000010d8df7824 */ /* 0x000fe200078e02df */
        /* <DEDUP_REMOVED lines=32> */
.L_x_1104:
        /* <DEDUP_REMOVED lines=26> */
[----:B--2---:R-:W2:Y:S01]  /*0b10*/  @P0 LDG.E R2, desc[UR8][R12.64] ;  /* 0x000000080c020981 */ /* 0x004ea2000c1e1900 */
[----:B------:R-:W-:Y:S01]  /*0b20*/  UISETP.EQ.U32.AND UP4, UPT, UR12, URZ, UPT ;  /* 0x0000003f0c00728c */ /* 0x000fe2000bf82070 */
[----:B------:R-:W-:Y:S01]  /*0b30*/  PLOP3.LUT P3, PT, PT, PT, UP0, 0x80, 0x0 ;  /* 0x000000000000781c */ /* 0x000fe20003f6f008 */
[----:B------:R-:W-:Y:S01]  /*0b40*/  IMAD.U32 R5, RZ, RZ, UR11 ;  /* 0x0000000bff057e24 */ /* 0x000fe2000f8e00ff */
[----:B------:R-:W-:-:S02]  /*0b50*/  UIADD3 UR6, UP1, UR16, UR12, URZ ;  /* 0x0000000c10067290 */ /* 0x000fc4000ff3e03f */
[----:B------:R-:W-:Y:S02]  /*0b60*/  UISETP.EQ.OR.EX UP4, UPT, UR13, URZ, !UP2, UP4 ;  /* 0x0000003f0d00728c */ /* 0x000fe4000d782740 */
[----:B------:R-:W3:Y:S01]  /*0b70*/  @P1 LDG.E R4, desc[UR8][R4.64] ;  /* 0x0000000804041981 */ /* 0x000ee2000c1e1900 */
[----:B------:R-:W-:Y:S01]  /*0b80*/  UIADD3.X UR5, UR5, UR13, URZ, UP1, !UPT ;  /* 0x0000000d05057290 */ /* 0x000fe20008ffe43f */
[----:B------:R-:W-:Y:S01]  /*0b90*/  IMAD.U32 R10, RZ, RZ, UR15 ;  /* 0x0000000fff0a7e24 */ /* 0x000fe2000f8e00ff */
[----:B------:R-:W-:Y:S01]  /*0ba0*/  UMOV UR50, URZ ;  /* 0x0000003f00327c82 */ /* 0x000fe20008000000 */
[----:B------:R-:W-:Y:S01]  /*0bb0*/  PLOP3.LUT P2, PT, PT, PT, UP4, 0x80, 0x0 ;  /* 0x000000000000781c */ /* 0x000fe20003f4f048 */
[----:B------:R-:W-:Y:S01]  /*0bc0*/  IMAD.U32 R11, RZ, RZ, UR14 ;  /* 0x0000000eff0b7e24 */ /* 0x000fe2000f8e00ff */
[----:B------:R-:W-:Y:S01]  /*0bd0*/  @!UP3 ULDC.64 UR10, c[0x0][0x318] ;  /* 0x0000c600000abab9 */ /* 0x000fe20000000a00 */
[----:B------:R-:W-:Y:S02]  /*0be0*/  IMAD.U32 R8, RZ, RZ, UR6 ;  /* 0x00000006ff087e24 */ /* 0x000fe4000f8e00ff */
[----:B------:R-:W-:Y:S01]  /*0bf0*/  IMAD.U32 R9, RZ, RZ, UR5 ;  /* 0x00000005ff097e24 */ /* 0x000fe2000f8e00ff */
[----:B----4-:R-:W4:Y:S04]  /*0c00*/  @P3 LDG.E R6, desc[UR8][R10.64] ;  /* 0x000000080a063981 */ /* 0x010f28000c1e1900 */
[----:B-----5:R-:W5:Y:S01]  /*0c10*/  @P3 LDG.E R3, desc[UR8][R10.64+0x4] ;  /* 0x000004080a033981 */ /* 0x020f62000c1e1900 */
[----:B------:R-:W-:Y:S01]  /*0c20*/  @!UP3 UISETP.NE.U32.AND UP1, UPT, UR10, URZ, UPT ;  /* 0x0000003f0a00b28c */ /* 0x000fe2000bf25070 */
[----:B------:R-:W-:-:S02]  /*0c30*/  @!UP3 ULDC UR5, c[0x0][0x2cc] ;  /* 0x0000b3000005bab9 */ /* 0x000fc40000000800 */
[----:B------:R-:W5:Y:S01]  /*0c40*/  @!P2 LDG.E R5, desc[UR8][R8.64] ;  /* 0x000000080805a981 */ /* 0x000f62000c1e1900 */
        /* <DEDUP_REMOVED lines=21> */
.L_x_1074:
        /* <DEDUP_REMOVED lines=10> */
[----:B------:R-:W-:Y:S02]  /*0e40*/  UIMAD.WIDE.U32 UR18, UR53, UR12, URZ ;  /* 0x0000000c351272a5 */ /* 0x000fe4000f8e003f */
[----:B------:R-:W-:Y:S02]  /*0e50*/  UIMAD UR12, UR60, UR12, URZ ;  /* 0x0000000c3c0c72a4 */ /* 0x000fe4000f8e023f */
[----:B------:R-:W2:Y:S01]  /*0e60*/  S2UR UR5, SR_CTAID.X ;  /* 0x00000000000579c3 */ /* 0x000ea20000002500 */
[----:B------:R-:W-:Y:S02]  /*0e70*/  UISETP.NE.AND UP1, UPT, UR52, -0x1, UPT ;  /* 0xffffffff3400788c */ /* 0x000fe4000bf25270 */
[----:B------:R-:W-:-:S02]  /*0e80*/  UIMAD UR20, UR53, UR13, UR12 ;  /* 0x0000000d351472a4 */ /* 0x000fc4000f8e020c */
[----:B------:R-:W-:Y:S01]  /*0e90*/  UIADD3 UR11, UR10, 0x40, UR48 ;  /* 0x000000400a0b7890 */ /* 0x000fe2000fffe030 */
[----:B------:R-:W-:Y:S01]  /*0ea0*/  @!UP2 ULDC.64 UR12, c[0x0][0x418] ;  /* 0x00010600000caab9 */ /* 0x000fe20000000a00 */
[----:B------:R-:W-:Y:S01]  /*0eb0*/  ULDC UR41, c[0x0][0x2d4] ;  /* 0x0000b50000297ab9 */ /* 0x000fe20000000800 */
[----:B------:R-:W-:Y:S02]  /*0ec0*/  @!UP2 UIMAD.WIDE.U32 UR34, UR53, UR12, URZ ;  /* 0x0000000c3522a2a5 */ /* 0x000fe4000f8e003f */
[----:B------:R-:W-:Y:S02]  /*0ed0*/  USHF.R.S32.HI UR30, URZ, 0x1f, UR41 ;  /* 0x0000001f3f1e7899 */ /* 0x000fe40008011429 */
[----:B------:R-:W-:Y:S01]  /*0ee0*/  @UP1 ULDC.64 UR26, c[0x0][0x248] ;  /* 0x00009200001a1ab9 */ /* 0x000fe20000000a00 */
[----:B------:R-:W-:Y:S01]  /*0ef0*/  UIADD3 UR43, UR19, UR20, URZ ;  /* 0x00000014132b7290 */ /* 0x000fe2000fffe03f */
[----:B-1----:R-:W-:Y:S01]  /*0f00*/  IABS R5, R2 ;  /* 0x0000000200057213 */ /* 0x002fe20000000000 */
[----:B------:R-:W-:Y:S01]  /*0f10*/  ULDC.U8 UR40, c[0x0][0x3d8] ;  /* 0x0000f60000287ab9 */ /* 0x000fe20000000000 */
[----:B------:R-:W-:Y:S01]  /*0f20*/  USHF.L.U32 UR16, UR53, 0x7, URZ ;  /* 0x0000000735107899 */ /* 0x000fe2000800063f */
[----:B------:R-:W-:Y:S01]  /*0f30*/  ISETP.NE.AND P3, PT, R2, RZ, PT ;  /* 0x000000ff0200720c */ /* 0x000fe20003f65270 */
[----:B------:R-:W1:Y:S01]  /*0f40*/  I2F.RP R6, R5 ;  /* 0x0000000500067306 */ /* 0x000e620000209400 */
[----:B------:R-:W-:Y:S01]  /*0f50*/  UISETP.NE.AND UP3, UPT, UR40, URZ, UPT ;  /* 0x0000003f2800728c */ /* 0x000fe2000bf65270 */
[----:B------:R-:W-:Y:S01]  /*0f60*/  ULDC.64 UR38, c[0x0][0x240] ;  /* 0x0000900000267ab9 */ /* 0x000fe20000000a00 */
[----:B--2---:R-:W-:-:S02]  /*0f70*/  UIMAD.WIDE.U32 UR24, UR5, UR14, URZ ;  /* 0x0000000e051872a5 */ /* 0x004fc4000f8e003f */
[----:B------:R-:W-:Y:S02]  /*0f80*/  USEL UR29, UR16, URZ, UP0 ;  /* 0x0000003f101d7287 */ /* 0x000fe40008000000 */
[----:B------:R-:W-:Y:S02]  /*0f90*/  UIMAD UR31, UR5, UR15, UR25 ;  /* 0x0000000f051f72a4 */ /* 0x000fe4000f8e0219 */
[----:B------:R-:W-:Y:S01]  /*0fa0*/  @!UP2 UIMAD UR5, UR60, UR12, URZ ;  /* 0x0000000c3c05a2a4 */ /* 0x000fe2000f8e023f */
[----:B------:R-:W-:Y:S02]  /*0fb0*/  @UP2 ULDC.64 UR14, c[0x0][0x420] ;  /* 0x00010800000e2ab9 */ /* 0x000fe40000000a00 */
[----:B------:R-:W-:Y:S01]  /*0fc0*/  ULDC UR12, c[0x0][0x394] ;  /* 0x0000e500000c7ab9 */ /* 0x000fe20000000800 */
        /* <DEDUP_REMOVED lines=11> */
[----:B------:R-:W-:Y:S02]  /*1080*/  @UP2 UIMAD.WIDE.U32 UR36, UR7, UR14, URZ ;  /* 0x0000000e072422a5 */ /* 0x000fe4000f8e003f */
[----:B------:R-:W-:Y:S01]  /*1090*/  @UP1 UIADD3 UR54, UR13, UR11, URZ ;  /* 0x0000000b0d361290 */ /* 0x000fe2000fffe03f */
[----:B------:R-:W1:Y:S01]  /*10a0*/  F2I.FTZ.U32.TRUNC.NTZ R7, R6 ;  /* 0x0000000600077305 */ /* 0x000e62000021f000 */
[----:B------:R-:W-:Y:S01]  /*10b0*/  USHF.R.S32.HI UR11, URZ, 0x1f, UR5 ;  /* 0x0000001f3f0b7899 */ /* 0x000fe20008011405 */
[----:B------:R-:W-:Y:S01]  /*10c0*/  ULDC.U8 UR14, c[0x0][0x480] ;  /* 0x00012000000e7ab9 */ /* 0x000fe20000000000 */
[----:B------:R-:W-:Y:S02]  /*10d0*/  @UP2 UIMAD UR45, UR7, UR15, UR37 ;  /* 0x0000000f072d22a4 */ /* 0x000fe4000f8e0225 */
[----:B------:R-:W-:-:S02]  /*10e0*/  ULEA.HI UR20, UR11, UR5, URZ, 0x6 ;  /* 0x000000050b147291 */ /* 0x000fc4000f8f303f */
[----:B------:R-:W-:Y:S02]  /*10f0*/  UIMAD UR5, UR30, UR53, URZ ;  /* 0x000000351e0572a4 */ /* 0x000fe4000f8e023f */
[----:B------:R-:W-:Y:S02]  /*1100*/  UISETP.NE.AND UP4, UPT, UR14, URZ, UPT ;  /* 0x0000003f0e00728c */ /* 0x000fe4000bf85270 */
[----:B------:R-:W-:Y:S02]  /*1110*/  UIMAD.WIDE.U32 UR14, UR53, UR41, URZ ;  /* 0x00000029350e72a5 */ /* 0x000fe4000f8e003f */
[----:B------:R-:W-:Y:S01]  /*1120*/  UIMAD UR5, UR60, UR41, UR5 ;  /* 0x000000293c0572a4 */ /* 0x000fe2000f8e0205 */
[----:B-1----:R-:W-:Y:S01]  /*1130*/  IMAD.MOV R3, RZ, RZ, -R7 ;  /* 0x000000ffff037224 */ /* 0x002fe200078e0a07 */
[----:B------:R-:W-:Y:S01]  /*1140*/  UIMAD.WIDE.U32 UR16, UR7, UR38, URZ ;  /* 0x00000026071072a5 */ /* 0x000fe2000f8e003f */
[----:B------:R-:W-:Y:S01]  /*1150*/  IMAD.MOV.U32 R6, RZ, RZ, RZ ;  /* 0x000000ffff067224 */ /* 0x000fe200078e00ff */
[----:B------:R-:W-:Y:S01]  /*1160*/  USHF.L.U64.HI UR22, UR53, 0x7, UR60 ;  /* 0x0000000735167899 */ /* 0x000fe2000801023c */
[----:B------:R-:W-:Y:S01]  /*1170*/  IMAD R4, R3, R5, RZ ;  /* 0x0000000503047224 */ /* 0x000fe200078e02ff */
[----:B------:R-:W-:Y:S01]  /*1180*/  IABS R3, UR59 ;  /* 0x0000003b00037c13 */ /* 0x000fe20008000000 */
[----:B------:R-:W-:-:S02]  /*1190*/  UIADD3 UR15, UR15, UR5, URZ ;  /* 0x000000050f0f7290 */ /* 0x000fc4000fffe03f */
[----:B------:R-:W-:Y:S01]  /*11a0*/  IMAD.HI.U32 R4, R7, R4, R6 ;  /* 0x0000000407047227 */ /* 0x000fe200078e0006 */
[----:B------:R-:W-:Y:S02]  /*11b0*/  USHF.R.S32.HI UR11, URZ, 0x6, UR28 ;  /* 0x000000063f0b7899 */ /* 0x000fe4000801141c */
[----:B------:R-:W-:Y:S01]  /*11c0*/  USHF.R.S32.HI UR5, URZ, 0x6, UR20 ;  /* 0x000000063f057899 */ /* 0x000fe20008011414 */
[----:B------:R-:W-:Y:S02]  /*11d0*/  ULDC UR44, c[0x0][0x2dc] ;  /* 0x0000b700002c7ab9 */ /* 0x000fe40000000800 */
[----:B------:R-:W-:Y:S01]  /*11e0*/  IMAD.HI.U32 R16, R4, R3, RZ ;  /* 0x0000000304107227 */ /* 0x000fe200078e00ff */
[----:B------:R-:W-:Y:S01]  /*11f0*/  ULDC UR42, c[0x0][0x270] ;  /* 0x00009c00002a7ab9 */ /* 0x000fe20000000800 */
[----:B------:R-:W-:Y:S01]  /*1200*/  ULDC UR32, c[0x0][0x2c4] ;  /* 0x0000b10000207ab9 */ /* 0x000fe20000000800 */
[----:B------:R-:W-:Y:S01]  /*1210*/  USEL UR58, UR18, UR16, !UP2 ;  /* 0x00000010123a7287 */ /* 0x000fe2000d000000 */
[----:B------:R-:W-:Y:S01]  /*1220*/  IMAD.MOV R4, RZ, RZ, -R16 ;  /* 0x000000ffff047224 */ /* 0x000fe200078e0a10 */
[----:B------:R-:W-:Y:S01]  /*1230*/  @UP1 UMOV UR47, UR12 ;  /* 0x0000000c002f1c82 */ /* 0x000fe20008000000 */
[----:B------:R-:W-:-:S02]  /*1240*/  UIMAD UR21, UR7, UR39, URZ ;  /* 0x00000027071572a4 */ /* 0x000fc4000f8e023f */
[C---:B------:R-:W-:Y:S01]  /*1250*/  IMAD R4, R5.reuse, R4, R3 ;  /* 0x0000000405047224 */ /* 0x040fe200078e0203 */
[----:B------:R-:W-:Y:S01]  /*1260*/  UIMAD.WIDE UR12, UR44, UR42, URZ ;  /* 0x0000002a2c0c72a5 */ /* 0x000fe2000f8e023f */
[----:B------:R-:W-:Y:S01]  /*1270*/  LOP3.LUT R3, R2, UR59, RZ, 0x3c, !PT ;  /* 0x0000003b02037c12 */ /* 0x000fe2000f8e3cff */
[----:B------:R-:W-:Y:S02]  /*1280*/  USEL UR22, UR22, URZ, UP0 ;  /* 0x0000003f16167287 */ /* 0x000fe40008000000 */
[----:B------:R-:W-:Y:S01]  /*1290*/  ISETP.GT.U32.AND P1, PT, R5, R4, PT ;  /* 0x000000040500720c */ /* 0x000fe20003f24070 */
[----:B------:R-:W-:Y:S01]  /*12a0*/  @UP3 UIMAD UR18, UR53, UR32, URZ ;  /* 0x00000020351232a4 */ /* 0x000fe2000f8e023f */
[----:B------:R-:W-:Y:S01]  /*12b0*/  ISETP.GE.AND P2, PT, R3, RZ, PT ;  /* 0x000000ff0300720c */ /* 0x000fe20003f46270 */
[----:B------:R-:W-:Y:S02]  /*12c0*/  UISETP.LT.AND UP0, UPT, UR11, UR5, UPT ;  /* 0x000000050b00728c */ /* 0x000fe4000bf01270 */
[----:B------:R-:W-:-:S02]  /*12d0*/  @UP2 UIADD3 UR43, UR17, UR21, URZ ;  /* 0x00000015112b2290 */ /* 0x000fc4000fffe03f */
[----:B------:R-:W-:Y:S02]  /*12e0*/  UIMAD UR19, UR13, UR14, URZ ;  /* 0x0000000e0d1372a4 */ /* 0x000fe4000f8e023f */
[----:B------:R-:W-:Y:S02]  /*12f0*/  @UP3 USEL UR18, UR18, UR7, !UP2 ;  /* 0x0000000712123287 */ /* 0x000fe4000d000000 */
[----:B------:R-:W-:Y:S02]  /*1300*/  UIMAD.WIDE.U32 UR16, UR12, UR14, URZ ;  /* 0x0000000e0c1072a5 */ /* 0x000fe4000f8e003f */
[----:B------:R-:W-:Y:S01]  /*1310*/  USEL UR30, UR11, UR5, UP0 ;  /* 0x000000050b1e7287 */ /* 0x000fe20008000000 */
[-C--:B------:R-:W-:Y:S01]  /*1320*/  @!P1 IADD3 R4, R4, -R5.reuse, RZ ;  /* 0x8000000504049210 */ /* 0x080fe20007ffe0ff */
[----:B------:R-:W-:Y:S01]  /*1330*/  @UP3 ULDC UR14, c[0x0][0x2e4] ;  /* 0x0000b900000e3ab9 */ /* 0x000fe20000000800 */
[----:B------:R-:W-:Y:S01]  /*1340*/  UIMAD UR19, UR12, UR15, UR19 ;  /* 0x0000000f0c1372a4 */ /* 0x000fe2000f8e0213 */
[----:B------:R-:W-:Y:S01]  /*1350*/  @!P1 VIADD R16, R16, 0x1 ;  /* 0x0000000110109836 */ /* 0x000fe20000000000 */
[----:B------:R-:W-:Y:S01]  /*1360*/  @UP3 UIMAD UR28, UR59, UR14, UR18 ;  /* 0x0000000e3b1c32a4 */ /* 0x000fe2000f8e0212 */
[----:B------:R-:W-:Y:S01]  /*1370*/  ISETP.GE.U32.AND P0, PT, R4, R5, PT ;  /* 0x000000050400720c */ /* 0x000fe20003f06070 */
[----:B------:R-:W-:Y:S01]  /*1380*/  ULEA UR18, UR30, 0xffffffc0, 0x6 ;  /* 0xffffffc01e127891 */ /* 0x000fe2000f8e303f */
[----:B------:R-:W-:Y:S01]  /*1390*/  PLOP3.LUT P1, PT, PT, PT, UP1, 0x80, 0x0 ;  /* 0x000000000000781c */ /* 0x000fe20003f2f018 */
[----:B------:R-:W-:-:S02]  /*13a0*/  @!UP3 UIMAD UR20, UR53, UR42, UR59 ;  /* 0x0000002a3514b2a4 */ /* 0x000fc4000f8e023b */
[----:B------:R-:W-:Y:S02]  /*13b0*/  UIMAD.WIDE.U32 UR14, UR12, UR7, URZ ;  /* 0x000000070c0e72a5 */ /* 0x000fe4000f8e003f */
[----:B------:R-:W-:Y:S02]  /*13c0*/  UIADD3 UR42, UR17, UR19, URZ ;  /* 0x00000013112a7290 */ /* 0x000fe4000fffe03f */
[----:B------:R-:W-:Y:S02]  /*13d0*/  USHF.R.S32.HI UR19, URZ, 0x1f, UR18 ;  /* 0x0000001f3f137899 */ /* 0x000fe40008011412 */
[----:B------:R-:W-:Y:S02]  /*13e0*/  UIADD3 UR5, UP0, UR18, UR29, URZ ;  /* 0x0000001d12057290 */ /* 0x000fe4000ff1e03f */
[----:B------:R-:W-:Y:S01]  /*13f0*/  USEL UR57, UR16, UR14, !UP2 ;  /* 0x0000000e10397287 */ /* 0x000fe2000d000000 */
[----:B------:R-:W-:Y:S01]  /*1400*/  @P0 VIADD R16, R16, 0x1 ;  /* 0x0000000110100836 */ /* 0x000fe20000000000 */
[----:B------:R-:W-:Y:S01]  /*1410*/  UIMAD UR11, UR13, UR7, URZ ;  /* 0x000000070d0b72a4 */ /* 0x000fe2000f8e023f */
[----:B------:R-:W-:Y:S01]  /*1420*/  PLOP3.LUT P0, PT, PT, PT, UP3, 0x80, 0x0 ;  /* 0x000000000000781c */ /* 0x000fe20003f0f038 */
[----:B------:R-:W-:-:S02]  /*1430*/  UIADD3.X UR14, UR19, UR22, URZ, UP0, !UPT ;  /* 0x00000016130e7290 */ /* 0x000fc400087fe43f */
[----:B------:R-:W-:Y:S01]  /*1440*/  UIMAD UR13, UR13, UR5, URZ ;  /* 0x000000050d0d72a4 */ /* 0x000fe2000f8e023f */
[----:B------:R-:W-:Y:S01]  /*1450*/  @!P2 IADD3 R16, -R16, RZ, RZ ;  /* 0x000000ff1010a210 */ /* 0x000fe20007ffe1ff */
[----:B------:R-:W-:Y:S01]  /*1460*/  @UP1 UIADD3 UR25, UR50, UR52, URZ ;  /* 0x0000003432191290 */ /* 0x000fe2000fffe03f */
[----:B------:R-:W-:Y:S01]  /*1470*/  @!P3 LOP3.LUT R16, RZ, R2, RZ, 0x33, !PT ;  /* 0x00000002ff10b212 */ /* 0x000fe200078e33ff */
[----:B------:R-:W-:Y:S02]  /*1480*/  @!UP2 UIADD3 UR45, UR35, UR23, URZ ;  /* 0x00000017232da290 */ /* 0x000fe4000fffe03f */
[----:B------:R-:W-:Y:S02]  /*1490*/  @!UP3 UIMAD UR28, UR20, UR32, URZ ;  /* 0x00000020141cb2a4 */ /* 0x000fe4000f8e023f */
[----:B------:R-:W-:Y:S01]  /*14a0*/  UIMAD.WIDE.U32 UR22, UR12, UR5, URZ ;  /* 0x000000050c1672a5 */ /* 0x000fe2000f8e003f */
[----:B------:R-:W-:Y:S01]  /*14b0*/  @UP1 ULDC.64 UR20, c[0x0][0x250] ;  /* 0x0000940000141ab9 */ /* 0x000fe20000000a00 */
[----:B------:R-:W-:-:S02]  /*14c0*/  UIMAD UR5, UR12, UR14, UR13 ;  /* 0x0000000e0c0572a4 */ /* 0x000fc4000f8e020d */
[----:B------:R-:W-:Y:S02]  /*14d0*/  @UP1 UIMAD.WIDE.U32 UR12, UR25, UR20, URZ ;  /* 0x00000014190c12a5 */ /* 0x000fe4000f8e003f */
[----:B------:R-:W-:Y:S02]  /*14e0*/  @UP2 UIADD3 UR42, UR15, UR11, URZ ;  /* 0x0000000b0f2a2290 */ /* 0x000fe4000fffe03f */
[----:B------:R-:W-:Y:S02]  /*14f0*/  UIMAD UR44, UR59, UR44, URZ ;  /* 0x0000002c3b2c72a4 */ /* 0x000fe4000f8e023f */
[----:B------:R-:W-:Y:S02]  /*1500*/  @UP1 UIMAD UR11, UR25, UR21, URZ ;  /* 0x00000015190b12a4 */ /* 0x000fe4000f8e023f */
        /* <DEDUP_REMOVED lines=20> */
.L_x_1076:
        /* <DEDUP_REMOVED lines=13> */
.L_x_1077:
        /* <DEDUP_REMOVED lines=11> */
.L_x_1078:
[----:B------:R-:W-:Y:S02]  /*17d0*/  ULDC UR5, c[0x0][0x270] ;  /* 0x00009c0000057ab9 */ /* 0x000fe40000000800 */
[----:B------:R-:W-:-:S04]  /*17e0*/  UIMAD UR5, UR53, UR5, UR59 ;  /* 0x00000005350572a4 */ /* 0x000fc8000f8e023b */
[----:B------:R-:W-:-:S12]  /*17f0*/  UIMAD UR5, UR5, UR41, URZ ;  /* 0x00000029050572a4 */ /* 0x000fd8000f8e023f */
.L_x_1079:
        /* <DEDUP_REMOVED lines=8> */
[----:B------:R-:W-:Y:S01]  /*1880*/  UIADD3 UR31, UR18, UR5, URZ ;  /* 0x00000005121f7290 */ /* 0x000fe2000fffe03f */
[----:B------:R-:W-:Y:S01]  /*1890*/  BSSY B1, `(.L_x_1075) ;  /* 0x00005b1000017945 */ /* 0x000fe20003800000 */
[----:B------:R-:W-:Y:S01]  /*18a0*/  IMAD.WIDE.U32 R12, R5, UR38, R220 ;  /* 0x00000026050c7c25 */ /* 0x000fe2000f8e00dc */
[----:B------:R-:W-:-:S02]  /*18b0*/  USHF.R.S32.HI UR34, URZ, 0x1f, UR59 ;  /* 0x0000001f3f227899 */ /* 0x000fc4000801143b */
[----:B------:R-:W-:Y:S01]  /*18c0*/  UIADD3 UR5, UR18, UR28, URZ ;  /* 0x0000001c12057290 */ /* 0x000fe2000fffe03f */
[----:B------:R-:W-:Y:S01]  /*18d0*/  IMAD R4, R4, UR38, RZ ;  /* 0x0000002604047c24 */ /* 0x000fe2000f8e02ff */
[----:B------:R-:W-:Y:S01]  /*18e0*/  IADD3 R20, P0, R12, UR58, RZ ;  /* 0x0000003a0c147c10 */ /* 0x000fe2000ff1e0ff */
[----:B------:R-:W-:Y:S02]  /*18f0*/  UIMAD UR41, UR7, UR11, URZ ;  /* 0x0000000b072972a4 */ /* 0x000fe4000f8e023f */
[----:B------:R-:W-:Y:S01]  /*1900*/  IMAD R4, R5, UR39, R4 ;  /* 0x0000002705047c24 */ /* 0x000fe2000f8e0204 */
[----:B------:R-:W-:Y:S01]  /*1910*/  UIADD3 UR11, -UR6, UR10, UR48 ;  /* 0x0000000a060b7290 */ /* 0x000fe2000fffe130 */
[----:B------:R-:W-:Y:S01]  /*1920*/  ULDC.64 UR12, c[0x0][0x428] ;  /* 0x00010a00000c7ab9 */ /* 0x000fe20000000a00 */
[----:B------:R-:W-:Y:S02]  /*1930*/  ULDC.64 UR16, c[0x0][0x2b0] ;  /* 0x0000ac0000107ab9 */ /* 0x000fe40000000a00 */
[----:B------:R-:W-:Y:S01]  /*1940*/  IADD3.X R21, R13, UR43, R4, P0, !PT ;  /* 0x0000002b0d157c10 */ /* 0x000fe200087fe404 */
[----:B------:R-:W-:Y:S01]  /*1950*/  ULDC UR35, c[0x0][0x398] ;  /* 0x0000e60000237ab9 */ /* 0x000fe20000000800 */
[----:B------:R-:W-:Y:S01]  /*1960*/  IADD3 R18, P0, R220, UR14, RZ ;  /* 0x0000000edc127c10 */ /* 0x000fe2000ff1e0ff */
[----:B------:R-:W-:Y:S01]  /*1970*/  UIMAD UR7, UR34, UR12, URZ ;  /* 0x0000000c220772a4 */ /* 0x000fe2000f8e023f */
[----:B--2---:R-:W-:Y:S01]  /*1980*/  IMAD R4, R2, UR19, RZ ;  /* 0x0000001302047c24 */ /* 0x004fe2000f8e02ff */
[----:B------:R-:W-:Y:S01]  /*1990*/  UIMAD.WIDE UR16, UR5, 0x4, UR16 ;  /* 0x00000004051078a5 */ /* 0x000fe2000f8e0210 */
[----:B------:R-:W-:Y:S01]  /*19a0*/  IADD3.X R19, R221, UR45, RZ, P0, !PT ;  /* 0x0000002ddd137c10 */ /* 0x000fe200087fe4ff */
[----:B------:R-:W-:Y:S01]  /*19b0*/  USHF.L.U32 UR23, UR41, 0x6, URZ ;  /* 0x0000000629177899 */ /* 0x000fe2000800063f */
[----:B------:R-:W-:Y:S01]  /*19c0*/  IMAD.U32 R12, RZ, RZ, UR12 ;  /* 0x0000000cff0c7e24 */ /* 0x000fe2000f8e00ff */
[----:B-1----:R-:W-:Y:S01]  /*19d0*/  SHF.R.S32.HI R6, RZ, 0x1f, R7 ;  /* 0x0000001fff067819 */ /* 0x002fe20000011407 */
[----:B------:R-:W-:Y:S01]  /*19e0*/  UIADD3 UR5, UR11, -UR35, URZ ;  /* 0x800000230b057290 */ /* 0x000fe2000fffe03f */
[----:B------:R-:W-:Y:S01]  /*19f0*/  IMAD R4, R3, UR18, R4 ;  /* 0x0000001203047c24 */ /* 0x000fe2000f8e0204 */
[----:B------:R-:W-:Y:S01]  /*1a00*/  ULDC.64 UR14, c[0x0][0x258] ;  /* 0x00009600000e7ab9 */ /* 0x000fe20000000a00 */
[----:B------:R-:W-:Y:S01]  /*1a10*/  UIMAD UR13, UR59, UR13, UR7 ;  /* 0x0000000d3b0d72a4 */ /* 0x000fe2000f8e0207 */
[----:B------:R-:W-:Y:S01]  /*1a20*/  LEA.HI R247, R6, R7, RZ, 0x5 ;  /* 0x0000000706f77211 */ /* 0x000fe200078f28ff */
[----:B------:R-:W-:Y:S01]  /*1a30*/  UIADD3 UR12, UP2, UP0, UR22, UR23, UR44 ;  /* 0x00000017160c7290 */ /* 0x000fe2000f85e02c */
[----:B------:R-:W-:Y:S01]  /*1a40*/  IMAD.WIDE.U32 R18, R2, UR18, R18 ;  /* 0x0000001202127c25 */ /* 0x000fe2000f8e0012 */
[----:B------:R-:W-:Y:S01]  /*1a50*/  UIMAD UR7, UR34, UR14, URZ ;  /* 0x0000000e220772a4 */ /* 0x000fe2000f8e023f */
[----:B------:R-:W-:Y:S01]  /*1a60*/  LOP3.LUT R8, R247, 0xffffffe0, RZ, 0xc0, !PT ;  /* 0xffffffe0f7087812 */ /* 0x000fe200078ec0ff */
[----:B------:R-:W-:Y:S01]  /*1a70*/  USHF.R.S32.HI UR22, URZ, 0x1f, UR5 ;  /* 0x0000001f3f167899 */ /* 0x000fe20008011405 */
[----:B------:R-:W-:Y:S01]  /*1a80*/  IMAD.U32 R14, RZ, RZ, UR14 ;  /* 0x0000000eff0e7e24 */ /* 0x000fe2000f8e00ff */
[----:B------:R-:W-:Y:S01]  /*1a90*/  UIMAD UR7, UR59, UR15, UR7 ;  /* 0x0000000f3b0772a4 */ /* 0x000fe2000f8e0207 */
[----:B------:R-:W-:Y:S01]  /*1aa0*/  IMAD.IADD R5, R19, 0x1, R4 ;  /* 0x0000000113057824 */ /* 0x000fe200078e0204 */
[----:B------:R-:W-:Y:S01]  /*1ab0*/  ULEA.HI UR22, UR22, UR5, URZ, 0x6 ;  /* 0x0000000516167291 */ /* 0x000fe2000f8f303f */
[----:B------:R-:W-:Y:S01]  /*1ac0*/  IMAD.MOV.U32 R4, RZ, RZ, R18 ;  /* 0x000000ffff047224 */ /* 0x000fe200078e0012 */
[----:B------:R-:W-:Y:S01]  /*1ad0*/  USHF.R.S32.HI UR11, URZ, 0x1f, UR23 ;  /* 0x0000001f3f0b7899 */ /* 0x000fe20008011417 */
[----:B------:R-:W-:Y:S01]  /*1ae0*/  IMAD.WIDE.U32 R14, R14, UR59, R20 ;  /* 0x0000003b0e0e7c25 */ /* 0x000fe2000f8e0014 */
[----:B------:R-:W-:Y:S01]  /*1af0*/  SHF.R.S32.HI R247, RZ, 0x5, R247 ;  /* 0x00000005fff77819 */ /* 0x000fe200000114f7 */
[----:B------:R-:W-:-:S02]  /*1b00*/  USHF.R.S32.HI UR22, URZ, 0x6, UR22 ;  /* 0x000000063f167899 */ /* 0x000fc40008011416 */
[----:B------:R-:W-:Y:S01]  /*1b10*/  IMAD.IADD R8, R7, 0x1, -R8 ;  /* 0x0000000107087824 */ /* 0x000fe200078e0a08 */
[----:B------:R-:W-:Y:S01]  /*1b20*/  ULDC.64 UR24, c[0x0][0x210] ;  /* 0x0000840000187ab9 */ /* 0x000fe20000000a00 */
[----:B------:R-:W-:Y:S01]  /*1b30*/  IMAD.WIDE.U32 R12, R12, UR59, R4 ;  /* 0x0000003b0c0c7c25 */ /* 0x000fe2000f8e0004 */
[----:B------:R-:W-:Y:S01]  /*1b40*/  UIADD3.X UR11, UR46, UR11, UR49, UP2, UP0 ;  /* 0x0000000b2e0b7290 */ /* 0x000fe200097e0431 */
[C---:B------:R-:W-:Y:S01]  /*1b50*/  LEA R244, P0, R14.reuse, UR24, 0x1 ;  /* 0x000000180ef47c11 */ /* 0x040fe2000f8008ff */
[----:B------:R-:W-:Y:S01]  /*1b60*/  UISETP.LT.AND UP0, UPT, URZ, UR22, UPT ;  /* 0x000000163f00728c */ /* 0x000fe2000bf01270 */
[----:B------:R-:W-:Y:S01]  /*1b70*/  VIADD R4, R15, UR7 ;  /* 0x000000070f047c36 */ /* 0x000fe20008000000 */
[----:B------:R-:W-:Y:S01]  /*1b80*/  UIADD3 UR7, UP3, UP2, UR56, UR12, UR57 ;  /* 0x0000000c38077290 */ /* 0x000fe2000fa7e039 */
[----:B------:R-:W-:Y:S01]  /*1b90*/  IMAD R247, R247, UR41, R8 ;  /* 0x00000029f7f77c24 */ /* 0x000fe2000f8e0208 */
[----:B------:R-:W-:Y:S01]  /*1ba0*/  USEL UR22, URZ, UR22, !UP0 ;  /* 0x000000163f167287 */ /* 0x000fe2000c000000 */
[----:B------:R-:W-:Y:S01]  /*1bb0*/  VIADD R13, R13, UR13 ;  /* 0x0000000d0d0d7c36 */ /* 0x000fe20008000000 */
[----:B------:R-:W-:Y:S01]  /*1bc0*/  UIADD3.X UR5, UR55, UR11, UR42, UP3, UP2 ;  /* 0x0000000b37057290 */ /* 0x000fe20009fe442a */
[----:B------:R-:W-:Y:S01]  /*1bd0*/  LEA.HI.X R245, R14, UR25, R4, 0x1, P0 ;  /* 0x000000190ef57c11 */ /* 0x000fe200080f0c04 */
[----:B------:R-:W-:Y:S01]  /*1be0*/  ULDC.64 UR14, c[0x0][0x400] ;  /* 0x00010000000e7ab9 */ /* 0x000fe20000000a00 */
[----:B------:R-:W-:Y:S01]  /*1bf0*/  IADD3 R8, P0, R247, UR7, RZ ;  /* 0x00000007f7087c10 */ /* 0x000fe2000ff1e0ff */
[----:B------:R-:W-:Y:S01]  /*1c00*/  UISETP.GT.AND UP0, UPT, UR30, UR22, UPT ;  /* 0x000000161e00728c */ /* 0x000fe2000bf04270 */
[-C--:B------:R-:W-:Y:S01]  /*1c10*/  IMAD R4, R9, R2.reuse, RZ ;  /* 0x0000000209047224 */ /* 0x080fe200078e02ff */
[----:B------:R-:W-:Y:S01]  /*1c20*/  ULDC.64 UR36, c[0x0][0x478] ;  /* 0x00011e0000247ab9 */ /* 0x000fe20000000a00 */
[----:B------:R-:W-:Y:S01]  /*1c30*/  LEA.HI.X.SX32 R247, R247, UR5, 0x1, P0 ;  /* 0x00000005f7f77c11 */ /* 0x000fe200080f0eff */
[----:B------:R-:W-:Y:S01]  /*1c40*/  IMAD.WIDE.U32 R12, R218, R2, R12 ;  /* 0x00000002da0c7225 */ /* 0x000fe200078e000c */
[----:B------:R-:W-:Y:S01]  /*1c50*/  LEA R246, P0, R8, UR14, 0x2 ;  /* 0x0000000e08f67c11 */ /* 0x000fe2000f8010ff */
[----:B------:R-:W-:-:S02]  /*1c60*/  UIMAD.WIDE UR12, UR31, 0x4, UR36 ;  /* 0x000000041f0c78a5 */ /* 0x000fc4000f8e0224 */
[----:B------:R-:W-:Y:S01]  /*1c70*/  IMAD R4, R218, R3, R4 ;  /* 0x00000003da047224 */ /* 0x000fe200078e0204 */
[----:B------:R-:W-:Y:S01]  /*1c80*/  LEA.HI.X R247, R8, UR15, R247, 0x2, P0 ;  /* 0x0000000f08f77c11 */ /* 0x000fe200080f14f7 */
[----:B------:R-:W-:Y:S01]  /*1c90*/  ULDC.64 UR28, c[0x0][0x3e0] ;  /* 0x0000f800001c7ab9 */ /* 0x000fe20000000a00 */
[----:B------:R-:W-:Y:S01]  /*1ca0*/  PLOP3.LUT P0, PT, PT, PT, UP0, 0x80, 0x0 ;  /* 0x000000000000781c */ /* 0x000fe20003f0f008 */
[----:B------:R-:W-:Y:S01]  /*1cb0*/  IMAD.IADD R4, R13, 0x1, R4 ;  /* 0x000000010d047824 */ /* 0x000fe200078e0204 */
[C---:B------:R-:W-:Y:S01]  /*1cc0*/  LEA R242, P2, R12.reuse, UR28, 0x1 ;  /* 0x0000001c0cf27c11 */ /* 0x040fe2000f8408ff */
[----:B------:R-:W-:Y:S01]  /*1cd0*/  UMOV UR15, UR17 ;  /* 0x00000011000f7c82 */ /* 0x000fe20008000000 */
[----:B------:R-:W-:Y:S02]  /*1ce0*/  UIADD3 UR5, UR30, -0x1, URZ ;  /* 0xffffffff1e057890 */ /* 0x000fe4000fffe03f */
[----:B------:R-:W-:Y:S01]  /*1cf0*/  LEA.HI.X R243, R12, UR29, R4, 0x1, P2 ;  /* 0x0000001d0cf37c11 */ /* 0x000fe200090f0c04 */
[----:B------:R-:W-:Y:S01]  /*1d00*/  UMOV UR18, UR12 ;  /* 0x0000000c00127c82 */ /* 0x000fe20008000000 */
[----:B------:R-:W-:-:S05]  /*1d10*/  UMOV UR17, UR13 ;  /* 0x0000000d00117c82 */ /* 0x000fca0008000000 */
        /* <DEDUP_REMOVED lines=20> */
.L_x_1081:
[----:B------:R-:W-:Y:S01]  /*1e60*/  @UP1 UIADD3 UR5, UR50, UR52, URZ ;  /* 0x0000003432051290 */ /* 0x000fe2000fffe03f */
[----:B------:R-:W-:-:S03]  /*1e70*/  @UP1 ULDC.64 UR12, c[0x0][0x458] ;  /* 0x00011600000c1ab9 */ /* 0x000fc60000000a00 */
[----:B------:R-:W-:Y:S02]  /*1e80*/  @UP1 UIMAD.WIDE.U32 UR14, UR5, UR12, URZ ;  /* 0x0000000c050e12a5 */ /* 0x000fe4000f8e003f */
[----:B------:R-:W-:-:S04]  /*1e90*/  @UP1 UIMAD UR5, UR5, UR13, URZ ;  /* 0x0000000d050512a4 */ /* 0x000fc8000f8e023f */
[----:B------:R-:W-:-:S03]  /*1ea0*/  @UP1 UIADD3 UR16, UR15, UR5, URZ ;  /* 0x000000050f101290 */ /* 0x000fc6000fffe03f */
[----:B------:R-:W-:Y:S01]  /*1eb0*/  @UP1 UMOV UR5, UR14 ;  /* 0x0000000e00051c82 */ /* 0x000fe20008000000 */
[----:B------:R-:W-:Y:S08]  /*1ec0*/  @P1 BRA `(.L_x_1082) ;  /* 0x0000000000301947 */ /* 0x000ff00003800000 */
        /* <DEDUP_REMOVED lines=10> */
[----:B------:R-:W-:-:S03]  /*1f70*/  UIADD3 UR16, UR15, UR5, URZ ;  /* 0x000000050f107290 */ /* 0x000fc6000fffe03f */
[----:B------:R-:W-:-:S09]  /*1f80*/  UMOV UR5, UR14 ;  /* 0x0000000e00057c82 */ /* 0x000fd20008000000 */
.L_x_1082:
        /* <DEDUP_REMOVED lines=30> */
.L_x_1084:
[----:B------:R-:W-:Y:S05]  /*2170*/  BSYNC B0 ;  /* 0x0000000000007941 */ /* 0x000fea0003800000 */
.L_x_1083:
        /* <DEDUP_REMOVED lines=14> */
.L_x_1086:
[----:B------:R-:W-:Y:S05]  /*2260*/  BSYNC B0 ;  /* 0x0000000000007941 */ /* 0x000fea0003800000 */
.L_x_1085:
[----:B------:R-:W-:Y:S01]  /*2270*/  IMAD.U32 R3, RZ, RZ, UR12 ;  /* 0x0000000cff037e24 */ /* 0x000fe2000f8e00ff */
[----:B------:R-:W-:Y:S01]  /*2280*/  UIMAD UR6, UR33, UR12, URZ ;  /* 0x0000000c210672a4 */ /* 0x000fe2000f8e023f */
[----:B------:R-:W-:Y:S01]  /*2290*/  BSSY B0, `(.L_x_1087) ;  /* 0x0000018000007945 */ /* 0x000fe20003800000 */
[----:B------:R-:W-:Y:S01]  /*22a0*/  USHF.R.S32.HI UR10, URZ, 0x1f, UR59 ;  /* 0x0000001f3f0a7899 */ /* 0x000fe2000801143b */
[----:B------:R-:W-:Y:S01]  /*22b0*/  IMAD.WIDE.U32 R2, R3, UR48, R220 ;  /* 0x0000003003027c25 */ /* 0x000fe2000f8e00dc */
[----:B------:R-:W-:Y:S02]  /*22c0*/  UIMAD UR6, UR48, UR13, UR6 ;  /* 0x0000000d300672a4 */ /* 0x000fe4000f8e0206 */
[----:B-12---:R-:W-:-:S04]  /*22d0*/  IADD3 R4, P2, R2, UR5, RZ ;  /* 0x0000000502047c10 */ /* 0x006fc8000ff5e0ff */
[----:B------:R-:W-:Y:S01]  /*22e0*/  IMAD.U32 R2, RZ, RZ, UR6 ;  /* 0x00000006ff027e24 */ /* 0x000fe2000f8e00ff */
[----:B------:R-:W-:Y:S02]  /*22f0*/  ULDC.64 UR6, c[0x0][0x470] ;  /* 0x00011c0000067ab9 */ /* 0x000fe40000000a00 */
[----:B------:R-:W-:Y:S01]  /*2300*/  UIMAD UR5, UR10, UR6, URZ ;  /* 0x000000060a0572a4 */ /* 0x000fe2000f8e023f */
[----:B------:R-:W-:Y:S02]  /*2310*/  MOV R6, UR6 ;  /* 0x0000000600067c02 */ /* 0x000fe40008000f00 */
        /* <DEDUP_REMOVED lines=15> */
.L_x_1088:
[----:B------:R-:W-:Y:S05]  /*2410*/  BSYNC B0 ;  /* 0x0000000000007941 */ /* 0x000fea0003800000 */
.L_x_1087:
        /* <DEDUP_REMOVED lines=15> */
.L_x_1080:
        /* <DEDUP_REMOVED lines=16> */
[----:B------:R-:W-:-:S02]  /*2610*/  UIMAD UR11, UR48, UR27, UR11 ;  /* 0x0000001b300b72a4 */ /* 0x000fc4000f8e020b */
        /* <DEDUP_REMOVED lines=26> */
[----:B------:R-:W-:-:S02]  /*27c0*/  @!P3 IMAD R15, R15, UR20, RZ ;  /* 0x000000140f0fbc24 */ /* 0x000fc4000f8e02ff */
[----:B------:R-:W-:Y:S01]  /*27d0*/  IMAD.SHL.U32 R238, R223, 0x4, RZ ;  /* 0x00000004dfee7824 */ /* 0x000fe200078e00ff */
[----:B------:R-:W-:Y:S01]  /*27e0*/  UISETP.NE.AND UP0, UPT, UR11, 0x1, UPT ;  /* 0x000000010b00788c */ /* 0x000fe2000bf05270 */
[C---:B------:R-:W-:Y:S02]  /*27f0*/  IMAD R11, R16.reuse, UR13, R11 ;  /* 0x0000000d100b7c24 */ /* 0x040fe4000f8e020b */
[----:B------:R-:W-:Y:S02]  /*2800*/  IMAD.MOV.U32 R239, RZ, RZ, 0x7f800000 ;  /* 0x7f800000ffef7424 */ /* 0x000fe400078e00ff */
[----:B------:R-:W-:Y:S01]  /*2810*/  IMAD.MOV.U32 R240, RZ, RZ, 0x7f800000 ;  /* 0x7f800000fff07424 */ /* 0x000fe200078e00ff */
[----:B------:R-:W-:Y:S01]  /*2820*/  ULDC UR19, c[0x0][0x394] ;  /* 0x0000e50000137ab9 */ /* 0x000fe20000000800 */
[----:B------:R-:W-:Y:S01]  /*2830*/  IMAD.WIDE.U32 R16, R16, UR12, R12 ;  /* 0x0000000c10107c25 */ /* 0x000fe2000f8e000c */
[----:B------:R-:W-:Y:S02]  /*2840*/  UIMAD.WIDE.U32 UR12, UR38, 0x40, URZ ;  /* 0x00000040260c78a5 */ /* 0x000fe4000f8e003f */
[----:B------:R-:W-:Y:S01]  /*2850*/  UIMAD UR45, UR41, 0x18, URZ ;  /* 0x00000018292d78a4 */ /* 0x000fe2000f8e023f */
[--C-:B------:R-:W-:Y:S01]  /*2860*/  @!P4 IMAD.MOV.U32 R18, RZ, RZ, R22.reuse ;  /* 0x000000ffff12c224 */ /* 0x100fe200078e0016 */
[----:B------:R-:W-:Y:S01]  /*2870*/  USHF.L.U32 UR44, UR41, 0x5, URZ ;  /* 0x00000005292c7899 */ /* 0x000fe2000800063f */
[C---:B------:R-:W-:Y:S01]  /*2880*/  @!P3 IMAD R12, R10.reuse, UR21, R15 ;  /* 0x000000150a0cbc24 */ /* 0x040fe2000f8e020f */
[----:B------:R-:W-:Y:S01]  /*2890*/  UIMAD UR43, UR41, 0x28, URZ ;  /* 0x00000028292b78a4 */ /* 0x000fe2000f8e023f */
[----:B------:R-:W-:Y:S01]  /*28a0*/  @!P3 IMAD.WIDE.U32 R22, R10, UR20, R22 ;  /* 0x000000140a16bc25 */ /* 0x000fe2000f8e0016 */
[----:B------:R-:W-:Y:S01]  /*28b0*/  UIMAD UR42, UR41, 0x30, URZ ;  /* 0x00000030292a78a4 */ /* 0x000fe2000f8e023f */
[----:B------:R-:W-:-:S02]  /*28c0*/  ULDC UR49, c[0x0][0x398] ;  /* 0x0000e60000317ab9 */ /* 0x000fc40000000800 */
[----:B------:R-:W-:Y:S02]  /*28d0*/  @!P4 IMAD R13, R9, UR20, RZ ;  /* 0x00000014090dcc24 */ /* 0x000fe4000f8e02ff */
[----:B------:R-:W-:Y:S01]  /*28e0*/  @!P3 IMAD.X R10, RZ, RZ, R9, P0 ;  /* 0x000000ffff0ab224 */ /* 0x000fe200000e0609 */
[----:B------:R-:W-:Y:S01]  /*28f0*/  PLOP3.LUT P0, PT, PT, PT, UP4, 0x80, 0x0 ;  /* 0x000000000000781c */ /* 0x000fe20003f0f048 */
[C---:B------:R-:W-:Y:S02]  /*2900*/  @!P4 IMAD R13, R218.reuse, UR21, R13 ;  /* 0x00000015da0dcc24 */ /* 0x040fe4000f8e020d */
[----:B------:R-:W-:-:S04]  /*2910*/  @!P4 IMAD.WIDE.U32 R18, R218, UR20, R18 ;  /* 0x00000014da12cc25 */ /* 0x000fc8000f8e0012 */
[----:B------:R-:W-:Y:S01]  /*2920*/  @!P3 IMAD.IADD R12, R23, 0x1, R12 ;  /* 0x00000001170cb824 */ /* 0x000fe200078e020c */
[C---:B-1----:R-:W-:Y:S01]  /*2930*/  @!P4 LEA R24, P2, R18.reuse, R4, 0x1 ;  /* 0x000000041218c211 */ /* 0x042fe200078408ff */
[----:B------:R-:W-:Y:S02]  /*2940*/  @!P4 IMAD.IADD R14, R19, 0x1, R13 ;  /* 0x00000001130ec824 */ /* 0x000fe400078e020d */
[----:B------:R-:W-:Y:S02]  /*2950*/  IMAD.IADD R17, R17, 0x1, R11 ;  /* 0x0000000111117824 */ /* 0x000fe400078e020b */
[----:B------:R-:W-:Y:S01]  /*2960*/  @P0 BAR.SYNC.DEFER_BLOCKING 0x0 ;  /* 0x0000000000000b1d */ /* 0x000fe20000010000 */
[----:B------:R-:W-:Y:S01]  /*2970*/  @!P4 LEA.HI.X R25, R18, R5, R14, 0x1, P2 ;  /* 0x000000051219c211 */ /* 0x000fe200010f0c0e */
[----:B------:R-:W-:Y:S01]  /*2980*/  @!P3 IMAD R5, R10, UR26, RZ ;  /* 0x0000001a0a05bc24 */ /* 0x000fe2000f8e02ff */
[----:B------:R-:W-:Y:S01]  /*2990*/  PLOP3.LUT P0, PT, PT, PT, UP0, 0x80, 0x0 ;  /* 0x000000000000781c */ /* 0x000fe20003f0f008 */
[----:B------:R-:W-:Y:S01]  /*29a0*/  @!P3 IMAD.MOV.U32 R26, RZ, RZ, R16 ;  /* 0x000000ffff1ab224 */ /* 0x000fe200078e0010 */
[----:B--2---:R-:W-:Y:S01]  /*29b0*/  @!P3 LEA R14, P2, R22, R2, 0x1 ;  /* 0x00000002160eb211 */ /* 0x004fe200078408ff */
[----:B------:R-:W-:-:S02]  /*29c0*/  @!P3 IMAD R10, R8, UR27, R5 ;  /* 0x0000001b080abc24 */ /* 0x000fc4000f8e0205 */
[----:B------:R-:W-:Y:S01]  /*29d0*/  @!P4 IMAD R9, R9, UR26, RZ ;  /* 0x0000001a0909cc24 */ /* 0x000fe2000f8e02ff */
[----:B------:R-:W-:Y:S01]  /*29e0*/  @!P3 LEA.HI.X R15, R22, R3, R12, 0x1, P2 ;  /* 0x00000003160fb211 */ /* 0x000fe200010f0c0c */
[----:B------:R-:W-:Y:S01]  /*29f0*/  VIADD R5, R224, 0x2000 ;  /* 0x00002000e0057836 */ /* 0x000fe20000000000 */
[----:B------:R-:W-:Y:S01]  /*2a00*/  @!P1 IADD3 R12, P5, R244, UR12, RZ ;  /* 0x0000000cf40c9c10 */ /* 0x000fe2000ffbe0ff */
[----:B------:R-:W-:Y:S01]  /*2a10*/  IMAD.U32 R3, RZ, RZ, UR14 ;  /* 0x0000000eff037e24 */ /* 0x000fe2000f8e00ff */
[C---:B------:R-:W-:Y:S01]  /*2a20*/  ISETP.GE.AND P2, PT, R218.reuse, UR7, PT ;  /* 0x00000007da007c0c */ /* 0x040fe2000bf46270 */
[--C-:B------:R-:W-:Y:S01]  /*2a30*/  @!P3 IMAD.MOV.U32 R27, RZ, RZ, R17.reuse ;  /* 0x000000ffff1bb224 */ /* 0x100fe200078e0011 */
[----:B------:R-:W-:Y:S01]  /*2a40*/  SEL R5, R5, R224, !P0 ;  /* 0x000000e005057207 */ /* 0x000fe20004000000 */
[----:B------:R-:W-:Y:S01]  /*2a50*/  @!P4 IMAD.WIDE.U32 R16, R218, UR26, R16 ;  /* 0x0000001ada10cc25 */ /* 0x000fe2000f8e0010 */
[----:B------:R-:W-:Y:S01]  /*2a60*/  @!P1 IADD3.X R13, R245, UR13, R3, P5, !PT ;  /* 0x0000000df50d9c10 */ /* 0x000fe2000affe403 */
[----:B------:R-:W-:Y:S01]  /*2a70*/  USHF.L.U32 UR21, UR41, 0x4, URZ ;  /* 0x0000000429157899 */ /* 0x000fe2000800063f */
[----:B------:R-:W-:Y:S01]  /*2a80*/  LEA R241, R5, UR4, 0x1 ;  /* 0x0000000405f17c11 */ /* 0x000fe2000f8e08ff */
[----:B------:R-:W1:Y:S01]  /*2a90*/  @!P3 LDC.64 R2, c[0x0][0x218] ;  /* 0x00008600ff02bb82 */ /* 0x000e620000000a00 */
[----:B------:R-:W-:-:S04]  /*2aa0*/  @!P3 IMAD.WIDE.U32 R26, R8, UR26, R26 ;  /* 0x0000001a081abc25 */ /* 0x000fc8000f8e001a */
[----:B------:R-:W-:Y:S01]  /*2ab0*/  IMAD.MOV.U32 R206, RZ, RZ, 0x20 ;  /* 0x00000020ffce7424 */ /* 0x000fe200078e00ff */
[----:B------:R-:W-:Y:S01]  /*2ac0*/  @P4 STS.128 [R225+0x10000], RZ ;  /* 0x010000ffe1004388 */ /* 0x000fe20000000c00 */
[----:B------:R-:W-:Y:S01]  /*2ad0*/  @!P4 IMAD R8, R218, UR27, R9 ;  /* 0x0000001bda08cc24 */ /* 0x000fe2000f8e0209 */
[----:B------:R-:W2:Y:S01]  /*2ae0*/  @!P4 LDC.64 R4, c[0x0][0x218] ;  /* 0x00008600ff04cb82 */ /* 0x000ea20000000a00 */
[----:B------:R-:W-:Y:S01]  /*2af0*/  @!P3 IMAD.IADD R10, R27, 0x1, R10 ;  /* 0x000000011b0ab824 */ /* 0x000fe200078e020a */
[----:B------:R-:W-:Y:S01]  /*2b00*/  @P4 STS.128 [R225+0x12000], RZ ;  /* 0x012000ffe1004388 */ /* 0x000fe20000000c00 */
[----:B------:R-:W-:Y:S02]  /*2b10*/  @!P4 IMAD.IADD R8, R17, 0x1, R8 ;  /* 0x000000011108c824 */ /* 0x000fe400078e0208 */
[----:B------:R-:W-:Y:S01]  /*2b20*/  IMAD.MOV.U32 R205, RZ, RZ, 0x40 ;  /* 0x00000040ffcd7424 */ /* 0x000fe200078e00ff */
[----:B------:R-:W-:Y:S01]  /*2b30*/  @!PT LDS RZ, [RZ] ;  /* 0x00000000fffff984 */ /* 0x000fe20000000800 */
[----:B------:R-:W-:Y:S01]  /*2b40*/  @!PT LDS RZ, [RZ] ;  /* 0x00000000fffff984 */ /* 0x000fe20000000800 */
[----:B------:R-:W-:Y:S01]  /*2b50*/  @!PT LDS RZ, [RZ] ;  /* 0x00000000fffff984 */ /* 0x000fe20000000800 */
[----:B------:R-:W-:Y:S01]  /*2b60*/  @!P4 LDGSTS.E.BYPASS.LTC128B.128 [R225+0x10000], desc[UR8][R24.64] ;  /* 0x1000000018e1cfae */ /* 0x000fe2000b901d48 */
[----:B------:R-:W-:-:S02]  /*2b70*/  VIADD R207, R214, 0x2000 ;  /* 0x00002000d6cf7836 */ /* 0x000fc40000000000 */
[----:B------:R-:W-:Y:S01]  /*2b80*/  IMAD R236, RZ, RZ, -UR23 ;  /* 0x80000017ffec7e24 */ /* 0x000fe2000f8e02ff */
[----:B------:R-:W-:Y:S01]  /*2b90*/  @!P4 LDGSTS.E.BYPASS.LTC128B.128 [R225+0x12000], desc[UR8][R24.64+0x80] ;  /* 0x1200008018e1cfae */ /* 0x000fe2000b901d48 */
[----:B------:R-:W-:Y:S02]  /*2ba0*/  CS2R R94, SRZ ;  /* 0x00000000005e7805 */ /* 0x000fe4000001ff00 */
[----:B------:R-:W-:Y:S02]  /*2bb0*/  CS2R R92, SRZ ;  /* 0x00000000005c7805 */ /* 0x000fe4000001ff00 */
[----:B------:R-:W-:Y:S01]  /*2bc0*/  CS2R R98, SRZ ;  /* 0x0000000000627805 */ /* 0x000fe2000001ff00 */
[----:B------:R-:W-:Y:S01]  /*2bd0*/  @P3 STS.128 [R225+0x11000], RZ ;  /* 0x011000ffe1003388 */ /* 0x000fe20000000c00 */
[----:B------:R-:W-:Y:S02]  /*2be0*/  CS2R R96, SRZ ;  /* 0x0000000000607805 */ /* 0x000fe4000001ff00 */
[----:B------:R-:W-:-:S02]  /*2bf0*/  CS2R R90, SRZ ;  /* 0x00000000005a7805 */ /* 0x000fc4000001ff00 */
        /* <DEDUP_REMOVED lines=12> */
[----:B------:R2:W-:Y:S01]  /*2cc0*/  @!P3 LDGSTS.E.BYPASS.LTC128B.128 [R225+0x13000], desc[UR8][R14.64+0x80] ;  /* 0x130000800ee1bfae */ /* 0x0005e2000b901d48 */
[----:B------:R-:W-:Y:S02]  /*2cd0*/  CS2R R74, SRZ ;  /* 0x00000000004a7805 */ /* 0x000fe4000001ff00 */
[----:B------:R-:W-:Y:S02]  /*2ce0*/  CS2R R72, SRZ ;  /* 0x0000000000487805 */ /* 0x000fe4000001ff00 */
[----:B------:R-:W-:Y:S01]  /*2cf0*/  CS2R R70, SRZ ;  /* 0x0000000000467805 */ /* 0x000fe2000001ff00 */
[----:B------:R-:W0:Y:S01]  /*2d00*/  LDGDEPBAR ;  /* 0x00000000000079af */ /* 0x000e220000000000 */
[----:B------:R-:W-:Y:S02]  /*2d10*/  CS2R R68, SRZ ;  /* 0x0000000000447805 */ /* 0x000fe4000001ff00 */
[----:B------:R-:W-:-:S02]  /*2d20*/  CS2R R46, SRZ ;  /* 0x00000000002e7805 */ /* 0x000fc4000001ff00 */
[----:B------:R-:W-:Y:S01]  /*2d30*/  CS2R R44, SRZ ;  /* 0x00000000002c7805 */ /* 0x000fe2000001ff00 */
[----:B------:R-:W-:Y:S01]  /*2d40*/  @P2 STS.128 [R225+0x8000], RZ ;  /* 0x008000ffe1002388 */ /* 0x000fe20000000c00 */
[----:B------:R-:W-:Y:S02]  /*2d50*/  CS2R R50, SRZ ;  /* 0x0000000000327805 */ /* 0x000fe4000001ff00 */
[----:B------:R-:W-:Y:S02]  /*2d60*/  CS2R R48, SRZ ;  /* 0x0000000000307805 */ /* 0x000fe4000001ff00 */
[----:B------:R-:W-:Y:S01]  /*2d70*/  CS2R R42, SRZ ;  /* 0x00000000002a7805 */ /* 0x000fe2000001ff00 */
[----:B------:R-:W-:Y:S01]  /*2d80*/  @P2 STS.128 [R225+0xa000], RZ ;  /* 0x00a000ffe1002388 */ /* 0x000fe20000000c00 */
[----:B------:R-:W-:Y:S02]  /*2d90*/  CS2R R40, SRZ ;  /* 0x0000000000287805 */ /* 0x000fe4000001ff00 */
[----:B------:R-:W-:-:S02]  /*2da0*/  CS2R R38, SRZ ;  /* 0x0000000000267805 */ /* 0x000fc4000001ff00 */
        /* <DEDUP_REMOVED lines=8> */
[----:B------:R-:W-:Y:S01]  /*2e30*/  @!P2 LDGSTS.E.BYPASS.LTC128B.128 [R225+0xa000], desc[UR8][R242.64+0x80] ;  /* 0x0a000080f2e1afae */ /* 0x000fe2000b901d48 */
[----:B------:R-:W-:Y:S01]  /*2e40*/  CS2R R32, SRZ ;  /* 0x0000000000207805 */ /* 0x000fe2000001ff00 */
[----:B------:R-:W-:Y:S02]  /*2e50*/  UIADD3 UR47, UR48, 0x40, URZ ;  /* 0x00000040302f7890 */ /* 0x000fe4000fffe03f */
[----:B------:R-:W-:Y:S01]  /*2e60*/  @P1 STS.128 [R225+0x9000], RZ ;  /* 0x009000ffe1001388 */ /* 0x000fe20000000c00 */
[----:B------:R-:W-:-:S03]  /*2e70*/  ULDC UR20, c[0x0][0x2ec] ;  /* 0x0000bb0000147ab9 */ /* 0x000fc60000000800 */
        /* <DEDUP_REMOVED lines=19> */
[----:B--2---:R-:W-:-:S03]  /*2fb0*/  @!P4 LEA R14, P2, R16, R4, 0x1 ;  /* 0x00000004100ec211 */ /* 0x004fc600078408ff */
        /* <DEDUP_REMOVED lines=15> */
[----:B-1----:R-:W-:-:S02]  /*30b0*/  @!P3 LEA R4, P1, R26, R2, 0x1 ;  /* 0x000000021a04b211 */ /* 0x002fc400078208ff */
[----:B------:R-:W-:Y:S01]  /*30c0*/  SHF.R.S32.HI R2, RZ, 0x1f, R223 ;  /* 0x0000001fff027819 */ /* 0x000fe200000114df */
[----:B------:R-:W-:Y:S01]  /*30d0*/  @P4 STS.128 [R225+0xc000], RZ ;  /* 0x00c000ffe1004388 */ /* 0x000fe20000000c00 */
[----:B------:R-:W-:Y:S02]  /*30e0*/  @!P3 LEA.HI.X R5, R26, R3, R10, 0x1, P1 ;  /* 0x000000031a05b211 */ /* 0x000fe400008f0c0a */
[----:B------:R-:W-:Y:S01]  /*30f0*/  SHF.L.U64.HI R237, R223, 0x2, R2 ;  /* 0x00000002dfed7819 */ /* 0x000fe20000010202 */
[----:B------:R-:W-:Y:S01]  /*3100*/  @P4 STS.128 [R225+0xe000], RZ ;  /* 0x00e000ffe1004388 */ /* 0x000fe20000000c00 */
[----:B------:R-:W-:-:S03]  /*3110*/  IADD3 R8, P1, R238, UR16, RZ ;  /* 0x00000010ee087c10 */ /* 0x000fc6000ff3e0ff */
[----:B------:R-:W-:Y:S01]  /*3120*/  @!PT LDS RZ, [RZ] ;  /* 0x00000000fffff984 */ /* 0x000fe20000000800 */
[----:B------:R-:W-:Y:S01]  /*3130*/  @!PT LDS RZ, [RZ] ;  /* 0x00000000fffff984 */ /* 0x000fe20000000800 */
[----:B------:R-:W-:Y:S01]  /*3140*/  @!PT LDS RZ, [RZ] ;  /* 0x00000000fffff984 */ /* 0x000fe20000000800 */
[----:B------:R-:W-:Y:S01]  /*3150*/  @!P4 LDGSTS.E.BYPASS.LTC128B.128 [R225+0xc000], desc[UR8][R14.64] ;  /* 0x0c0000000ee1cfae */ /* 0x000fe2000b901d48 */
[----:B------:R-:W-:-:S03]  /*3160*/  IADD3.X R9, R237, UR15, RZ, P1, !PT ;  /* 0x0000000fed097c10 */ /* 0x000fc60008ffe4ff */
[----:B------:R-:W-:Y:S04]  /*3170*/  @!P4 LDGSTS.E.BYPASS.LTC128B.128 [R225+0xe000], desc[UR8][R14.64+0x80] ;  /* 0x0e0000800ee1cfae */ /* 0x000fe8000b901d48 */
        /* <DEDUP_REMOVED lines=10> */
[CC--:B------:R-:W-:Y:S01]  /*3220*/  LEA.HI R2, R6.reuse, R7.reuse, RZ, 0x4 ;  /* 0x0000000706027211 */ /* 0x0c0fe200078f20ff */
[----:B------:R-:W-:Y:S01]  /*3230*/  UMOV UR14, UR19 ;  /* 0x00000013000e7c82 */ /* 0x000fe20008000000 */
[----:B------:R-:W-:Y:S01]  /*3240*/  LEA.HI R6, R6, R7, RZ, 0x3 ;  /* 0x0000000706067211 */ /* 0x000fe200078f18ff */
[----:B------:R-:W-:Y:S01]  /*3250*/  UIADD3 UR7, UR48, UR10, URZ ;  /* 0x0000000a30077290 */ /* 0x000fe2000fffe03f */
[----:B------:R-:W-:Y:S01]  /*3260*/  LOP3.LUT R2, R2, 0xfffffff0, RZ, 0xc0, !PT ;  /* 0xfffffff002027812 */ /* 0x000fe200078ec0ff */
[----:B------:R-:W-:Y:S01]  /*3270*/  USHF.L.U32 UR19, UR41, 0x3, URZ ;  /* 0x0000000329137899 */ /* 0x000fe2000800063f */
[----:B------:R-:W-:Y:S01]  /*3280*/  LOP3.LUT R6, R6, 0xfffffff8, RZ, 0xc0, !PT ;  /* 0xfffffff806067812 */ /* 0x000fe200078ec0ff */
[----:B------:R-:W-:Y:S01]  /*3290*/  UIADD3 UR37, UR21, 0x40, URZ ;  /* 0x0000004015257890 */ /* 0x000fe2000fffe03f */
        /* <DEDUP_REMOVED lines=10> */
[----:B------:R-:W-:Y:S01]  /*3340*/  UIADD3 UR7, -UR6, 0x40, UR7 ;  /* 0x0000004006077890 */ /* 0x000fe2000fffe107 */
[----:B------:R-:W-:Y:S01]  /*3350*/  LOP3.LUT P3, RZ, R6, 0x2, RZ, 0xc0, !PT ;  /* 0x0000000206ff7812 */ /* 0x000fe2000786c0ff */
[----:B------:R-:W-:Y:S01]  /*3360*/  UIADD3 UR36, UR19, UR37, URZ ;  /* 0x0000002513247290 */ /* 0x000fe2000fffe03f */
[----:B------:R-:W-:Y:S01]  /*3370*/  LOP3.LUT R2, R2, 0xfffffff8, RZ, 0xc0, !PT ;  /* 0xfffffff802027812 */ /* 0x000fe200078ec0ff */
[----:B------:R-:W-:Y:S01]  /*3380*/  UIADD3 UR33, UR19, UR34, URZ ;  /* 0x0000002213217290 */ /* 0x000fe2000fffe03f */
[----:B------:R-:W-:Y:S01]  /*3390*/  SEL R7, R7, 0xffffffe0, !P3 ;  /* 0xffffffe007077807 */ /* 0x000fe20005800000 */
[----:B------:R-:W-:Y:S01]  /*33a0*/  UIADD3 UR28, UR19, UR29, URZ ;  /* 0x0000001d131c7290 */ /* 0x000fe2000fffe03f */
[----:B-1----:R-:W-:Y:S01]  /*33b0*/  VIADD R5, R216, 0x2000 ;  /* 0x00002000d8057836 */ /* 0x002fe20000000000 */
[----:B------:R-:W-:Y:S01]  /*33c0*/  UIADD3 UR46, UR7, -UR35, URZ ;  /* 0x80000023072e7290 */ /* 0x000fe2000fffe03f */
[----:B------:R-:W-:Y:S01]  /*33d0*/  IMAD.IADD R2, R3, 0x1, -R2 ;  /* 0x0000000103027824 */ /* 0x000fe200078e0a02 */
[----:B------:R-:W-:Y:S01]  /*33e0*/  UIADD3 UR35, UR19, UR36, URZ ;  /* 0x0000002413237290 */ /* 0x000fe2000fffe03f */
[----:B------:R-:W-:Y:S01]  /*33f0*/  LEA R3, R215, UR4, 0x1 ;  /* 0x00000004d7037c11 */ /* 0x000fe2000f8e08ff */
[----:B------:R-:W-:Y:S01]  /*3400*/  UIADD3 UR32, UR19, UR33, URZ ;  /* 0x0000002113207290 */ /* 0x000fe2000fffe03f */
[----:B------:R-:W-:Y:S01]  /*3410*/  SEL R208, R5, R216, !P0 ;  /* 0x000000d805d07207 */ /* 0x000fe20004000000 */
[----:B------:R-:W-:Y:S01]  /*3420*/  UIADD3 UR27, UR19, UR28, URZ ;  /* 0x0000001c131b7290 */ /* 0x000fe2000fffe03f */
[----:B------:R-:W-:Y:S01]  /*3430*/  R2P PR, R2, 0x6 ;  /* 0x0000000602007804 */ /* 0x000fe20000000000 */
[----:B------:R-:W-:Y:S01]  /*3440*/  IMAD.IADD R2, R7, 0x1, R212 ;  /* 0x0000000107027824 */ /* 0x000fe200078e02d4 */
[----:B------:R-:W-:Y:S01]  /*3450*/  UIADD3 UR31, UR19, UR32, URZ ;  /* 0x00000020131f7290 */ /* 0x000fe2000fffe03f */
[----:B------:R-:W-:Y:S01]  /*3460*/  CS2R R26, SRZ ;  /* 0x00000000001a7805 */ /* 0x000fe2000001ff00 */
[----:B------:R-:W-:Y:S01]  /*3470*/  UIADD3 UR26, UR19, UR27, URZ ;  /* 0x0000001b131a7290 */ /* 0x000fe2000fffe03f */
[----:B------:R-:W-:Y:S01]  /*3480*/  SEL R206, R206, 0xffffffe0, !P1 ;  /* 0xffffffe0cece7807 */ /* 0x000fe20004800000 */
[----:B------:R-:W-:Y:S01]  /*3490*/  UIADD3 UR24, UR19, UR35, URZ ;  /* 0x0000002313187290 */ /* 0x000fe2000fffe03f */
[----:B------:R-:W1:Y:S01]  /*34a0*/  LDSM.16.M88.4 R124, [R213] ;  /* 0x00000000d57c783b */ /* 0x000e620000000200 */
[----:B------:R-:W-:Y:S01]  /*34b0*/  SEL R205, R205, 0xffffffc0, !P2 ;  /* 0xffffffc0cdcd7807 */ /* 0x000fe20005000000 */
[----:B------:R-:W-:Y:S01]  /*34c0*/  UIADD3 UR30, UR19, UR31, URZ ;  /* 0x0000001f131e7290 */ /* 0x000fe2000fffe03f */
[----:B------:R-:W-:Y:S01]  /*34d0*/  IMAD.IADD R204, R209, 0x1, R206 ;  /* 0x00000001d1cc7824 */ /* 0x000fe200078e02ce */
[----:B------:R-:W3:Y:S01]  /*34e0*/  LDSM.16.M88.4 R128, [R213+0x800] ;  /* 0x00080000d580783b */ /* 0x000ee20000000200 */
[----:B------:R-:W-:Y:S01]  /*34f0*/  UIADD3 UR25, UR19, UR26, URZ ;  /* 0x0000001a13197290 */ /* 0x000fe2000fffe03f */
[----:B------:R-:W-:Y:S01]  /*3500*/  CS2R R24, SRZ ;  /* 0x0000000000187805 */ /* 0x000fe2000001ff00 */
[----:B------:R-:W-:Y:S01]  /*3510*/  UIADD3 UR23, UR19, UR24, URZ ;  /* 0x0000001813177290 */ /* 0x000fe2000fffe03f */
[----:B------:R-:W4:Y:S01]  /*3520*/  LDSM.16.M88.4 R132, [R212] ;  /* 0x00000000d484783b */ /* 0x000f220000000200 */
[----:B------:R-:W-:-:S02]  /*3530*/  CS2R R22, SRZ ;  /* 0x0000000000167805 */ /* 0x000fc4000001ff00 */
[----:B------:R-:W-:Y:S02]  /*3540*/  CS2R R20, SRZ ;  /* 0x0000000000147805 */ /* 0x000fe4000001ff00 */
[----:B------:R-:W-:Y:S01]  /*3550*/  LEA R208, R208, UR4, 0x1 ;  /* 0x00000004d0d07c11 */ /* 0x000fe2000f8e08ff */
[----:B------:R-:W1:Y:S01]  /*3560*/  LDSM.16.M88.4 R136, [R212+0x800] ;  /* 0x00080000d488783b */ /* 0x000e620000000200 */
[----:B------:R-:W-:Y:S01]  /*3570*/  LEA R207, R207, UR4, 0x1 ;  /* 0x00000004cfcf7c11 */ /* 0x000fe2000f8e08ff */
[----:B------:R-:W-:Y:S02]  /*3580*/  UIMAD UR41, UR41, 0x38, URZ ;  /* 0x00000038292978a4 */ /* 0x000fe4000f8e023f */
[----:B------:R-:W1:Y:S01]  /*3590*/  LDSM.16.M88.4 R156, [R213+0x2000] ;  /* 0x00200000d59c783b */ /* 0x000e620000000200 */
[----:B------:R-:W-:Y:S02]  /*35a0*/  UIADD3 UR40, UR19, UR30, URZ ;  /* 0x0000001e13287290 */ /* 0x000fe4000fffe03f */
[----:B------:R-:W-:Y:S01]  /*35b0*/  UIADD3 UR39, UR19, UR25, URZ ;  /* 0x0000001913277290 */ /* 0x000fe2000fffe03f */
[----:B------:R-:W1:Y:S01]  /*35c0*/  LDSM.16.M88.4 R160, [R213+0x2800] ;  /* 0x00280000d5a0783b */ /* 0x000e620000000200 */
[----:B------:R-:W-:Y:S01]  /*35d0*/  UIADD3 UR38, UR19, UR23, URZ ;  /* 0x0000001713267290 */ /* 0x000fe2000fffe03f */
[----:B------:R-:W-:-:S02]  /*35e0*/  ULDC UR7, c[0x0][0x39c] ;  /* 0x0000e70000077ab9 */ /* 0x000fc40000000800 */
        /* <DEDUP_REMOVED lines=10> */
[----:B--2---:R-:W-:-:S02]  /*3690*/  IMAD.IADD R3, R205, 0x1, R204 ;  /* 0x00000001cd037824 */ /* 0x004fc400078e02cc */
[----:B---34-:R-:W-:-:S07]  /*36a0*/  IMAD.IADD R2, R209, 0x1, R205 ;  /* 0x00000001d1027824 */ /* 0x018fce00078e02cd */
.L_x_1094:
[----:B------:R-:W0:Y:S01]  /*36b0*/  LDGDEPBAR ;  /* 0x00000000000079af */ /* 0x000e220000000000 */
[----:B------:R-:W-:Y:S01]  /*36c0*/  IADD3 R186, P0, R238, UR18, RZ ;  /* 0x00000012eeba7c10 */ /* 0x000fe2000ff1e0ff */
[----:B------:R-:W-:Y:S01]  /*36d0*/  USHF.L.U32 UR12, UR5, 0x6, URZ ;  /* 0x00000006050c7899 */ /* 0x000fe2000800063f */
[----:B------:R-:W-:Y:S01]  /*36e0*/  LEA R183, R215, UR4, 0x1 ;  /* 0x00000004d7b77c11 */ /* 0x000fe2000f8e08ff */
[----:B------:R-:W-:Y:S01]  /*36f0*/  UMOV UR11, UR61 ;  /* 0x0000003d000b7c82 */ /* 0x000fe20008000000 */
[----:B------:R-:W-:Y:S01]  /*3700*/  IADD3.X R187, R237, UR17, RZ, P0, !PT ;  /* 0x00000011edbb7c10 */ /* 0x000fe200087fe4ff */
[----:B------:R-:W-:Y:S01]  /*3710*/  UISETP.GE.AND UP0, UPT, UR12, UR46, UPT ;  /* 0x0000002e0c00728c */ /* 0x000fe2000bf06270 */
[C---:B------:R-:W-:Y:S02]  /*3720*/  IADD3 R182, R208.reuse, R206, RZ ;  /* 0x000000ced0b67210 */ /* 0x040fe40007ffe0ff */
[-C--:B------:R-:W-:Y:S02]  /*3730*/  IADD3 R181, R208, R205.reuse, RZ ;  /* 0x000000cdd0b57210 */ /* 0x080fe40007ffe0ff */
[----:B------:R-:W-:Y:S02]  /*3740*/  IADD3 R180, R182, R205, RZ ;  /* 0x000000cdb6b47210 */ /* 0x000fe40007ffe0ff */
[----:B------:R-:W-:Y:S01]  /*3750*/  PLOP3.LUT P0, PT, PT, PT, UP0, 0x80, 0x0 ;  /* 0x000000000000781c */ /* 0x000fe20003f0f008 */
[----:B------:R-:W-:Y:S04]  /*3760*/  DEPBAR.LE SB0, 0x0 ;  /* 0x000080000000791a */ /* 0x000fe80000000000 */
[----:B------:R-:W-:Y:S06]  /*3770*/  BAR.SYNC.DEFER_BLOCKING 0x0 ;  /* 0x0000000000007b1d */ /* 0x000fec0000010000 */
[----:B------:R-:W-:Y:S05]  /*3780*/  LDSM.16.M88.4 R52, [R208] ;  /* 0x00000000d034783b */ /* 0x000fea0000000200 */
[----:B------:R-:W2:Y:S05]  /*3790*/  LDSM.16.M88.4 R56, [R183+0xc000] ;  /* 0x00c00000b738783b */ /* 0x000eaa0000000200 */
[----:B-----5:R-:W5:Y:S05]  /*37a0*/  LDG.E R185, desc[UR8][R186.64] ;  /* 0x00000008bab97981 */ /* 0x020f6a000c1e1900 */
[----:B------:R3:W5:Y:S05]  /*37b0*/  LDG.E R184, desc[UR8][R186.64+0x20] ;  /* 0x00002008bab87981 */ /* 0x00076a000c1e1900 */
[----:B------:R-:W4:Y:S05]  /*37c0*/  LDSM.16.M88.4 R60, [R183+0xc800] ;  /* 0x00c80000b73c783b */ /* 0x000f2a0000000200 */
[----:B------:R-:W-:Y:S05]  /*37d0*/  LDSM.16.M88.4 R64, [R182] ;  /* 0x00000000b640783b */ /* 0x000fea0000000200 */
[----:B------:R-:W1:Y:S05]  /*37e0*/  LDSM.16.M88.4 R100, [R213+-0x4000] ;  /* 0xffc00000d564783b */ /* 0x000e6a0000000200 */
[----:B------:R-:W3:Y:S05]  /*37f0*/  LDSM.16.M88.4 R104, [R213+-0x3800] ;  /* 0xffc80000d568783b */ /* 0x000eea0000000200 */
[----:B------:R-:W-:Y:S05]  /*3800*/  LDSM.16.M88.4 R108, [R181] ;  /* 0x00000000b56c783b */ /* 0x000fea0000000200 */
[----:B------:R-:W3:Y:S01]  /*3810*/  LDSM.16.M88.4 R112, [R212+-0x4000] ;  /* 0xffc00000d470783b */ /* 0x000ee20000000200 */
[C---:B--2---:R-:W-:Y:S06]  /*3820*/  HMMA.16816.F32.BF16 R4, R52.reuse, R56, RZ ;  /* 0x000000383404723c */ /* 0x044fec00000418ff */
[C---:B------:R-:W-:Y:S01]  /*3830*/  HMMA.16816.F32.BF16 R8, R52.reuse, R58, RZ ;  /* 0x0000003a3408723c */ /* 0x040fe200000418ff */
[----:B------:R-:W-:Y:S05]  /*3840*/  LDSM.16.M88.4 R56, [R180] ;  /* 0x00000000b438783b */ /* 0x000fea0000000200 */
[C---:B----4-:R-:W-:Y:S06]  /*3850*/  HMMA.16816.F32.BF16 R12, R52.reuse, R60, RZ ;  /* 0x0000003c340c723c */ /* 0x050fec00000418ff */
[----:B------:R-:W-:Y:S01]  /*3860*/  HMMA.16816.F32.BF16 R16, R52, R62, RZ ;  /* 0x0000003e3410723c */ /* 0x000fe200000418ff */
[----:B------:R-:W2:Y:S05]  /*3870*/  LDSM.16.M88.4 R52, [R212+-0x3800] ;  /* 0xffc80000d434783b */ /* 0x000eaa0000000200 */
[C---:B-1----:R-:W-:Y:S01]  /*3880*/  HMMA.16816.F32.BF16 R4, R64.reuse, R100, R4 ;  /* 0x000000644004723c */ /* 0x042fe20000041804 */
[----:B------:R-:W1:Y:S05]  /*3890*/  LDSM.16.M88.4 R60, [R211] ;  /* 0x00000000d33c783b */ /* 0x000e6a0000000200 */
[C---:B------:R-:W-:Y:S01]  /*38a0*/  HMMA.16816.F32.BF16 R8, R64.reuse, R102, R8 ;  /* 0x000000664008723c */ /* 0x040fe20000041808 */
[----:B------:R-:W-:Y:S05]  /*38b0*/  LDSM.16.M88.4 R100, [R208+0x2000] ;  /* 0x00200000d064783b */ /* 0x000fea0000000200 */
[C---:B---3--:R-:W-:Y:S06]  /*38c0*/  HMMA.16816.F32.BF16 R12, R64.reuse, R104, R12 ;  /* 0x00000068400c723c */ /* 0x048fec000004180c */
[----:B------:R-:W-:Y:S01]  /*38d0*/  HMMA.16816.F32.BF16 R16, R64, R106, R16 ;  /* 0x0000006a4010723c */ /* 0x000fe20000041810 */
[----:B------:R-:W3:Y:S05]  /*38e0*/  LDSM.16.M88.4 R64, [R211+0x800] ;  /* 0x00080000d340783b */ /* 0x000eea0000000200 */
[C---:B------:R-:W-:Y:S01]  /*38f0*/  HMMA.16816.F32.BF16 R4, R108.reuse, R112, R4 ;  /* 0x000000706c04723c */ /* 0x040fe20000041804 */
[----:B------:R-:W4:Y:S05]  /*3900*/  LDSM.16.M88.4 R104, [R183+0xe000] ;  /* 0x00e00000b768783b */ /* 0x000f2a0000000200 */
[C---:B------:R-:W-:Y:S01]  /*3910*/  HMMA.16816.F32.BF16 R8, R108.reuse, R114, R8 ;  /* 0x000000726c08723c */ /* 0x040fe20000041808 */
[----:B------:R-:W-:Y:S05]  /*3920*/  LDSM.16.M88.4 R112, [R213+-0x2000] ;  /* 0xffe00000d570783b */ /* 0x000fea0000000200 */
[C---:B--2---:R-:W-:Y:S06]  /*3930*/  HMMA.16816.F32.BF16 R12, R108.reuse, R52, R12 ;  /* 0x000000346c0c723c */ /* 0x044fec000004180c */
[----:B------:R-:W-:Y:S01]  /*3940*/  HMMA.16816.F32.BF16 R16, R108, R54, R16 ;  /* 0x000000366c10723c */ /* 0x000fe20000041810 */
[----:B------:R-:W2:Y:S05]  /*3950*/  LDSM.16.M88.4 R52, [R183+0xe800] ;  /* 0x00e80000b734783b */ /* 0x000eaa0000000200 */
[C---:B-1----:R-:W-:Y:S01]  /*3960*/  HMMA.16816.F32.BF16 R4, R56.reuse, R60, R4 ;  /* 0x0000003c3804723c */ /* 0x042fe20000041804 */
[----:B------:R-:W1:Y:S05]  /*3970*/  LDSM.16.M88.4 R108, [R182+0x2000] ;  /* 0x00200000b66c783b */ /* 0x000e6a0000000200 */
[C---:B------:R-:W-:Y:S01]  /*3980*/  HMMA.16816.F32.BF16 R8, R56.reuse, R62, R8 ;  /* 0x0000003e3808723c */ /* 0x040fe20000041808 */
[----:B------:R-:W-:Y:S05]  /*3990*/  LDSM.16.M88.4 R60, [R181+0x2000] ;  /* 0x00200000b53c783b */ /* 0x000fea0000000200 */
[C---:B---3--:R-:W-:Y:S06]  /*39a0*/  HMMA.16816.F32.BF16 R12, R56.reuse, R64, R12 ;  /* 0x00000040380c723c */ /* 0x048fec000004180c */
[----:B------:R-:W-:Y:S01]  /*39b0*/  HMMA.16816.F32.BF16 R16, R56, R66, R16 ;  /* 0x000000423810723c */ /* 0x000fe20000041810 */
[----:B------:R-:W3:Y:S05]  /*39c0*/  LDSM.16.M88.4 R56, [R213+-0x1800] ;  /* 0xffe80000d538783b */ /* 0x000eea0000000200 */
[C---:B----4-:R-:W-:Y:S01]  /*39d0*/  HMMA.16816.F32.BF16 R4, R100.reuse, R104, R4 ;  /* 0x000000686404723c */ /* 0x050fe20000041804 */
[----:B------:R-:W4:Y:S05]  /*39e0*/  LDSM.16.M88.4 R64, [R212+-0x2000] ;  /* 0xffe00000d440783b */ /* 0x000f2a0000000200 */
[C---:B------:R-:W-:Y:S01]  /*39f0*/  HMMA.16816.F32.BF16 R8, R100.reuse, R106, R8 ;  /* 0x0000006a6408723c */ /* 0x040fe20000041808 */
[----:B------:R-:W-:Y:S05]  /*3a00*/  LDSM.16.M88.4 R104, [R211+0x2000] ;  /* 0x00200000d368783b */ /* 0x000fea0000000200 */
[C---:B--2---:R-:W-:Y:S06]  /*3a10*/  HMMA.16816.F32.BF16 R12, R100.reuse, R52, R12 ;  /* 0x00000034640c723c */ /* 0x044fec000004180c */
[----:B------:R-:W-:Y:S01]  /*3a20*/  HMMA.16816.F32.BF16 R16, R100, R54, R16 ;  /* 0x000000366410723c */ /* 0x000fe20000041810 */
[----:B------:R-:W2:Y:S05]  /*3a30*/  LDSM.16.M88.4 R52, [R212+-0x1800] ;  /* 0xffe80000d434783b */ /* 0x000eaa0000000200 */
[C---:B-1----:R-:W-:Y:S01]  /*3a40*/  HMMA.16816.F32.BF16 R4, R108.reuse, R112, R4 ;  /* 0x000000706c04723c */ /* 0x042fe20000041804 */
[----:B------:R-:W1:Y:S05]  /*3a50*/  LDSM.16.M88.4 R100, [R180+0x2000] ;  /* 0x00200000b464783b */ /* 0x000e6a0000000200 */
[C---:B------:R-:W-:Y:S06]  /*3a60*/  HMMA.16816.F32.BF16 R8, R108.reuse, R114, R8 ;  /* 0x000000726c08723c */ /* 0x040fec0000041808 */
[C---:B---3--:R-:W-:Y:S06]  /*3a70*/  HMMA.16816.F32.BF16 R12, R108.reuse, R56, R12 ;  /* 0x000000386c0c723c */ /* 0x048fec000004180c */
[----:B------:R-:W-:Y:S06]  /*3a80*/  HMMA.16816.F32.BF16 R16, R108, R58, R16 ;  /* 0x0000003a6c10723c */ /* 0x000fec0000041810 */
[C---:B----4-:R-:W-:Y:S06]  /*3a90*/  HMMA.16816.F32.BF16 R4, R60.reuse, R64, R4 ;  /* 0x000000403c04723c */ /* 0x050fec0000041804 */
[C---:B------:R-:W-:Y:S06]  /*3aa0*/  HMMA.16816.F32.BF16 R8, R60.reuse, R66, R8 ;  /* 0x000000423c08723c */ /* 0x040fec0000041808 */
[C---:B--2---:R-:W-:Y:S06]  /*3ab0*/  HMMA.16816.F32.BF16 R12, R60.reuse, R52, R12 ;  /* 0x000000343c0c723c */ /* 0x044fec000004180c */
[----:B------:R-:W-:Y:S01]  /*3ac0*/  HMMA.16816.F32.BF16 R16, R60, R54, R16 ;  /* 0x000000363c10723c */ /* 0x000fe20000041810 */
[----:B------:R-:W2:Y:S05]  /*3ad0*/  LDSM.16.M88.4 R52, [R211+0x2800] ;  /* 0x00280000d334783b */ /* 0x000eaa0000000200 */
[C---:B-1----:R-:W-:Y:S06]  /*3ae0*/  HMMA.16816.F32.BF16 R4, R100.reuse, R104, R4 ;  /* 0x000000686404723c */ /* 0x042fec0000041804 */
[C---:B------:R-:W-:Y:S11]  /*3af0*/  HMMA.16816.F32.BF16 R8, R100.reuse, R106, R8 ;  /* 0x0000006a6408723c */ /* 0x040ff60000041808 */
[----:B------:R-:W-:Y:S07]  /*3b00*/  @!UPT UIADD3 URZ, URZ, URZ, URZ ;  /* 0x0000003f3f3ff290 */ /* 0x000fee000fffe03f */
[----:B------:R-:W-:Y:S01]  /*3b10*/  FMUL.FTZ R186, R4, UR7 ;  /* 0x0000000704ba7c20 */ /* 0x000fe20008410000 */
[----:B------:R-:W-:Y:S01]  /*3b20*/  FMUL.FTZ R187, R5, UR7 ;  /* 0x0000000705bb7c20 */ /* 0x000fe20008410000 */
[----:B------:R-:W-:Y:S01]  /*3b30*/  FMUL.FTZ R188, R6, UR7 ;  /* 0x0000000706bc7c20 */ /* 0x000fe20008410000 */
[----:B------:R-:W-:Y:S03]  /*3b40*/  FMUL.FTZ R189, R7, UR7 ;  /* 0x0000000707bd7c20 */ /* 0x000fe60008410000 */
[----:B------:R-:W1:Y:S01]  /*3b50*/  MUFU.TANH R186, R186 ;  /* 0x000000ba00ba7308 */ /* 0x000e620000002400 */
[----:B------:R-:W-:Y:S01]  /*3b60*/  FMUL.FTZ R190, R8, UR7 ;  /* 0x0000000708be7c20 */ /* 0x000fe20008410000 */
[----:B------:R-:W-:Y:S01]  /*3b70*/  FMUL.FTZ R191, R9, UR7 ;  /* 0x0000000709bf7c20 */ /* 0x000fe20008410000 */
[----:B------:R-:W-:Y:S01]  /*3b80*/  FMUL.FTZ R192, R10, UR7 ;  /* 0x000000070ac07c20 */ /* 0x000fe20008410000 */
[----:B------:R-:W-:Y:S01]  /*3b90*/  FMUL.FTZ R193, R11, UR7 ;  /* 0x000000070bc17c20 */ /* 0x000fe20008410000 */
[C---:B--2---:R-:W-:Y:S05]  /*3ba0*/  HMMA.16816.F32.BF16 R12, R100.reuse, R52, R12 ;  /* 0x00000034640c723c */ /* 0x044fea000004180c */
[----:B------:R-:W2:Y:S01]  /*3bb0*/  MUFU.TANH R187, R187 ;  /* 0x000000bb00bb7308 */ /* 0x000ea20000002400 */
[----:B------:R-:W-:Y:S09]  /*3bc0*/  HMMA.16816.F32.BF16 R16, R100, R54, R16 ;  /* 0x000000366410723c */ /* 0x000ff20000041810 */
[----:B------:R-:W3:Y:S10]  /*3bd0*/  MUFU.TANH R188, R188 ;  /* 0x000000bc00bc7308 */ /* 0x000ef40000002400 */
[----:B------:R-:W4:Y:S01]  /*3be0*/  MUFU.TANH R189, R189 ;  /* 0x000000bd00bd7308 */ /* 0x000f220000002400 */
[----:B------:R-:W-:Y:S01]  /*3bf0*/  FMUL.FTZ R194, R12, UR7 ;  /* 0x000000070cc27c20 */ /* 0x000fe20008410000 */
[----:B------:R-:W-:Y:S01]  /*3c00*/  FMUL.FTZ R195, R13, UR7 ;  /* 0x000000070dc37c20 */ /* 0x000fe20008410000 */
[----:B------:R-:W-:Y:S07]  /*3c10*/  FMUL.FTZ R196, R14, UR7 ;  /* 0x000000070ec47c20 */ /* 0x000fee0008410000 */
[----:B------:R-:W1:Y:S01]  /*3c20*/  MUFU.TANH R190, R190 ;  /* 0x000000be00be7308 */ /* 0x000e620000002400 */
[----:B------:R-:W-:Y:S01]  /*3c30*/  FMUL.FTZ R197, R15, UR7 ;  /* 0x000000070fc57c20 */ /* 0x000fe20008410000 */
[----:B------:R-:W-:Y:S01]  /*3c40*/  FMUL.FTZ R198, R16, UR7 ;  /* 0x0000000710c67c20 */ /* 0x000fe20008410000 */
[----:B------:R-:W-:Y:S01]  /*3c50*/  FMUL.FTZ R199, R17, UR7 ;  /* 0x0000000711c77c20 */ /* 0x000fe20008410000 */
[----:B------:R-:W-:Y:S01]  /*3c60*/  FMUL.FTZ R200, R18, UR7 ;  /* 0x0000000712c87c20 */ /* 0x000fe20008410000 */
[----:B------:R-:W-:Y:S05]  /*3c70*/  FMUL.FTZ R201, R19, UR7 ;  /* 0x0000000713c97c20 */ /* 0x000fea0008410000 */
[----:B------:R-:W1:Y:S10]  /*3c80*/  MUFU.TANH R191, R191 ;  /* 0x000000bf00bf7308 */ /* 0x000e740000002400 */
        /* <DEDUP_REMOVED lines=9> */
[----:B------:R-:W1:Y:S01]  /*3d20*/  MUFU.TANH R201, R201 ;  /* 0x000000c900c97308 */ /* 0x000e620000002400 */
[----:B--234-:R-:W-:Y:S05]  /*3d30*/  @!P0 BRA `(.L_x_1090) ;  /* 0x0000000000688947 */ /* 0x01cfea0003800000 */
[----:B-1----:R-:W-:Y:S01]  /*3d40*/  MOV R181, R201 ;  /* 0x000000c900b57202 */ /* 0x002fe20000000f00 */
[----:B------:R-:W-:Y:S01]  /*3d50*/  UIADD3 UR11, UR48, UR10, URZ ;  /* 0x0000000a300b7290 */ /* 0x000fe2000fffe03f */
[----:B------:R-:W-:Y:S01]  /*3d60*/  MOV R183, R199 ;  /* 0x000000c700b77202 */ /* 0x000fe20000000f00 */
[----:B------:R-:W-:Y:S01]  /*3d70*/  IMAD.U32 R4, RZ, RZ, UR47 ;  /* 0x0000002fff047e24 */ /* 0x000fe2000f8e00ff */
[----:B------:R-:W-:Y:S01]  /*3d80*/  MOV R203, R197 ;  /* 0x000000c500cb7202 */ /* 0x000fe20000000f00 */
[----:B------:R-:W-:Y:S01]  /*3d90*/  IMAD.MOV.U32 R101, RZ, RZ, R200 ;  /* 0x000000ffff657224 */ /* 0x000fe200078e00c8 */
[----:B------:R-:W-:Y:S01]  /*3da0*/  MOV R217, R195 ;  /* 0x000000c300d97202 */ /* 0x000fe20000000f00 */
[----:B------:R-:W-:Y:S01]  /*3db0*/  IMAD.MOV.U32 R107, RZ, RZ, R198 ;  /* 0x000000ffff6b7224 */ /* 0x000fe200078e00c6 */
[----:B------:R-:W-:Y:S01]  /*3dc0*/  ISETP.LT.AND P0, PT, R4, UR6, PT ;  /* 0x0000000604007c0c */ /* 0x000fe2000bf01270 */
[----:B------:R-:W-:Y:S01]  /*3dd0*/  IMAD.MOV.U32 R103, RZ, RZ, R196 ;  /* 0x000000ffff677224 */ /* 0x000fe200078e00c4 */
[----:B------:R-:W-:Y:S01]  /*3de0*/  MOV R249, R193 ;  /* 0x000000c100f97202 */ /* 0x000fe20000000f00 */
[----:B------:R-:W-:Y:S01]  /*3df0*/  IMAD.MOV.U32 R109, RZ, RZ, R194 ;  /* 0x000000ffff6d7224 */ /* 0x000fe200078e00c2 */
[----:B------:R-:W-:Y:S01]  /*3e00*/  MOV R251, R191 ;  /* 0x000000bf00fb7202 */ /* 0x000fe20000000f00 */
[----:B------:R-:W-:Y:S01]  /*3e10*/  IMAD.MOV.U32 R105, RZ, RZ, R192 ;  /* 0x000000ffff697224 */ /* 0x000fe200078e00c0 */
[----:B------:R-:W-:Y:S01]  /*3e20*/  UIADD3 UR13, UR14, UR11, -UR6 ;  /* 0x0000000b0e0d7290 */ /* 0x000fe2000fffe806 */
[----:B------:R-:W-:Y:S01]  /*3e30*/  MOV R102, R189 ;  /* 0x000000bd00667202 */ /* 0x000fe20000000f00 */
[----:B------:R-:W-:Y:S01]  /*3e40*/  IMAD.MOV.U32 R111, RZ, RZ, R190 ;  /* 0x000000ffff6f7224 */ /* 0x000fe200078e00be */
[----:B------:R-:W-:Y:S01]  /*3e50*/  UIADD3 UR11, UR12, 0x40, URZ ;  /* 0x000000400c0b7890 */ /* 0x000fe2000fffe03f */
[----:B------:R-:W-:Y:S01]  /*3e60*/  MOV R104, R187 ;  /* 0x000000bb00687202 */ /* 0x000fe20000000f00 */
[----:B------:R-:W-:Y:S02]  /*3e70*/  IMAD.MOV.U32 R113, RZ, RZ, R188 ;  /* 0x000000ffff717224 */ /* 0x000fe400078e00bc */
[----:B------:R-:W-:Y:S01]  /*3e80*/  UISETP.GE.AND UP0, UPT, UR11, UR13, UPT ;  /* 0x0000000d0b00728c */ /* 0x000fe2000bf06270 */
[----:B------:R-:W-:Y:S02]  /*3e90*/  IMAD.MOV.U32 R115, RZ, RZ, R186 ;  /* 0x000000ffff737224 */ /* 0x000fe400078e00ba */
[----:B------:R-:W-:Y:S03]  /*3ea0*/  UMOV UR11, UR14 ;  /* 0x0000000e000b7c82 */ /* 0x000fe60008000000 */
[----:B------:R-:W-:Y:S11]  /*3eb0*/  PLOP3.LUT P1, PT, PT, PT, UP0, 0x80, 0x0 ;  /* 0x000000000000781c */ /* 0x000ff60003f2f008 */
[----:B------:R-:W-:Y:S02]  /*3ec0*/  @!UPT UIADD3 URZ, URZ, URZ, URZ ;  /* 0x0000003f3f3ff290 */ /* 0x000fe4000fffe03f */
[----:B------:R-:W-:Y:S05]  /*3ed0*/  @!P1 BRA P0, `(.L_x_1091) ;  /* 0x0000000400189947 */ /* 0x000fea0000000000 */
.L_x_1090:
[----:B------:R-:W-:Y:S01]  /*3ee0*/  VIADD R7, R223, UR12 ;  /* 0x0000000cdf077c36 */ /* 0x000fe20008000000 */
[----:B------:R-:W-:Y:S01]  /*3ef0*/  UIADD3 UR12, UR6, 0x1, -UR10 ;  /* 0x00000001060c7890 */ /* 0x000fe2000fffe80a */
[----:B------:R-:W-:Y:S01]  /*3f00*/  IMAD.U32 R4, RZ, RZ, UR49 ;  /* 0x00000031ff047e24 */ /* 0x000fe2000f8e00ff */
[----:B------:R-:W-:Y:S01]  /*3f10*/  UMOV UR14, UR11 ;  /* 0x0000000b000e7c82 */ /* 0x000fe20008000000 */
[----:B------:R-:W-:Y:S02]  /*3f20*/  VIADD R5, R7, 0x8 ;  /* 0x0000000807057836 */ /* 0x000fe40000000000 */
[----:B------:R-:W-:Y:S03]  /*3f30*/  IMAD.U32 R13, RZ, RZ, UR51 ;  /* 0x00000033ff0d7e24 */ /* 0x000fe6000f8e00ff */
[----:B------:R-:W-:Y:S01]  /*3f40*/  IADD3 R4, R5, UR12, R4 ;  /* 0x0000000c05047c10 */ /* 0x000fe2000fffe004 */
[----:B------:R-:W-:Y:S01]  /*3f50*/  UIADD3 UR12, UR12, UR49, URZ ;  /* 0x000000310c0c7290 */ /* 0x000fe2000fffe03f */
[----:B------:R-:W-:Y:S02]  /*3f60*/  IMAD R13, R13, 0x40, R222 ;  /* 0x000000400d0d7824 */ /* 0x000fe400078e02de */
[----:B------:R-:W-:Y:S02]  /*3f70*/  VIMNMX R4, R4, UR6, PT ;  /* 0x0000000604047c48 */ /* 0x000fe4000bfe0100 */
[C---:B------:R-:W-:Y:S02]  /*3f80*/  VIADD R12, R13.reuse, 0x1 ;  /* 0x000000010d0c7836 */ /* 0x040fe40000000000 */
[----:B------:R-:W-:Y:S01]  /*3f90*/  IMAD.U32 R14, RZ, RZ, UR12 ;  /* 0x0000000cff0e7e24 */ /* 0x000fe2000f8e00ff */
[----:B------:R-:W-:Y:S01]  /*3fa0*/  UIADD3 UR12, -UR11, UR6, -UR10 ;  /* 0x000000060b0c7290 */ /* 0x000fe2000fffe90a */
[C---:B------:R-:W-:Y:S02]  /*3fb0*/  VIADD R11, R13.reuse, 0x8 ;  /* 0x000000080d0b7836 */ /* 0x040fe40000000000 */
[----:B------:R-:W-:Y:S01]  /*3fc0*/  VIADD R10, R13, 0x9 ;  /* 0x000000090d0a7836 */ /* 0x000fe20000000000 */
[----:B------:R-:W-:Y:S01]  /*3fd0*/  VIADDMNMX R14, R7, R14, UR6, PT ;  /* 0x00000006070e7e46 */ /* 0x000fe2000b80010e */
[----:B------:R-:W-:Y:S01]  /*3fe0*/  VIADD R9, R13, 0x10 ;  /* 0x000000100d097836 */ /* 0x000fe20000000000 */
[----:B------:R-:W-:Y:S01]  /*3ff0*/  VIADDMNMX R15, R7, UR12, RZ, !PT ;  /* 0x0000000c070f7c46 */ /* 0x000fe2000f8001ff */
[----:B------:R-:W-:Y:S01]  /*4000*/  VIADD R8, R13, 0x11 ;  /* 0x000000110d087836 */ /* 0x000fe20000000000 */
[----:B------:R-:W-:Y:S01]  /*4010*/  VIADDMNMX R5, R5, UR12, RZ, !PT ;  /* 0x0000000c05057c46 */ /* 0x000fe2000f8001ff */
[C---:B------:R-:W-:Y:S01]  /*4020*/  VIADD R7, R13.reuse, 0x18 ;  /* 0x000000180d077836 */ /* 0x040fe20000000000 */
[CC--:B------:R-:W-:Y:S01]  /*4030*/  ISETP.GE.AND P1, PT, R13.reuse, R15.reuse, PT ;  /* 0x0000000f0d00720c */ /* 0x0c0fe20003f26270 */
[C---:B------:R-:W-:Y:S01]  /*4040*/  VIADD R6, R13.reuse, 0x19 ;  /* 0x000000190d067836 */ /* 0x040fe20000000000 */
[CC--:B------:R-:W-:Y:S02]  /*4050*/  ISETP.GE.AND P0, PT, R12.reuse, R15.reuse, PT ;  /* 0x0000000f0c00720c */ /* 0x0c0fe40003f06270 */
[-C--:B------:R-:W-:Y:S02]  /*4060*/  ISETP.GE.OR P1, PT, R13, R14.reuse, !P1 ;  /* 0x0000000e0d00720c */ /* 0x080fe40004f26670 */
[-C--:B------:R-:W-:Y:S02]  /*4070*/  ISETP.GE.OR P0, PT, R12, R14.reuse, !P0 ;  /* 0x0000000e0c00720c */ /* 0x080fe40004706670 */
[----:B-1----:R-:W-:Y:S02]  /*4080*/  FSEL R115, R186, -INF , !P1 ;  /* 0xff800000ba737808 */ /* 0x002fe40004800000 */
[----:B------:R-:W-:Y:S02]  /*4090*/  FSEL R104, R187, -INF , !P0 ;  /* 0xff800000bb687808 */ /* 0x000fe40004000000 */
[-C--:B------:R-:W-:Y:S02]  /*40a0*/  ISETP.GE.AND P6, PT, R11, R15.reuse, PT ;  /* 0x0000000f0b00720c */ /* 0x080fe40003fc6270 */
[-C--:B------:R-:W-:Y:S02]  /*40b0*/  ISETP.GE.AND P5, PT, R10, R15.reuse, PT ;  /* 0x0000000f0a00720c */ /* 0x080fe40003fa6270 */
[-C--:B------:R-:W-:Y:S02]  /*40c0*/  ISETP.GE.AND P4, PT, R9, R15.reuse, PT ;  /* 0x0000000f0900720c */ /* 0x080fe40003f86270 */
[-C--:B------:R-:W-:Y:S02]  /*40d0*/  ISETP.GE.AND P3, PT, R8, R15.reuse, PT ;  /* 0x0000000f0800720c */ /* 0x080fe40003f66270 */
[-C--:B------:R-:W-:Y:S02]  /*40e0*/  ISETP.GE.AND P2, PT, R7, R15.reuse, PT ;  /* 0x0000000f0700720c */ /* 0x080fe40003f46270 */
[----:B------:R-:W-:Y:S02]  /*40f0*/  ISETP.GE.AND P1, PT, R6, R15, PT ;  /* 0x0000000f0600720c */ /* 0x000fe40003f26270 */
        /* <DEDUP_REMOVED lines=36> */
.L_x_1091:
[C---:B------:R-:W-:Y:S01]  /*4340*/  FMUL.FTZ R106, R239.reuse, 1.4426950216293334961 ;  /* 0x3fb8aa3bef6a7820 */ /* 0x040fe20000410000 */
[----:B------:R-:W-:Y:S01]  /*4350*/  FSETP.NEU.FTZ.AND P0, PT, R239, -INF , PT ;  /* 0xff800000ef00780b */ /* 0x000fe20003f1d000 */
[----:B------:R-:W-:Y:S01]  /*4360*/  FMUL.FTZ R100, R240, 1.4426950216293334961 ;  /* 0x3fb8aa3bf0647820 */ /* 0x000fe20000410000 */
[----:B------:R-:W-:Y:S01]  /*4370*/  LEA R67, R216, UR4, 0x1 ;  /* 0x00000004d8437c11 */ /* 0x000fe2000f8e08ff */
[----:B------:R-:W-:Y:S01]  /*4380*/  FFMA.FTZ R188, -R188, R188, 1 ;  /* 0x3f800000bcbc7423 */ /* 0x000fe200000101bc */
[----:B------:R-:W-:Y:S01]  /*4390*/  FSEL R106, R106, RZ, P0 ;  /* 0x000000ff6a6a7208 */ /* 0x000fe20000000000 */
[----:B------:R-:W-:Y:S01]  /*43a0*/  FFMA.FTZ R189, -R189, R189, 1 ;  /* 0x3f800000bdbd7423 */ /* 0x000fe200000101bd */
[----:B------:R-:W-:Y:S01]  /*43b0*/  FSETP.NEU.FTZ.AND P0, PT, R240, -INF , PT ;  /* 0xff800000f000780b */ /* 0x000fe20003f1d000 */
[----:B------:R-:W-:Y:S01]  /*43c0*/  FFMA.FTZ R187, -R187, R187, 1 ;  /* 0x3f800000bbbb7423 */ /* 0x000fe200000101bb */
        /* <DEDUP_REMOVED lines=11> */
[----:B------:R-:W-:Y:S01]  /*4480*/  MUFU.EX2 R115, R115 ;  /* 0x0000007300737308 */ /* 0x000fe20000000800 */
[----:B------:R-:W-:Y:S01]  /*4490*/  FFMA.FTZ R102, R203, UR20, -R100 ;  /* 0x00000014cb667c23 */ /* 0x000fe20008010864 */
[----:B------:R-:W-:Y:S01]  /*44a0*/  FFMA.FTZ R109, R109, UR20, -R106 ;  /* 0x000000146d6d7c23 */ /* 0x000fe2000801086a */
[----:B------:R-:W-:Y:S01]  /*44b0*/  FFMA.FTZ R103, R103, UR20, -R100 ;  /* 0x0000001467677c23 */ /* 0x000fe20008010864 */
[----:B------:R-:W-:Y:S01]  /*44c0*/  FFMA.FTZ R107, R107, UR20, -R106 ;  /* 0x000000146b6b7c23 */ /* 0x000fe2000801086a */
[----:B------:R-:W-:Y:S01]  /*44d0*/  FFMA.FTZ R101, R101, UR20, -R100 ;  /* 0x0000001465657c23 */ /* 0x000fe20008010864 */
[----:B------:R-:W-:Y:S01]  /*44e0*/  FFMA.FTZ R106, R183, UR20, -R106 ;  /* 0x00000014b76a7c23 */ /* 0x000fe2000801086a */
[----:B------:R-:W-:Y:S03]  /*44f0*/  FFMA.FTZ R100, R181, UR20, -R100 ;  /* 0x00000014b5647c23 */ /* 0x000fe60008010864 */
[----:B------:R-:W-:Y:S01]  /*4500*/  MUFU.EX2 R114, R114 ;  /* 0x0000007200727308 */ /* 0x000fe20000000800 */
[C---:B------:R-:W-:Y:S01]  /*4510*/  IADD3 R65, R205.reuse, R67, RZ ;  /* 0x00000043cd417210 */ /* 0x040fe20007ffe0ff */
[----:B------:R-:W-:Y:S01]  /*4520*/  FFMA.FTZ R186, -R186, R186, 1 ;  /* 0x3f800000baba7423 */ /* 0x000fe200000101ba */
[----:B------:R-:W-:Y:S01]  /*4530*/  IADD3 R64, R205, R66, RZ ;  /* 0x00000042cd407210 */ /* 0x000fe20007ffe0ff */
[----:B------:R-:W-:Y:S01]  /*4540*/  FFMA.FTZ R190, -R190, R190, 1 ;  /* 0x3f800000bebe7423 */ /* 0x000fe200000101be */
[----:B------:R-:W-:Y:S01]  /*4550*/  FFMA.FTZ R191, -R191, R191, 1 ;  /* 0x3f800000bfbf7423 */ /* 0x000fe200000101bf */
[----:B------:R-:W-:Y:S01]  /*4560*/  UISETP.GT.AND UP3, UPT, UR5, UR22, UPT ;  /* 0x000000160500728c */ /* 0x000fe2000bf64270 */
[----:B------:R-:W-:Y:S03]  /*4570*/  FFMA.FTZ R193, -R193, R193, 1 ;  /* 0x3f800000c1c17423 */ /* 0x000fe600000101c1 */
[----:B------:R-:W-:Y:S01]  /*4580*/  MUFU.EX2 R113, R113 ;  /* 0x0000007100717308 */ /* 0x000fe20000000800 */
[----:B------:R-:W-:Y:S01]  /*4590*/  FFMA.FTZ R192, -R192, R192, 1 ;  /* 0x3f800000c0c07423 */ /* 0x000fe200000101c0 */
[----:B------:R-:W-:Y:S01]  /*45a0*/  FFMA.FTZ R194, -R194, R194, 1 ;  /* 0x3f800000c2c27423 */ /* 0x000fe200000101c2 */
[----:B------:R-:W-:Y:S01]  /*45b0*/  FFMA.FTZ R195, -R195, R195, 1 ;  /* 0x3f800000c3c37423 */ /* 0x000fe200000101c3 */
[----:B------:R-:W-:Y:S01]  /*45c0*/  PLOP3.LUT P1, PT, PT, PT, UP3, 0x80, 0x0 ;  /* 0x000000000000781c */ /* 0x000fe20003f2f038 */
[----:B------:R-:W-:Y:S01]  /*45d0*/  FFMA.FTZ R196, -R196, R196, 1 ;  /* 0x3f800000c4c47423 */ /* 0x000fe200000101c4 */
[----:B------:R-:W-:Y:S01]  /*45e0*/  FFMA.FTZ R197, -R197, R197, 1 ;  /* 0x3f800000c5c57423 */ /* 0x000fe200000101c5 */
[----:B------:R-:W-:Y:S03]  /*45f0*/  FFMA.FTZ R198, -R198, R198, 1 ;  /* 0x3f800000c6c67423 */ /* 0x000fe600000101c6 */
[----:B------:R-:W-:Y:S01]  /*4600*/  MUFU.EX2 R112, R112 ;  /* 0x0000007000707308 */ /* 0x000fe20000000800 */
[----:B------:R-:W-:Y:S01]  /*4610*/  FFMA.FTZ R199, -R199, R199, 1 ;  /* 0x3f800000c7c77423 */ /* 0x000fe200000101c7 */
[----:B------:R-:W-:Y:S01]  /*4620*/  FFMA.FTZ R200, -R200, R200, 1 ;  /* 0x3f800000c8c87423 */ /* 0x000fe200000101c8 */
[----:B------:R-:W-:Y:S07]  /*4630*/  FFMA.FTZ R201, -R201, R201, 1 ;  /* 0x3f800000c9c97423 */ /* 0x000fee00000101c9 */
        /* <DEDUP_REMOVED lines=71> */
[----:B------:R-:W-:Y:S01]  /*4ab0*/  FMUL.FTZ R182, R113, R182 ;  /* 0x000000b671b67220 */ /* 0x000fe20000410000 */
[----:B------:R-:W-:Y:S01]  /*4ac0*/  FMUL.FTZ R183, R112, R183 ;  /* 0x000000b770b77220 */ /* 0x000fe20000410000 */
[C---:B------:R-:W-:Y:S01]  /*4ad0*/  FADD.FTZ R112, -R185.reuse, R8 ;  /* 0x00000008b9707221 */ /* 0x040fe20000010100 */
[C---:B------:R-:W-:Y:S01]  /*4ae0*/  FADD.FTZ R113, -R185.reuse, R9 ;  /* 0x00000009b9717221 */ /* 0x040fe20000010100 */
[----:B------:R-:W-:Y:S01]  /*4af0*/  FADD.FTZ R181, -R185, R5 ;  /* 0x00000005b9b57221 */ /* 0x000fe20000010100 */
[----:B------:R-:W-:Y:S01]  /*4b00*/  FMUL.FTZ R180, R115, R180 ;  /* 0x000000b473b47220 */ /* 0x000fe20000410000 */
[----:B------:R-:W-:Y:S01]  /*4b10*/  FMUL.FTZ R112, R111, R112 ;  /* 0x000000706f707220 */ /* 0x000fe20000410000 */
[----:B------:R-:W-:Y:S01]  /*4b20*/  FMUL.FTZ R113, R110, R113 ;  /* 0x000000716e717220 */ /* 0x000fe20000410000 */
[----:B------:R-:W-:Y:S01]  /*4b30*/  FADD.FTZ R115, -R184, R11 ;  /* 0x0000000bb8737221 */ /* 0x000fe20000010100 */
[----:B------:R-:W-:Y:S01]  /*4b40*/  FMUL.FTZ R111, R188, UR7 ;  /* 0x00000007bc6f7c20 */ /* 0x000fe20008410000 */
[----:B------:R-:W-:Y:S01]  /*4b50*/  FMUL.FTZ R110, R189, UR7 ;  /* 0x00000007bd6e7c20 */ /* 0x000fe20008410000 */
[----:B------:R-:W-:Y:S01]  /*4b60*/  FMUL.FTZ R181, R114, R181 ;  /* 0x000000b572b57220 */ /* 0x000fe20000410000 */
[----:B------:R-:W-:Y:S01]  /*4b70*/  FADD.FTZ R114, -R184, R10 ;  /* 0x0000000ab8727221 */ /* 0x000fe20000010100 */
[----:B------:R-:W-:Y:S01]  /*4b80*/  FMUL.FTZ R115, R104, R115 ;  /* 0x0000007368737220 */ /* 0x000fe20000410000 */
[----:B------:R-:W-:Y:S01]  /*4b90*/  FMUL.FTZ R111, R182, R111 ;  /* 0x0000006fb66f7220 */ /* 0x000fe20000410000 */
[----:B------:R-:W-:Y:S01]  /*4ba0*/  FMUL.FTZ R110, R183, R110 ;  /* 0x0000006eb76e7220 */ /* 0x000fe20000410000 */
[----:B------:R-:W-:Y:S01]  /*4bb0*/  FMUL.FTZ R104, R187, UR7 ;  /* 0x00000007bb687c20 */ /* 0x000fe20008410000 */
[C---:B------:R-:W-:Y:S01]  /*4bc0*/  FADD.FTZ R182, -R184.reuse, R14 ;  /* 0x0000000eb8b67221 */ /* 0x040fe20000010100 */
[----:B------:R-:W-:Y:S01]  /*4bd0*/  FADD.FTZ R183, -R184, R15 ;  /* 0x0000000fb8b77221 */ /* 0x000fe20000010100 */
[----:B------:R-:W-:Y:S01]  /*4be0*/  FMUL.FTZ R114, R105, R114 ;  /* 0x0000007269727220 */ /* 0x000fe20000410000 */
[----:B------:R-:W-:Y:S01]  /*4bf0*/  F2FP.BF16.F32.PACK_AB R111, R110, R111 ;  /* 0x0000006f6e6f723e */ /* 0x000fe200000010ff */
[----:B------:R-:W-:Y:S01]  /*4c00*/  FMUL.FTZ R105, R186, UR7 ;  /* 0x00000007ba697c20 */ /* 0x000fe20008410000 */
[----:B------:R-:W-:Y:S01]  /*4c10*/  FMUL.FTZ R104, R181, R104 ;  /* 0x00000068b5687220 */ /* 0x000fe20000410000 */
[----:B------:R-:W-:Y:S01]  /*4c20*/  FMUL.FTZ R182, R103, R182 ;  /* 0x000000b667b67220 */ /* 0x000fe20000410000 */
[----:B------:R-:W-:Y:S01]  /*4c30*/  FMUL.FTZ R183, R102, R183 ;  /* 0x000000b766b77220 */ /* 0x000fe20000410000 */
[----:B------:R-:W-:Y:S01]  /*4c40*/  FADD.FTZ R181, -R185, R13 ;  /* 0x0000000db9b57221 */ /* 0x000fe20000010100 */
[----:B------:R-:W-:Y:S01]  /*4c50*/  FMUL.FTZ R103, R190, UR7 ;  /* 0x00000007be677c20 */ /* 0x000fe20008410000 */
[----:B------:R-:W-:Y:S01]  /*4c60*/  FMUL.FTZ R102, R191, UR7 ;  /* 0x00000007bf667c20 */ /* 0x000fe20008410000 */
[----:B------:R-:W-:Y:S01]  /*4c70*/  FMUL.FTZ R105, R180, R105 ;  /* 0x00000069b4697220 */ /* 0x000fe20000410000 */
[C---:B------:R-:W-:Y:S01]  /*4c80*/  FADD.FTZ R180, -R185.reuse, R12 ;  /* 0x0000000cb9b47221 */ /* 0x040fe20000010100 */
[----:B------:R-:W-:Y:S01]  /*4c90*/  FADD.FTZ R186, -R185, R16 ;  /* 0x00000010b9ba7221 */ /* 0x000fe20000010100 */
[----:B------:R-:W-:Y:S01]  /*4ca0*/  FMUL.FTZ R181, R108, R181 ;  /* 0x000000b56cb57220 */ /* 0x000fe20000410000 */
[----:B------:R-:W-:Y:S01]  /*4cb0*/  FMUL.FTZ R103, R112, R103 ;  /* 0x0000006770677220 */ /* 0x000fe20000410000 */
[----:B------:R-:W-:Y:S01]  /*4cc0*/  FMUL.FTZ R102, R113, R102 ;  /* 0x0000006671667220 */ /* 0x000fe20000410000 */
[----:B------:R-:W-:Y:S01]  /*4cd0*/  FADD.FTZ R185, -R185, R17 ;  /* 0x00000011b9b97221 */ /* 0x000fe20000010100 */
[C---:B------:R-:W-:Y:S01]  /*4ce0*/  FADD.FTZ R188, -R184.reuse, R18 ;  /* 0x00000012b8bc7221 */ /* 0x040fe20000010100 */
[----:B------:R-:W-:Y:S01]  /*4cf0*/  FADD.FTZ R187, -R184, R19 ;  /* 0x00000013b8bb7221 */ /* 0x000fe20000010100 */
[----:B------:R-:W-:Y:S01]  /*4d00*/  FMUL.FTZ R108, R193, UR7 ;  /* 0x00000007c16c7c20 */ /* 0x000fe20008410000 */
[----:B------:R-:W-:Y:S01]  /*4d10*/  FMUL.FTZ R180, R109, R180 ;  /* 0x000000b46db47220 */ /* 0x000fe20000410000 */
[----:B------:R-:W-:Y:S01]  /*4d20*/  F2FP.BF16.F32.PACK_AB R105, R104, R105 ;  /* 0x000000696869723e */ /* 0x000fe200000010ff */
[----:B------:R-:W-:Y:S01]  /*4d30*/  FMUL.FTZ R186, R107, R186 ;  /* 0x000000ba6bba7220 */ /* 0x000fe20000410000 */
[----:B------:R-:W-:Y:S01]  /*4d40*/  FMUL.FTZ R108, R115, R108 ;  /* 0x0000006c736c7220 */ /* 0x000fe20000410000 */
[----:B------:R-:W-:Y:S01]  /*4d50*/  FMUL.FTZ R185, R106, R185 ;  /* 0x000000b96ab97220 */ /* 0x000fe20000410000 */
[----:B------:R-:W-:Y:S01]  /*4d60*/  FMUL.FTZ R188, R101, R188 ;  /* 0x000000bc65bc7220 */ /* 0x000fe20000410000 */
[----:B------:R-:W-:Y:S01]  /*4d70*/  FMUL.FTZ R187, R100, R187 ;  /* 0x000000bb64bb7220 */ /* 0x000fe20000410000 */
        /* <DEDUP_REMOVED lines=46> */
.L_x_1092:
        /* <DEDUP_REMOVED lines=77> */
.L_x_1093:
[----:B------:R-:W-:Y:S01]  /*5530*/  LDSM.16.M88.4 R100, [R209] ;  /* 0x00000000d164783b */ /* 0x000fe20000000200 */
[C---:B------:R-:W-:Y:S01]  /*5540*/  LEA R246, P0, R236.reuse, R246, 0x2 ;  /* 0x000000f6ecf67211 */ /* 0x040fe200078010ff */
[----:B------:R-:W-:Y:S02]  /*5550*/  ULOP3.LUT UR11, UR5, 0x1, URZ, 0xc0, !UPT ;  /* 0x00000001050b7892 */ /* 0x000fe4000f8ec03f */
[----:B------:R-:W2:Y:S01]  /*5560*/  LDSM.16.MT88.4 R16, [R217+0xc000] ;  /* 0x00c00000d910783b */ /* 0x000ea20000004200 */
[----:B------:R-:W-:Y:S01]  /*5570*/  LEA.HI.X.SX32 R247, R236, R247, 0x2, P0 ;  /* 0x000000f7ecf77211 */ /* 0x000fe200000f16ff */
[----:B------:R-:W-:Y:S02]  /*5580*/  UISETP.NE.U32.AND UP0, UPT, UR11, 0x1, UPT ;  /* 0x000000010b00788c */ /* 0x000fe4000bf05070 */
[----:B------:R-:W1:Y:S01]  /*5590*/  LDSM.16.M88.4 R60, [R209+0x1000] ;  /* 0x00100000d13c783b */ /* 0x000e620000000200 */
[----:B------:R-:W-:Y:S02]  /*55a0*/  UISETP.GT.AND UP2, UPT, UR5, UR22, UPT ;  /* 0x000000160500728c */ /* 0x000fe4000bf44270 */
[----:B------:R-:W-:Y:S01]  /*55b0*/  @UP3 UIADD3 UR11, UP1, UR16, -0x100, URZ ;  /* 0xffffff00100b3890 */ /* 0x000fe2000ff3e03f */
[----:B------:R-:W3:Y:S01]  /*55c0*/  LDSM.16.MT88.4 R64, [R217+0xe000] ;  /* 0x00e00000d940783b */ /* 0x000ee20000004200 */
[----:B------:R-:W-:Y:S03]  /*55d0*/  UIADD3 UR5, UR5, -0x1, URZ ;  /* 0xffffffff05057890 */ /* 0x000fe6000fffe03f */
        /* <DEDUP_REMOVED lines=8> */
[----:B------:R-:W-:Y:S04]  /*5660*/  LDSM.16.MT88.4 R196, [R217+0xd800] ;  /* 0x00d80000d9c4783b */ /* 0x000fe80000004200 */
        /* <DEDUP_REMOVED lines=24> */
[----:B------:R-:W-:Y:S01]  /*57f0*/  @UP3 UMOV UR16, UR11 ;  /* 0x0000000b00103c82 */ /* 0x000fe20008000000 */
[----:B------:R-:W-:Y:S02]  /*5800*/  @UP3 UIADD3.X UR11, UR15, -0x1, URZ, UP1, !UPT ;  /* 0xffffffff0f0b3890 */ /* 0x000fe40008ffe43f */
[----:B------:R-:W-:Y:S01]  /*5810*/  @P1 IADD3.X R113, R237, UR15, RZ, P2, !PT ;  /* 0x0000000fed711c10 */ /* 0x000fe200097fe4ff */
[C---:B------:R-:W-:Y:S04]  /*5820*/  HMMA.16816.F32.BF16 R8, R192.reuse, R188, R8 ;  /* 0x000000bcc008723c */ /* 0x040fe80000041808 */
[----:B------:R-:W5:Y:S01]  /*5830*/  @P1 LDG.E R239, desc[UR8][R112.64+-0x100] ;  /* 0xffff000870ef1981 */ /* 0x000f62000c1e1900 */
[----:B------:R-:W-:Y:S01]  /*5840*/  @UP3 UMOV UR15, UR11 ;  /* 0x0000000b000f3c82 */ /* 0x000fe20008000000 */
[-C--:B------:R-:W-:Y:S02]  /*5850*/  HMMA.16816.F32.BF16 R12, R192, R190.reuse, R12 ;  /* 0x000000bec00c723c */ /* 0x080fe4000004180c */
[----:B------:R4:W5:Y:S03]  /*5860*/  @P1 LDG.E R240, desc[UR8][R112.64+-0xe0] ;  /* 0xffff200870f01981 */ /* 0x000966000c1e1900 */
[-C--:B------:R-:W-:Y:S01]  /*5870*/  LEA R114, P1, R183, R246.reuse, 0x2 ;  /* 0x000000f6b7727211 */ /* 0x080fe200078210ff */
[C---:B------:R-:W-:Y:S01]  /*5880*/  HMMA.16816.F32.BF16 R16, R184.reuse, R190, R16 ;  /* 0x000000beb810723c */ /* 0x040fe20000041810 */
[----:B------:R-:W-:Y:S04]  /*5890*/  IMAD.U32 R183, RZ, RZ, UR43 ;  /* 0x0000002bffb77e24 */ /* 0x000fe8000f8e00ff */
[-C--:B------:R-:W-:Y:S01]  /*58a0*/  LEA.HI.X.SX32 R115, R115, R247.reuse, 0x2, P1 ;  /* 0x000000f773737211 */ /* 0x080fe200008f16ff */
[-C--:B-1----:R-:W-:Y:S06]  /*58b0*/  HMMA.16816.F32.BF16 R52, R184, R100.reuse, R52 ;  /* 0x00000064b834723c */ /* 0x082fec0000041834 */
[C---:B------:R-:W-:Y:S06]  /*58c0*/  HMMA.16816.F32.BF16 R56, R192.reuse, R100, R56 ;  /* 0x00000064c038723c */ /* 0x040fec0000041838 */
[-C--:B------:R-:W-:Y:S01]  /*58d0*/  HMMA.16816.F32.BF16 R60, R192, R102.reuse, R60 ;  /* 0x00000066c03c723c */ /* 0x080fe2000004183c */
[----:B----4-:R-:W-:Y:S05]  /*58e0*/  IMAD.U32 R113, RZ, RZ, UR44 ;  /* 0x0000002cff717e24 */ /* 0x010fea000f8e00ff */
[----:B------:R-:W-:Y:S01]  /*58f0*/  HMMA.16816.F32.BF16 R64, R184, R102, R64 ;  /* 0x00000066b840723c */ /* 0x000fe20000041840 */
[----:B------:R-:W-:Y:S05]  /*5900*/  LDSM.16.MT88.4 R100, [R207+0x2800] ;  /* 0x00280000cf64783b */ /* 0x000fea0000004200 */
[-C--:B--2---:R-:W-:Y:S01]  /*5910*/  HMMA.16816.F32.BF16 R4, R108, R196.reuse, R4 ;  /* 0x000000c46c04723c */ /* 0x084fe20000041804 */
[----:B------:R-:W-:Y:S05]  /*5920*/  IMAD.U32 R185, RZ, RZ, UR19 ;  /* 0x00000013ffb97e24 */ /* 0x000fea000f8e00ff */
[C---:B------:R-:W-:Y:S06]  /*5930*/  HMMA.16816.F32.BF16 R8, R200.reuse, R196, R8 ;  /* 0x000000c4c808723c */ /* 0x040fec0000041808 */
[-C--:B------:R-:W-:Y:S06]  /*5940*/  HMMA.16816.F32.BF16 R12, R200, R198.reuse, R12 ;  /* 0x000000c6c80c723c */ /* 0x080fec000004180c */
[C---:B------:R-:W-:Y:S05]  /*5950*/  HMMA.16816.F32.BF16 R16, R108.reuse, R198, R16 ;  /* 0x000000c66c10723c */ /* 0x040fea0000041810 */
[----:B------:R1:W-:Y:S01]  /*5960*/  REDG.E.ADD.F32.FTZ.RN.STRONG.GPU desc[UR8][R246.64], R4 ;  /* 0x00000004f60079a6 */ /* 0x0003e2000c10f388 */
[-C--:B---3--:R-:W-:Y:S06]  /*5970*/  HMMA.16816.F32.BF16 R52, R108, R104.reuse, R52 ;  /* 0x000000686c34723c */ /* 0x088fec0000041834 */
[C---:B------:R-:W-:Y:S06]  /*5980*/  HMMA.16816.F32.BF16 R56, R200.reuse, R104, R56 ;  /* 0x00000068c838723c */ /* 0x040fec0000041838 */
[-C--:B------:R-:W-:Y:S01]  /*5990*/  HMMA.16816.F32.BF16 R60, R200, R106.reuse, R60 ;  /* 0x0000006ac83c723c */ /* 0x080fe2000004183c */
[----:B------:R-:W-:Y:S04]  /*59a0*/  IMAD.U32 R105, RZ, RZ, UR19 ;  /* 0x00000013ff697e24 */ /* 0x000fe8000f8e00ff */
        /* <DEDUP_REMOVED lines=11> */
[-C--:B-1----:R-:W-:Y:S01]  /*5a60*/  LEA R4, P1, R109, R246.reuse, 0x2 ;  /* 0x000000f66d047211 */ /* 0x082fe200078210ff */
[----:B------:R-:W-:Y:S01]  /*5a70*/  IMAD.U32 R111, RZ, RZ, UR43 ;  /* 0x0000002bff6f7e24 */ /* 0x000fe2000f8e00ff */
[-C--:B------:R-:W-:Y:S01]  /*5a80*/  LEA R106, P2, R183, R246.reuse, 0x2 ;  /* 0x000000f6b76a7211 */ /* 0x080fe200078410ff */
[----:B------:R1:W-:Y:S01]  /*5a90*/  REDG.E.ADD.F32.FTZ.RN.STRONG.GPU desc[UR8][R114.64], R6 ;  /* 0x00000006720079a6 */ /* 0x0003e2000c10f388 */
[-C--:B------:R-:W-:Y:S01]  /*5aa0*/  LEA.HI.X.SX32 R109, R185, R247.reuse, 0x2, P0 ;  /* 0x000000f7b96d7211 */ /* 0x080fe200000f16ff */
[----:B------:R-:W-:Y:S02]  /*5ab0*/  IMAD.U32 R183, RZ, RZ, UR29 ;  /* 0x0000001dffb77e24 */ /* 0x000fe4000f8e00ff */
[----:B------:R3:W-:Y:S01]  /*5ac0*/  REDG.E.ADD.F32.FTZ.RN.STRONG.GPU desc[UR8][R104.64], R7 ;  /* 0x00000007680079a6 */ /* 0x0007e2000c10f388 */
[----:B------:R-:W-:Y:S03]  /*5ad0*/  IMAD.U32 R113, RZ, RZ, UR28 ;  /* 0x0000001cff717e24 */ /* 0x000fe6000f8e00ff */
[----:B------:R4:W-:Y:S01]  /*5ae0*/  REDG.E.ADD.F32.FTZ.RN.STRONG.GPU desc[UR8][R108.64], R8 ;  /* 0x000000086c0079a6 */ /* 0x0009e2000c10f388 */
[----:B--2---:R-:W-:Y:S02]  /*5af0*/  IMAD.U32 R5, RZ, RZ, UR42 ;  /* 0x0000002aff057e24 */ /* 0x004fe4000f8e00ff */
[----:B-1----:R-:W-:Y:S03]  /*5b00*/  IMAD.U32 R115, RZ, RZ, UR28 ;  /* 0x0000001cff737e24 */ /* 0x002fe6000f8e00ff */
[-C--:B------:R-:W-:Y:S02]  /*5b10*/  LEA.HI.X.SX32 R5, R5, R247.reuse, 0x2, P1 ;  /* 0x000000f705057211 */ /* 0x080fe400008f16ff */
[-C--:B---3--:R-:W-:Y:S01]  /*5b20*/  LEA R104, P0, R107, R246.reuse, 0x2 ;  /* 0x000000f66b687211 */ /* 0x088fe200078010ff */
[----:B------:R-:W-:Y:S01]  /*5b30*/  IMAD.U32 R7, RZ, RZ, UR41 ;  /* 0x00000029ff077e24 */ /* 0x000fe2000f8e00ff */
[-C--:B------:R-:W-:Y:S01]  /*5b40*/  LEA.HI.X.SX32 R107, R111, R247.reuse, 0x2, P2 ;  /* 0x000000f76f6b7211 */ /* 0x080fe200010f16ff */
[----:B------:R-:W-:Y:S02]  /*5b50*/  IMAD.U32 R111, RZ, RZ, UR27 ;  /* 0x0000001bff6f7e24 */ /* 0x000fe4000f8e00ff */
[----:B----4-:R-:W-:Y:S01]  /*5b60*/  IMAD.U32 R109, RZ, RZ, UR26 ;  /* 0x0000001aff6d7e24 */ /* 0x010fe2000f8e00ff */
[-C--:B------:R-:W-:Y:S01]  /*5b70*/  LEA.HI.X.SX32 R105, R7, R247.reuse, 0x2, P0 ;  /* 0x000000f707697211 */ /* 0x080fe200000f16ff */
[----:B------:R1:W-:Y:S01]  /*5b80*/  REDG.E.ADD.F32.FTZ.RN.STRONG.GPU desc[UR8][R106.64], R9 ;  /* 0x000000096a0079a6 */ /* 0x0003e2000c10f388 */
[----:B------:R-:W-:Y:S03]  /*5b90*/  IMAD.U32 R7, RZ, RZ, UR29 ;  /* 0x0000001dff077e24 */ /* 0x000fe6000f8e00ff */
        /* <DEDUP_REMOVED lines=70> */
[----:B------:R-:W-:Y:S01]  /*6000*/  IMAD.U32 R55, RZ, RZ, UR33 ;  /* 0x00000021ff377e24 */ /* 0x000fe2000f8e00ff */
[-C--:B------:R-:W-:Y:S01]  /*6010*/  LEA R112, P0, R9, R246.reuse, 0x2 ;  /* 0x000000f609707211 */ /* 0x080fe200078010ff */
        /* <DEDUP_REMOVED lines=10> */
[-C--:B------:R-:W-:Y:S01]  /*60c0*/  LEA.HI.X.SX32 R111, R11, R247.reuse, 0x2, P1 ;  /* 0x000000f70b6f7211 */ /* 0x080fe200008f16ff */
[----:B------:R-:W-:Y:S01]  /*60d0*/  REDG.E.ADD.F32.FTZ.RN.STRONG.GPU desc[UR8][R56.64], R66 ;  /* 0x00000042380079a6 */ /* 0x000fe2000c10f388 */
[----:B------:R-:W-:Y:S01]  /*60e0*/  PLOP3.LUT P1, PT, PT, PT, UP0, 0x80, 0x0 ;  /* 0x000000000000781c */ /* 0x000fe20003f2f008 */
[----:B------:R-:W-:Y:S01]  /*60f0*/  @UP3 UIADD3 UR18, UP0, UR18, -0x100, URZ ;  /* 0xffffff0012123890 */ /* 0x000fe2000ff1e03f */
[-C--:B------:R-:W-:Y:S01]  /*6100*/  LEA.HI.X.SX32 R113, R7, R247.reuse, 0x2, P0 ;  /* 0x000000f707717211 */ /* 0x080fe200000f16ff */
[----:B------:R-:W-:Y:S01]  /*6110*/  REDG.E.ADD.F32.FTZ.RN.STRONG.GPU desc[UR8][R104.64], R67 ;  /* 0x00000043680079a6 */ /* 0x000fe2000c10f388 */
[----:B------:R-:W-:Y:S01]  /*6120*/  PLOP3.LUT P0, PT, PT, PT, UP2, 0x80, 0x0 ;  /* 0x000000000000781c */ /* 0x000fe20003f0f028 */
[----:B------:R-:W-:Y:S02]  /*6130*/  @UP3 UIADD3.X UR17, UR17, -0x1, URZ, UP0, !UPT ;  /* 0xffffffff11113890 */ /* 0x000fe400087fe43f */
[----:B------:R-:W-:Y:S04]  /*6140*/  REDG.E.ADD.F32.FTZ.RN.STRONG.GPU desc[UR8][R106.64], R60 ;  /* 0x0000003c6a0079a6 */ /* 0x000fe8000c10f388 */
        /* <DEDUP_REMOVED lines=13> */
[-C--:B-1----:R-:W-:Y:S03]  /*6220*/  HMMA.16816.F32.BF16 R68, R4, R8.reuse, R68 ;  /* 0x000000080444723c */ /* 0x082fe60000041844 */
[----:B------:R-:W-:Y:S03]  /*6230*/  LDSM.16.MT88.4 R104, [R0+0x11000] ;  /* 0x011000000068783b */ /* 0x000fe60000004200 */
        /* <DEDUP_REMOVED lines=10> */
[----:B------:R-:W2:Y:S01]  /*62e0*/  LDSM.16.MT88.4 R16, [R207+0x1800] ;  /* 0x00180000cf10783b */ /* 0x000ea20000004200 */
        /* <DEDUP_REMOVED lines=18> */
[-C--:B------:R-:W-:Y:S06]  /*6410*/  HMMA.16816.F32.BF16 R68, R4, R16.reuse, R68 ;  /* 0x000000100444723c */ /* 0x080fec0000041844 */
[C---:B---3--:R-:W-:Y:S06]  /*6420*/  HMMA.16816.F32.BF16 R72, R56.reuse, R16, R72 ;  /* 0x000000103848723c */ /* 0x048fec0000041848 */
[-C--:B------:R-:W-:Y:S06]  /*6430*/  HMMA.16816.F32.BF16 R76, R56, R18.reuse, R76 ;  /* 0x00000012384c723c */ /* 0x080fec000004184c */
[C---:B------:R-:W-:Y:S06]  /*6440*/  HMMA.16816.F32.BF16 R80, R4.reuse, R18, R80 ;  /* 0x000000120450723c */ /* 0x040fec0000041850 */
[-C--:B----4-:R-:W-:Y:S06]  /*6450*/  HMMA.16816.F32.BF16 R84, R4, R64.reuse, R84 ;  /* 0x000000400454723c */ /* 0x090fec0000041854 */
        /* <DEDUP_REMOVED lines=123> */
.L_x_1095:
        /* <DEDUP_REMOVED lines=20> */
.L_x_1096:
[----:B------:R2:W-:Y:S01]  /*6d50*/  STS [R233+0x7000], R44 ;  /* 0x0070002ce9007388 */ /* 0x0005e20000000800 */
[----:B------:R-:W-:Y:S01]  /*6d60*/  USHF.R.S32.HI UR5, URZ, 0x1f, UR48 ;  /* 0x0000001f3f057899 */ /* 0x000fe20008011430 */
[--C-:B------:R-:W-:Y:S01]  /*6d70*/  SHF.R.S32.HI R31, RZ, 0x1f, R220.reuse ;  /* 0x0000001fff1f7819 */ /* 0x100fe200000114dc */
[----:B------:R-:W-:Y:S01]  /*6d80*/  IMAD.U32 R3, RZ, RZ, UR10 ;  /* 0x0000000aff037e24 */ /* 0x000fe2000f8e00ff */
[----:B------:R2:W-:Y:S01]  /*6d90*/  STS [R233+0x7400], R46 ;  /* 0x0074002ee9007388 */ /* 0x0005e20000000800 */
[----:B------:R-:W-:Y:S01]  /*6da0*/  UIMAD UR7, UR5, UR10, URZ ;  /* 0x0000000a050772a4 */ /* 0x000fe2000f8e023f */
[----:B-1----:R-:W-:Y:S01]  /*6db0*/  IMAD.MOV.U32 R30, RZ, RZ, R220 ;  /* 0x000000ffff1e7224 */ /* 0x002fe200078e00dc */
        /* <DEDUP_REMOVED lines=19> */
[----:B------:R2:W1:Y:S04]  /*6ef0*/  LDS.128 R24, [R225+0xd000] ;  /* 0x00d00000e1187984 */ /* 0x0004680000000c00 */
[----:B------:R2:W3:Y:S04]  /*6f00*/  LDS.128 R20, [R225+0xf000] ;  /* 0x00f00000e1147984 */ /* 0x0004e80000000c00 */
[----:B------:R2:W4:Y:S04]  /*6f10*/  LDS.128 R16, [R225+0x11000] ;  /* 0x01100000e1107984 */ /* 0x0005280000000c00 */
        /* <DEDUP_REMOVED lines=9> */
[----:B------:R-:W-:-:S04]  /*6fb0*/  LEA R36, P0, R34, UR16, 0x1 ;  /* 0x0000001022247c11 */ /* 0x000fc8000f8008ff */
[----:B------:R-:W-:-:S04]  /*6fc0*/  IADD3 R3, R3, R35, RZ ;  /* 0x0000002303037210 */ /* 0x000fc80007ffe0ff */
[----:B------:R-:W-:-:S05]  /*6fd0*/  LEA.HI.X R37, R34, UR17, R3, 0x1, P0 ;  /* 0x0000001122257c11 */ /* 0x000fca00080f0c03 */
[----:B--2---:R2:W-:Y:S04]  /*6fe0*/  STG.E.128 desc[UR8][R36.64], R4 ;  /* 0x0000000424007986 */ /* 0x0045e8000c101d08 */
[----:B---3--:R2:W-:Y:S02]  /*6ff0*/  STG.E.128 desc[UR8][R36.64+0x80], R8 ;  /* 0x0000800824007986 */ /* 0x0085e4000c101d08 */
.L_x_1098:
[----:B------:R-:W-:Y:S05]  /*7000*/  BSYNC B0 ;  /* 0x0000000000007941 */ /* 0x000fea0003800000 */
.L_x_1097:
[----:B------:R-:W-:Y:S04]  /*7010*/  BSSY B0, `(.L_x_1099) ;  /* 0x000000e000007945 */ /* 0x000fe80003800000 */
[----:B------:R-:W-:Y:S05]  /*7020*/  @P1 BRA `(.L_x_1100) ;  /* 0x0000000000301947 */ /* 0x000fea0003800000 */
[----:B--2---:R-:W-:Y:S01]  /*7030*/  IADD3 R4, P0, R218, 0x20, RZ ;  /* 0x00000020da047810 */ /* 0x004fe20007f1e0ff */
        /* <DEDUP_REMOVED lines=9> */
[----:B-1----:R1:W-:Y:S04]  /*70d0*/  STG.E.128 desc[UR8][R4.64], R24 ;  /* 0x0000001804007986 */ /* 0x0023e8000c101d08 */
[----:B---3--:R1:W-:Y:S02]  /*70e0*/  STG.E.128 desc[UR8][R4.64+0x80], R20 ;  /* 0x0000801404007986 */ /* 0x0083e4000c101d08 */
.L_x_1100:
[----:B------:R-:W-:Y:S05]  /*70f0*/  BSYNC B0 ;  /* 0x0000000000007941 */ /* 0x000fea0003800000 */
.L_x_1099:
[----:B--2---:R2:W2:Y:S01]  /*7100*/  LDS.128 R8, [R225+0x10000] ;  /* 0x01000000e1087984 */ /* 0x0044a20000000c00 */
[----:B------:R-:W-:Y:S01]  /*7110*/  UIMAD UR5, UR5, UR12, URZ ;  /* 0x0000000c050572a4 */ /* 0x000fe2000f8e023f */
[----:B------:R-:W-:Y:S01]  /*7120*/  IMAD.U32 R3, RZ, RZ, UR12 ;  /* 0x0000000cff037e24 */ /* 0x000fe2000f8e00ff */
[----:B------:R-:W-:Y:S01]  /*7130*/  USHF.R.S32.HI UR10, URZ, 0x1f, UR59 ;  /* 0x0000001f3f0a7899 */ /* 0x000fe2000801143b */
[----:B-1----:R1:W1:Y:S01]  /*7140*/  LDS.128 R4, [R225+0x12000] ;  /* 0x01200000e1047984 */ /* 0x0022620000000c00 */
[----:B------:R-:W-:Y:S01]  /*7150*/  UIMAD UR5, UR48, UR13, UR5 ;  /* 0x0000000d300572a4 */ /* 0x000fe2000f8e0205 */
[----:B------:R-:W-:Y:S01]  /*7160*/  IMAD.WIDE.U32 R30, R3, UR48, R30 ;  /* 0x00000030031e7c25 */ /* 0x000fe2000f8e001e */
[----:B------:R-:W-:Y:S01]  /*7170*/  ULDC.64 UR6, c[0x0][0x470] ;  /* 0x00011c0000067ab9 */ /* 0x000fe20000000a00 */
[----:B------:R-:W-:Y:S03]  /*7180*/  BSSY B0, `(.L_x_1101) ;  /* 0x0000014000007945 */ /* 0x000fe60003800000 */
[----:B------:R-:W-:Y:S01]  /*7190*/  IMAD.U32 R3, RZ, RZ, UR5 ;  /* 0x00000005ff037e24 */ /* 0x000fe2000f8e00ff */
[----:B---3--:R-:W-:Y:S01]  /*71a0*/  IADD3 R22, P0, R30, UR14, RZ ;  /* 0x0000000e1e167c10 */ /* 0x008fe2000ff1e0ff */
        /* <DEDUP_REMOVED lines=15> */
[----:B--2---:R3:W-:Y:S04]  /*72a0*/  STG.E.128 desc[UR8][R26.64], R8 ;  /* 0x000000081a007986 */ /* 0x0047e8000c101d08 */
[----:B-1----:R3:W-:Y:S02]  /*72b0*/  STG.E.128 desc[UR8][R26.64+0x80], R4 ;  /* 0x000080041a007986 */ /* 0x0027e4000c101d08 */
.L_x_1102:
[----:B------:R-:W-:Y:S05]  /*72c0*/  BSYNC B0 ;  /* 0x0000000000007941 */ /* 0x000fea0003800000 */
.L_x_1101:
[----:B------:R-:W-:Y:S05]  /*72d0*/  @P1 BRA `(.L_x_1089) ;  /* 0x0000000000301947 */ /* 0x000fea0003800000 */
[----:B------:R-:W-:Y:S01]  /*72e0*/  IADD3 R3, P0, R218, 0x20, RZ ;  /* 0x00000020da037810 */ /* 0x000fe20007f1e0ff */
[----:B------:R-:W-:Y:S01]  /*72f0*/  ULDC.64 UR6, c[0x0][0x3f8] ;  /* 0x0000fe0000067ab9 */ /* 0x000fe20000000a00 */
[----:B------:R-:W-:Y:S02]  /*7300*/  MOV R20, R22 ;  /* 0x0000001600147202 */ /* 0x000fe40000000f00 */
[----:B------:R-:W-:-:S03]  /*7310*/  IADD3.X R2, RZ, R2, RZ, P0, !PT ;  /* 0x00000002ff027210 */ /* 0x000fc600007fe4ff */
[----:B-1-3--:R-:W-:-:S04]  /*7320*/  IMAD.WIDE.U32 R4, R3, UR12, R20 ;  /* 0x0000000c03047c25 */ /* 0x00afc8000f8e0014 */
[----:B------:R-:W-:Y:S01]  /*7330*/  IMAD R2, R2, UR12, RZ ;  /* 0x0000000c02027c24 */ /* 0x000fe2000f8e02ff */
[----:B------:R-:W-:-:S03]  /*7340*/  LEA R6, P0, R4, UR6, 0x1 ;  /* 0x0000000604067c11 */ /* 0x000fc6000f8008ff */
[----:B------:R-:W-:-:S05]  /*7350*/  IMAD R2, R3, UR13, R2 ;  /* 0x0000000d03027c24 */ /* 0x000fca000f8e0202 */
[----:B------:R-:W-:-:S04]  /*7360*/  IADD3 R2, R2, R5, RZ ;  /* 0x0000000502027210 */ /* 0x000fc80007ffe0ff */
[----:B------:R-:W-:-:S05]  /*7370*/  LEA.HI.X R7, R4, UR7, R2, 0x1, P0 ;  /* 0x0000000704077c11 */ /* 0x000fca00080f0c02 */
[----:B----4-:R1:W-:Y:S04]  /*7380*/  STG.E.128 desc[UR8][R6.64], R16 ;  /* 0x0000001006007986 */ /* 0x0103e8000c101d08 */
[----:B------:R1:W-:Y:S02]  /*7390*/  STG.E.128 desc[UR8][R6.64+0x80], R12 ;  /* 0x0000800c06007986 */ /* 0x0003e4000c101d08 */
.L_x_1089:
[----:B------:R-:W-:Y:S05]  /*73a0*/  BSYNC B1 ;  /* 0x0000000000017941 */ /* 0x000fea0003800000 */
.L_x_1075:
[----:B------:R-:W-:Y:S01]  /*73b0*/  R2UR UR6, R219 ;  /* 0x00000000db0672ca */ /* 0x000fe200000e0000 */
[----:B------:R-:W-:Y:S02]  /*73c0*/  ULDC UR5, c[0x0][0xc] ;  /* 0x0000030000057ab9 */ /* 0x000fe40000000800 */
[----:B------:R-:W-:-:S10]  /*73d0*/  UIADD3 UR51, UR5, UR51, URZ ;  /* 0x0000003305337290 */ /* 0x000fd4000fffe03f */
[----:B------:R-:W-:-:S06]  /*73e0*/  UISETP.GE.AND UP0, UPT, UR51, UR6, UPT ;  /* 0x000000063300728c */ /* 0x000fcc000bf06270 */
[----:B------:R-:W-:-:S13]  /*73f0*/  PLOP3.LUT P0, PT, PT, PT, UP0, 0x80, 0x0 ;  /* 0x000000000000781c */ /* 0x000fda0003f0f008 */
[----:B------:R-:W-:Y:S05]  /*7400*/  @P0 BRA `(.L_x_1103) ;  /* 0x0000000000040947 */ /* 0x000fea0003800000 */
[----:B------:R-:W-:Y:S05]  /*7410*/  BRA `(.L_x_1104) ;  /* 0xffffff9400547947 */ /* 0x000fea000383ffff */
.L_x_1103:
[----:B------:R-:W-:Y:S05]  /*7420*/  EXIT ;  /* 0x000000000000794d */ /* 0x000fea0003800000 */
.L_x_1105:
        /* <DEDUP_REMOVED lines=13> */
.L_x_2076:


//--------------------- .text._ZN5flash44flash_bwd_dq_dk_dv_loop_seqk_parallel_kernelI23Flash_bwd_kernel_traitsILi128ELi64ELi64ELi8ELi4ELi2ELi2ELb1ELb0EN7cutlass10bfloat16_tE19Flash_kernel_traitsILi128ELi64ELi64ELi8ES3_EELb1ELb0ELb1ELb1ELb0ELb0ELb0EEEvNS_16Flash_bwd_paramsE --------------------------
	.section	.text._ZN5flash44flash_bwd_dq_dk_dv_loop_seqk_parallel_kernelI23Flash_bwd_kernel_traitsILi128ELi64ELi64ELi8ELi4ELi2ELi2ELb1ELb0EN7cutlass10bfloat16_tE19Flash_kernel_traitsILi128ELi64ELi64ELi8ES3_EELb1ELb0ELb1ELb1ELb0ELb0ELb0EEEvNS_16Flash_bwd_paramsE,"ax",@progbits
	.align	128
        .global         _ZN5flash44flash_bwd_dq_dk_dv_loop_seqk_parallel_kernelI23Flash_bwd_kernel_traitsILi128ELi64ELi64ELi8ELi4ELi2ELi2ELb1ELb0EN7cutlass10bfloat16_tE19Flash_kernel_traitsILi128ELi64ELi64ELi8ES3_EELb1ELb0ELb1ELb1ELb0ELb0ELb0EEEvNS_16Flash_bwd_paramsE
        .type           _ZN5flash44flash_bwd_dq_dk_dv_loop_seqk_parallel_kernelI23Flash_bwd_kernel_traitsILi128ELi64ELi64ELi8ELi4ELi2ELi2ELb1ELb0EN7cutlass10bfloat16_tE19Flash_kernel_traitsILi128ELi64ELi64ELi8ES3_EELb1ELb0ELb1ELb1ELb0ELb0ELb0EEEvNS_16Flash_bwd_paramsE,@function
        .size           _ZN5flash44flash_bwd_dq_dk_dv_loop_seqk_parallel_kernelI23Flash_bwd_kernel_traitsILi128ELi64ELi64ELi8ELi4ELi2ELi2ELb1ELb0EN7cutlass10bfloat16_tE19Flash_kernel_traitsILi128ELi64ELi64ELi8ES3_EELb1ELb0ELb1ELb1ELb0ELb0ELb0EEEvNS_16Flash_bwd_paramsE,(.L_x_2077 - _ZN5flash44flash_bwd_dq_dk_dv_loop_seqk_parallel_kernelI23Flash_bwd_kernel_traitsILi128ELi64ELi64ELi8ELi4ELi2ELi2ELb1ELb0EN7cutlass10bfloat16_tE19Flash_kernel_traitsILi128ELi64ELi64ELi8ES3_EELb1ELb0ELb1ELb1ELb0ELb0ELb0EEEvNS_16Flash_bwd_paramsE)
        .other          _ZN5flash44flash_bwd_dq_dk_dv_loop_seqk_parallel_kernelI23Flash_bwd_kernel_traitsILi128ELi64ELi64ELi8ELi4ELi2ELi2ELb1ELb0EN7cutlass10bfloat16_tE19Flash_kernel_traitsILi128ELi64ELi64ELi8ES3_EELb1ELb0ELb1ELb1ELb0ELb0ELb0EEEvNS_16Flash_bwd_paramsE,@"STO_CUDA_ENTRY STV_DEFAULT"
_ZN5flash44flash_bwd_dq_dk_dv_loop_seqk_parallel_kernelI23Flash_bwd_kernel_traitsILi128ELi64ELi64ELi8ELi4ELi2ELi2ELb1ELb0EN7cutlass10bfloat16_tE19Flash_kernel_traitsILi128ELi64ELi64ELi8ES3_EELb1ELb0ELb1ELb1ELb0ELb0ELb0EEEvNS_16Flash_bwd_paramsE:
.text._ZN5flash44flash_bwd_dq_dk_dv_loop_seqk_parallel_kernelI23Flash_bwd_kernel_traitsILi128ELi64ELi64ELi8ELi4ELi2ELi2ELb1ELb0EN7cutlass10bfloat16_tE19Flash_kernel_traitsILi128ELi64ELi64ELi8ES3_EELb1ELb0ELb1ELb1ELb0ELb0ELb0EEEvNS_16Flash_bwd_paramsE:
        /* <DEDUP_REMOVED lines=32> */
[----:B------:R-:W-:Y:S01]  /*0200*/  SHF.R.S32.HI R6, RZ, 0x5, R3 ;  /* 0x00000005ff067819 */ /* 0x000fe20000011403 */
[----:B------:R-:W-:Y:S01]  /*0210*/  USHF.L.U32 UR10, UR7, 0x7, URZ ;  /* 0x00000007070a7899 */ /* 0x000fe2000800063f */
[----:B------:R-:W-:Y:S01]  /*0220*/  LOP3.LUT R9, R7, 0x7ffffffc, RZ, 0xc0, !PT ;  /* 0x7ffffffc07097812 */ /* 0x000fe200078ec0ff */
[----:B------:R-:W-:Y:S01]  /*0230*/  UIADD3 UR5, UR4, 0x10000, URZ ;  /* 0x0001000004057890 */ /* 0x000fe2000fffe03f */
[----:B------:R-:W-:-:S02]  /*0240*/  SHF.R.S32.HI R0, RZ, 0x2, R7 ;  /* 0x00000002ff007819 */ /* 0x000fc40000011407 */
[----:B------:R-:W-:Y:S01]  /*0250*/  SHF.R.S32.HI R7, RZ, 0x1f, R7 ;  /* 0x0000001fff077819 */ /* 0x000fe20000011407 */
[----:B------:R-:W-:Y:S01]  /*0260*/  IMAD.U32 R225, RZ, RZ, UR10 ;  /* 0x0000000affe17e24 */ /* 0x000fe2000f8e00ff */
[C---:B------:R-:W-:Y:S02]  /*0270*/  LOP3.LUT R11, R3.reuse, 0xffffffe0, RZ, 0xc0, !PT ;  /* 0xffffffe0030b7812 */ /* 0x040fe400078ec0ff */
[----:B------:R-:W-:Y:S02]  /*0280*/  SHF.R.S32.HI R215, RZ, 0x1f, R3 ;  /* 0x0000001fffd77819 */ /* 0x000fe40000011403 */
[----:B------:R-:W-:Y:S01]  /*0290*/  SHF.R.S32.HI R2, RZ, 0x4, R5 ;  /* 0x00000004ff027819 */ /* 0x000fe20000011405 */
[----:B------:R-:W-:Y:S01]  /*02a0*/  IMAD.IADD R11, R10, 0x1, -R11 ;  /* 0x000000010a0b7824 */ /* 0x000fe200078e0a0b */
[----:B------:R-:W-:Y:S02]  /*02b0*/  LOP3.LUT R13, R8, 0xfffffff8, RZ, 0xc0, !PT ;  /* 0xfffffff8080d7812 */ /* 0x000fe400078ec0ff */
[----:B------:R-:W-:-:S02]  /*02c0*/  LEA.HI R3, R3, R6, RZ, 0x1 ;  /* 0x0000000603037211 */ /* 0x000fc400078f08ff */
[----:B------:R-:W-:Y:S01]  /*02d0*/  LEA.HI R7, R7, R0, RZ, 0x3 ;  /* 0x0000000007077211 */ /* 0x000fe200078f18ff */
[C---:B------:R-:W-:Y:S01]  /*02e0*/  IMAD.IADD R220, R10.reuse, 0x1, -R13 ;  /* 0x000000010adc7824 */ /* 0x040fe200078e0a0d */
[C---:B------:R-:W-:Y:S02]  /*02f0*/  LOP3.LUT R15, R5.reuse, 0xfffffff0, RZ, 0xc0, !PT ;  /* 0xfffffff0050f7812 */ /* 0x040fe400078ec0ff */
[----:B------:R-:W-:Y:S02]  /*0300*/  SHF.R.S32.HI R217, RZ, 0x3, R8 ;  /* 0x00000003ffd97819 */ /* 0x000fe40000011408 */
[----:B------:R-:W-:Y:S01]  /*0310*/  LEA.HI R5, R5, R2, RZ, 0x1 ;  /* 0x0000000205057211 */ /* 0x000fe200078f08ff */
[C---:B------:R-:W-:Y:S01]  /*0320*/  IMAD.IADD R15, R10.reuse, 0x1, -R15 ;  /* 0x000000010a0f7824 */ /* 0x040fe200078e0a0f */
[----:B------:R-:W-:Y:S01]  /*0330*/  LOP3.LUT R3, R3, 0xfffffffe, RZ, 0xc0, !PT ;  /* 0xfffffffe03037812 */ /* 0x000fe200078ec0ff */
[----:B------:R-:W-:Y:S01]  /*0340*/  IMAD.IADD R10, R10, 0x1, -R9 ;  /* 0x000000010a0a7824 */ /* 0x000fe200078e0a09 */
[----:B------:R-:W-:Y:S01]  /*0350*/  LOP3.LUT R7, R7, 0xfffffff8, RZ, 0xc0, !PT ;  /* 0xfffffff807077812 */ /* 0x000fe200078ec0ff */
[----:B------:R-:W-:Y:S01]  /*0360*/  IMAD.SHL.U32 R13, R217, 0x40, RZ ;  /* 0x00000040d90d7824 */ /* 0x000fe200078e00ff */
[----:B------:R-:W-:Y:S01]  /*0370*/  LOP3.LUT R5, R5, 0xfffffffe, RZ, 0xc0, !PT ;  /* 0xfffffffe05057812 */ /* 0x000fe200078ec0ff */
[----:B------:R-:W-:Y:S01]  /*0380*/  IMAD.IADD R3, R6, 0x1, -R3 ;  /* 0x0000000106037824 */ /* 0x000fe200078e0a03 */
[C---:B------:R-:W-:Y:S01]  /*0390*/  LOP3.LUT P4, RZ, R220.reuse, 0x2, RZ, 0xc0, !PT ;  /* 0x00000002dcff7812 */ /* 0x040fe2000788c0ff */
[C---:B------:R-:W-:Y:S01]  /*03a0*/  IMAD.SHL.U32 R9, R220.reuse, 0x40, RZ ;  /* 0x00000040dc097824 */ /* 0x040fe200078e00ff */
[----:B------:R-:W-:Y:S01]  /*03b0*/  LOP3.LUT P3, RZ, R220, 0x4, RZ, 0xc0, !PT ;  /* 0x00000004dcff7812 */ /* 0x000fe2000786c0ff */
[----:B------:R-:W-:Y:S01]  /*03c0*/  IMAD.IADD R7, R0, 0x1, -R7 ;  /* 0x0000000100077824 */ /* 0x000fe200078e0a07 */
[----:B------:R-:W-:Y:S01]  /*03d0*/  LOP3.LUT R13, R13, 0x1c0, RZ, 0xc0, !PT ;  /* 0x000001c00d0d7812 */ /* 0x000fe200078ec0ff */
[----:B------:R-:W-:Y:S01]  /*03e0*/  IMAD.IADD R5, R2, 0x1, -R5 ;  /* 0x0000000102057824 */ /* 0x000fe200078e0a05 */
[----:B------:R-:W-:Y:S01]  /*03f0*/  SHF.R.S32.HI R2, RZ, 0x1f, R11 ;  /* 0x0000001fff027819 */ /* 0x000fe2000001140b */
[----:B------:R-:W-:Y:S01]  /*0400*/  IMAD.SHL.U32 R220, R220, 0x8, RZ ;  /* 0x00000008dcdc7824 */ /* 0x000fe200078e00ff */
[----:B------:R-:W-:Y:S01]  /*0410*/  LOP3.LUT R9, R9, 0x1c0, RZ, 0xc0, !PT ;  /* 0x000001c009097812 */ /* 0x000fe200078ec0ff */
[----:B------:R-:W-:Y:S01]  /*0420*/  IMAD.SHL.U32 R14, R3, 0x10, RZ ;  /* 0x00000010030e7824 */ /* 0x000fe200078e00ff */
[----:B------:R-:W-:Y:S01]  /*0430*/  LEA.HI R215, R215, R6, RZ, 0x2 ;  /* 0x00000006d7d77211 */ /* 0x000fe200078f10ff */
[----:B------:R-:W-:Y:S01]  /*0440*/  IMAD.SHL.U32 R10, R10, 0x2, RZ ;  /* 0x000000020a0a7824 */ /* 0x000fe200078e00ff */
[----:B------:R-:W-:Y:S01]  /*0450*/  LOP3.LUT R12, R7, 0x1, RZ, 0xc0, !PT ;  /* 0x00000001070c7812 */ /* 0x000fe200078ec0ff */
[----:B------:R-:W-:Y:S01]  /*0460*/  VIADD R222, R220, 0x40 ;  /* 0x00000040dcde7836 */ /* 0x000fe20000000000 */
[----:B------:R-:W-:-:S02]  /*0470*/  SHF.R.S32.HI R0, RZ, 0x1f, R15 ;  /* 0x0000001fff007819 */ /* 0x000fc4000001140f */
[----:B------:R-:W-:Y:S02]  /*0480*/  LEA.HI R2, R2, R11, RZ, 0x2 ;  /* 0x0000000b02027211 */ /* 0x000fe400078f10ff */
[----:B------:R-:W-:Y:S02]  /*0490*/  LOP3.LUT R16, R13, 0x38, R220, 0xf8, !PT ;  /* 0x000000380d107812 */ /* 0x000fe400078ef8dc */
[----:B------:R-:W-:Y:S02]  /*04a0*/  SHF.R.U32.HI R13, RZ, 0x3, R13 ;  /* 0x00000003ff0d7819 */ /* 0x000fe4000001160d */
[----:B------:R-:W-:Y:S02]  /*04b0*/  LOP3.LUT R11, R9, 0x10, R14, 0xf8, !PT ;  /* 0x00000010090b7812 */ /* 0x000fe400078ef80e */
[----:B------:R-:W-:Y:S02]  /*04c0*/  LOP3.LUT R215, R215, 0xfffffffc, RZ, 0xc0, !PT ;  /* 0xfffffffcd7d77812 */ /* 0x000fe400078ec0ff */
[----:B------:R-:W-:-:S02]  /*04d0*/  ISETP.NE.U32.AND P0, PT, R12, 0x1, PT ;  /* 0x000000010c00780c */ /* 0x000fc40003f05070 */
[----:B------:R-:W-:Y:S01]  /*04e0*/  LEA.HI R0, R0, R15, RZ, 0x3 ;  /* 0x0000000f00007211 */ /* 0x000fe200078f18ff */
[----:B------:R-:W-:Y:S01]  /*04f0*/  IMAD.IADD R215, R6, 0x1, -R215 ;  /* 0x0000000106d77824 */ /* 0x000fe200078e0ad7 */
[----:B------:R-:W-:Y:S02]  /*0500*/  LOP3.LUT R13, R16, R13, RZ, 0x3c, !PT ;  /* 0x0000000d100d7212 */ /* 0x000fe400078e3cff */
[----:B------:R-:W-:Y:S01]  /*0510*/  LOP3.LUT R210, R11, 0x8, R8, 0xf8, !PT ;  /* 0x000000080bd27812 */ /* 0x000fe200078ef808 */
[----:B------:R-:W-:Y:S01]  /*0520*/  IMAD.SHL.U32 R11, R5, 0x200, RZ ;  /* 0x00000200050b7824 */ /* 0x000fe200078e00ff */
[----:B------:R-:W-:Y:S02]  /*0530*/  SHF.R.S32.HI R4, RZ, 0x6, R4 ;  /* 0x00000006ff047819 */ /* 0x000fe40000011404 */
[----:B------:R-:W-:Y:S02]  /*0540*/  LOP3.LUT R8, R9, 0x8, R8, 0xf8, !PT ;  /* 0x0000000809087812 */ /* 0x000fe400078ef808 */
[C---:B------:R-:W-:Y:S01]  /*0550*/  R2P PR, R7.reuse, 0x6 ;  /* 0x0000000607007804 */ /* 0x040fe20000000000 */
[----:B------:R-:W-:Y:S01]  /*0560*/  IMAD.SHL.U32 R7, R7, 0x40, RZ ;  /* 0x0000004007077824 */ /* 0x000fe200078e00ff */
[----:B------:R-:W-:Y:S01]  /*0570*/  SHF.R.S32.HI R214, RZ, 0x7, R214 ;  /* 0x00000007ffd67819 */ /* 0x000fe200000114d6 */
[C---:B------:R-:W-:Y:S01]  /*0580*/  IMAD R216, R4.reuse, 0x200, R13 ;  /* 0x0000020004d87824 */ /* 0x040fe200078e020d */
[----:B------:R-:W-:Y:S01]  /*0590*/  SHF.R.U32.HI R9, RZ, 0x3, R9 ;  /* 0x00000003ff097819 */ /* 0x000fe20000011609 */
[----:B------:R-:W-:Y:S01]  /*05a0*/  IMAD.SHL.U32 R4, R4, 0x8, RZ ;  /* 0x0000000804047824 */ /* 0x000fe200078e00ff */
[C---:B------:R-:W-:Y:S01]  /*05b0*/  LOP3.LUT R6, R0.reuse, 0xfffffff8, RZ, 0xc0, !PT ;  /* 0xfffffff800067812 */ /* 0x040fe200078ec0ff */
[----:B------:R-:W-:Y:S01]  /*05c0*/  IMAD.SHL.U32 R0, R0, 0x40, RZ ;  /* 0x0000004000007824 */ /* 0x000fe200078e00ff */
[----:B------:R-:W-:Y:S01]  /*05d0*/  LOP3.LUT R201, R8, R9, RZ, 0x3c, !PT ;  /* 0x0000000908c97212 */ /* 0x000fe200078e3cff */
[C---:B------:R-:W-:Y:S01]  /*05e0*/  IMAD R8, R214.reuse, 0x800, R11 ;  /* 0x00000800d6087824 */ /* 0x040fe200078e020b */
[----:B------:R-:W-:Y:S01]  /*05f0*/  LOP3.LUT R210, R11, R210, R9, 0xf6, !PT ;  /* 0x000000d20bd27212 */ /* 0x000fe200078ef609 */
[----:B------:R-:W-:Y:S01]  /*0600*/  IMAD.SHL.U32 R9, R214, 0x20, RZ ;  /* 0x00000020d6097824 */ /* 0x000fe200078e00ff */
[----:B------:R-:W-:Y:S01]  /*0610*/  LOP3.LUT R228, R7, 0x1c0, RZ, 0xc0, !PT ;  /* 0x000001c007e47812 */ /* 0x000fe200078ec0ff */
[----:B------:R-:W-:Y:S01]  /*0620*/  IMAD.IADD R6, R15, 0x1, -R6 ;  /* 0x000000010f067824 */ /* 0x000fe200078e0a06 */
[----:B------:R-:W-:Y:S01]  /*0630*/  LOP3.LUT R7, R4, 0x18, RZ, 0xc0, !PT ;  /* 0x0000001804077812 */ /* 0x000fe200078ec0ff */
[----:B------:R-:W-:Y:S01]  /*0640*/  IMAD.IADD R201, R8, 0x1, R201 ;  /* 0x0000000108c97824 */ /* 0x000fe200078e02c9 */
[----:B------:R-:W-:Y:S01]  /*0650*/  SHF.R.U32.HI R227, RZ, 0x3, R228 ;  /* 0x00000003ffe37819 */ /* 0x000fe200000116e4 */
[----:B------:R-:W-:Y:S01]  /*0660*/  IMAD.SHL.U32 R6, R6, 0x40, RZ ;  /* 0x0000004006067824 */ /* 0x000fe200078e00ff */
[----:B------:R-:W-:Y:S01]  /*0670*/  LOP3.LUT R8, R228, 0x20, R9, 0xf8, !PT ;  /* 0x00000020e4087812 */ /* 0x000fe200078ef809 */
[----:B------:R-:W-:Y:S01]  /*0680*/  IMAD.SHL.U32 R4, R5, 0x20, RZ ;  /* 0x0000002005047824 */ /* 0x000fe200078e00ff */
[----:B------:R-:W-:Y:S01]  /*0690*/  LOP3.LUT R228, R227, R228, R7, 0x1e, !PT ;  /* 0x000000e4e3e47212 */ /* 0x000fe200078e1e07 */
[----:B------:R-:W-:Y:S01]  /*06a0*/  IMAD.SHL.U32 R5, R5, 0x8, RZ ;  /* 0x0000000805057824 */ /* 0x000fe200078e00ff */
[----:B------:R-:W-:Y:S01]  /*06b0*/  LOP3.LUT R227, R8, R227, RZ, 0x3c, !PT ;  /* 0x000000e308e37212 */ /* 0x000fe200078e3cff */
[----:B------:R-:W-:Y:S01]  /*06c0*/  IMAD R8, R215, 0x400, R10 ;  /* 0x00000400d7087824 */ /* 0x000fe200078e020a */
[----:B------:R-:W-:-:S02]  /*06d0*/  LOP3.LUT R6, R6, 0x1c0, RZ, 0xc0, !PT ;  /* 0x000001c006067812 */ /* 0x000fc400078ec0ff */
[----:B------:R-:W-:Y:S01]  /*06e0*/  LOP3.LUT R4, R7, 0x20, R4, 0xf8, !PT ;  /* 0x0000002007047812 */ /* 0x000fe200078ef804 */
[----:B------:R-:W-:Y:S01]  /*06f0*/  IMAD.IADD R227, R8, 0x1, R227 ;  /* 0x0000000108e37824 */ /* 0x000fe200078e02e3 */
[----:B------:R-:W-:Y:S01]  /*0700*/  SHF.R.U32.HI R209, RZ, 0x3, R6 ;  /* 0x00000003ffd17819 */ /* 0x000fe20000011606 */
[----:B------:R-:W-:Y:S01]  /*0710*/  IMAD R7, R3, 0x400, R10 ;  /* 0x0000040003077824 */ /* 0x000fe200078e020a */
[----:B------:R-:W-:Y:S02]  /*0720*/  LOP3.LUT R8, R6, 0x8, R5, 0xf8, !PT ;  /* 0x0000000806087812 */ /* 0x000fe400078ef805 */
[----:B------:R-:W-:Y:S01]  /*0730*/  LOP3.LUT R0, R0, 0xfffffe00, RZ, 0xc0, !PT ;  /* 0xfffffe0000007812 */ /* 0x000fe200078ec0ff */
[----:B------:R-:W-:Y:S01]  /*0740*/  IMAD.IADD R228, R7, 0x1, R228 ;  /* 0x0000000107e47824 */ /* 0x000fe200078e02e4 */
[----:B------:R-:W-:Y:S02]  /*0750*/  LOP3.LUT R211, R209, R4, R6, 0x1e, !PT ;  /* 0x00000004d1d37212 */ /* 0x000fe400078e1e06 */
[----:B------:R-:W-:Y:S01]  /*0760*/  LOP3.LUT R209, R8, R209, RZ, 0x3c, !PT ;  /* 0x000000d108d17212 */ /* 0x000fe200078e3cff */
[--C-:B------:R-:W-:Y:S01]  /*0770*/  IMAD R212, R215, 0x400, R0.reuse ;  /* 0x00000400d7d47824 */ /* 0x100fe200078e0200 */
[----:B------:R-:W-:Y:S01]  /*0780*/  LOP3.LUT R211, R211, R0, RZ, 0xfc, !PT ;  /* 0x00000000d3d37212 */ /* 0x000fe200078efcff */
[----:B------:R-:W-:Y:S01]  /*0790*/  IMAD R4, R3, 0x400, R0 ;  /* 0x0000040003047824 */ /* 0x000fe200078e0200 */
[----:B------:R-:W-:Y:S01]  /*07a0*/  LEA R227, R227, UR4, 0x1 ;  /* 0x00000004e3e37c11 */ /* 0x000fe2000f8e08ff */
[----:B------:R-:W-:Y:S01]  /*07b0*/  IMAD.IADD R212, R212, 0x1, R209 ;  /* 0x00000001d4d47824 */ /* 0x000fe200078e02d1 */
[----:B------:R-:W-:Y:S01]  /*07c0*/  SHF.R.S32.HI R6, RZ, 0x2, R2 ;  /* 0x00000002ff067819 */ /* 0x000fe20000011402 */
[----:B------:R-:W-:Y:S01]  /*07d0*/  IMAD.MOV.U32 R3, RZ, RZ, 0x20 ;  /* 0x00000020ff037424 */ /* 0x000fe200078e00ff */
[----:B------:R-:W-:Y:S01]  /*07e0*/  LEA R201, R201, UR4, 0x1 ;  /* 0x00000004c9c97c11 */ /* 0x000fe2000f8e08ff */
[----:B------:R-:W-:Y:S01]  /*07f0*/  IMAD.IADD R209, R209, 0x1, R4 ;  /* 0x00000001d1d17824 */ /* 0x000fe200078e0204 */
[----:B------:R-:W-:Y:S01]  /*0800*/  LEA R228, R228, UR6, 0x1 ;  /* 0x00000006e4e47c11 */ /* 0x000fe2000f8e08ff */
[----:B------:R-:W-:Y:S01]  /*0810*/  IMAD.MOV.U32 R0, RZ, RZ, 0x40 ;  /* 0x00000040ff007424 */ /* 0x000fe200078e00ff */
[----:B------:R-:W-:Y:S01]  /*0820*/  SEL R2, R3, 0xffffffe0, !P4 ;  /* 0xffffffe003027807 */ /* 0x000fe20006000000 */
        /* <DEDUP_REMOVED lines=10> */
[----:B------:R-:W-:-:S02]  /*08d0*/  VIADD R230, R228, 0x40 ;  /* 0x00000040e4e67836 */ /* 0x000fc40000000000 */
[----:B------:R-:W-:Y:S02]  /*08e0*/  IMAD R219, R215, 0x10, R6 ;  /* 0x00000010d7db7824 */ /* 0x000fe400078e0206 */
[----:B------:R-:W-:Y:S02]  /*08f0*/  IMAD.IADD R0, R0, 0x1, R210 ;  /* 0x0000000100007824 */ /* 0x000fe400078e02d2 */
[----:B------:R-:W-:Y:S02]  /*0900*/  IMAD.IADD R231, R227, 0x1, R4 ;  /* 0x00000001e3e77824 */ /* 0x000fe400078e0204 */
[----:B------:R-:W-:Y:S02]  /*0910*/  @P2 VIADD R230, R228, 0xffffffc0 ;  /* 0xffffffc0e4e62836 */ /* 0x000fe40000000000 */
[----:B------:R-:W-:-:S07]  /*0920*/  IMAD.IADD R235, R4, 0x1, R229 ;  /* 0x0000000104eb7824 */ /* 0x000fce00078e02e5 */
.L_x_1154:
        /* <DEDUP_REMOVED lines=15> */
[----:B------:R-:W-:Y:S02]  /*0a20*/  @UP3 UIADD3.X UR11, UR5, UR11, URZ, UP0, !UPT ;  /* 0x0000000b050b3290 */ /* 0x000fe400087fe43f */
[----:B------:R-:W-:Y:S01]  /*0a30*/  UIADD3 UR16, UP2, UR17, UR14, URZ ;  /* 0x0000000e11107290 */ /* 0x000fe2000ff5e03f */
[----:B--2---:R-:W-:Y:S01]  /*0a40*/  IMAD.U32 R14, RZ, RZ, UR10 ;  /* 0x0000000aff0e7e24 */ /* 0x004fe2000f8e00ff */
[----:B------:R-:W-:Y:S01]  /*0a50*/  UISETP.NE.U32.AND UP0, UPT, UR14, URZ, UPT ;  /* 0x0000003f0e00728c */ /* 0x000fe2000bf05070 */
[----:B------:R-:W-:Y:S01]  /*0a60*/  IMAD.U32 R8, RZ, RZ, UR12 ;  /* 0x0000000cff087e24 */ /* 0x000fe2000f8e00ff */
[----:B------:R-:W-:Y:S01]  /*0a70*/  @UP4 UIADD3.X UR13, UR5, UR7, URZ, UP1, !UPT ;  /* 0x00000007050d4290 */ /* 0x000fe20008ffe43f */
[----:B------:R-:W-:Y:S01]  /*0a80*/  IMAD.U32 R15, RZ, RZ, UR11 ;  /* 0x0000000bff0f7e24 */ /* 0x000fe2000f8e00ff */
[----:B------:R-:W-:Y:S02]  /*0a90*/  UIADD3.X UR14, UR5, UR15, URZ, UP2, !UPT ;  /* 0x0000000f050e7290 */ /* 0x000fe400097fe43f */
[----:B------:R-:W-:Y:S01]  /*0aa0*/  UISETP.NE.AND.EX UP0, UPT, UR15, URZ, UPT, UP0 ;  /* 0x0000003f0f00728c */ /* 0x000fe2000bf05300 */
[----:B------:R-:W-:-:S02]  /*0ab0*/  ULDC.64 UR6, c[0x0][0x2f8] ;  /* 0x0000be0000067ab9 */ /* 0x000fc40000000a00 */
[----:B------:R-:W-:Y:S01]  /*0ac0*/  ULDC.U8 UR15, c[0x0][0x3c2] ;  /* 0x0000f080000f7ab9 */ /* 0x000fe20000000000 */
[----:B------:R-:W-:Y:S01]  /*0ad0*/  UISETP.EQ.U32.AND UP4, UPT, UR6, URZ, UPT ;  /* 0x0000003f0600728c */ /* 0x000fe2000bf82070 */
[----:B------:R-:W-:Y:S01]  /*0ae0*/  IMAD.U32 R9, RZ, RZ, UR13 ;  /* 0x0000000dff097e24 */ /* 0x000fe2000f8e00ff */
[----:B------:R-:W-:Y:S01]  /*0af0*/  UISETP.NE.AND UP2, UPT, UR15, URZ, UPT ;  /* 0x0000003f0f00728c */ /* 0x000fe2000bf45270 */
[----:B----4-:R-:W2:Y:S01]  /*0b00*/  @P0 LDG.E R7, desc[UR8][R14.64] ;  /* 0x000000080e070981 */ /* 0x010ea2000c1e1900 */
[----:B------:R-:W-:Y:S02]  /*0b10*/  PLOP3.LUT P3, PT, PT, PT, UP0, 0x80, 0x0 ;  /* 0x000000000000781c */ /* 0x000fe40003f6f008 */
[----:B------:R-:W-:Y:S01]  /*0b20*/  UISETP.EQ.OR.EX UP4, UPT, UR7, URZ, !UP2, UP4 ;  /* 0x0000003f0700728c */ /* 0x000fe2000d782740 */
[----:B---3--:R-:W3:Y:S01]  /*0b30*/  @P1 LDG.E R8, desc[UR8][R8.64] ;  /* 0x0000000808081981 */ /* 0x008ee2000c1e1900 */
[----:B------:R-:W-:-:S04]  /*0b40*/  UIADD3 UR10, UP1, UR17, UR6, URZ ;  /* 0x00000006110a7290 */ /* 0x000fc8000ff3e03f */
[----:B------:R-:W-:Y:S01]  /*0b50*/  PLOP3.LUT P2, PT, PT, PT, UP4, 0x80, 0x0 ;  /* 0x000000000000781c */ /* 0x000fe20003f4f048 */
[----:B------:R-:W-:Y:S01]  /*0b60*/  UIADD3.X UR5, UR5, UR7, URZ, UP1, !UPT ;  /* 0x0000000705057290 */ /* 0x000fe20008ffe43f */
[----:B------:R-:W-:Y:S01]  /*0b70*/  IMAD.U32 R10, RZ, RZ, UR10 ;  /* 0x0000000aff0a7e24 */ /* 0x000fe2000f8e00ff */
[----:B------:R-:W-:-:S04]  /*0b80*/  @!UP3 ULDC.64 UR10, c[0x0][0x318] ;  /* 0x0000c600000abab9 */ /* 0x000fc80000000a00 */
[----:B------:R-:W-:Y:S02]  /*0b90*/  IMAD.U32 R11, RZ, RZ, UR5 ;  /* 0x00000005ff0b7e24 */ /* 0x000fe4000f8e00ff */
[----:B------:R-:W-:Y:S02]  /*0ba0*/  IMAD.U32 R12, RZ, RZ, UR16 ;  /* 0x00000010ff0c7e24 */ /* 0x000fe4000f8e00ff */
[----:B------:R-:W-:Y:S01]  /*0bb0*/  IMAD.U32 R13, RZ, RZ, UR14 ;  /* 0x0000000eff0d7e24 */ /* 0x000fe2000f8e00ff */
[----:B------:R-:W-:Y:S01]  /*0bc0*/  @!UP3 UISETP.NE.U32.AND UP1, UPT, UR10, URZ, UPT ;  /* 0x0000003f0a00b28c */ /* 0x000fe2000bf25070 */
[----:B------:R-:W4:Y:S01]  /*0bd0*/  @!P2 LDG.E R5, desc[UR8][R10.64] ;  /* 0x000000080a05a981 */ /* 0x000f22000c1e1900 */
[----:B------:R-:W-:-:S03]  /*0be0*/  @!UP3 ULDC UR5, c[0x0][0x2cc] ;  /* 0x0000b3000005bab9 */ /* 0x000fc60000000800 */
[----:B-----5:R-:W5:Y:S04]  /*0bf0*/  @P3 LDG.E R6, desc[UR8][R12.64] ;  /* 0x000000080c063981 */ /* 0x020f68000c1e1900 */
[----:B------:R-:W5:Y:S01]  /*0c00*/  @P3 LDG.E R4, desc[UR8][R12.64+0x4] ;  /* 0x000004080c043981 */ /* 0x000f62000c1e1900 */
[----:B------:R-:W-:Y:S01]  /*0c10*/  @!UP3 UISETP.NE.AND.EX UP1, UPT, UR11, URZ, UPT, UP1 ;  /* 0x0000003f0b00b28c */ /* 0x000fe2000bf25310 */
[----:B------:R-:W-:Y:S01]  /*0c20*/  UMOV UR18, URZ ;  /* 0x0000003f00127c82 */ /* 0x000fe20008000000 */
[----:B------:R-:W-:Y:S01]  /*0c30*/  UMOV UR15, 0xffffffff ;  /* 0xffffffff000f7882 */ /* 0x000fe20000000000 */
[----:B------:R-:W-:Y:S01]  /*0c40*/  USHF.L.U32 UR30, UR48, 0x6, URZ ;  /* 0x00000006301e7899 */ /* 0x000fe2000800063f */
[----:B--2---:R-:W-:Y:S02]  /*0c50*/  @P0 R2UR UR12, R7 ;  /* 0x00000000070c02ca */ /* 0x004fe400000e0000 */
[----:B------:R-:W-:Y:S01]  /*0c60*/  ISETP.NE.U32.AND P0, PT, RZ, UR6, PT ;  /* 0x00000006ff007c0c */ /* 0x000fe2000bf05070 */
[----:B------:R-:W-:Y:S01]  /*0c70*/  @!UP3 USEL UR6, UR5, URZ, UP1 ;  /* 0x0000003f0506b287 */ /* 0x000fe20008800000 */
[----:B---3--:R-:W-:-:S02]  /*0c80*/  @P1 R2UR UR18, R8 ;  /* 0x00000000081212ca */ /* 0x008fc400000e0000 */
[----:B------:R-:W-:Y:S01]  /*0c90*/  UMOV UR5, 0xffffffff ;  /* 0xffffffff00057882 */ /* 0x000fe20000000000 */
[----:B------:R-:W-:Y:S02]  /*0ca0*/  ISETP.NE.AND.EX P0, PT, RZ, UR7, PT, P0 ;  /* 0x00000007ff007c0c */ /* 0x000fe4000bf05300 */
[----:B----4-:R-:W-:-:S08]  /*0cb0*/  @!P2 R2UR UR5, R5 ;  /* 0x000000000505a2ca */ /* 0x010fd000000e0000 */
        /* <DEDUP_REMOVED lines=14> */
.L_x_1106:
        /* <DEDUP_REMOVED lines=13> */
[----:B------:R-:W-:Y:S02]  /*0e70*/  UIADD3 UR6, UR14, 0x40, UR30 ;  /* 0x000000400e067890 */ /* 0x000fe4000fffe01e */
[----:B------:R-:W2:Y:S01]  /*0e80*/  S2UR UR44, SR_CTAID.Y ;  /* 0x00000000002c79c3 */ /* 0x000ea20000002600 */
[----:B------:R-:W-:Y:S01]  /*0e90*/  ULDC UR51, c[0x0][0x2d4] ;  /* 0x0000b50000337ab9 */ /* 0x000fe20000000800 */
[----:B------:R-:W-:Y:S01]  /*0ea0*/  ULDC.U8 UR43, c[0x0][0x3d8] ;  /* 0x0000f600002b7ab9 */ /* 0x000fe20000000000 */
[----:B------:R-:W-:-:S02]  /*0eb0*/  USHF.R.S32.HI UR37, URZ, 0x1f, UR51 ;  /* 0x0000001f3f257899 */ /* 0x000fc40008011433 */
[----:B------:R-:W-:Y:S02]  /*0ec0*/  UISETP.NE.AND UP3, UPT, UR43, URZ, UPT ;  /* 0x0000003f2b00728c */ /* 0x000fe4000bf65270 */
[----:B------:R-:W-:Y:S01]  /*0ed0*/  UISETP.NE.AND UP1, UPT, UR25, -0x1, UPT ;  /* 0xffffffff1900788c */ /* 0x000fe2000bf25270 */
[----:B------:R-:W3:Y:S01]  /*0ee0*/  S2UR UR5, SR_CTAID.X ;  /* 0x00000000000579c3 */ /* 0x000ee20000002500 */
[----:B------:R-:W-:Y:S01]  /*0ef0*/  ULDC.64 UR26, c[0x0][0x240] ;  /* 0x00009000001a7ab9 */ /* 0x000fe20000000a00 */
[----:B------:R-:W-:Y:S01]  /*0f00*/  ULDC UR42, c[0x0][0x2c4] ;  /* 0x0000b100002a7ab9 */ /* 0x000fe20000000800 */
[----:B------:R-:W-:Y:S01]  /*0f10*/  ULDC UR57, c[0x0][0x2dc] ;  /* 0x0000b70000397ab9 */ /* 0x000fe20000000800 */
[----:B------:R-:W-:Y:S01]  /*0f20*/  ULDC UR56, c[0x0][0x270] ;  /* 0x00009c0000387ab9 */ /* 0x000fe20000000800 */
[----:B------:R-:W-:Y:S02]  /*0f30*/  UIMAD UR21, UR15, UR27, URZ ;  /* 0x0000001b0f1572a4 */ /* 0x000fe4000f8e023f */
[----:B------:R-:W-:Y:S01]  /*0f40*/  USHF.R.S32.HI UR31, URZ, 0x1f, UR30 ;  /* 0x0000001f3f1f7899 */ /* 0x000fe2000801141e */
[----:B-1----:R-:W-:Y:S01]  /*0f50*/  IABS R7, R4 ;  /* 0x0000000400077213 */ /* 0x002fe20000000000 */
[----:B------:R-:W1:Y:S01]  /*0f60*/  S2UR UR46, SR_CTAID.Z ;  /* 0x00000000002e79c3 */ /* 0x000e620000002700 */
[----:B------:R-:W-:-:S02]  /*0f70*/  ISETP.NE.AND P3, PT, R4, RZ, PT ;  /* 0x000000ff0400720c */ /* 0x000fc40003f65270 */
[----:B------:R-:W4:Y:S01]  /*0f80*/  I2F.RP R8, R7 ;  /* 0x0000000700087306 */ /* 0x000f220000209400 */
[----:B--2---:R-:W-:-:S04]  /*0f90*/  UIMAD.WIDE.U32 UR18, UR44, UR10, URZ ;  /* 0x0000000a2c1272a5 */ /* 0x004fc8000f8e003f */
[----:B------:R-:W2:Y:S01]  /*0fa0*/  S2UR UR16, SR_CTAID.Y ;  /* 0x00000000001079c3 */ /* 0x000ea20000002600 */
[----:B------:R-:W-:Y:S02]  /*0fb0*/  UIMAD UR10, UR55, UR10, URZ ;  /* 0x0000000a370a72a4 */ /* 0x000fe4000f8e023f */
[----:B------:R-:W-:Y:S02]  /*0fc0*/  USHF.L.U64.HI UR22, UR44, 0x7, UR55 ;  /* 0x000000072c167899 */ /* 0x000fe40008010237 */
[----:B------:R-:W-:Y:S02]  /*0fd0*/  UIMAD UR20, UR44, UR11, UR10 ;  /* 0x0000000b2c1472a4 */ /* 0x000fe4000f8e020a */
[----:B---3--:R-:W-:Y:S01]  /*0fe0*/  UIMAD.WIDE.U32 UR28, UR5, UR12, URZ ;  /* 0x0000000c051c72a5 */ /* 0x008fe2000f8e003f */
[----:B------:R-:W-:Y:S01]  /*0ff0*/  @!UP2 ULDC.64 UR10, c[0x0][0x418] ;  /* 0x00010600000aaab9 */ /* 0x000fe20000000a00 */
[----:B----4-:R-:W3:Y:S02]  /*1000*/  MUFU.RCP R8, R8 ;  /* 0x0000000800087308 */ /* 0x010ee40000001000 */
[----:B------:R-:W-:-:S02]  /*1010*/  UIMAD UR45, UR5, UR13, UR29 ;  /* 0x0000000d052d72a4 */ /* 0x000fc4000f8e021d */
[----:B------:R-:W-:Y:S02]  /*1020*/  @!UP2 UIMAD UR5, UR55, UR10, URZ ;  /* 0x0000000a3705a2a4 */ /* 0x000fe4000f8e023f */
[----:B------:R-:W-:Y:S02]  /*1030*/  @!UP2 UIMAD.WIDE.U32 UR38, UR44, UR10, URZ ;  /* 0x0000000a2c26a2a5 */ /* 0x000fe4000f8e003f */
[----:B------:R-:W-:Y:S02]  /*1040*/  @!UP2 UIMAD UR23, UR44, UR11, UR5 ;  /* 0x0000000b2c17a2a4 */ /* 0x000fe4000f8e0205 */
[----:B------:R-:W-:Y:S01]  /*1050*/  UIADD3 UR5, UR14, 0x3f, URZ ;  /* 0x0000003f0e057890 */ /* 0x000fe2000fffe03f */
[----:B------:R-:W-:Y:S01]  /*1060*/  ULDC UR10, c[0x0][0x394] ;  /* 0x0000e500000a7ab9 */ /* 0x000fe20000000800 */
[----:B------:R-:W-:Y:S02]  /*1070*/  @UP1 UIADD3 UR29, UR24, UR25, URZ ;  /* 0x00000019181d1290 */ /* 0x000fe4000fffe03f */
[----:B------:R-:W-:-:S02]  /*1080*/  USHF.R.S32.HI UR11, URZ, 0x1f, UR5 ;  /* 0x0000001f3f0b7899 */ /* 0x000fc40008011405 */
[----:B------:R-:W-:Y:S01]  /*1090*/  UIADD3 UR10, UR6, UR10, -UR7 ;  /* 0x0000000a060a7290 */ /* 0x000fe2000fffe807 */
[----:B---3--:R-:W-:Y:S01]  /*10a0*/  VIADD R8, R8, 0xffffffe ;  /* 0x0ffffffe08087836 */ /* 0x008fe20000000000 */
[----:B------:R-:W-:Y:S02]  /*10b0*/  @UP1 UIADD3 UR6, UR24, UR25, URZ ;  /* 0x0000001918061290 */ /* 0x000fe4000fffe03f */
[----:B------:R-:W-:Y:S01]  /*10c0*/  ULEA.HI UR35, UR11, UR5, URZ, 0x6 ;  /* 0x000000050b237291 */ /* 0x000fe2000f8f303f */
[----:B------:R-:W3:Y:S01]  /*10d0*/  F2I.FTZ.U32.TRUNC.NTZ R9, R8 ;  /* 0x0000000800097305 */ /* 0x000ee2000021f000 */
[----:B------:R-:W-:Y:S01]  /*10e0*/  @UP1 ULDC.64 UR24, c[0x0][0x248] ;  /* 0x0000920000181ab9 */ /* 0x000fe20000000a00 */
[----:B------:R-:W-:Y:S02]  /*10f0*/  UIADD3 UR5, UR10, 0x3f, URZ ;  /* 0x0000003f0a057890 */ /* 0x000fe4000fffe03f */
[----:B------:R-:W-:Y:S02]  /*1100*/  @UP1 UIMAD.WIDE.U32 UR10, UR6, UR24, URZ ;  /* 0x00000018060a12a5 */ /* 0x000fe4000f8e003f */
[----:B------:R-:W-:Y:S01]  /*1110*/  @UP1 UIMAD UR6, UR6, UR25, URZ ;  /* 0x00000019060612a4 */ /* 0x000fe2000f8e023f */
[----:B------:R-:W-:Y:S01]  /*1120*/  @UP2 ULDC.64 UR12, c[0x0][0x420] ;  /* 0x00010800000c2ab9 */ /* 0x000fe20000000a00 */
[----:B------:R-:W-:-:S02]  /*1130*/  UIADD3 UR47, UR19, UR20, URZ ;  /* 0x00000014132f7290 */ /* 0x000fc4000fffe03f */
[----:B------:R-:W-:Y:S02]  /*1140*/  @UP1 UIADD3 UR33, UR11, UR6, URZ ;  /* 0x000000060b211290 */ /* 0x000fe4000fffe03f */
[----:B------:R-:W-:Y:S01]  /*1150*/  USHF.R.S32.HI UR6, URZ, 0x1f, UR5 ;  /* 0x0000001f3f067899 */ /* 0x000fe20008011405 */
[--C-:B---3--:R-:W-:Y:S01]  /*1160*/  IMAD.MOV R5, RZ, RZ, -R9.reuse ;  /* 0x000000ffff057224 */ /* 0x108fe200078e0a09 */
[----:B------:R-:W-:Y:S01]  /*1170*/  @UP2 UIMAD.WIDE.U32 UR40, UR15, UR12, URZ ;  /* 0x0000000c0f2822a5 */ /* 0x000fe2000f8e003f */
[----:B------:R-:W-:Y:S01]  /*1180*/  IMAD.MOV.U32 R8, RZ, RZ, RZ ;  /* 0x000000ffff087224 */ /* 0x000fe200078e00ff */
[----:B------:R-:W-:Y:S01]  /*1190*/  ULEA.HI UR20, UR6, UR5, URZ, 0x6 ;  /* 0x0000000506147291 */ /* 0x000fe2000f8f303f */
[----:B------:R-:W-:Y:S01]  /*11a0*/  IMAD R6, R5, R7, RZ ;  /* 0x0000000705067224 */ /* 0x000fe200078e02ff */
[----:B-1----:R-:W-:Y:S01]  /*11b0*/  IABS R5, UR46 ;  /* 0x0000002e00057c13 */ /* 0x002fe20008000000 */
[----:B------:R-:W-:Y:S02]  /*11c0*/  UIMAD UR5, UR37, UR44, URZ ;  /* 0x0000002c250572a4 */ /* 0x000fe4000f8e023f */
[----:B------:R-:W-:Y:S01]  /*11d0*/  IMAD.HI.U32 R6, R9, R6, R8 ;  /* 0x0000000609067227 */ /* 0x000fe200078e0008 */
[----:B------:R-:W-:Y:S01]  /*11e0*/  ULDC.U8 UR12, c[0x0][0x480] ;  /* 0x00012000000c7ab9 */ /* 0x000fe20000000000 */
[----:B--2---:R-:W-:-:S02]  /*11f0*/  USHF.L.U32 UR16, UR16, 0x7, URZ ;  /* 0x0000000710107899 */ /* 0x004fc4000800063f */
[----:B------:R-:W-:Y:S02]  /*1200*/  @UP2 UIMAD UR49, UR15, UR13, UR41 ;  /* 0x0000000d0f3122a4 */ /* 0x000fe4000f8e0229 */
[----:B------:R-:W-:Y:S01]  /*1210*/  IMAD.HI.U32 R13, R6, R5, RZ ;  /* 0x00000005060d7227 */ /* 0x000fe200078e00ff */
[----:B------:R-:W-:Y:S02]  /*1220*/  UISETP.NE.AND UP4, UPT, UR12, URZ, UPT ;  /* 0x0000003f0c00728c */ /* 0x000fe4000bf85270 */
[----:B------:R-:W-:Y:S01]  /*1230*/  UIMAD.WIDE.U32 UR12, UR44, UR51, URZ ;  /* 0x000000332c0c72a5 */ /* 0x000fe2000f8e003f */
[----:B------:R-:W-:Y:S01]  /*1240*/  IMAD.MOV R6, RZ, RZ, -R13 ;  /* 0x000000ffff067224 */ /* 0x000fe200078e0a0d */
[----:B------:R-:W-:Y:S02]  /*1250*/  UIMAD UR5, UR55, UR51, UR5 ;  /* 0x00000033370572a4 */ /* 0x000fe4000f8e0205 */
[----:B------:R-:W-:Y:S01]  /*1260*/  USEL UR36, UR16, URZ, UP0 ;  /* 0x0000003f10247287 */ /* 0x000fe20008000000 */
[----:B------:R-:W-:Y:S01]  /*1270*/  IMAD R6, R7, R6, R5 ;  /* 0x0000000607067224 */ /* 0x000fe200078e0205 */
[----:B------:R-:W-:Y:S01]  /*1280*/  UIMAD.WIDE.U32 UR16, UR15, UR26, URZ ;  /* 0x0000001a0f1072a5 */ /* 0x000fe2000f8e003f */
[----:B------:R-:W-:Y:S01]  /*1290*/  LOP3.LUT R5, R4, UR46, RZ, 0x3c, !PT ;  /* 0x0000002e04057c12 */ /* 0x000fe2000f8e3cff */
[----:B------:R-:W-:-:S02]  /*12a0*/  UIADD3 UR13, UR13, UR5, URZ ;  /* 0x000000050d0d7290 */ /* 0x000fc4000fffe03f */
[----:B------:R-:W-:Y:S01]  /*12b0*/  ISETP.GT.U32.AND P1, PT, R7, R6, PT ;  /* 0x000000060700720c */ /* 0x000fe20003f24070 */
[----:B------:R-:W-:Y:S01]  /*12c0*/  USHF.R.S32.HI UR6, URZ, 0x6, UR35 ;  /* 0x000000063f067899 */ /* 0x000fe20008011423 */
[----:B------:R-:W-:Y:S01]  /*12d0*/  ISETP.GE.AND P2, PT, R5, RZ, PT ;  /* 0x000000ff0500720c */ /* 0x000fe20003f46270 */
[----:B------:R-:W-:Y:S02]  /*12e0*/  USHF.R.S32.HI UR5, URZ, 0x6, UR20 ;  /* 0x000000063f057899 */ /* 0x000fe40008011414 */
[----:B------:R-:W-:Y:S01]  /*12f0*/  USEL UR54, UR18, UR16, !UP2 ;  /* 0x0000001012367287 */ /* 0x000fe2000d000000 */
[----:B------:R-:W-:Y:S01]  /*1300*/  @UP1 UMOV UR32, UR10 ;  /* 0x0000000a00201c82 */ /* 0x000fe20008000000 */
[----:B------:R-:W-:Y:S02]  /*1310*/  USEL UR34, UR22, URZ, UP0 ;  /* 0x0000003f16227287 */ /* 0x000fe40008000000 */
[----:B------:R-:W-:Y:S02]  /*1320*/  @UP3 UIMAD UR18, UR44, UR42, URZ ;  /* 0x0000002a2c1232a4 */ /* 0x000fe4000f8e023f */
[----:B------:R-:W-:-:S02]  /*1330*/  UIMAD.WIDE UR10, UR57, UR56, URZ ;  /* 0x00000038390a72a5 */ /* 0x000fc4000f8e023f */
[----:B------:R-:W-:Y:S01]  /*1340*/  @!P1 IMAD.IADD R6, R6, 0x1, -R7 ;  /* 0x0000000106069824 */ /* 0x000fe200078e0a07 */
[----:B------:R-:W-:Y:S01]  /*1350*/  UISETP.LT.AND UP0, UPT, UR6, UR5, UPT ;  /* 0x000000050600728c */ /* 0x000fe2000bf01270 */
[----:B------:R-:W-:Y:S01]  /*1360*/  @!P1 VIADD R13, R13, 0x1 ;  /* 0x000000010d0d9836 */ /* 0x000fe20000000000 */
[----:B------:R-:W-:Y:S01]  /*1370*/  @UP2 UIADD3 UR47, UR17, UR21, URZ ;  /* 0x00000015112f2290 */ /* 0x000fe2000fffe03f */
[----:B------:R-:W-:Y:S01]  /*1380*/  PLOP3.LUT P1, PT, PT, PT, UP1, 0x80, 0x0 ;  /* 0x000000000000781c */ /* 0x000fe20003f2f018 */
[----:B------:R-:W-:Y:S01]  /*1390*/  @UP3 USEL UR18, UR18, UR15, !UP2 ;  /* 0x0000000f12123287 */ /* 0x000fe2000d000000 */
[----:B------:R-:W-:Y:S01]  /*13a0*/  ISETP.GE.U32.AND P0, PT, R6, R7, PT ;  /* 0x000000070600720c */ /* 0x000fe20003f06070 */
[----:B------:R-:W-:Y:S02]  /*13b0*/  UIMAD.WIDE.U32 UR16, UR10, UR12, URZ ;  /* 0x0000000c0a1072a5 */ /* 0x000fe4000f8e003f */
[----:B------:R-:W-:Y:S02]  /*13c0*/  UIMAD UR19, UR11, UR12, URZ ;  /* 0x0000000c0b1372a4 */ /* 0x000fe4000f8e023f */
[----:B------:R-:W-:Y:S01]  /*13d0*/  USEL UR35, UR6, UR5, UP0 ;  /* 0x0000000506237287 */ /* 0x000fe20008000000 */
[----:B------:R-:W-:Y:S01]  /*13e0*/  @UP3 ULDC UR12, c[0x0][0x2e4] ;  /* 0x0000b900000c3ab9 */ /* 0x000fe20000000800 */
[----:B------:R-:W-:-:S02]  /*13f0*/  @!UP2 UIADD3 UR49, UR39, UR23, URZ ;  /* 0x000000172731a290 */ /* 0x000fc4000fffe03f */
[----:B------:R-:W-:Y:S02]  /*1400*/  @UP3 UIMAD UR23, UR46, UR12, UR18 ;  /* 0x0000000c2e1732a4 */ /* 0x000fe4000f8e0212 */
[----:B------:R-:W-:Y:S02]  /*1410*/  ULEA UR18, UR35, 0xffffffc0, 0x6 ;  /* 0xffffffc023127891 */ /* 0x000fe4000f8e303f */
[----:B------:R-:W-:Y:S01]  /*1420*/  @P0 VIADD R13, R13, 0x1 ;  /* 0x000000010d0d0836 */ /* 0x000fe20000000000 */
[----:B------:R-:W-:Y:S01]  /*1430*/  UIMAD UR19, UR10, UR13, UR19 ;  /* 0x0000000d0a1372a4 */ /* 0x000fe2000f8e0213 */
[----:B------:R-:W-:Y:S01]  /*1440*/  PLOP3.LUT P0, PT, PT, PT, UP3, 0x80, 0x0 ;  /* 0x000000000000781c */ /* 0x000fe20003f0f038 */
[----:B------:R-:W-:Y:S01]  /*1450*/  UIMAD.WIDE.U32 UR12, UR10, UR15, URZ ;  /* 0x0000000f0a0c72a5 */ /* 0x000fe2000f8e003f */
[----:B------:R-:W-:Y:S01]  /*1460*/  @!P2 IMAD.MOV R13, RZ, RZ, -R13 ;  /* 0x000000ffff0da224 */ /* 0x000fe200078e0a0d */
[----:B------:R-:W-:Y:S01]  /*1470*/  @!UP3 UIMAD UR20, UR44, UR56, UR46 ;  /* 0x000000382c14b2a4 */ /* 0x000fe2000f8e022e */
[----:B------:R-:W-:Y:S01]  /*1480*/  @!P3 LOP3.LUT R13, RZ, R4, RZ, 0x33, !PT ;  /* 0x00000004ff0db212 */ /* 0x000fe200078e33ff */
[----:B------:R-:W-:-:S02]  /*1490*/  USHF.R.S32.HI UR22, URZ, 0x1f, UR18 ;  /* 0x0000001f3f167899 */ /* 0x000fc40008011412 */
[----:B------:R-:W-:Y:S02]  /*14a0*/  UIADD3 UR5, UP0, UR18, UR36, URZ ;  /* 0x0000002412057290 */ /* 0x000fe4000ff1e03f */
[----:B------:R-:W-:Y:S02]  /*14b0*/  USEL UR53, UR16, UR12, !UP2 ;  /* 0x0000000c10357287 */ /* 0x000fe4000d000000 */
[----:B------:R-:W-:Y:S02]  /*14c0*/  UIMAD UR6, UR11, UR15, URZ ;  /* 0x0000000f0b0672a4 */ /* 0x000fe4000f8e023f */
[----:B------:R-:W-:Y:S02]  /*14d0*/  UIADD3.X UR12, UR22, UR34, URZ, UP0, !UPT ;  /* 0x00000022160c7290 */ /* 0x000fe400087fe43f */
[----:B------:R-:W-:Y:S02]  /*14e0*/  UIMAD UR11, UR11, UR5, URZ ;  /* 0x000000050b0b72a4 */ /* 0x000fe4000f8e023f */
[----:B------:R-:W-:-:S02]  /*14f0*/  @!UP3 UIMAD UR23, UR20, UR42, URZ ;  /* 0x0000002a1417b2a4 */ /* 0x000fc4000f8e023f */
[----:B------:R-:W-:Y:S01]  /*1500*/  UIADD3 UR44, UR17, UR19, URZ ;  /* 0x00000013112c7290 */ /* 0x000fe2000fffe03f */
[----:B------:R-:W-:Y:S01]  /*1510*/  @UP1 ULDC.64 UR20, c[0x0][0x250] ;  /* 0x0000940000141ab9 */ /* 0x000fe20000000a00 */
[----:B------:R-:W-:Y:S02]  /*1520*/  UIMAD.WIDE.U32 UR16, UR10, UR5, URZ ;  /* 0x000000050a1072a5 */ /* 0x000fe4000f8e003f */
[----:B------:R-:W-:Y:S02]  /*1530*/  UIMAD UR5, UR10, UR12, UR11 ;  /* 0x0000000c0a0572a4 */ /* 0x000fe4000f8e020b */
[----:B------:R-:W-:Y:S02]  /*1540*/  @UP1 UIMAD.WIDE.U32 UR10, UR29, UR20, URZ ;  /* 0x000000141d0a12a5 */ /* 0x000fe4000f8e003f */
[----:B------:R-:W-:Y:S02]  /*1550*/  @UP2 UIADD3 UR44, UR13, UR6, URZ ;  /* 0x000000060d2c2290 */ /* 0x000fe4000fffe03f */
[----:B------:R-:W-:-:S02]  /*1560*/  UIMAD UR43, UR46, UR57, URZ ;  /* 0x000000392e2b72a4 */ /* 0x000fc4000f8e023f */
[----:B------:R-:W-:Y:S02]  /*1570*/  @UP1 UIMAD UR6, UR29, UR21, URZ ;  /* 0x000000151d0612a4 */ /* 0x000fe4000f8e023f */
[----:B------:R-:W-:Y:S02]  /*1580*/  USEL UR52, UR45, URZ, UP4 ;  /* 0x0000003f2d347287 */ /* 0x000fe4000a000000 */
[----:B------:R-:W-:Y:S02]  /*1590*/  USHF.R.S32.HI UR46, URZ, 0x1f, UR43 ;  /* 0x0000001f3f2e7899 */ /* 0x000fe4000801142b */
[----:B------:R-:W-:Y:S02]  /*15a0*/  USEL UR50, UR28, URZ, UP4 ;  /* 0x0000003f1c327287 */ /* 0x000fe4000a000000 */
[----:B------:R-:W-:Y:S02]  /*15b0*/  @UP1 UIADD3 UR42, UR11, UR6, URZ ;  /* 0x000000060b2a1290 */ /* 0x000fe4000fffe03f */
        /* <DEDUP_REMOVED lines=17> */
.L_x_1108:
        /* <DEDUP_REMOVED lines=15> */
.L_x_1109:
        /* <DEDUP_REMOVED lines=13> */
.L_x_1110:
[----:B------:R-:W-:Y:S08]  /*1890*/  S2UR UR10, SR_CTAID.Z ;  /* 0x00000000000a79c3 */ /* 0x000ff00000002700 */
[----:B------:R-:W1:Y:S02]  /*18a0*/  S2UR UR5, SR_CTAID.Y ;  /* 0x00000000000579c3 */ /* 0x000e640000002600 */
[----:B-1----:R-:W-:-:S04]  /*18b0*/  UIMAD UR5, UR5, UR56, UR10 ;  /* 0x00000038050572a4 */ /* 0x002fc8000f8e020a */
[----:B------:R-:W-:-:S12]  /*18c0*/  UIMAD UR5, UR5, UR51, URZ ;  /* 0x00000033050572a4 */ /* 0x000fd8000f8e023f */
.L_x_1111:
[----:B------:R-:W1:Y:S01]  /*18d0*/  S2R R9, SR_TID.X ;  /* 0x0000000000097919 */ /* 0x000e620000002100 */
[----:B------:R-:W2:Y:S01]  /*18e0*/  LDC.64 R6, c[0x0][0x420] ;  /* 0x00010800ff067b82 */ /* 0x000ea20000000a00 */
[----:B------:R-:W-:Y:S01]  /*18f0*/  SHF.R.S32.HI R11, RZ, 0x1f, R217 ;  /* 0x0000001fff0b7819 */ /* 0x000fe200000114d9 */
[----:B------:R-:W-:Y:S01]  /*1900*/  UIMAD UR12, UR57, UR56, URZ ;  /* 0x00000038390c72a4 */ /* 0x000fe2000f8e023f */
[----:B------:R-:W-:Y:S01]  /*1910*/  IADD3 R4, P2, R217, UR18, RZ ;  /* 0x00000012d9047c10 */ /* 0x000fe2000ff5e0ff */
[----:B------:R-:W-:Y:S01]  /*1920*/  UIADD3 UR36, UR18, UR5, URZ ;  /* 0x0000000512247290 */ /* 0x000fe2000fffe03f */
[--C-:B------:R-:W-:Y:S01]  /*1930*/  SHF.R.S32.HI R221, RZ, 0x1f, R220.reuse ;  /* 0x0000001fffdd7819 */ /* 0x100fe200000114dc */
[----:B------:R-:W-:Y:S01]  /*1940*/  USHF.L.U32 UR5, UR12, 0x6, URZ ;  /* 0x000000060c057899 */ /* 0x000fe2000800063f */
[----:B------:R-:W-:Y:S01]  /*1950*/  IADD3.X R5, R11, UR22, RZ, P2, !PT ;  /* 0x000000160b057c10 */ /* 0x000fe200097fe4ff */
[----:B------:R-:W3:Y:S01]  /*1960*/  S2UR UR10, SR_CTAID.Z ;  /* 0x00000000000a79c3 */ /* 0x000ee20000002700 */
[----:B------:R-:W-:Y:S01]  /*1970*/  IADD3 R16, P0, R220, UR6, RZ ;  /* 0x00000006dc107c10 */ /* 0x000fe2000ff1e0ff */
[C---:B------:R-:W-:Y:S01]  /*1980*/  IMAD.WIDE.U32 R14, R4.reuse, UR26, R220 ;  /* 0x0000001a040e7c25 */ /* 0x040fe2000f8e00dc */
[----:B------:R-:W-:Y:S01]  /*1990*/  UIADD3 UR19, UP2, UP0, UR16, UR5, UR43 ;  /* 0x0000000510137290 */ /* 0x000fe2000f85e02b */
[----:B------:R-:W-:Y:S01]  /*19a0*/  BSSY B1, `(.L_x_1107) ;  /* 0x0000755000017945 */ /* 0x000fe20003800000 */
[----:B------:R-:W-:Y:S01]  /*19b0*/  IADD3.X R17, R221, UR49, RZ, P0, !PT ;  /* 0x00000031dd117c10 */ /* 0x000fe200087fe4ff */
[----:B------:R-:W-:Y:S01]  /*19c0*/  IMAD R5, R5, UR26, RZ ;  /* 0x0000001a05057c24 */ /* 0x000fe2000f8e02ff */
[----:B------:R-:W-:Y:S01]  /*19d0*/  USHF.R.S32.HI UR5, URZ, 0x1f, UR5 ;  /* 0x0000001f3f057899 */ /* 0x000fe20008011405 */
[----:B------:R-:W4:Y:S01]  /*19e0*/  S2UR UR60, SR_CTAID.Z ;  /* 0x00000000003c79c3 */ /* 0x000f220000002700 */
[----:B------:R-:W-:Y:S01]  /*19f0*/  UIADD3 UR51, UR30, UR14, URZ ;  /* 0x0000000e1e337290 */ /* 0x000fe2000fffe03f */
[----:B------:R-:W-:Y:S01]  /*1a00*/  IMAD R5, R4, UR27, R5 ;  /* 0x0000001b04057c24 */ /* 0x000fe2000f8e0205 */
[----:B------:R-:W-:Y:S01]  /*1a10*/  ULDC UR39, c[0x0][0x398] ;  /* 0x0000e60000277ab9 */ /* 0x000fe20000000800 */
[----:B------:R-:W-:Y:S01]  /*1a20*/  ULDC.64 UR28, c[0x0][0x258] ;  /* 0x00009600001c7ab9 */ /* 0x000fe20000000a00 */
[----:B------:R-:W-:Y:S01]  /*1a30*/  UIADD3.X UR15, UR45, UR5, UR46, UP2, UP0 ;  /* 0x000000052d0f7290 */ /* 0x000fe200097e042e */
[----:B------:R-:W-:Y:S01]  /*1a40*/  IADD3 R14, P0, R14, UR54, RZ ;  /* 0x000000360e0e7c10 */ /* 0x000fe2000ff1e0ff */
[----:B------:R-:W-:Y:S01]  /*1a50*/  UIADD3 UR5, UR51, -UR39, -UR7 ;  /* 0x8000002733057290 */ /* 0x000fe2000fffe807 */
[C---:B--2---:R-:W-:Y:S01]  /*1a60*/  IMAD R4, R6.reuse, UR22, RZ ;  /* 0x0000001606047c24 */ /* 0x044fe2000f8e02ff */
[----:B------:R-:W-:Y:S01]  /*1a70*/  ULDC.64 UR40, c[0x0][0x478] ;  /* 0x00011e0000287ab9 */ /* 0x000fe20000000a00 */
[----:B------:R-:W-:Y:S01]  /*1a80*/  IMAD.WIDE.U32 R16, R6, UR18, R16 ;  /* 0x0000001206107c25 */ /* 0x000fe2000f8e0010 */
[----:B------:R-:W-:Y:S01]  /*1a90*/  USHF.R.S32.HI UR43, URZ, 0x1f, UR5 ;  /* 0x0000001f3f2b7899 */ /* 0x000fe20008011405 */
[----:B------:R-:W-:Y:S01]  /*1aa0*/  IADD3.X R15, R15, UR47, R5, P0, !PT ;  /* 0x0000002f0f0f7c10 */ /* 0x000fe200087fe405 */
[----:B------:R-:W-:Y:S01]  /*1ab0*/  UIADD3 UR38, UR18, UR23, URZ ;  /* 0x0000001712267290 */ /* 0x000fe2000fffe03f */
[----:B------:R-:W-:Y:S01]  /*1ac0*/  IMAD R4, R7, UR18, R4 ;  /* 0x0000001207047c24 */ /* 0x000fe2000f8e0204 */
[----:B-1----:R-:W-:Y:S01]  /*1ad0*/  SHF.R.S32.HI R8, RZ, 0x1f, R9 ;  /* 0x0000001fff087819 */ /* 0x002fe20000011409 */
[----:B---3--:R-:W-:Y:S01]  /*1ae0*/  USHF.R.S32.HI UR13, URZ, 0x1f, UR10 ;  /* 0x0000001f3f0d7899 */ /* 0x008fe2000801140a */
[----:B------:R-:W-:Y:S01]  /*1af0*/  IMAD.U32 R18, RZ, RZ, UR28 ;  /* 0x0000001cff127e24 */ /* 0x000fe2000f8e00ff */
[----:B------:R-:W-:Y:S01]  /*1b00*/  ULEA.HI UR43, UR43, UR5, URZ, 0x6 ;  /* 0x000000052b2b7291 */ /* 0x000fe2000f8f303f */
[----:B------:R-:W-:Y:S01]  /*1b10*/  IMAD.IADD R17, R17, 0x1, R4 ;  /* 0x0000000111117824 */ /* 0x000fe200078e0204 */
[----:B------:R-:W-:Y:S01]  /*1b20*/  UIMAD UR10, UR13, UR28, URZ ;  /* 0x0000001c0d0a72a4 */ /* 0x000fe2000f8e023f */
[----:B------:R-:W-:Y:S01]  /*1b30*/  LEA.HI R4, R8, R9, RZ, 0x5 ;  /* 0x0000000908047211 */ /* 0x000fe200078f28ff */
[----:B------:R-:W-:-:S02]  /*1b40*/  USHF.R.S32.HI UR43, URZ, 0x6, UR43 ;  /* 0x000000063f2b7899 */ /* 0x000fc4000801142b */
[----:B----4-:R-:W-:Y:S01]  /*1b50*/  UIMAD UR34, UR60, UR29, UR10 ;  /* 0x0000001d3c2272a4 */ /* 0x010fe2000f8e020a */
[----:B------:R-:W-:Y:S01]  /*1b60*/  LOP3.LUT R10, R4, 0xffffffe0, RZ, 0xc0, !PT ;  /* 0xffffffe0040a7812 */ /* 0x000fe200078ec0ff */
[----:B------:R-:W-:Y:S01]  /*1b70*/  IMAD.WIDE.U32 R18, R18, UR60, R14 ;  /* 0x0000003c12127c25 */ /* 0x000fe2000f8e000e */
[----:B------:R-:W-:Y:S01]  /*1b80*/  ULDC.64 UR10, c[0x0][0x428] ;  /* 0x00010a00000a7ab9 */ /* 0x000fe20000000a00 */
[----:B------:R-:W-:Y:S01]  /*1b90*/  SHF.R.S32.HI R4, RZ, 0x5, R4 ;  /* 0x00000005ff047819 */ /* 0x000fe20000011404 */
[----:B------:R-:W-:Y:S01]  /*1ba0*/  UIMAD UR13, UR13, UR10, URZ ;  /* 0x0000000a0d0d72a4 */ /* 0x000fe2000f8e023f */
[----:B------:R-:W-:Y:S01]  /*1bb0*/  IMAD.U32 R22, RZ, RZ, UR10 ;  /* 0x0000000aff167e24 */ /* 0x000fe2000f8e00ff */
[----:B------:R-:W-:Y:S01]  /*1bc0*/  UIADD3 UR10, UP2, UP0, UR50, UR19, UR53 ;  /* 0x00000013320a7290 */ /* 0x000fe2000f85e035 */
[----:B------:R-:W-:Y:S01]  /*1bd0*/  IMAD.IADD R237, R9, 0x1, -R10 ;  /* 0x0000000109ed7824 */ /* 0x000fe200078e0a0a */
[----:B------:R-:W-:Y:S01]  /*1be0*/  UIMAD UR11, UR60, UR11, UR13 ;  /* 0x0000000b3c0b72a4 */ /* 0x000fe2000f8e020d */
[----:B------:R-:W-:Y:S01]  /*1bf0*/  IMAD.WIDE.U32 R22, R22, UR60, R16 ;  /* 0x0000003c16167c25 */ /* 0x000fe2000f8e0010 */
[----:B------:R-:W-:-:S02]  /*1c00*/  UIADD3.X UR5, UR52, UR15, UR44, UP2, UP0 ;  /* 0x0000000f34057290 */ /* 0x000fc400097e042c */
[----:B------:R-:W-:Y:S01]  /*1c10*/  UISETP.LT.AND UP0, UPT, URZ, UR43, UPT ;  /* 0x0000002b3f00728c */ /* 0x000fe2000bf01270 */
[----:B------:R-:W-:Y:S01]  /*1c20*/  IMAD R4, R4, UR12, R237 ;  /* 0x0000000c04047c24 */ /* 0x000fe2000f8e02ed */
[----:B------:R-:W-:Y:S01]  /*1c30*/  UIMAD.WIDE UR28, UR36, 0x4, UR40 ;  /* 0x00000004241c78a5 */ /* 0x000fe2000f8e0228 */
[----:B------:R-:W-:Y:S01]  /*1c40*/  VIADD R23, R23, UR11 ;  /* 0x0000000b17177c36 */ /* 0x000fe20008000000 */
[----:B------:R-:W-:Y:S01]  /*1c50*/  USEL UR43, URZ, UR43, !UP0 ;  /* 0x0000002b3f2b7287 */ /* 0x000fe2000c000000 */
[-C--:B------:R-:W-:Y:S01]  /*1c60*/  IMAD R10, R11, R6.reuse, RZ ;  /* 0x000000060b0a7224 */ /* 0x080fe200078e02ff */
[C---:B------:R-:W-:Y:S01]  /*1c70*/  IADD3 R15, P0, R4.reuse, UR10, RZ ;  /* 0x0000000a040f7c10 */ /* 0x040fe2000ff1e0ff */
[----:B------:R-:W-:Y:S01]  /*1c80*/  ULDC.64 UR10, c[0x0][0x400] ;  /* 0x00010000000a7ab9 */ /* 0x000fe20000000a00 */
[----:B------:R-:W-:Y:S01]  /*1c90*/  UISETP.GT.AND UP0, UPT, UR35, UR43, UPT ;  /* 0x0000002b2300728c */ /* 0x000fe2000bf04270 */
[C---:B------:R-:W-:Y:S01]  /*1ca0*/  IMAD R5, R217.reuse, R7, R10 ;  /* 0x00000007d9057224 */ /* 0x040fe200078e020a */
[----:B------:R-:W-:Y:S01]  /*1cb0*/  LEA.HI.X.SX32 R4, R4, UR5, 0x1, P0 ;  /* 0x0000000504047c11 */ /* 0x000fe200080f0eff */
[----:B------:R-:W-:Y:S01]  /*1cc0*/  IMAD.WIDE.U32 R22, R217, R6, R22 ;  /* 0x00000006d9167225 */ /* 0x000fe200078e0016 */
[C---:B------:R-:W-:Y:S01]  /*1cd0*/  LEA R246, P0, R15.reuse, UR10, 0x2 ;  /* 0x0000000a0ff67c11 */ /* 0x040fe2000f8010ff */
[----:B------:R-:W-:Y:S01]  /*1ce0*/  ULDC.64 UR16, c[0x0][0x210] ;  /* 0x0000840000107ab9 */ /* 0x000fe20000000a00 */
[----:B------:R-:W-:Y:S01]  /*1cf0*/  ULDC.64 UR22, c[0x0][0x3e0] ;  /* 0x0000f80000167ab9 */ /* 0x000fe20000000a00 */
[----:B------:R-:W-:Y:S01]  /*1d00*/  ULDC.64 UR58, c[0x0][0x2b0] ;  /* 0x0000ac00003a7ab9 */ /* 0x000fe20000000a00 */
[----:B------:R-:W-:Y:S01]  /*1d10*/  LEA.HI.X R247, R15, UR11, R4, 0x2, P0 ;  /* 0x0000000b0ff77c11 */ /* 0x000fe200080f1404 */
[----:B------:R-:W-:Y:S01]  /*1d20*/  VIADD R10, R19, UR34 ;  /* 0x00000022130a7c36 */ /* 0x000fe20008000000 */
[----:B------:R-:W-:Y:S01]  /*1d30*/  PLOP3.LUT P0, PT, PT, PT, UP0, 0x80, 0x0 ;  /* 0x000000000000781c */ /* 0x000fe20003f0f008 */
[----:B------:R-:W-:Y:S01]  /*1d40*/  IMAD.IADD R14, R23, 0x1, R5 ;  /* 0x00000001170e7824 */ /* 0x000fe200078e0205 */
[----:B------:R-:W-:Y:S01]  /*1d50*/  LEA R250, P3, R18, UR16, 0x1 ;  /* 0x0000001012fa7c11 */ /* 0x000fe2000f8608ff */
[----:B------:R-:W-:Y:S01]  /*1d60*/  UIADD3 UR6, UR35, -0x1, URZ ;  /* 0xffffffff23067890 */ /* 0x000fe2000fffe03f */
[----:B------:R-:W-:Y:S01]  /*1d70*/  LEA R248, P2, R22, UR22, 0x1 ;  /* 0x0000001616f87c11 */ /* 0x000fe2000f8408ff */
[----:B------:R-:W-:Y:S01]  /*1d80*/  UIMAD.WIDE UR10, UR38, 0x4, UR58 ;  /* 0x00000004260a78a5 */ /* 0x000fe2000f8e023a */
[----:B------:R-:W-:Y:S01]  /*1d90*/  LEA.HI.X R251, R18, UR17, R10, 0x1, P3 ;  /* 0x0000001112fb7c11 */ /* 0x000fe200098f0c0a */
[----:B------:R-:W-:Y:S01]  /*1da0*/  UMOV UR19, UR28 ;  /* 0x0000001c00137c82 */ /* 0x000fe20008000000 */
[----:B------:R-:W-:Y:S01]  /*1db0*/  UMOV UR18, UR29 ;  /* 0x0000001d00127c82 */ /* 0x000fe20008000000 */
[----:B------:R-:W-:-:S04]  /*1dc0*/  LEA.HI.X R249, R22, UR23, R14, 0x1, P2 ;  /* 0x0000001716f97c11 */ /* 0x000fc800090f0c0e */
        /* <DEDUP_REMOVED lines=24> */
.L_x_1113:
        /* <DEDUP_REMOVED lines=23> */
.L_x_1114:
[----:B------:R-:W1:Y:S01]  /*20c0*/  S2UR UR14, SR_CTAID.Z ;  /* 0x00000000000e79c3 */ /* 0x000e620000002700 */
[----:B------:R-:W-:Y:S01]  /*20d0*/  UIMAD UR6, UR31, UR12, URZ ;  /* 0x0000000c1f0672a4 */ /* 0x000fe2000f8e023f */
[----:B------:R-:W-:Y:S01]  /*20e0*/  IMAD.U32 R7, RZ, RZ, UR12 ;  /* 0x0000000cff077e24 */ /* 0x000fe2000f8e00ff */
[----:B------:R-:W-:Y:S01]  /*20f0*/  UIMAD UR7, UR48, -0x40, UR7 ;  /* 0xffffffc0300778a4 */ /* 0x000fe2000f8e0207 */
[----:B------:R-:W-:Y:S01]  /*2100*/  VIADD R4, R217, 0x20 ;  /* 0x00000020d9047836 */ /* 0x000fe20000000000 */
        /* <DEDUP_REMOVED lines=31> */
.L_x_1116:
[----:B------:R-:W-:Y:S05]  /*2300*/  BSYNC B0 ;  /* 0x0000000000007941 */ /* 0x000fea0003800000 */
.L_x_1115:
[----:B------:R-:W-:Y:S04]  /*2310*/  BSSY B0, `(.L_x_1117) ;  /* 0x0000012000007945 */ /* 0x000fe80003800000 */
        /* <DEDUP_REMOVED lines=17> */
.L_x_1118:
[----:B------:R-:W-:Y:S05]  /*2430*/  BSYNC B0 ;  /* 0x0000000000007941 */ /* 0x000fea0003800000 */
.L_x_1117:
        /* <DEDUP_REMOVED lines=28> */
[----:B-1----:R-:W-:-:S04]  /*2600*/  LEA R12, P3, R8, UR6, 0x1 ;  /* 0x00000006080c7c11 */ /* 0x002fc8000f8608ff */
[----:B------:R-:W-:-:S05]  /*2610*/  LEA.HI.X R13, R8, UR7, R4, 0x1, P3 ;  /* 0x00000007080d7c11 */ /* 0x000fca00098f0c04 */
[----:B------:R2:W-:Y:S04]  /*2620*/  @!P1 STG.E.128 desc[UR8][R12.64], RZ ;  /* 0x000000ff0c009986 */ /* 0x0005e8000c101d08 */
[----:B------:R2:W-:Y:S02]  /*2630*/  @!P0 STG.E.128 desc[UR8][R12.64+0x80], RZ ;  /* 0x000080ff0c008986 */ /* 0x0005e4000c101d08 */
.L_x_1120:
[----:B------:R-:W-:Y:S05]  /*2640*/  BSYNC B0 ;  /* 0x0000000000007941 */ /* 0x000fea0003800000 */
.L_x_1119:
        /* <DEDUP_REMOVED lines=18> */
.L_x_1112:
        /* <DEDUP_REMOVED lines=56> */
.L_x_1123:
[----:B------:R-:W-:Y:S05]  /*2af0*/  BSYNC B0 ;  /* 0x0000000000007941 */ /* 0x000fea0003800000 */
.L_x_1122:
        /* <DEDUP_REMOVED lines=31> */
.L_x_1125:
[----:B------:R-:W-:Y:S05]  /*2cf0*/  BSYNC B0 ;  /* 0x0000000000007941 */ /* 0x000fea0003800000 */
.L_x_1124:
        /* <DEDUP_REMOVED lines=19> */
.L_x_1127:
[----:B------:R-:W-:Y:S05]  /*2e30*/  BSYNC B0 ;  /* 0x0000000000007941 */ /* 0x000fea0003800000 */
.L_x_1126:
        /* <DEDUP_REMOVED lines=25> */
.L_x_1129:
[----:B------:R-:W-:Y:S05]  /*2fd0*/  BSYNC B0 ;  /* 0x0000000000007941 */ /* 0x000fea0003800000 */
.L_x_1128:
        /* <DEDUP_REMOVED lines=14> */
.L_x_1131:
        /* <DEDUP_REMOVED lines=20> */
.L_x_1132:
[----:B------:R-:W-:Y:S05]  /*3200*/  BSYNC B0 ;  /* 0x0000000000007941 */ /* 0x000fea0003800000 */
.L_x_1130:
        /* <DEDUP_REMOVED lines=13> */
.L_x_1134:
[----:B------:R-:W-:Y:S01]  /*32e0*/  ULDC UR15, c[0x0][0x2d0] ;  /* 0x0000b400000f7ab9 */ /* 0x000fe20000000800 */
[----:B---3--:R-:W-:Y:S01]  /*32f0*/  IMAD.U32 R7, RZ, RZ, UR26 ;  /* 0x0000001aff077e24 */ /* 0x008fe2000f8e00ff */
[----:B------:R-:W-:Y:S01]  /*3300*/  ISETP.GE.AND P2, PT, R220, UR15, PT ;  /* 0x0000000fdc007c0c */ /* 0x000fe2000bf46270 */
[----:B------:R-:W-:Y:S01]  /*3310*/  IMAD.U32 R5, RZ, RZ, UR27 ;  /* 0x0000001bff057e24 */ /* 0x000fe2000f8e00ff */
        /* <DEDUP_REMOVED lines=25> */
.L_x_1135:
[----:B------:R-:W-:Y:S05]  /*34b0*/  BSYNC B0 ;  /* 0x0000000000007941 */ /* 0x000fea0003800000 */
.L_x_1133:
        /* <DEDUP_REMOVED lines=45> */
.L_x_1137:
[----:B------:R-:W-:Y:S05]  /*3790*/  BSYNC B0 ;  /* 0x0000000000007941 */ /* 0x000fea0003800000 */
.L_x_1136:
        /* <DEDUP_REMOVED lines=31> */
.L_x_1139:
[----:B------:R-:W-:Y:S05]  /*3990*/  BSYNC B0 ;  /* 0x0000000000007941 */ /* 0x000fea0003800000 */
.L_x_1138:
[----:B------:R-:W0:Y:S01]  /*39a0*/  LDGDEPBAR ;  /* 0x00000000000079af */ /* 0x000e220000000000 */
[----:B------:R-:W2:Y:S01]  /*39b0*/  S2UR UR5, SR_CTAID.Z ;  /* 0x00000000000579c3 */ /* 0x000ea20000002700 */
[----:B------:R-:W-:Y:S01]  /*39c0*/  ULDC.64 UR20, c[0x0][0x3c8] ;  /* 0x0000f20000147ab9 */ /* 0x000fe20000000a00 */
[----:B-1-3--:R-:W-:Y:S01]  /*39d0*/  IMAD.MOV.U32 R4, RZ, RZ, 0x4 ;  /* 0x00000004ff047424 */ /* 0x00afe200078e00ff */
[----:B------:R-:W-:Y:S01]  /*39e0*/  UISETP.NE.U32.AND UP1, UPT, UR20, URZ, UPT ;  /* 0x0000003f1400728c */ /* 0x000fe2000bf25070 */
[----:B------:R-:W-:Y:S02]  /*39f0*/  IMAD.MOV.U32 R239, RZ, RZ, 0x7f800000 ;  /* 0x7f800000ffef7424 */ /* 0x000fe400078e00ff */
[----:B------:R-:W-:Y:S01]  /*3a00*/  IMAD.MOV.U32 R240, RZ, RZ, 0x7f800000 ;  /* 0x7f800000fff07424 */ /* 0x000fe200078e00ff */
[----:B------:R-:W-:Y:S01]  /*3a10*/  UISETP.NE.AND.EX UP1, UPT, UR21, URZ, UPT, UP1 ;  /* 0x0000003f1500728c */ /* 0x000fe2000bf25310 */
[----:B------:R-:W1:Y:S01]  /*3a20*/  S2UR UR15, SR_CTAID.Z ;  /* 0x00000000000f79c3 */ /* 0x000e620000002700 */
[----:B------:R-:W-:-:S04]  /*3a30*/  IMAD.WIDE R20, R219, R4, UR10 ;  /* 0x0000000adb147e25 */ /* 0x000fc8000f8e0204 */
[----:B------:R-:W-:Y:S01]  /*3a40*/  PLOP3.LUT P0, PT, PT, PT, UP1, 0x80, 0x0 ;  /* 0x000000000000781c */ /* 0x000fe20003f0f018 */
[----:B------:R3:W5:Y:S02]  /*3a50*/  @!P2 LDG.E R239, desc[UR8][R20.64] ;  /* 0x0000000814efa981 */ /* 0x000764000c1e1900 */
[----:B------:R-:W4:Y:S02]  /*3a60*/  S2UR UR13, SR_CTAID.Y ;  /* 0x00000000000d79c3 */ /* 0x000f240000002600 */
[----:B------:R3:W5:Y:S01]  /*3a70*/  @!P1 LDG.E R240, desc[UR8][R20.64+0x20] ;  /* 0x0000200814f09981 */ /* 0x000762000c1e1900 */
[----:B------:R-:W-:Y:S01]  /*3a80*/  @UP1 ULDC.64 UR22, c[0x0][0x3d0] ;  /* 0x0000f40000161ab9 */ /* 0x000fe20000000a00 */
[----:B------:R-:W-:-:S04]  /*3a90*/  DEPBAR.LE SB0, 0x1 ;  /* 0x000080400000791a */ /* 0x000fc80000000000 */
[----:B--2---:R-:W-:Y:S01]  /*3aa0*/  USHF.R.S32.HI UR16, URZ, 0x1f, UR5 ;  /* 0x0000001f3f107899 */ /* 0x004fe20008011405 */
[----:B------:R-:W2:Y:S08]  /*3ab0*/  LDC.64 R16, c[0x0][0x3b8] ;  /* 0x0000ee00ff107b82 */ /* 0x000eb00000000a00 */
[----:B------:R-:W-:Y:S01]  /*3ac0*/  BAR.SYNC.DEFER_BLOCKING 0x0 ;  /* 0x0000000000007b1d */ /* 0x000fe20000010000 */
[----:B------:R-:W-:-:S05]  /*3ad0*/  @UP1 UIMAD UR5, UR55, UR22, URZ ;  /* 0x00000016370512a4 */ /* 0x000fca000f8e023f */
[----:B------:R-:W-:Y:S01]  /*3ae0*/  @UP1 UMOV UR17, UR16 ;  /* 0x0000001000111c82 */ /* 0x000fe20008000000 */
[----:B-1----:R-:W-:Y:S02]  /*3af0*/  @UP1 UMOV UR16, UR15 ;  /* 0x0000000f00101c82 */ /* 0x002fe40008000000 */
[----:B----4-:R-:W-:Y:S02]  /*3b00*/  @UP1 UIMAD.WIDE.U32 UR16, UR13, UR22, UR16 ;  /* 0x000000160d1012a5 */ /* 0x010fe4000f8e0010 */
[----:B------:R-:W-:Y:S02]  /*3b10*/  @UP1 UIMAD UR5, UR13, UR23, UR5 ;  /* 0x000000170d0512a4 */ /* 0x000fe4000f8e0205 */
[----:B------:R-:W-:Y:S02]  /*3b20*/  @UP1 ULEA UR20, UP0, UR16, UR20, 0x2 ;  /* 0x0000001410141291 */ /* 0x000fe4000f80103f */
[----:B------:R-:W-:Y:S01]  /*3b30*/  @UP1 UIADD3 UR5, UR17, UR5, URZ ;  /* 0x0000000511051290 */ /* 0x000fe2000fffe03f */
[----:B------:R-:W1:Y:S01]  /*3b40*/  S2R R10, SR_TID.X ;  /* 0x00000000000a7919 */ /* 0x000e620000002100 */
[-C--:B------:R-:W-:Y:S01]  /*3b50*/  LEA.HI R12, R8, R9.reuse, RZ, 0x4 ;  /* 0x00000009080c7211 */ /* 0x080fe200078f20ff */
[----:B------:R-:W-:Y:S01]  /*3b60*/  IMAD.SHL.U32 R13, R214, 0x20, RZ ;  /* 0x00000020d60d7824 */ /* 0x000fe200078e00ff */
[----:B------:R-:W-:Y:S01]  /*3b70*/  @UP1 ULEA.HI.X UR21, UR16, UR21, UR5, 0x2, UP0 ;  /* 0x0000001510151291 */ /* 0x000fe200080f1405 */
[----:B------:R-:W-:Y:S01]  /*3b80*/  IMAD.U32 R18, RZ, RZ, UR20 ;  /* 0x00000014ff127e24 */ /* 0x000fe2000f8e00ff */
[----:B--2---:R-:W2:Y:S04]  /*3b90*/  LDG.E.64 R4, desc[UR8][R16.64] ;  /* 0x0000000810047981 */ /* 0x004ea8000c1e1b00 */
[----:B------:R-:W4:Y:S01]  /*3ba0*/  LDG.E.64 R14, desc[UR8][R16.64+0x8] ;  /* 0x00000808100e7981 */ /* 0x000f22000c1e1b00 */
[----:B------:R-:W-:Y:S01]  /*3bb0*/  IMAD.U32 R19, RZ, RZ, UR21 ;  /* 0x00000015ff137e24 */ /* 0x000fe2000f8e00ff */
[----:B------:R-:W-:Y:S01]  /*3bc0*/  LOP3.LUT R12, R12, 0xfffffff0, RZ, 0xc0, !PT ;  /* 0xfffffff00c0c7812 */ /* 0x000fe200078ec0ff */
[----:B------:R-:W-:Y:S01]  /*3bd0*/  @UP1 ULDC UR5, c[0x0][0x2e8] ;  /* 0x0000ba0000051ab9 */ /* 0x000fe20000000800 */
[----:B------:R-:W1:Y:S04]  /*3be0*/  LDSM.16.M88.4 R112, [R201+0x10000] ;  /* 0x01000000c970783b */ /* 0x000e680000000200 */
[----:B------:R-:W1:Y:S04]  /*3bf0*/  LDSM.16.M88.4 R116, [R201+0x10800] ;  /* 0x01080000c974783b */ /* 0x000e680000000200 */
[----:B------:R-:W1:Y:S04]  /*3c00*/  LDSM.16.M88.4 R120, [R200+0x10000] ;  /* 0x01000000c878783b */ /* 0x000e680000000200 */
[----:B------:R-:W2:Y:S04]  /*3c10*/  LDSM.16.M88.4 R124, [R200+0x10800] ;  /* 0x01080000c87c783b */ /* 0x000ea80000000200 */
[----:B------:R-:W2:Y:S04]  /*3c20*/  LDSM.16.M88.4 R128, [R3+0x10000] ;  /* 0x010000000380783b */ /* 0x000ea80000000200 */
[----:B------:R-:W2:Y:S04]  /*3c30*/  LDSM.16.M88.4 R132, [R3+0x10800] ;  /* 0x010800000384783b */ /* 0x000ea80000000200 */
[----:B------:R-:W2:Y:S04]  /*3c40*/  LDSM.16.M88.4 R144, [R201+0x12000] ;  /* 0x01200000c990783b */ /* 0x000ea80000000200 */
[----:B------:R-:W2:Y:S04]  /*3c50*/  LDSM.16.M88.4 R148, [R201+0x12800] ;  /* 0x01280000c994783b */ /* 0x000ea80000000200 */
[----:B------:R-:W2:Y:S04]  /*3c60*/  LDSM.16.M88.4 R152, [R200+0x12000] ;  /* 0x01200000c898783b */ /* 0x000ea80000000200 */
[----:B------:R-:W2:Y:S04]  /*3c70*/  LDSM.16.M88.4 R156, [R200+0x12800] ;  /* 0x01280000c89c783b */ /* 0x000ea80000000200 */
[----:B------:R-:W2:Y:S04]  /*3c80*/  LDSM.16.M88.4 R160, [R3+0x12000] ;  /* 0x0120000003a0783b */ /* 0x000ea80000000200 */
[----:B------:R-:W2:Y:S01]  /*3c90*/  LDSM.16.M88.4 R164, [R3+0x12800] ;  /* 0x0128000003a4783b */ /* 0x000ea20000000200 */
[----:B------:R-:W-:Y:S01]  /*3ca0*/  LEA.HI R8, R8, R9, RZ, 0x3 ;  /* 0x0000000908087211 */ /* 0x000fe200078f18ff */
[----:B------:R-:W-:-:S02]  /*3cb0*/  USHF.L.U32 UR23, UR12, 0x4, URZ ;  /* 0x000000040c177899 */ /* 0x000fc4000800063f */
[----:B------:R-:W3:Y:S01]  /*3cc0*/  @P0 LDG.E R6, desc[UR8][R18.64] ;  /* 0x0000000812060981 */ /* 0x000ee2000c1e1900 */
[----:B------:R-:W-:Y:S01]  /*3cd0*/  IMAD.IADD R7, R9, 0x1, -R12 ;  /* 0x0000000109077824 */ /* 0x000fe200078e0a0c */
[----:B------:R-:W3:Y:S01]  /*3ce0*/  @P0 MUFU.RCP R11, UR5 ;  /* 0x00000005000b0d08 */ /* 0x000ee20008001000 */
[----:B-1----:R-:W-:Y:S01]  /*3cf0*/  IMAD.SHL.U32 R10, R10, 0x2, RZ ;  /* 0x000000020a0a7824 */ /* 0x002fe200078e00ff */
[----:B------:R-:W-:Y:S02]  /*3d00*/  USHF.L.U32 UR20, UR12, 0x3, URZ ;  /* 0x000000030c147899 */ /* 0x000fe4000800063f */
[----:B------:R-:W-:Y:S01]  /*3d10*/  SHF.R.S32.HI R12, RZ, 0x1f, R7 ;  /* 0x0000001fff0c7819 */ /* 0x000fe20000011407 */
[----:B------:R-:W-:Y:S01]  /*3d20*/  IMAD.MOV.U32 R206, RZ, RZ, 0x20 ;  /* 0x00000020ffce7424 */ /* 0x000fe200078e00ff */
[----:B------:R-:W-:Y:S01]  /*3d30*/  LOP3.LUT R8, R8, 0xfffffff8, RZ, 0xc0, !PT ;  /* 0xfffffff808087812 */ /* 0x000fe200078ec0ff */
[----:B------:R-:W-:Y:S01]  /*3d40*/  IMAD.MOV.U32 R205, RZ, RZ, 0x40 ;  /* 0x00000040ffcd7424 */ /* 0x000fe200078e00ff */
[----:B------:R-:W-:Y:S01]  /*3d50*/  LEA.HI R12, R12, R7, RZ, 0x3 ;  /* 0x000000070c0c7211 */ /* 0x000fe200078f18ff */
[----:B------:R-:W-:-:S02]  /*3d60*/  UIMAD UR5, UR13, UR56, UR15 ;  /* 0x000000380d0572a4 */ /* 0x000fc4000f8e020f */
[----:B------:R-:W-:Y:S01]  /*3d70*/  IMAD.IADD R8, R9, 0x1, -R8 ;  /* 0x0000000109087824 */ /* 0x000fe200078e0a08 */
[----:B------:R-:W-:Y:S01]  /*3d80*/  LOP3.LUT R12, R12, 0xfffffff8, RZ, 0xc0, !PT ;  /* 0xfffffff80c0c7812 */ /* 0x000fe200078ec0ff */
[----:B------:R-:W-:Y:S02]  /*3d90*/  USHF.L.U32 UR5, UR5, 0x5, URZ ;  /* 0x0000000505057899 */ /* 0x000fe4000800063f */
[----:B------:R-:W-:Y:S01]  /*3da0*/  UIADD3 UR38, UR23, 0x20, URZ ;  /* 0x0000002017267890 */ /* 0x000fe2000fffe03f */
[----:B------:R-:W-:Y:S01]  /*3db0*/  LOP3.LUT P4, RZ, R8, 0x2, RZ, 0xc0, !PT ;  /* 0x0000000208ff7812 */ /* 0x000fe2000788c0ff */
[----:B------:R-:W-:Y:S01]  /*3dc0*/  IMAD.IADD R12, R7, 0x1, -R12 ;  /* 0x00000001070c7824 */ /* 0x000fe200078e0a0c */
[----:B------:R-:W-:Y:S02]  /*3dd0*/  UIADD3 UR33, UR23, 0x40, URZ ;  /* 0x0000004017217890 */ /* 0x000fe4000fffe03f */
[----:B------:R-:W-:Y:S01]  /*3de0*/  UIADD3 UR28, UR23, 0x60, URZ ;  /* 0x00000060171c7890 */ /* 0x000fe2000fffe03f */
[----:B------:R-:W-:Y:S01]  /*3df0*/  LOP3.LUT R10, R13, 0x6, R10, 0xf8, !PT ;  /* 0x000000060d0a7812 */ /* 0x000fe200078ef80a */
[----:B------:R-:W-:Y:S01]  /*3e00*/  IMAD.U32 R9, RZ, RZ, UR48 ;  /* 0x00000030ff097e24 */ /* 0x000fe2000f8e00ff */
[----:B------:R-:W-:Y:S01]  /*3e10*/  R2P PR, R12, 0x6 ;  /* 0x000000060c007804 */ /* 0x000fe20000000000 */
[----:B------:R-:W-:Y:S01]  /*3e20*/  USHF.R.S32.HI UR13, URZ, 0x1f, UR5 ;  /* 0x0000001f3f0d7899 */ /* 0x000fe20008011405 */
[----:B------:R-:W-:Y:S01]  /*3e30*/  SHF.R.S32.HI R7, RZ, 0x1f, R237 ;  /* 0x0000001fff077819 */ /* 0x000fe200000114ed */
[----:B------:R-:W-:-:S02]  /*3e40*/  UIADD3 UR37, UR20, UR38, URZ ;  /* 0x0000002614257290 */ /* 0x000fc4000fffe03f */
[----:B------:R-:W-:Y:S02]  /*3e50*/  UIADD3 UR32, UR20, UR33, URZ ;  /* 0x0000002114207290 */ /* 0x000fe4000fffe03f */
[----:B------:R-:W-:Y:S01]  /*3e60*/  UIADD3 UR27, UR20, UR28, URZ ;  /* 0x0000001c141b7290 */ /* 0x000fe2000fffe03f */
[----:B------:R-:W-:Y:S01]  /*3e70*/  IMAD R234, R9, 0x40, R10 ;  /* 0x0000004009ea7824 */ /* 0x000fe200078e020a */
[----:B------:R-:W-:Y:S01]  /*3e80*/  UIADD3 UR36, UR20, UR37, URZ ;  /* 0x0000002514247290 */ /* 0x000fe2000fffe03f */
[----:B------:R-:W-:Y:S01]  /*3e90*/  VIADD R208, R211, 0x2000 ;  /* 0x00002000d3d07836 */ /* 0x000fe20000000000 */
[----:B------:R-:W-:Y:S01]  /*3ea0*/  UIADD3 UR31, UR20, UR32, URZ ;  /* 0x00000020141f7290 */ /* 0x000fe2000fffe03f */
[----:B------:R-:W-:Y:S01]  /*3eb0*/  VIADD R207, R212, 0x2000 ;  /* 0x00002000d4cf7836 */ /* 0x000fe20000000000 */
[----:B------:R-:W-:Y:S01]  /*3ec0*/  UIADD3 UR26, UR20, UR27, URZ ;  /* 0x0000001b141a7290 */ /* 0x000fe2000fffe03f */
[----:B------:R-:W-:Y:S01]  /*3ed0*/  SEL R206, R206, 0xffffffe0, !P1 ;  /* 0xffffffe0cece7807 */ /* 0x000fe20004800000 */
[----:B------:R-:W-:-:S02]  /*3ee0*/  UIMAD UR47, UR12, 0x18, URZ ;  /* 0x000000180c2f78a4 */ /* 0x000fc4000f8e023f */
[----:B------:R-:W-:Y:S02]  /*3ef0*/  USHF.L.U32 UR46, UR12, 0x5, URZ ;  /* 0x000000050c2e7899 */ /* 0x000fe4000800063f */
[----:B------:R-:W-:Y:S02]  /*3f00*/  UIMAD UR45, UR12, 0x28, URZ ;  /* 0x000000280c2d78a4 */ /* 0x000fe4000f8e023f */
[----:B------:R-:W-:Y:S02]  /*3f10*/  UIMAD UR44, UR12, 0x30, URZ ;  /* 0x000000300c2c78a4 */ /* 0x000fe4000f8e023f */
[----:B------:R-:W-:Y:S01]  /*3f20*/  UIMAD UR42, UR12, 0x38, URZ ;  /* 0x000000380c2a78a4 */ /* 0x000fe2000f8e023f */
[----:B------:R-:W-:Y:S01]  /*3f30*/  IADD3 R244, R219, -UR14, -R234 ;  /* 0x8000000edbf47c10 */ /* 0x000fe2000fffe8ea */
[----:B------:R-:W-:Y:S01]  /*3f40*/  UIADD3 UR35, UR20, UR36, URZ ;  /* 0x0000002414237290 */ /* 0x000fe2000fffe03f */
[----:B------:R-:W-:Y:S01]  /*3f50*/  SEL R205, R205, 0xffffffc0, !P2 ;  /* 0xffffffc0cdcd7807 */ /* 0x000fe20005000000 */
[----:B------:R-:W-:Y:S01]  /*3f60*/  UIADD3 UR30, UR20, UR31, URZ ;  /* 0x0000001f141e7290 */ /* 0x000fe2000fffe03f */
[----:B------:R-:W-:Y:S01]  /*3f70*/  SEL R208, R208, R211, !P3 ;  /* 0x000000d3d0d07207 */ /* 0x000fe20005800000 */
[----:B------:R-:W-:Y:S01]  /*3f80*/  UIADD3 UR25, UR20, UR26, URZ ;  /* 0x0000001a14197290 */ /* 0x000fe2000fffe03f */
[----:B------:R-:W-:Y:S01]  /*3f90*/  SEL R207, R207, R212, !P3 ;  /* 0x000000d4cfcf7207 */ /* 0x000fe20005800000 */
[----:B------:R-:W-:Y:S01]  /*3fa0*/  IMAD.IADD R204, R209, 0x1, R206 ;  /* 0x00000001d1cc7824 */ /* 0x000fe200078e02ce */
[----:B------:R-:W-:Y:S01]  /*3fb0*/  UIADD3 UR51, -UR7, 0x40, UR51 ;  /* 0x0000004007337890 */ /* 0x000fe2000fffe133 */
[----:B------:R-:W-:Y:S01]  /*3fc0*/  IMAD.MOV.U32 R238, RZ, RZ, R241 ;  /* 0x000000ffffee7224 */ /* 0x000fe200078e00f1 */
[----:B------:R-:W-:Y:S01]  /*3fd0*/  UIADD3 UR34, UR20, UR35, URZ ;  /* 0x0000002314227290 */ /* 0x000fe2000fffe03f */
[----:B------:R-:W-:Y:S01]  /*3fe0*/  IMAD.MOV.U32 R232, RZ, RZ, 0x4 ;  /* 0x00000004ffe87424 */ /* 0x000fe200078e00ff */
[----:B------:R-:W-:Y:S01]  /*3ff0*/  UIADD3 UR29, UR20, UR30, URZ ;  /* 0x0000001e141d7290 */ /* 0x000fe2000fffe03f */
[----:B------:R-:W-:Y:S01]  /*4000*/  CS2R R94, SRZ ;  /* 0x00000000005e7805 */ /* 0x000fe2000001ff00 */
[----:B------:R-:W-:Y:S01]  /*4010*/  UIADD3 UR24, UR20, UR25, URZ ;  /* 0x0000001914187290 */ /* 0x000fe2000fffe03f */
        /* <DEDUP_REMOVED lines=31> */
[----:B------:R-:W-:Y:S01]  /*4210*/  LEA R208, R208, UR4, 0x1 ;  /* 0x00000004d0d07c11 */ /* 0x000fe2000f8e08ff */
[----:B------:R-:W-:Y:S01]  /*4220*/  VIADD R244, R244, UR7 ;  /* 0x00000007f4f47c36 */ /* 0x000fe20008000000 */
[----:B------:R-:W-:Y:S01]  /*4230*/  LEA R207, R207, UR4, 0x1 ;  /* 0x00000004cfcf7c11 */ /* 0x000fe2000f8e08ff */
[----:B------:R-:W-:Y:S01]  /*4240*/  IMAD.IADD R202, R209, 0x1, R205 ;  /* 0x00000001d1ca7824 */ /* 0x000fe200078e02cd */
[----:B------:R-:W-:Y:S01]  /*4250*/  ULDC UR16, c[0x0][0x394] ;  /* 0x0000e50000107ab9 */ /* 0x000fe20000000800 */
[----:B------:R-:W-:Y:S01]  /*4260*/  IMAD.IADD R203, R205, 0x1, R204 ;  /* 0x00000001cdcb7824 */ /* 0x000fe200078e02cc */
[----:B------:R-:W-:Y:S02]  /*4270*/  UIADD3 UR51, UR51, -UR39, URZ ;  /* 0x8000002733337290 */ /* 0x000fe4000fffe03f */
[----:B------:R-:W-:Y:S02]  /*4280*/  UIADD3 UR41, UR20, UR34, URZ ;  /* 0x0000002214297290 */ /* 0x000fe4000fffe03f */
[----:B------:R-:W-:-:S02]  /*4290*/  UIADD3 UR40, UR20, UR29, URZ ;  /* 0x0000001d14287290 */ /* 0x000fc4000fffe03f */
[----:B------:R-:W-:Y:S01]  /*42a0*/  UIADD3 UR39, UR20, UR24, URZ ;  /* 0x0000001814277290 */ /* 0x000fe2000fffe03f */
[----:B------:R-:W-:Y:S01]  /*42b0*/  UMOV UR17, UR16 ;  /* 0x0000001000117c82 */ /* 0x000fe20008000000 */
[----:B------:R-:W-:Y:S01]  /*42c0*/  ULDC.U8 UR22, c[0x0][0x388] ;  /* 0x0000e20000167ab9 */ /* 0x000fe20000000000 */
[----:B------:R-:W-:Y:S01]  /*42d0*/  ULDC UR21, c[0x0][0x2ec] ;  /* 0x0000bb0000157ab9 */ /* 0x000fe20000000800 */
[----:B--2---:R-:W-:Y:S02]  /*42e0*/  R2UR UR49, R5 ;  /* 0x00000000053172ca */ /* 0x004fe400000e0000 */
[----:B------:R-:W-:Y:S01]  /*42f0*/  R2UR UR50, R4 ;  /* 0x00000000043272ca */ /* 0x000fe200000e0000 */
[----:B------:R-:W-:Y:S01]  /*4300*/  IMAD.MOV.U32 R4, RZ, RZ, 0x20 ;  /* 0x00000020ff047424 */ /* 0x000fe200078e00ff */
[----:B----4-:R-:W-:-:S04]  /*4310*/  IADD3 R237, P6, P5, R14, UR5, R237 ;  /* 0x000000050eed7c10 */ /* 0x010fc8000fdde0ed */
[----:B------:R-:W-:Y:S02]  /*4320*/  SEL R4, R4, 0xffffffe0, !P4 ;  /* 0xffffffe004047807 */ /* 0x000fe40006000000 */
[----:B------:R-:W-:-:S03]  /*4330*/  IADD3.X R236, R15, UR13, R7, P6, P5 ;  /* 0x0000000d0fec7c10 */ /* 0x000fc6000b7ea407 */
[----:B------:R-:W-:Y:S01]  /*4340*/  IMAD.IADD R4, R4, 0x1, R3 ;  /* 0x0000000104047824 */ /* 0x000fe200078e0203 */
[----:B------:R-:W-:Y:S02]  /*4350*/  UIADD3 UR13, UR49, 0x646e171e, URZ ;  /* 0x646e171e310d7890 */ /* 0x000fe4000fffe03f */
[----:B------:R-:W-:Y:S02]  /*4360*/  UIADD3 UR12, UR50, -0x4ab325aa, URZ ;  /* 0xb54cda56320c7890 */ /* 0x000fe4000fffe03f */
[----:B------:R-:W1:Y:S04]  /*4370*/  LDSM.16.M88.4 R136, [R4+0x10000] ;  /* 0x010000000488783b */ /* 0x000e680000000200 */
[----:B------:R-:W2:Y:S04]  /*4380*/  LDSM.16.M88.4 R140, [R4+0x10800] ;  /* 0x01080000048c783b */ /* 0x000ea80000000200 */
[----:B------:R-:W4:Y:S04]  /*4390*/  LDSM.16.M88.4 R168, [R4+0x12000] ;  /* 0x0120000004a8783b */ /* 0x000f280000000200 */
[----:B------:R1:W2:Y:S01]  /*43a0*/  LDSM.16.M88.4 R172, [R4+0x12800] ;  /* 0x0128000004ac783b */ /* 0x0002a20000000200 */
[----:B------:R-:W-:Y:S01]  /*43b0*/  UMOV UR5, URZ ;  /* 0x0000003f00057c82 */ /* 0x000fe20008000000 */
[----:B------:R-:W-:-:S02]  /*43c0*/  UIADD3 UR61, UR49, -0x56f99767, URZ ;  /* 0xa9066899313d7890 */ /* 0x000fc4000fffe03f */
[----:B------:R-:W-:Y:S02]  /*43d0*/  UIADD3 UR60, UR50, 0x1715609d, URZ ;  /* 0x1715609d323c7890 */ /* 0x000fe4000fffe03f */
[----:B------:R-:W-:Y:S02]  /*43e0*/  UIADD3 UR59, UR49, -0x126145ec, URZ ;  /* 0xed9eba14313b7890 */ /* 0x000fe4000fffe03f */
[----:B------:R-:W-:Y:S01]  /*43f0*/  UIADD3 UR58, UR50, 0x78dde6e4, URZ ;  /* 0x78dde6e4323a7890 */ /* 0x000fe2000fffe03f */
[----:B---3--:R-:W-:-:S05]  /*4400*/  @P0 FMUL.FTZ R6, R6, R11 ;  /* 0x0000000b06060220 */ /* 0x008fca0000410000 */
[----:B------:R-:W-:Y:S01]  /*4410*/  @P0 R2UR UR15, R6 ;  /* 0x00000000060f02ca */ /* 0x000fe200000e0000 */
[----:B-1----:R-:W-:Y:S02]  /*4420*/  IMAD.U32 R4, RZ, RZ, UR13 ;  /* 0x0000000dff047e24 */ /* 0x002fe4000f8e00ff */
[----:B------:R-:W-:Y:S01]  /*4430*/  IMAD.U32 R4, RZ, RZ, UR12 ;  /* 0x0000000cff047e24 */ /* 0x000fe2000f8e00ff */
[----:B------:R-:W-:Y:S02]  /*4440*/  UIADD3 UR57, UR49, 0x32370b8f, URZ ;  /* 0x32370b8f31397890 */ /* 0x000fe4000fffe03f */
[----:B------:R-:W-:Y:S02]  /*4450*/  UIADD3 UR56, UR50, -0x255992d5, URZ ;  /* 0xdaa66d2b32387890 */ /* 0x000fe4000fffe03f */
[----:B------:R-:W-:Y:S02]  /*4460*/  UIADD3 UR55, UR49, 0x76cf5d0a, URZ ;  /* 0x76cf5d0a31377890 */ /* 0x000fe4000fffe03f */
[----:B------:R-:W-:-:S02]  /*4470*/  UIADD3 UR54, UR50, 0x3c6ef372, URZ ;  /* 0x3c6ef37232367890 */ /* 0x000fc4000fffe03f */
[----:B------:R-:W-:Y:S01]  /*4480*/  UIADD3 UR53, UR49, -0x4498517b, URZ ;  /* 0xbb67ae8531357890 */ /* 0x000fe2000fffe03f */
[----:B------:R-:W-:Y:S01]  /*4490*/  @UP1 UMOV UR5, UR15 ;  /* 0x0000000f00051c82 */ /* 0x000fe20008000000 */
[----:B--2-4-:R-:W-:-:S12]  /*44a0*/  UIADD3 UR52, UR50, -0x61c88647, URZ ;  /* 0x9e3779b932347890 */ /* 0x014fd8000fffe03f */
.L_x_1144:
[----:B------:R-:W0:Y:S01]  /*44b0*/  LDGDEPBAR ;  /* 0x00000000000079af */ /* 0x000e220000000000 */
[----:B------:R-:W-:Y:S01]  /*44c0*/  IMAD.U32 R180, RZ, RZ, UR19 ;  /* 0x00000013ffb47e24 */ /* 0x000fe2000f8e00ff */
[----:B------:R-:W-:Y:S01]  /*44d0*/  USHF.L.U32 UR12, UR6, 0x6, URZ ;  /* 0x00000006060c7899 */ /* 0x000fe2000800063f */
[----:B------:R-:W-:Y:S01]  /*44e0*/  IMAD.U32 R181, RZ, RZ, UR18 ;  /* 0x00000012ffb57e24 */ /* 0x000fe2000f8e00ff */
[----:B------:R-:W-:Y:S01]  /*44f0*/  ULDC UR13, c[0x0][0x394] ;  /* 0x0000e500000d7ab9 */ /* 0x000fe20000000800 */
[----:B------:R-:W-:Y:S01]  /*4500*/  IMAD.IADD R178, R207, 0x1, R206 ;  /* 0x00000001cfb27824 */ /* 0x000fe200078e02ce */
[----:B------:R-:W-:Y:S01]  /*4510*/  LEA R182, P0, R219, R180, 0x2 ;  /* 0x000000b4dbb67211 */ /* 0x000fe200078010ff */
[--C-:B------:R-:W-:Y:S01]  /*4520*/  IMAD.IADD R177, R207, 0x1, R205.reuse ;  /* 0x00000001cfb17824 */ /* 0x100fe200078e02cd */
[----:B------:R-:W-:Y:S01]  /*4530*/  UISETP.GE.AND UP0, UPT, UR12, UR51, UPT ;  /* 0x000000330c00728c */ /* 0x000fe2000bf06270 */
[----:B------:R-:W-:Y:S01]  /*4540*/  IMAD.IADD R176, R178, 0x1, R205 ;  /* 0x00000001b2b07824 */ /* 0x000fe200078e02cd */
[----:B------:R-:W-:Y:S01]  /*4550*/  LEA.HI.X.SX32 R183, R219, R181, 0x2, P0 ;  /* 0x000000b5dbb77211 */ /* 0x000fe200000f16ff */
[----:B------:R-:W-:Y:S04]  /*4560*/  VIADD R179, R244, UR12 ;  /* 0x0000000cf4b37c36 */ /* 0x000fe80008000000 */
[C---:B------:R-:W-:Y:S02]  /*4570*/  VIADD R184, R179.reuse, 0x8 ;  /* 0x00000008b3b87836 */ /* 0x040fe40000000000 */
[C---:B------:R-:W-:Y:S02]  /*4580*/  VIADD R191, R179.reuse, 0xffffffff ;  /* 0xffffffffb3bf7836 */ /* 0x040fe40000000000 */
[C---:B------:R-:W-:Y:S01]  /*4590*/  VIADD R190, R179.reuse, 0xfffffff8 ;  /* 0xfffffff8b3be7836 */ /* 0x040fe20000000000 */
[----:B------:R-:W-:Y:S01]  /*45a0*/  ISETP.GE.AND P1, PT, R184, RZ, PT ;  /* 0x000000ffb800720c */ /* 0x000fe20003f26270 */
[----:B------:R-:W-:Y:S01]  /*45b0*/  VIADD R189, R179, 0xfffffff7 ;  /* 0xfffffff7b3bd7836 */ /* 0x000fe20000000000 */
[----:B------:R-:W-:Y:S01]  /*45c0*/  ISETP.GE.AND P6, PT, R191, RZ, PT ;  /* 0x000000ffbf00720c */ /* 0x000fe20003fc6270 */
[C---:B------:R-:W-:Y:S01]  /*45d0*/  VIADD R185, R179.reuse, 0xffffffe7 ;  /* 0xffffffe7b3b97836 */ /* 0x040fe20000000000 */
[----:B------:R-:W-:Y:S04]  /*45e0*/  DEPBAR.LE SB0, 0x0 ;  /* 0x000080000000791a */ /* 0x000fe80000000000 */
[----:B------:R-:W-:Y:S01]  /*45f0*/  BAR.SYNC.DEFER_BLOCKING 0x0 ;  /* 0x0000000000007b1d */ /* 0x000fe20000010000 */
[C---:B------:R-:W-:Y:S01]  /*4600*/  VIADD R188, R179.reuse, 0xfffffff0 ;  /* 0xfffffff0b3bc7836 */ /* 0x040fe20000000000 */
[----:B------:R-:W-:Y:S01]  /*4610*/  ISETP.GE.AND P5, PT, R190, RZ, PT ;  /* 0x000000ffbe00720c */ /* 0x000fe20003fa6270 */
[----:B------:R-:W-:Y:S01]  /*4620*/  VIADD R187, R179, 0xffffffef ;  /* 0xffffffefb3bb7836 */ /* 0x000fe20000000000 */
[----:B------:R-:W-:Y:S01]  /*4630*/  ISETP.GE.AND P4, PT, R189, RZ, PT ;  /* 0x000000ffbd00720c */ /* 0x000fe20003f86270 */
[C---:B------:R-:W-:Y:S01]  /*4640*/  VIADD R186, R179.reuse, 0xffffffe8 ;  /* 0xffffffe8b3ba7836 */ /* 0x040fe20000000000 */
[----:B------:R-:W-:Y:S02]  /*4650*/  @!P1 IADD3 R184, -R179, -0x8, RZ ;  /* 0xfffffff8b3b89810 */ /* 0x000fe40007ffe1ff */
[----:B------:R-:W-:Y:S02]  /*4660*/  ISETP.GE.AND P3, PT, R188, RZ, PT ;  /* 0x000000ffbc00720c */ /* 0x000fe40003f66270 */
[----:B------:R-:W-:Y:S02]  /*4670*/  ISETP.GE.AND P2, PT, R187, RZ, PT ;  /* 0x000000ffbb00720c */ /* 0x000fe40003f46270 */
[----:B------:R-:W-:Y:S02]  /*4680*/  ISETP.GE.AND P1, PT, R186, RZ, PT ;  /* 0x000000ffba00720c */ /* 0x000fe40003f26270 */
[C---:B------:R-:W-:Y:S02]  /*4690*/  @!P6 IADD3 R191, -R179.reuse, 0x1, RZ ;  /* 0x00000001b3bfe810 */ /* 0x040fe40007ffe1ff */
[C---:B------:R-:W-:Y:S02]  /*46a0*/  @!P5 IADD3 R190, -R179.reuse, 0x8, RZ ;  /* 0x00000008b3bed810 */ /* 0x040fe40007ffe1ff */
[C---:B------:R-:W-:Y:S02]  /*46b0*/  @!P4 IADD3 R189, -R179.reuse, 0x9, RZ ;  /* 0x00000009b3bdc810 */ /* 0x040fe40007ffe1ff */
[----:B------:R-:W-:Y:S02]  /*46c0*/  I2FP.F32.S32 R195, R184 ;  /* 0x000000b800c37245 */ /* 0x000fe40000201400 */
[C---:B------:R-:W-:Y:S01]  /*46d0*/  @!P3 IADD3 R188, -R179.reuse, 0x10, RZ ;  /* 0x00000010b3bcb810 */ /* 0x040fe20007ffe1ff */
[----:B-----5:R-:W5:Y:S01]  /*46e0*/  LDG.E R181, desc[UR8][R182.64] ;  /* 0x00000008b6b57981 */ /* 0x020f62000c1e1900 */
[C---:B------:R-:W-:Y:S02]  /*46f0*/  @!P2 IADD3 R187, -R179.reuse, 0x11, RZ ;  /* 0x00000011b3bba810 */ /* 0x040fe40007ffe1ff */
[C---:B------:R-:W-:Y:S01]  /*4700*/  @!P1 IADD3 R186, -R179.reuse, 0x18, RZ ;  /* 0x00000018b3ba9810 */ /* 0x040fe20007ffe1ff */
[----:B------:R1:W5:Y:S01]  /*4710*/  LDG.E R180, desc[UR8][R182.64+0x20] ;  /* 0x00002008b6b47981 */ /* 0x000362000c1e1900 */
[----:B------:R-:W-:Y:S03]  /*4720*/  I2FP.F32.S32 R184, R191 ;  /* 0x000000bf00b87245 */ /* 0x000fe60000201400 */
[----:B------:R-:W-:Y:S04]  /*4730*/  LDSM.16.M88.4 R20, [R207] ;  /* 0x00000000cf14783b */ /* 0x000fe80000000200 */
[----:B------:R-:W2:Y:S04]  /*4740*/  LDSM.16.M88.4 R24, [R201+0xc000] ;  /* 0x00c00000c918783b */ /* 0x000ea80000000200 */
[----:B------:R-:W3:Y:S04]  /*4750*/  LDSM.16.M88.4 R28, [R201+0xc800] ;  /* 0x00c80000c91c783b */ /* 0x000ee80000000200 */
[----:B------:R-:W-:Y:S04]  /*4760*/  LDSM.16.M88.4 R32, [R178] ;  /* 0x00000000b220783b */ /* 0x000fe80000000200 */
[----:B------:R-:W4:Y:S04]  /*4770*/  LDSM.16.M88.4 R100, [R200+0xc000] ;  /* 0x00c00000c864783b */ /* 0x000f280000000200 */
[----:B------:R-:W4:Y:S01]  /*4780*/  LDSM.16.M88.4 R104, [R200+0xc800] ;  /* 0x00c80000c868783b */ /* 0x000f220000000200 */
[----:B-1----:R-:W-:Y:S01]  /*4790*/  VIADD R183, R179, 0x7 ;  /* 0x00000007b3b77836 */ /* 0x002fe20000000000 */
[----:B------:R-:W-:Y:S02]  /*47a0*/  IABS R182, R179 ;  /* 0x000000b300b67213 */ /* 0x000fe40000000000 */
[----:B------:R-:W-:Y:S02]  /*47b0*/  LDSM.16.M88.4 R108, [R3+0xc000] ;  /* 0x00c00000036c783b */ /* 0x000fe40000000200 */
[----:B------:R-:W-:Y:S02]  /*47c0*/  ISETP.GE.AND P0, PT, R183, RZ, PT ;  /* 0x000000ffb700720c */ /* 0x000fe40003f06270 */
[----:B------:R-:W-:Y:S11]  /*47d0*/  I2FP.F32.S32 R193, R182 ;  /* 0x000000b600c17245 */ /* 0x000ff60000201400 */
[----:B------:R-:W-:Y:S02]  /*47e0*/  @!P0 IADD3 R183, -R179, -0x7, RZ ;  /* 0xfffffff9b3b78810 */ /* 0x000fe40007ffe1ff */
[----:B------:R-:W-:Y:S02]  /*47f0*/  ISETP.GE.AND P0, PT, R185, RZ, PT ;  /* 0x000000ffb900720c */ /* 0x000fe40003f06270 */
[----:B------:R-:W-:Y:S01]  /*4800*/  I2FP.F32.S32 R182, R183 ;  /* 0x000000b700b67245 */ /* 0x000fe20000201400 */
[C---:B--2---:R-:W-:Y:S03]  /*4810*/  HMMA.16816.F32.BF16 R4, R20.reuse, R24, RZ ;  /* 0x000000181404723c */ /* 0x044fe600000418ff */
[----:B------:R-:W-:Y:S03]  /*4820*/  I2FP.F32.S32 R183, R188 ;  /* 0x000000bc00b77245 */ /* 0x000fe60000201400 */
[C---:B------:R-:W-:Y:S01]  /*4830*/  HMMA.16816.F32.BF16 R8, R20.reuse, R26, RZ ;  /* 0x0000001a1408723c */ /* 0x040fe200000418ff */
[----:B------:R-:W1:Y:S04]  /*4840*/  LDSM.16.M88.4 R24, [R177] ;  /* 0x00000000b118783b */ /* 0x000e680000000200 */
[----:B------:R-:W-:Y:S01]  /*4850*/  @!P0 IADD3 R185, -R179, 0x19, RZ ;  /* 0x00000019b3b98810 */ /* 0x000fe20007ffe1ff */
[C---:B---3--:R-:W-:Y:S01]  /*4860*/  HMMA.16816.F32.BF16 R12, R20.reuse, R28, RZ ;  /* 0x0000001c140c723c */ /* 0x048fe200000418ff */
[----:B------:R-:W-:Y:S04]  /*4870*/  PLOP3.LUT P0, PT, PT, PT, UP0, 0x80, 0x0 ;  /* 0x000000000000781c */ /* 0x000fe80003f0f008 */
[----:B------:R-:W-:Y:S01]  /*4880*/  I2FP.F32.S32 R179, R190 ;  /* 0x000000be00b37245 */ /* 0x000fe20000201400 */
[----:B------:R-:W-:Y:S01]  /*4890*/  HMMA.16816.F32.BF16 R16, R20, R30, RZ ;  /* 0x0000001e1410723c */ /* 0x000fe200000418ff */
[----:B------:R-:W2:Y:S04]  /*48a0*/  LDSM.16.M88.4 R20, [R3+0xc800] ;  /* 0x00c800000314783b */ /* 0x000ea80000000200 */
[----:B------:R-:W-:Y:S01]  /*48b0*/  LDSM.16.M88.4 R28, [R176] ;  /* 0x00000000b01c783b */ /* 0x000fe20000000200 */
[C---:B----4-:R-:W-:Y:S06]  /*48c0*/  HMMA.16816.F32.BF16 R4, R32.reuse, R100, R4 ;  /* 0x000000642004723c */ /* 0x050fec0000041804 */
[C---:B------:R-:W-:Y:S01]  /*48d0*/  HMMA.16816.F32.BF16 R8, R32.reuse, R102, R8 ;  /* 0x000000662008723c */ /* 0x040fe20000041808 */
[----:B------:R-:W3:Y:S05]  /*48e0*/  LDSM.16.M88.4 R100, [R2+0xc000] ;  /* 0x00c000000264783b */ /* 0x000eea0000000200 */
[C---:B------:R-:W-:Y:S06]  /*48f0*/  HMMA.16816.F32.BF16 R12, R32.reuse, R104, R12 ;  /* 0x00000068200c723c */ /* 0x040fec000004180c */
[----:B------:R-:W-:Y:S01]  /*4900*/  HMMA.16816.F32.BF16 R16, R32, R106, R16 ;  /* 0x0000006a2010723c */ /* 0x000fe20000041810 */
[----:B------:R-:W4:Y:S04]  /*4910*/  LDSM.16.M88.4 R32, [R2+0xc800] ;  /* 0x00c800000220783b */ /* 0x000f280000000200 */
[----:B------:R-:W-:Y:S01]  /*4920*/  LDSM.16.M88.4 R104, [R207+0x2000] ;  /* 0x00200000cf68783b */ /* 0x000fe20000000200 */
[C---:B-1----:R-:W-:Y:S06]  /*4930*/  HMMA.16816.F32.BF16 R4, R24.reuse, R108, R4 ;  /* 0x0000006c1804723c */ /* 0x042fec0000041804 */
[C---:B------:R-:W-:Y:S01]  /*4940*/  HMMA.16816.F32.BF16 R8, R24.reuse, R110, R8 ;  /* 0x0000006e1808723c */ /* 0x040fe20000041808 */
[----:B------:R-:W1:Y:S05]  /*4950*/  LDSM.16.M88.4 R108, [R201+0xe000] ;  /* 0x00e00000c96c783b */ /* 0x000e6a0000000200 */
[C---:B--2---:R-:W-:Y:S06]  /*4960*/  HMMA.16816.F32.BF16 R12, R24.reuse, R20, R12 ;  /* 0x00000014180c723c */ /* 0x044fec000004180c */
[----:B------:R-:W-:Y:S01]  /*4970*/  HMMA.16816.F32.BF16 R16, R24, R22, R16 ;  /* 0x000000161810723c */ /* 0x000fe20000041810 */
[----:B------:R-:W2:Y:S04]  /*4980*/  LDSM.16.M88.4 R20, [R201+0xe800] ;  /* 0x00e80000c914783b */ /* 0x000ea80000000200 */
[----:B------:R-:W-:Y:S01]  /*4990*/  LDSM.16.M88.4 R24, [R178+0x2000] ;  /* 0x00200000b218783b */ /* 0x000fe20000000200 */
[C---:B---3--:R-:W-:Y:S06]  /*49a0*/  HMMA.16816.F32.BF16 R4, R28.reuse, R100, R4 ;  /* 0x000000641c04723c */ /* 0x048fec0000041804 */
[C---:B------:R-:W-:Y:S01]  /*49b0*/  HMMA.16816.F32.BF16 R8, R28.reuse, R102, R8 ;  /* 0x000000661c08723c */ /* 0x040fe20000041808 */
[----:B------:R-:W3:Y:S05]  /*49c0*/  LDSM.16.M88.4 R100, [R200+0xe000] ;  /* 0x00e00000c864783b */ /* 0x000eea0000000200 */
[C---:B----4-:R-:W-:Y:S06]  /*49d0*/  HMMA.16816.F32.BF16 R12, R28.reuse, R32, R12 ;  /* 0x000000201c0c723c */ /* 0x050fec000004180c */
        /* <DEDUP_REMOVED lines=15> */
[----:B------:R-:W4:Y:S05]  /*4ad0*/  LDSM.16.M88.4 R24, [R2+0xe800] ;  /* 0x00e800000218783b */ /* 0x000f2a0000000200 */
[C---:B-1----:R-:W-:Y:S06]  /*4ae0*/  HMMA.16816.F32.BF16 R4, R32.reuse, R108, R4 ;  /* 0x0000006c2004723c */ /* 0x042fec0000041804 */
[C---:B------:R-:W-:Y:S06]  /*4af0*/  HMMA.16816.F32.BF16 R8, R32.reuse, R110, R8 ;  /* 0x0000006e2008723c */ /* 0x040fec0000041808 */
[C---:B--2---:R-:W-:Y:S06]  /*4b00*/  HMMA.16816.F32.BF16 R12, R32.reuse, R20, R12 ;  /* 0x00000014200c723c */ /* 0x044fec000004180c */
[----:B------:R-:W-:Y:S06]  /*4b10*/  HMMA.16816.F32.BF16 R16, R32, R22, R16 ;  /* 0x000000162010723c */ /* 0x000fec0000041810 */
[C---:B---3--:R-:W-:Y:S06]  /*4b20*/  HMMA.16816.F32.BF16 R4, R100.reuse, R104, R4 ;  /* 0x000000686404723c */ /* 0x048fec0000041804 */
[C---:B------:R-:W-:Y:S06]  /*4b30*/  HMMA.16816.F32.BF16 R8, R100.reuse, R106, R8 ;  /* 0x0000006a6408723c */ /* 0x040fec0000041808 */
[C---:B----4-:R-:W-:Y:S06]  /*4b40*/  HMMA.16816.F32.BF16 R12, R100.reuse, R24, R12 ;  /* 0x00000018640c723c */ /* 0x050fec000004180c */
[----:B------:R-:W-:Y:S06]  /*4b50*/  HMMA.16816.F32.BF16 R16, R100, R26, R16 ;  /* 0x0000001a6410723c */ /* 0x000fec0000041810 */
[----:B------:R-:W-:Y:S01]  /*4b60*/  FFMA.FTZ R7, R182, -UR5, R7 ;  /* 0x80000005b6077c23 */ /* 0x000fe20008010007 */
[----:B------:R-:W-:Y:S01]  /*4b70*/  I2FP.F32.S32 R182, R189 ;  /* 0x000000bd00b67245 */ /* 0x000fe20000201400 */
[C---:B------:R-:W-:Y:S03]  /*4b80*/  FFMA.FTZ R5, R184.reuse, -UR5, R5 ;  /* 0x80000005b8057c23 */ /* 0x040fe60008010005 */
[----:B------:R-:W-:Y:S01]  /*4b90*/  FFMA.FTZ R6, R195, -UR5, R6 ;  /* 0x80000005c3067c23 */ /* 0x000fe20008010006 */
[----:B------:R-:W-:Y:S01]  /*4ba0*/  FFMA.FTZ R11, R184, -UR5, R11 ;  /* 0x80000005b80b7c23 */ /* 0x000fe2000801000b */
[----:B------:R-:W-:Y:S01]  /*4bb0*/  FFMA.FTZ R8, R179, -UR5, R8 ;  /* 0x80000005b3087c23 */ /* 0x000fe20008010008 */
[C---:B------:R-:W-:Y:S01]  /*4bc0*/  FFMA.FTZ R9, R182.reuse, -UR5, R9 ;  /* 0x80000005b6097c23 */ /* 0x040fe20008010009 */
[----:B------:R-:W-:Y:S01]  /*4bd0*/  I2FP.F32.S32 R184, R187 ;  /* 0x000000bb00b87245 */ /* 0x000fe20000201400 */
[C---:B------:R-:W-:Y:S01]  /*4be0*/  FFMA.FTZ R4, R193.reuse, -UR5, R4 ;  /* 0x80000005c1047c23 */ /* 0x040fe20008010004 */
[----:B------:R-:W-:Y:S01]  /*4bf0*/  FFMA.FTZ R10, R193, -UR5, R10 ;  /* 0x80000005c10a7c23 */ /* 0x000fe2000801000a */
[----:B------:R-:W-:Y:S01]  /*4c00*/  FFMA.FTZ R14, R179, -UR5, R14 ;  /* 0x80000005b30e7c23 */ /* 0x000fe2000801000e */
[----:B------:R-:W-:Y:S01]  /*4c10*/  FFMA.FTZ R15, R182, -UR5, R15 ;  /* 0x80000005b60f7c23 */ /* 0x000fe2000801000f */
[----:B------:R-:W-:Y:S01]  /*4c20*/  I2FP.F32.S32 R179, R186 ;  /* 0x000000ba00b37245 */ /* 0x000fe20000201400 */
[C---:B------:R-:W-:Y:S01]  /*4c30*/  FFMA.FTZ R12, R183.reuse, -UR5, R12 ;  /* 0x80000005b70c7c23 */ /* 0x040fe2000801000c */
[----:B------:R-:W-:Y:S01]  /*4c40*/  I2FP.F32.S32 R182, R185 ;  /* 0x000000b900b67245 */ /* 0x000fe20000201400 */
[C---:B------:R-:W-:Y:S01]  /*4c50*/  FFMA.FTZ R13, R184.reuse, -UR5, R13 ;  /* 0x80000005b80d7c23 */ /* 0x040fe2000801000d */
[----:B------:R-:W-:Y:S01]  /*4c60*/  FFMA.FTZ R18, R183, -UR5, R18 ;  /* 0x80000005b7127c23 */ /* 0x000fe20008010012 */
[----:B------:R-:W-:Y:S01]  /*4c70*/  FFMA.FTZ R19, R184, -UR5, R19 ;  /* 0x80000005b8137c23 */ /* 0x000fe20008010013 */
[----:B------:R-:W-:Y:S01]  /*4c80*/  FFMA.FTZ R16, R179, -UR5, R16 ;  /* 0x80000005b3107c23 */ /* 0x000fe20008010010 */
[----:B------:R-:W-:Y:S01]  /*4c90*/  FFMA.FTZ R17, R182, -UR5, R17 ;  /* 0x80000005b6117c23 */ /* 0x000fe20008010011 */
[----:B------:R-:W-:Y:S06]  /*4ca0*/  @!P0 BRA `(.L_x_1140) ;  /* 0x0000000000308947 */ /* 0x000fec0003800000 */
        /* <DEDUP_REMOVED lines=12> */
.L_x_1140:
[----:B------:R-:W-:Y:S01]  /*4d70*/  ULDC UR15, c[0x0][0x398] ;  /* 0x0000e600000f7ab9 */ /* 0x000fe20000000800 */
[----:B------:R-:W-:Y:S02]  /*4d80*/  VIADD R22, R219, UR12 ;  /* 0x0000000cdb167c36 */ /* 0x000fe40008000000 */
[----:B------:R-:W-:Y:S01]  /*4d90*/  IMAD.U32 R20, RZ, RZ, UR15 ;  /* 0x0000000fff147e24 */ /* 0x000fe2000f8e00ff */
[----:B------:R-:W-:Y:S01]  /*4da0*/  UIADD3 UR12, UR7, 0x1, -UR14 ;  /* 0x00000001070c7890 */ /* 0x000fe2000fffe80e */
[----:B------:R-:W-:Y:S01]  /*4db0*/  VIADD R21, R22, 0x8 ;  /* 0x0000000816157836 */ /* 0x000fe20000000000 */
[----:B------:R-:W-:Y:S01]  /*4dc0*/  UMOV UR17, UR13 ;  /* 0x0000000d00117c82 */ /* 0x000fe20008000000 */
[C---:B------:R-:W-:Y:S02]  /*4dd0*/  VIADD R34, R234.reuse, 0x1 ;  /* 0x00000001ea227836 */ /* 0x040fe40000000000 */
[C---:B------:R-:W-:Y:S01]  /*4de0*/  VIADD R32, R234.reuse, 0x8 ;  /* 0x00000008ea207836 */ /* 0x040fe20000000000 */
[C---:B------:R-:W-:Y:S01]  /*4df0*/  IADD3 R20, R21.reuse, UR12, R20 ;  /* 0x0000000c15147c10 */ /* 0x040fe2000fffe014 */
[----:B------:R-:W-:Y:S01]  /*4e00*/  UIADD3 UR12, UR12, UR15, URZ ;  /* 0x0000000f0c0c7290 */ /* 0x000fe2000fffe03f */
[C---:B------:R-:W-:Y:S02]  /*4e10*/  VIADD R30, R234.reuse, 0x9 ;  /* 0x00000009ea1e7836 */ /* 0x040fe40000000000 */
[C---:B------:R-:W-:Y:S02]  /*4e20*/  VIADD R28, R234.reuse, 0x10 ;  /* 0x00000010ea1c7836 */ /* 0x040fe40000000000 */
[C---:B------:R-:W-:Y:S02]  /*4e30*/  VIADD R26, R234.reuse, 0x11 ;  /* 0x00000011ea1a7836 */ /* 0x040fe40000000000 */
[----:B------:R-:W-:Y:S01]  /*4e40*/  IMAD.U32 R23, RZ, RZ, UR12 ;  /* 0x0000000cff177e24 */ /* 0x000fe2000f8e00ff */
[----:B------:R-:W-:Y:S01]  /*4e50*/  UIADD3 UR12, -UR13, UR7, -UR14 ;  /* 0x000000070d0c7290 */ /* 0x000fe2000fffe90e */
[----:B------:R-:W-:Y:S03]  /*4e60*/  VIADD R24, R234, 0x18 ;  /* 0x00000018ea187836 */ /* 0x000fe60000000000 */
[C---:B------:R-:W-:Y:S02]  /*4e70*/  VIADDMNMX R23, R22.reuse, R23, UR7, PT ;  /* 0x0000000716177e46 */ /* 0x040fe4000b800117 */
[----:B------:R-:W-:Y:S01]  /*4e80*/  VIADDMNMX R25, R22, UR12, RZ, !PT ;  /* 0x0000000c16197c46 */ /* 0x000fe2000f8001ff */
[C---:B------:R-:W-:Y:S01]  /*4e90*/  VIADD R22, R234.reuse, 0x19 ;  /* 0x00000019ea167836 */ /* 0x040fe20000000000 */
[----:B------:R-:W-:Y:S02]  /*4ea0*/  VIADDMNMX R21, R21, UR12, RZ, !PT ;  /* 0x0000000c15157c46 */ /* 0x000fe4000f8001ff */
[-C--:B------:R-:W-:Y:S02]  /*4eb0*/  ISETP.GE.AND P0, PT, R234, R25.reuse, PT ;  /* 0x00000019ea00720c */ /* 0x080fe40003f06270 */
[----:B------:R-:W-:Y:S02]  /*4ec0*/  ISETP.GE.AND P6, PT, R34, R25, PT ;  /* 0x000000192200720c */ /* 0x000fe40003fc6270 */
        /* <DEDUP_REMOVED lines=47> */
.L_x_1141:
[C---:B------:R-:W-:Y:S01]  /*51c0*/  FSETP.NEU.FTZ.AND P1, PT, R239.reuse, -INF , PT ;  /* 0xff800000ef00780b */ /* 0x040fe20003f3d000 */
[----:B------:R-:W-:Y:S01]  /*51d0*/  IMAD.U32 R188, RZ, RZ, UR6 ;  /* 0x00000006ffbc7e24 */ /* 0x000fe2000f8e00ff */
[----:B------:R-:W-:Y:S01]  /*51e0*/  FSETP.NEU.FTZ.AND P0, PT, R240, -INF , PT ;  /* 0xff800000f000780b */ /* 0x000fe20003f1d000 */
[----:B------:R-:W-:Y:S01]  /*51f0*/  IMAD.U32 R185, RZ, RZ, UR48 ;  /* 0x00000030ffb97e24 */ /* 0x000fe2000f8e00ff */
[----:B------:R-:W-:Y:S01]  /*5200*/  LEA R179, R212, UR4, 0x1 ;  /* 0x00000004d4b37c11 */ /* 0x000fe2000f8e08ff */
[----:B------:R-:W-:Y:S02]  /*5210*/  IMAD R188, R188, 0x4, R215 ;  /* 0x00000004bcbc7824 */ /* 0x000fe400078e02d7 */
[----:B------:R-:W-:Y:S01]  /*5220*/  FMUL.FTZ R183, R239, 1.4426950216293334961 ;  /* 0x3fb8aa3befb77820 */ /* 0x000fe20000410000 */
[----:B------:R-:W-:Y:S02]  /*5230*/  IMAD R196, R185, 0x2, R214 ;  /* 0x00000002b9c47824 */ /* 0x000fe400078e02d6 */
[----:B------:R-:W-:Y:S01]  /*5240*/  FMUL.FTZ R182, R240, 1.4426950216293334961 ;  /* 0x3fb8aa3bf0b67820 */ /* 0x000fe20000410000 */
[----:B------:R-:W-:Y:S01]  /*5250*/  IMAD.WIDE.U32 R188, R188, -0x326172a9, RZ ;  /* 0xcd9e8d57bcbc7825 */ /* 0x000fe200078e00ff */
[----:B------:R-:W-:Y:S02]  /*5260*/  UIADD3 UR12, UR49, 0x646e171e, URZ ;  /* 0x646e171e310c7890 */ /* 0x000fe4000fffe03f */
[----:B------:R-:W-:Y:S01]  /*5270*/  LOP3.LUT R196, R196, UR49, RZ, 0x3c, !PT ;  /* 0x00000031c4c47c12 */ /* 0x000fe2000f8e3cff */
[----:B------:R-:W-:Y:S01]  /*5280*/  IMAD.WIDE.U32 R194, R237, -0x2daee0ad, RZ ;  /* 0xd2511f53edc27825 */ /* 0x000fe200078e00ff */
[----:B------:R-:W-:Y:S01]  /*5290*/  LOP3.LUT R198, R189, UR50, R236, 0x96, !PT ;  /* 0x00000032bdc67c12 */ /* 0x000fe2000f8e96ec */
[----:B------:R-:W-:Y:S01]  /*52a0*/  UIADD3 UR13, UR50, -0x4ab325aa, URZ ;  /* 0xb54cda56320d7890 */ /* 0x000fe2000fffe03f */
[----:B------:R-:W-:Y:S01]  /*52b0*/  FSEL R183, R183, RZ, P1 ;  /* 0x000000ffb7b77208 */ /* 0x000fe20000800000 */
[----:B------:R-:W-:Y:S01]  /*52c0*/  IMAD.IADD R178, R206, 0x1, R179 ;  /* 0x00000001ceb27824 */ /* 0x000fe200078e02b3 */
[----:B------:R-:W-:Y:S01]  /*52d0*/  LOP3.LUT R196, R196, R195, RZ, 0x3c, !PT ;  /* 0x000000c3c4c47212 */ /* 0x000fe200078e3cff */
[----:B------:R-:W-:Y:S01]  /*52e0*/  IMAD.WIDE.U32 R198, R198, -0x2daee0ad, RZ ;  /* 0xd2511f53c6c67825 */ /* 0x000fe200078e00ff */
[----:B------:R-:W-:Y:S03]  /*52f0*/  UISETP.GT.AND UP2, UPT, UR6, UR43, UPT ;  /* 0x0000002b0600728c */ /* 0x000fe6000bf44270 */
[--C-:B------:R-:W-:Y:S01]  /*5300*/  FFMA.FTZ R13, R13, UR21, -R183.reuse ;  /* 0x000000150d0d7c23 */ /* 0x100fe200080108b7 */
[----:B------:R-:W-:Y:S01]  /*5310*/  IMAD.WIDE.U32 R196, R196, -0x326172a9, RZ ;  /* 0xcd9e8d57c4c47825 */ /* 0x000fe200078e00ff */
[----:B------:R-:W-:Y:S03]  /*5320*/  LOP3.LUT R194, R199, UR53, R194, 0x96, !PT ;  /* 0x00000035c7c27c12 */ /* 0x000fe6000f8e96c2 */
[----:B------:R-:W-:Y:S01]  /*5330*/  FFMA.FTZ R12, R12, UR21, -R183 ;  /* 0x000000150c0c7c23 */ /* 0x000fe200080108b7 */
[----:B------:R-:W-:Y:S01]  /*5340*/  IMAD.IADD R177, R205, 0x1, R179 ;  /* 0x00000001cdb17824 */ /* 0x000fe200078e02b3 */
[----:B------:R-:W-:Y:S01]  /*5350*/  LOP3.LUT R188, R197, UR52, R188, 0x96, !PT ;  /* 0x00000034c5bc7c12 */ /* 0x000fe2000f8e96bc */
[----:B------:R-:W-:Y:S04]  /*5360*/  IMAD.WIDE.U32 R194, R194, -0x326172a9, RZ ;  /* 0xcd9e8d57c2c27825 */ /* 0x000fe800078e00ff */
[--C-:B------:R-:W-:Y:S01]  /*5370*/  FFMA.FTZ R191, R8, UR21, -R183.reuse ;  /* 0x0000001508bf7c23 */ /* 0x100fe200080108b7 */
[----:B------:R-:W-:Y:S01]  /*5380*/  FSEL R8, R182, RZ, P0 ;  /* 0x000000ffb6087208 */ /* 0x000fe20000000000 */
[----:B------:R-:W-:Y:S01]  /*5390*/  IMAD.WIDE.U32 R188, R188, -0x2daee0ad, RZ ;  /* 0xd2511f53bcbc7825 */ /* 0x000fe200078e00ff */
[----:B------:R-:W-:Y:S03]  /*53a0*/  LOP3.LUT R196, R195, UR54, R196, 0x96, !PT ;  /* 0x00000036c3c47c12 */ /* 0x000fe6000f8e96c4 */
[--C-:B------:R-:W-:Y:S01]  /*53b0*/  FFMA.FTZ R16, R16, UR21, -R183.reuse ;  /* 0x0000001510107c23 */ /* 0x100fe200080108b7 */
[----:B------:R-:W-:Y:S01]  /*53c0*/  FFMA.FTZ R15, R15, UR21, -R8 ;  /* 0x000000150f0f7c23 */ /* 0x000fe20008010808 */
[----:B------:R-:W-:Y:S01]  /*53d0*/  LOP3.LUT R198, R189, UR55, R198, 0x96, !PT ;  /* 0x00000037bdc67c12 */ /* 0x000fe2000f8e96c6 */
[--C-:B------:R-:W-:Y:S01]  /*53e0*/  FFMA.FTZ R7, R7, UR21, -R8.reuse ;  /* 0x0000001507077c23 */ /* 0x100fe20008010808 */
[----:B------:R-:W-:Y:S04]  /*53f0*/  IMAD.WIDE.U32 R196, R196, -0x2daee0ad, RZ ;  /* 0xd2511f53c4c47825 */ /* 0x000fe800078e00ff */
[--C-:B------:R-:W-:Y:S01]  /*5400*/  FFMA.FTZ R14, R14, UR21, -R8.reuse ;  /* 0x000000150e0e7c23 */ /* 0x100fe20008010808 */
[----:B------:R-:W-:Y:S01]  /*5410*/  MUFU.EX2 R187, R16 ;  /* 0x0000001000bb7308 */ /* 0x000fe20000000800 */
[----:B------:R-:W-:Y:S01]  /*5420*/  FFMA.FTZ R185, R6, UR21, -R8 ;  /* 0x0000001506b97c23 */ /* 0x000fe20008010808 */
[----:B------:R-:W-:Y:S01]  /*5430*/  IMAD.WIDE.U32 R198, R198, -0x326172a9, RZ ;  /* 0xcd9e8d57c6c67825 */ /* 0x000fe200078e00ff */
[----:B------:R-:W-:Y:S03]  /*5440*/  LOP3.LUT R188, R197, UR57, R188, 0x96, !PT ;  /* 0x00000039c5bc7c12 */ /* 0x000fe6000f8e96bc */
[--C-:B------:R-:W-:Y:S01]  /*5450*/  FFMA.FTZ R9, R9, UR21, -R183.reuse ;  /* 0x0000001509097c23 */ /* 0x100fe200080108b7 */
[--C-:B------:R-:W-:Y:S01]  /*5460*/  FFMA.FTZ R193, R4, UR21, -R183.reuse ;  /* 0x0000001504c17c23 */ /* 0x100fe200080108b7 */
[----:B------:R-:W-:Y:S02]  /*5470*/  LOP3.LUT R194, R199, UR56, R194, 0x96, !PT ;  /* 0x00000038c7c27c12 */ /* 0x000fe4000f8e96c2 */
[----:B------:R1:W-:Y:S01]  /*5480*/  MUFU.EX2 R184, R7 ;  /* 0x0000000700b87308 */ /* 0x0003e20000000800 */
[----:B------:R-:W-:Y:S04]  /*5490*/  IMAD.WIDE.U32 R188, R188, -0x326172a9, RZ ;  /* 0xcd9e8d57bcbc7825 */ /* 0x000fe800078e00ff */
[--C-:B------:R-:W-:Y:S01]  /*54a0*/  FFMA.FTZ R192, R5, UR21, -R183.reuse ;  /* 0x0000001505c07c23 */ /* 0x100fe200080108b7 */
[----:B------:R-:W-:Y:S01]  /*54b0*/  FFMA.FTZ R186, R17, UR21, -R183 ;  /* 0x0000001511ba7c23 */ /* 0x000fe200080108b7 */
[----:B------:R-:W-:Y:S01]  /*54c0*/  IMAD.WIDE.U32 R194, R194, -0x2daee0ad, RZ ;  /* 0xd2511f53c2c27825 */ /* 0x000fe200078e00ff */
[----:B------:R-:W-:Y:S02]  /*54d0*/  LOP3.LUT R6, R189, UR58, R198, 0x96, !PT ;  /* 0x0000003abd067c12 */ /* 0x000fe4000f8e96c6 */
[----:B------:R2:W-:Y:S01]  /*54e0*/  MUFU.EX2 R190, R9 ;  /* 0x0000000900be7308 */ /* 0x0005e20000000800 */
[----:B------:R-:W-:Y:S01]  /*54f0*/  FFMA.FTZ R11, R11, UR21, -R8 ;  /* 0x000000150b0b7c23 */ /* 0x000fe20008010808 */
[----:B------:R-:W-:Y:S01]  /*5500*/  LOP3.LUT R4, R195, UR59, R196, 0x96, !PT ;  /* 0x0000003bc3047c12 */ /* 0x000fe2000f8e96c4 */
[--C-:B------:R-:W-:Y:S01]  /*5510*/  FFMA.FTZ R183, R10, UR21, -R8.reuse ;  /* 0x000000150ab77c23 */ /* 0x100fe20008010808 */
[--C-:B------:R-:W-:Y:S01]  /*5520*/  FFMA.FTZ R17, R19, UR21, -R8.reuse ;  /* 0x0000001513117c23 */ /* 0x100fe20008010808 */
[----:B------:R-:W-:Y:S01]  /*5530*/  FFMA.FTZ R8, R18, UR21, -R8 ;  /* 0x0000001512087c23 */ /* 0x000fe20008010808 */
[----:B------:R-:W-:Y:S02]  /*5540*/  IMAD.IADD R176, R205, 0x1, R178 ;  /* 0x00000001cdb07824 */ /* 0x000fe400078e02b2 */
[----:B------:R-:W-:Y:S02]  /*5550*/  IMAD.WIDE.U32 R4, R4, -0x326172a9, RZ ;  /* 0xcd9e8d5704047825 */ /* 0x000fe400078e00ff */
[----:B------:R3:W4:Y:S02]  /*5560*/  MUFU.EX2 R182, R11 ;  /* 0x0000000b00b67308 */ /* 0x0007240000000800 */
[----:B-1----:R-:W-:Y:S01]  /*5570*/  IMAD.WIDE.U32 R6, R6, -0x2daee0ad, RZ ;  /* 0xd2511f5306067825 */ /* 0x002fe200078e00ff */
[----:B------:R-:W-:Y:S04]  /*5580*/  LOP3.LUT R188, R5, UR60, R188, 0x96, !PT ;  /* 0x0000003c05bc7c12 */ /* 0x000fe8000f8e96bc */
[----:B------:R-:W-:Y:S01]  /*5590*/  LOP3.LUT R194, R7, UR61, R194, 0x96, !PT ;  /* 0x0000003d07c27c12 */ /* 0x000fe2000f8e96c2 */
[----:B------:R-:W-:Y:S02]  /*55a0*/  IMAD.WIDE.U32 R188, R188, -0x2daee0ad, RZ ;  /* 0xd2511f53bcbc7825 */ /* 0x000fe400078e00ff */
[----:B------:R-:W1:Y:S02]  /*55b0*/  MUFU.EX2 R193, R193 ;  /* 0x000000c100c17308 */ /* 0x000e640000000800 */
[----:B------:R-:W-:Y:S01]  /*55c0*/  IMAD.WIDE.U32 R194, R194, -0x326172a9, RZ ;  /* 0xcd9e8d57c2c27825 */ /* 0x000fe200078e00ff */
[----:B------:R-:W-:Y:S02]  /*55d0*/  LOP3.LUT R16, R188, 0xff, RZ, 0xc0, !PT ;  /* 0x000000ffbc107812 */ /* 0x000fe400078ec0ff */
[----:B------:R-:W-:Y:S02]  /*55e0*/  SHF.R.U32.HI R10, RZ, 0x18, R188 ;  /* 0x00000018ff0a7819 */ /* 0x000fe400000116bc */
[----:B------:R-:W-:Y:S03]  /*55f0*/  SHF.R.U32.HI R18, RZ, 0x18, R194 ;  /* 0x00000018ff127819 */ /* 0x000fe600000116c2 */
[----:B------:R-:W-:Y:S01]  /*5600*/  MUFU.EX2 R185, R185 ;  /* 0x000000b900b97308 */ /* 0x000fe20000000800 */
[----:B--2---:R-:W-:Y:S02]  /*5610*/  LOP3.LUT R9, R195, UR13, R4, 0x96, !PT ;  /* 0x0000000dc3097c12 */ /* 0x004fe4000f8e9604 */
[----:B------:R-:W-:Y:S02]  /*5620*/  ISETP.LE.U32.AND P1, PT, R18, UR22, PT ;  /* 0x0000001612007c0c */ /* 0x000fe4000bf23070 */
[C---:B------:R-:W-:Y:S02]  /*5630*/  LOP3.LUT R18, R9.reuse, 0xff, RZ, 0xc0, !PT ;  /* 0x000000ff09127812 */ /* 0x040fe400078ec0ff */
[----:B------:R-:W-:Y:S03]  /*5640*/  ISETP.LE.U32.AND P3, PT, R16, UR22, PT ;  /* 0x0000001610007c0c */ /* 0x000fe6000bf63070 */
[----:B------:R-:W-:Y:S01]  /*5650*/  MUFU.EX2 R192, R192 ;  /* 0x000000c000c07308 */ /* 0x000fe20000000800 */
[----:B------:R-:W-:Y:S02]  /*5660*/  ISETP.LE.U32.AND P2, PT, R18, UR22, PT ;  /* 0x0000001612007c0c */ /* 0x000fe4000bf43070 */
[--C-:B------:R-:W-:Y:S02]  /*5670*/  SHF.R.U32.HI R16, RZ, 0x18, R9.reuse ;  /* 0x00000018ff107819 */ /* 0x100fe40000011609 */
[----:B------:R-:W-:Y:S02]  /*5680*/  ISETP.LE.U32.AND P0, PT, R10, UR22, PT ;  /* 0x000000160a007c0c */ /* 0x000fe4000bf03070 */
[----:B------:R-:W-:Y:S03]  /*5690*/  SHF.R.U32.HI R10, RZ, 0x10, R9 ;  /* 0x00000010ff0a7819 */ /* 0x000fe60000011609 */
[----:B------:R-:W2:Y:S01]  /*56a0*/  MUFU.EX2 R191, R191 ;  /* 0x000000bf00bf7308 */ /* 0x000ea20000000800 */
[----:B------:R-:W-:Y:S02]  /*56b0*/  LOP3.LUT R9, R9, 0xffff, RZ, 0xc0, !PT ;  /* 0x0000ffff09097812 */ /* 0x000fe400078ec0ff */
[----:B------:R-:W-:Y:S02]  /*56c0*/  ISETP.LE.U32.AND P4, PT, R16, UR22, PT ;  /* 0x0000001610007c0c */ /* 0x000fe4000bf83070 */
[----:B------:R-:W-:Y:S02]  /*56d0*/  SHF.R.U32.HI R9, RZ, 0x8, R9 ;  /* 0x00000008ff097819 */ /* 0x000fe40000011609 */
[----:B------:R-:W-:Y:S03]  /*56e0*/  LOP3.LUT R7, R194, 0xffff, RZ, 0xc0, !PT ;  /* 0x0000ffffc2077812 */ /* 0x000fe600078ec0ff */
[----:B------:R-:W2:Y:S01]  /*56f0*/  MUFU.EX2 R183, R183 ;  /* 0x000000b700b77308 */ /* 0x000ea20000000800 */
[----:B------:R-:W-:Y:S02]  /*5700*/  LOP3.LUT R9, R9, 0xffff, RZ, 0xc0, !PT ;  /* 0x0000ffff09097812 */ /* 0x000fe400078ec0ff */
[----:B------:R-:W-:Y:S02]  /*5710*/  SHF.R.U32.HI R7, RZ, 0x8, R7 ;  /* 0x00000008ff077819 */ /* 0x000fe40000011607 */
[----:B------:R-:W-:Y:S02]  /*5720*/  LOP3.LUT R10, R10, 0xff, RZ, 0xc0, !PT ;  /* 0x000000ff0a0a7812 */ /* 0x000fe400078ec0ff */
[----:B------:R-:W-:Y:S03]  /*5730*/  LOP3.LUT R6, R189, UR12, R6, 0x96, !PT ;  /* 0x0000000cbd067c12 */ /* 0x000fe6000f8e9606 */
[----:B------:R-:W-:Y:S01]  /*5740*/  MUFU.EX2 R18, R15 ;  /* 0x0000000f00127308 */ /* 0x000fe20000000800 */
[----:B------:R-:W-:Y:S02]  /*5750*/  LOP3.LUT R4, R188, 0xffff, RZ, 0xc0, !PT ;  /* 0x0000ffffbc047812 */ /* 0x000fe400078ec0ff */
[----:B------:R-:W-:Y:S02]  /*5760*/  LOP3.LUT R7, R7, 0xffff, RZ, 0xc0, !PT ;  /* 0x0000ffff07077812 */ /* 0x000fe400078ec0ff */
[----:B------:R-:W-:Y:S02]  /*5770*/  LOP3.LUT R19, R194, 0xff, RZ, 0xc0, !PT ;  /* 0x000000ffc2137812 */ /* 0x000fe400078ec0ff */
[----:B------:R-:W-:Y:S03]  /*5780*/  SHF.R.U32.HI R5, RZ, 0x10, R188 ;  /* 0x00000010ff057819 */ /* 0x000fe600000116bc */
[----:B------:R-:W-:Y:S01]  /*5790*/  MUFU.EX2 R189, R12 ;  /* 0x0000000c00bd7308 */ /* 0x000fe20000000800 */
[----:B------:R-:W-:Y:S02]  /*57a0*/  ISETP.LE.U32.AND P5, PT, R19, UR22, PT ;  /* 0x0000001613007c0c */ /* 0x000fe4000bfa3070 */
[----:B---3--:R-:W-:Y:S02]  /*57b0*/  SHF.R.U32.HI R11, RZ, 0x10, R194 ;  /* 0x00000010ff0b7819 */ /* 0x008fe400000116c2 */
[----:B------:R-:W-:Y:S02]  /*57c0*/  LOP3.LUT R5, R5, 0xff, RZ, 0xc0, !PT ;  /* 0x000000ff05057812 */ /* 0x000fe400078ec0ff */
[----:B------:R-:W-:Y:S03]  /*57d0*/  LOP3.LUT R11, R11, 0xff, RZ, 0xc0, !PT ;  /* 0x000000ff0b0b7812 */ /* 0x000fe600078ec0ff */
[----:B------:R-:W-:Y:S01]  /*57e0*/  MUFU.EX2 R188, R13 ;  /* 0x0000000d00bc7308 */ /* 0x000fe20000000800 */
[----:B------:R-:W-:Y:S02]  /*57f0*/  SHF.R.U32.HI R4, RZ, 0x8, R4 ;  /* 0x00000008ff047819 */ /* 0x000fe40000011604 */
[----:B------:R-:W-:Y:S02]  /*5800*/  ISETP.LE.U32.AND P6, PT, R11, UR22, PT ;  /* 0x000000160b007c0c */ /* 0x000fe4000bfc3070 */
[----:B------:R-:W-:Y:S02]  /*5810*/  LOP3.LUT R11, R6, 0xff, RZ, 0xc0, !PT ;  /* 0x000000ff060b7812 */ /* 0x000fe400078ec0ff */
[----:B------:R-:W-:Y:S03]  /*5820*/  LOP3.LUT R4, R4, 0xffff, RZ, 0xc0, !PT ;  /* 0x0000ffff04047812 */ /* 0x000fe600078ec0ff */
[----:B------:R-:W-:Y:S10]  /*5830*/  MUFU.EX2 R19, R14 ;  /* 0x0000000e00137308 */ /* 0x000ff40000000800 */
[----:B------:R-:W-:Y:S10]  /*5840*/  MUFU.EX2 R16, R8 ;  /* 0x0000000800107308 */ /* 0x000ff40000000800 */
[----:B------:R-:W3:Y:S10]  /*5850*/  MUFU.EX2 R17, R17 ;  /* 0x0000001100117308 */ /* 0x000ef40000000800 */
[----:B------:R-:W3:Y:S01]  /*5860*/  MUFU.EX2 R186, R186 ;  /* 0x000000ba00ba7308 */ /* 0x000ee20000000800 */
[----:B----4-:R-:W-:Y:S01]  /*5870*/  @!P1 FADD.FTZ R182, -R182, -RZ ;  /* 0x800000ffb6b69221 */ /* 0x010fe20000010100 */
[----:B-1----:R-:W-:Y:S01]  /*5880*/  @!P2 FADD.FTZ R193, -R193, -RZ ;  /* 0x800000ffc1c1a221 */ /* 0x002fe20000010100 */
[----:B------:R-:W-:Y:S01]  /*5890*/  ISETP.LE.U32.AND P2, PT, R9, UR22, PT ;  /* 0x0000001609007c0c */ /* 0x000fe2000bf43070 */
[----:B------:R-:W-:Y:S01]  /*58a0*/  @!P4 FADD.FTZ R184, -R184, -RZ ;  /* 0x800000ffb8b8c221 */ /* 0x000fe20000010100 */
[----:B------:R-:W-:Y:S01]  /*58b0*/  ISETP.LE.U32.AND P1, PT, R10, UR22, PT ;  /* 0x000000160a007c0c */ /* 0x000fe2000bf23070 */
[----:B------:R-:W-:Y:S01]  /*58c0*/  @!P3 FADD.FTZ R187, -R187, -RZ ;  /* 0x800000ffbbbbb221 */ /* 0x000fe20000010100 */
[----:B------:R-:W-:Y:S01]  /*58d0*/  ISETP.LE.U32.AND P4, PT, R7, UR22, PT ;  /* 0x0000001607007c0c */ /* 0x000fe2000bf83070 */
[----:B--2---:R-:W-:Y:S01]  /*58e0*/  @!P5 FADD.FTZ R191, -R191, -RZ ;  /* 0x800000ffbfbfd221 */ /* 0x004fe20000010100 */
[--C-:B------:R-:W-:Y:S01]  /*58f0*/  SHF.R.U32.HI R10, RZ, 0x18, R6.reuse ;  /* 0x00000018ff0a7819 */ /* 0x100fe20000011606 */
[----:B------:R-:W-:Y:S01]  /*5900*/  @!P6 FADD.FTZ R183, -R183, -RZ ;  /* 0x800000ffb7b7e221 */ /* 0x000fe20000010100 */
[----:B------:R-:W-:Y:S01]  /*5910*/  ISETP.LE.U32.AND P5, PT, R11, UR22, PT ;  /* 0x000000160b007c0c */ /* 0x000fe2000bfa3070 */
[----:B---3--:R-:W-:Y:S01]  /*5920*/  @!P0 FADD.FTZ R17, -R17, -RZ ;  /* 0x800000ff11118221 */ /* 0x008fe20000010100 */
[----:B------:R-:W-:Y:S02]  /*5930*/  ISETP.LE.U32.AND P3, PT, R10, UR22, PT ;  /* 0x000000160a007c0c */ /* 0x000fe4000bf63070 */
[----:B------:R-:W-:Y:S01]  /*5940*/  F2FP.RELU.BF16.F32.PACK_AB R14, R182, R183 ;  /* 0x000000b7b60e723e */ /* 0x000fe200000018ff */
[----:B------:R-:W-:Y:S01]  /*5950*/  @!P2 FADD.FTZ R192, -R192, -RZ ;  /* 0x800000ffc0c0a221 */ /* 0x000fe20000010100 */
[----:B------:R-:W-:Y:S01]  /*5960*/  ISETP.LE.U32.AND P2, PT, R4, UR22, PT ;  /* 0x0000001604007c0c */ /* 0x000fe2000bf43070 */
[----:B------:R-:W-:Y:S01]  /*5970*/  @!P1 FADD.FTZ R185, -R185, -RZ ;  /* 0x800000ffb9b99221 */ /* 0x000fe20000010100 */
[----:B------:R-:W-:Y:S01]  /*5980*/  ISETP.LE.U32.AND P1, PT, R5, UR22, PT ;  /* 0x0000001605007c0c */ /* 0x000fe2000bf23070 */
[----:B------:R-:W-:Y:S01]  /*5990*/  @!P4 FADD.FTZ R190, -R190, -RZ ;  /* 0x800000ffbebec221 */ /* 0x000fe20000010100 */
[----:B------:R-:W-:Y:S02]  /*59a0*/  SHF.R.U32.HI R5, RZ, 0x10, R6 ;  /* 0x00000010ff057819 */ /* 0x000fe40000011606 */
[----:B------:R-:W-:Y:S01]  /*59b0*/  F2FP.RELU.BF16.F32.PACK_AB R10, R184, R185 ;  /* 0x000000b9b80a723e */ /* 0x000fe200000018ff */
[----:B------:R-:W-:Y:S01]  /*59c0*/  @!P5 FADD.FTZ R189, -R189, -RZ ;  /* 0x800000ffbdbdd221 */ /* 0x000fe20000010100 */
[----:B------:R-:W-:Y:S01]  /*59d0*/  F2FP.RELU.BF16.F32.PACK_AB R12, R192, R193 ;  /* 0x000000c1c00c723e */ /* 0x000fe200000018ff */
[----:B------:R-:W-:Y:S01]  /*59e0*/  @!P3 FADD.FTZ R18, -R18, -RZ ;  /* 0x800000ff1212b221 */ /* 0x000fe20000010100 */
[----:B------:R-:W-:Y:S01]  /*59f0*/  LOP3.LUT R6, R6, 0xffff, RZ, 0xc0, !PT ;  /* 0x0000ffff06067812 */ /* 0x000fe200078ec0ff */
[----:B------:R1:W-:Y:S01]  /*5a00*/  STS [R227+0x12400], R10 ;  /* 0x0124000ae3007388 */ /* 0x0003e20000000800 */
[----:B------:R-:W-:Y:S01]  /*5a10*/  F2FP.RELU.BF16.F32.PACK_AB R4, R190, R191 ;  /* 0x000000bfbe04723e */ /* 0x000fe200000018ff */
[----:B------:R-:W-:Y:S01]  /*5a20*/  @!P2 FADD.FTZ R186, -R186, -RZ ;  /* 0x800000ffbabaa221 */ /* 0x000fe20000010100 */
[----:B------:R-:W-:Y:S01]  /*5a30*/  SHF.R.U32.HI R6, RZ, 0x8, R6 ;  /* 0x00000008ff067819 */ /* 0x000fe20000011606 */
[----:B------:R-:W-:Y:S01]  /*5a40*/  STS [R227+0x12000], R12 ;  /* 0x0120000ce3007388 */ /* 0x000fe20000000800 */
[----:B------:R-:W-:Y:S01]  /*5a50*/  LOP3.LUT R5, R5, 0xff, RZ, 0xc0, !PT ;  /* 0x000000ff05057812 */ /* 0x000fe200078ec0ff */
[----:B------:R-:W-:Y:S01]  /*5a60*/  @!P1 FADD.FTZ R16, -R16, -RZ ;  /* 0x800000ff10109221 */ /* 0x000fe20000010100 */
[----:B------:R-:W-:Y:S01]  /*5a70*/  LOP3.LUT R6, R6, 0xffff, RZ, 0xc0, !PT ;  /* 0x0000ffff06067812 */ /* 0x000fe200078ec0ff */
[----:B------:R2:W-:Y:S01]  /*5a80*/  STS [R231+0x12000], R4 ;  /* 0x01200004e7007388 */ /* 0x0005e20000000800 */
[----:B------:R-:W-:Y:S02]  /*5a90*/  ISETP.LE.U32.AND P4, PT, R5, UR22, PT ;  /* 0x0000001605007c0c */ /* 0x000fe4000bf83070 */
[----:B------:R-:W-:Y:S01]  /*5aa0*/  ISETP.LE.U32.AND P6, PT, R6, UR22, PT ;  /* 0x0000001606007c0c */ /* 0x000fe2000bfc3070 */
[----:B------:R-:W-:Y:S01]  /*5ab0*/  STS [R231+0x12400], R14 ;  /* 0x0124000ee7007388 */ /* 0x000fe20000000800 */
[----:B------:R-:W-:Y:S02]  /*5ac0*/  F2FP.RELU.BF16.F32.PACK_AB R6, R186, R187 ;  /* 0x000000bbba06723e */ /* 0x000fe400000018ff */
[----:B------:R-:W-:Y:S02]  /*5ad0*/  FSETP.GE.FTZ.AND P2, PT, R192, RZ, PT ;  /* 0x000000ffc000720b */ /* 0x000fe40003f56000 */
[----:B------:R-:W-:Y:S02]  /*5ae0*/  FSETP.GE.FTZ.AND P0, PT, R184, RZ, PT ;  /* 0x000000ffb800720b */ /* 0x000fe40003f16000 */
[----:B------:R-:W-:Y:S02]  /*5af0*/  FSETP.GE.FTZ.AND P1, PT, R185, RZ, PT ;  /* 0x000000ffb900720b */ /* 0x000fe40003f36000 */
[----:B------:R-:W-:Y:S01]  /*5b00*/  FSETP.GE.FTZ.AND P3, PT, R193, RZ, PT ;  /* 0x000000ffc100720b */ /* 0x000fe20003f76000 */
[----:B------:R-:W-:Y:S02]  /*5b10*/  @!P4 FADD.FTZ R19, -R19, -RZ ;  /* 0x800000ff1313c221 */ /* 0x000fe40000010100 */
[----:B------:R-:W-:Y:S03]  /*5b20*/  @!P6 FADD.FTZ R188, -R188, -RZ ;  /* 0x800000ffbcbce221 */ /* 0x000fe60000010100 */
[----:B------:R-:W-:Y:S02]  /*5b30*/  F2FP.RELU.BF16.F32.PACK_AB R8, R18, R19 ;  /* 0x000000131208723e */ /* 0x000fe400000018ff */
[----:B-1----:R-:W-:Y:S03]  /*5b40*/  F2FP.RELU.BF16.F32.PACK_AB R10, R188, R189 ;  /* 0x000000bdbc0a723e */ /* 0x002fe600000018ff */
[----:B------:R-:W-:Y:S01]  /*5b50*/  STS [R229+0x12400], R8 ;  /* 0x01240008e5007388 */ /* 0x000fe20000000800 */
[----:B--2---:R-:W-:Y:S03]  /*5b60*/  F2FP.RELU.BF16.F32.PACK_AB R4, R17, R16 ;  /* 0x000000101104723e */ /* 0x004fe600000018ff */
[----:B------:R-:W-:Y:S04]  /*5b70*/  STS [R229+0x12000], R10 ;  /* 0x0120000ae5007388 */ /* 0x000fe80000000800 */
[----:B------:R-:W-:Y:S04]  /*5b80*/  STS [R235+0x12000], R6 ;  /* 0x01200006eb007388 */ /* 0x000fe80000000800 */
[----:B------:R-:W-:Y:S04]  /*5b90*/  STS [R235+0x12400], R4 ;  /* 0x01240004eb007388 */ /* 0x000fe80000000800 */
[----:B------:R-:W1:Y:S08]  /*5ba0*/  LDSM.16.M88.4 R100, [R179+0x8000] ;  /* 0x00800000b364783b */ /* 0x000e700000000200 */
[----:B------:R-:W2:Y:S08]  /*5bb0*/  LDSM.16.M88.4 R104, [R178+0x8000] ;  /* 0x00800000b268783b */ /* 0x000eb00000000200 */
[----:B------:R-:W3:Y:S08]  /*5bc0*/  LDSM.16.M88.4 R108, [R177+0x8000] ;  /* 0x00800000b16c783b */ /* 0x000ef00000000200 */
[----:B------:R-:W-:Y:S08]  /*5bd0*/  LDSM.16.M88.4 R4, [R178+0xa000] ;  /* 0x00a00000b204783b */ /* 0x000ff00000000200 */
[----:B------:R-:W-:Y:S01]  /*5be0*/  LDSM.16.M88.4 R8, [R177+0xa000] ;  /* 0x00a00000b108783b */ /* 0x000fe20000000200 */
[C---:B-1----:R-:W-:Y:S07]  /*5bf0*/  HMMA.16816.F32.BF16 R20, R100.reuse, R112, RZ ;  /* 0x000000706414723c */ /* 0x042fee00000418ff */
[----:B------:R-:W-:Y:S01]  /*5c00*/  LDSM.16.M88.4 R12, [R176+0xa000] ;  /* 0x00a00000b00c783b */ /* 0x000fe20000000200 */
        /* <DEDUP_REMOVED lines=33> */
[C---:B-----5:R-:W-:Y:S01]  /*5e20*/  FADD.FTZ R10, -R181.reuse, R21 ;  /* 0x00000015b50a7221 */ /* 0x060fe20000010100 */
[C---:B------:R-:W-:Y:S01]  /*5e30*/  FADD.FTZ R7, -R180.reuse, R23 ;  /* 0x00000017b4077221 */ /* 0x040fe20000010100 */
[----:B------:R-:W-:Y:S03]  /*5e40*/  FADD.FTZ R5, -R180, R22 ;  /* 0x00000016b4057221 */ /* 0x000fe60000010100 */
[----:B------:R-:W-:Y:S01]  /*5e50*/  FSEL R195, R10, R181, P2 ;  /* 0x000000b50ac37208 */ /* 0x000fe20001000000 */
[----:B------:R-:W-:Y:S01]  /*5e60*/  FADD.FTZ R8, -R181, R25 ;  /* 0x00000019b5087221 */ /* 0x000fe20000010100 */
[-C--:B------:R-:W-:Y:S01]  /*5e70*/  FSEL R7, R7, R180.reuse, P0 ;  /* 0x000000b407077208 */ /* 0x080fe20000000000 */
[C---:B------:R-:W-:Y:S01]  /*5e80*/  FADD.FTZ R11, -R180.reuse, R27 ;  /* 0x0000001bb40b7221 */ /* 0x040fe20000010100 */
[----:B------:R-:W-:Y:S01]  /*5e90*/  FSEL R10, R5, R180, P1 ;  /* 0x000000b4050a7208 */ /* 0x000fe20000800000 */
[----:B------:R-:W-:Y:S01]  /*5ea0*/  FADD.FTZ R9, -R180, R26 ;  /* 0x0000001ab4097221 */ /* 0x000fe20000010100 */
[----:B------:R-:W-:Y:S01]  /*5eb0*/  FSETP.GE.FTZ.AND P2, PT, R190, RZ, PT ;  /* 0x000000ffbe00720b */ /* 0x000fe20003f56000 */
[----:B------:R-:W-:Y:S01]  /*5ec0*/  FADD.FTZ R12, -R181, R28 ;  /* 0x0000001cb50c7221 */ /* 0x000fe20000010100 */
[----:B------:R-:W-:Y:S01]  /*5ed0*/  FSETP.GE.FTZ.AND P0, PT, R182, RZ, PT ;  /* 0x000000ffb600720b */ /* 0x000fe20003f16000 */
[----:B------:R-:W-:Y:S01]  /*5ee0*/  FMUL.FTZ R10, R185, R10 ;  /* 0x0000000ab90a7220 */ /* 0x000fe20000410000 */
[----:B------:R-:W-:Y:S01]  /*5ef0*/  FSETP.GE.FTZ.AND P1, PT, R183, RZ, PT ;  /* 0x000000ffb700720b */ /* 0x000fe20003f36000 */
[----:B------:R-:W-:Y:S01]  /*5f00*/  FMUL.FTZ R7, R184, R7 ;  /* 0x00000007b8077220 */ /* 0x000fe20000410000 */
[----:B------:R-:W-:Y:S01]  /*5f10*/  FSEL R5, R8, R181, P2 ;  /* 0x000000b508057208 */ /* 0x000fe20001000000 */
[----:B------:R-:W-:Y:S01]  /*5f20*/  FADD.FTZ R14, -R181, R29 ;  /* 0x0000001db50e7221 */ /* 0x000fe20000010100 */
[-C--:B------:R-:W-:Y:S01]  /*5f30*/  FSEL R11, R11, R180.reuse, P0 ;  /* 0x000000b40b0b7208 */ /* 0x080fe20000000000 */
[C---:B------:R-:W-:Y:S01]  /*5f40*/  FADD.FTZ R13, -R180.reuse, R31 ;  /* 0x0000001fb40d7221 */ /* 0x040fe20000010100 */
[----:B------:R-:W-:Y:S01]  /*5f50*/  FSEL R8, R9, R180, P1 ;  /* 0x000000b409087208 */ /* 0x000fe20000800000 */
[----:B------:R-:W-:Y:S01]  /*5f60*/  FADD.FTZ R9, -R180, R30 ;  /* 0x0000001eb4097221 */ /* 0x000fe20000010100 */
[----:B------:R-:W-:Y:S01]  /*5f70*/  FSETP.GE.FTZ.AND P0, PT, R189, RZ, PT ;  /* 0x000000ffbd00720b */ /* 0x000fe20003f16000 */
[C---:B------:R-:W-:Y:S01]  /*5f80*/  FADD.FTZ R6, -R181.reuse, R20 ;  /* 0x00000014b5067221 */ /* 0x040fe20000010100 */
[----:B------:R-:W-:Y:S01]  /*5f90*/  FSETP.GE.FTZ.AND P2, PT, R188, RZ, PT ;  /* 0x000000ffbc00720b */ /* 0x000fe20003f56000 */
[----:B------:R-:W-:Y:S01]  /*5fa0*/  FADD.FTZ R4, -R181, R24 ;  /* 0x00000018b5047221 */ /* 0x000fe20000010100 */
[----:B------:R-:W-:Y:S01]  /*5fb0*/  FSETP.GE.FTZ.AND P1, PT, R19, RZ, PT ;  /* 0x000000ff1300720b */ /* 0x000fe20003f36000 */
[----:B------:R-:W-:Y:S01]  /*5fc0*/  FMUL.FTZ R195, R192, R195 ;  /* 0x000000c3c0c37220 */ /* 0x000fe20000410000 */
[----:B------:R-:W-:Y:S01]  /*5fd0*/  FSEL R12, R12, R181, P0 ;  /* 0x000000b50c0c7208 */ /* 0x000fe20000000000 */
[----:B------:R-:W-:Y:S01]  /*5fe0*/  FMUL.FTZ R5, R190, R5 ;  /* 0x00000005be057220 */ /* 0x000fe20000410000 */
[----:B------:R-:W-:Y:S01]  /*5ff0*/  FSETP.GE.FTZ.AND P0, PT, R18, RZ, PT ;  /* 0x000000ff1200720b */ /* 0x000fe20003f16000 */
[----:B------:R-:W-:Y:S01]  /*6000*/  FMUL.FTZ R8, R183, R8 ;  /* 0x00000008b7087220 */ /* 0x000fe20000410000 */
[----:B------:R-:W-:Y:S01]  /*6010*/  FSEL R15, R14, R181, P2 ;  /* 0x000000b50e0f7208 */ /* 0x000fe20001000000 */
[----:B------:R-:W-:Y:S01]  /*6020*/  FMUL.FTZ R11, R182, R11 ;  /* 0x0000000bb60b7220 */ /* 0x000fe20000410000 */
[----:B------:R-:W-:Y:S01]  /*6030*/  F2FP.BF16.F32.PACK_AB R10, R7, R10 ;  /* 0x0000000a070a723e */ /* 0x000fe200000010ff */
[----:B------:R-:W-:Y:S01]  /*6040*/  FADD.FTZ R7, -R180, R34 ;  /* 0x00000022b4077221 */ /* 0x000fe20000010100 */
[----:B------:R-:W-:Y:S01]  /*6050*/  FSEL R14, R9, R180, P1 ;  /* 0x000000b4090e7208 */ /* 0x000fe20000800000 */
[----:B------:R-:W-:Y:S01]  /*6060*/  FMUL.FTZ R12, R189, R12 ;  /* 0x0000000cbd0c7220 */ /* 0x000fe20000410000 */
[----:B------:R-:W-:Y:S01]  /*6070*/  FSETP.GE.FTZ.AND P1, PT, R16, RZ, PT ;  /* 0x000000ff1000720b */ /* 0x000fe20003f36000 */
[----:B------:R-:W-:Y:S01]  /*6080*/  FMUL.FTZ R15, R188, R15 ;  /* 0x0000000fbc0f7220 */ /* 0x000fe20000410000 */
[----:B------:R-:W-:Y:S01]  /*6090*/  FSEL R13, R13, R180, P0 ;  /* 0x000000b40d0d7208 */ /* 0x000fe20000000000 */
[----:B------:R-:W-:Y:S01]  /*60a0*/  FMUL.FTZ R14, R19, R14 ;  /* 0x0000000e130e7220 */ /* 0x000fe20000410000 */
[----:B------:R-:W-:Y:S02]  /*60b0*/  FSETP.GE.FTZ.AND P2, PT, R186, RZ, PT ;  /* 0x000000ffba00720b */ /* 0x000fe40003f56000 */
[----:B------:R-:W-:Y:S01]  /*60c0*/  FSETP.GE.FTZ.AND P0, PT, R17, RZ, PT ;  /* 0x000000ff1100720b */ /* 0x000fe20003f16000 */
[----:B------:R-:W-:Y:S01]  /*60d0*/  FMUL.FTZ R13, R18, R13 ;  /* 0x0000000d120d7220 */ /* 0x000fe20000410000 */
[----:B------:R-:W-:Y:S01]  /*60e0*/  FSEL R7, R7, R180, P1 ;  /* 0x000000b407077208 */ /* 0x000fe20000800000 */
[----:B------:R-:W-:Y:S01]  /*60f0*/  FADD.FTZ R18, -R181, R32 ;  /* 0x00000020b5127221 */ /* 0x000fe20000010100 */
[----:B------:R-:W-:Y:S02]  /*6100*/  FSEL R6, R6, R181, P3 ;  /* 0x000000b506067208 */ /* 0x000fe40001800000 */
[----:B------:R-:W-:Y:S01]  /*6110*/  PLOP3.LUT P1, PT, PT, PT, UP2, 0x80, 0x0 ;  /* 0x000000000000781c */ /* 0x000fe20003f2f028 */
[----:B------:R-:W-:Y:S01]  /*6120*/  FMUL.FTZ R7, R16, R7 ;  /* 0x0000000710077220 */ /* 0x000fe20000410000 */
[----:B------:R-:W-:Y:S01]  /*6130*/  FSETP.GE.FTZ.AND P3, PT, R191, RZ, PT ;  /* 0x000000ffbf00720b */ /* 0x000fe20003f76000 */
[----:B------:R-:W-:Y:S01]  /*6140*/  FMUL.FTZ R6, R193, R6 ;  /* 0x00000006c1067220 */ /* 0x000fe20000410000 */
[----:B------:R-:W-:Y:S02]  /*6150*/  F2FP.BF16.F32.PACK_AB R184, R11, R8 ;  /* 0x000000080bb8723e */ /* 0x000fe400000010ff */
[-C--:B------:R-:W-:Y:S01]  /*6160*/  FSEL R4, R4, R181.reuse, P3 ;  /* 0x000000b504047208 */ /* 0x080fe20001800000 */
[----:B------:R-:W-:Y:S01]  /*6170*/  @P0 FADD.FTZ R180, -R180, R35 ;  /* 0x00000023b4b40221 */ /* 0x000fe20000010100 */
[----:B------:R-:W-:Y:S02]  /*6180*/  FSETP.GE.FTZ.AND P3, PT, R187, RZ, PT ;  /* 0x000000ffbb00720b */ /* 0x000fe40003f76000 */
[----:B------:R-:W-:Y:S01]  /*6190*/  F2FP.BF16.F32.PACK_AB R6, R195, R6 ;  /* 0x00000006c306723e */ /* 0x000fe200000010ff */
[----:B------:R-:W-:Y:S01]  /*61a0*/  FMUL.FTZ R4, R191, R4 ;  /* 0x00000004bf047220 */ /* 0x000fe20000410000 */
[----:B------:R-:W-:Y:S01]  /*61b0*/  FSEL R18, R18, R181, P3 ;  /* 0x000000b512127208 */ /* 0x000fe20001800000 */
        /* <DEDUP_REMOVED lines=65> */
.L_x_1142:
        /* <DEDUP_REMOVED lines=14> */
[----:B---3--:R-:W1:Y:S04]  /*66b0*/  LDSM.16.MT88.4 R8, [R213+0x8000] ;  /* 0x00800000d508783b */ /* 0x008e680000004200 */
        /* <DEDUP_REMOVED lines=94> */
.L_x_1143:
        /* <DEDUP_REMOVED lines=407> */
.L_x_1145:
        /* <DEDUP_REMOVED lines=10> */
[----:B------:R-:W2:Y:S01]  /*86b0*/  S2UR UR16, SR_CTAID.Y ;  /* 0x00000000001079c3 */ /* 0x000ea20000002600 */
[----:B------:R-:W-:Y:S01]  /*86c0*/  R2UR UR17, R242 ;  /* 0x00000000f21172ca */ /* 0x000fe200000e0000 */
[----:B------:R-:W-:-:S06]  /*86d0*/  ULDC.64 UR12, c[0x0][0x458] ;  /* 0x00011600000c7ab9 */ /* 0x000fcc0000000a00 */
[----:B------:R-:W3:Y:S06]  /*86e0*/  S2UR UR18, SR_CTAID.Y ;  /* 0x00000000001279c3 */ /* 0x000eec0000002600 */
[----:B------:R-:W-:Y:S02]  /*86f0*/  USHF.R.S32.HI UR6, URZ, 0x1f, UR17 ;  /* 0x0000001f3f067899 */ /* 0x000fe40008011411 */
[----:B------:R-:W-:Y:S02]  /*8700*/  UIMAD.WIDE.U32 UR14, UR17, UR12, URZ ;  /* 0x0000000c110e72a5 */ /* 0x000fe4000f8e003f */
[----:B------:R-:W-:-:S04]  /*8710*/  UIMAD UR6, UR6, UR12, URZ ;  /* 0x0000000c060672a4 */ /* 0x000fc8000f8e023f */
[----:B------:R-:W-:Y:S02]  /*8720*/  UIMAD UR6, UR17, UR13, UR6 ;  /* 0x0000000d110672a4 */ /* 0x000fe4000f8e0206 */
[----:B--2---:R-:W-:Y:S02]  /*8730*/  USHF.R.S32.HI UR21, URZ, 0x1f, UR16 ;  /* 0x0000001f3f157899 */ /* 0x004fe40008011410 */
[----:B------:R-:W-:Y:S01]  /*8740*/  UIADD3 UR15, UR15, UR6, URZ ;  /* 0x000000060f0f7290 */ /* 0x000fe2000fffe03f */
[----:B------:R-:W-:Y:S02]  /*8750*/  ULDC.64 UR16, c[0x0][0x440] ;  /* 0x0001100000107ab9 */ /* 0x000fe40000000a00 */
[----:B------:R-:W-:Y:S02]  /*8760*/  UIMAD UR6, UR21, UR16, URZ ;  /* 0x00000010150672a4 */ /* 0x000fe4000f8e023f */
[----:B---3--:R-:W-:Y:S02]  /*8770*/  UIMAD.WIDE.U32 UR14, UR18, UR16, UR14 ;  /* 0x00000010120e72a5 */ /* 0x008fe4000f8e000e */
[----:B------:R-:W-:-:S04]  /*8780*/  UIMAD UR6, UR18, UR17, UR6 ;  /* 0x00000011120672a4 */ /* 0x000fc8000f8e0206 */
[----:B------:R-:W-:-:S12]  /*8790*/  UIADD3 UR18, UR15, UR6, URZ ;  /* 0x000000060f127290 */ /* 0x000fd8000fffe03f */
.L_x_1146:
[----:B------:R-:W2:Y:S08]  /*87a0*/  S2UR UR16, SR_CTAID.Z ;  /* 0x00000000001079c3 */ /* 0x000eb00000002700 */
[----:B------:R-:W-:Y:S01]  /*87b0*/  BAR.SYNC.DEFER_BLOCKING 0x0 ;  /* 0x0000000000007b1d */ /* 0x000fe20000010000 */
[----:B------:R-:W-:Y:S01]  /*87c0*/  USHF.R.S32.HI UR6, URZ, 0x1f, UR5 ;  /* 0x0000001f3f067899 */ /* 0x000fe20008011405 */
[--C-:B------:R-:W-:Y:S01]  /*87d0*/  SHF.R.S32.HI R33, RZ, 0x1f, R220.reuse ;  /* 0x0000001fff217819 */ /* 0x100fe200000114dc */
[----:B------:R-:W-:Y:S01]  /*87e0*/  IMAD.U32 R5, RZ, RZ, UR10 ;  /* 0x0000000aff057e24 */ /* 0x000fe2000f8e00ff */
[----:B------:R-:W-:Y:S01]  /*87f0*/  UIMAD UR7, UR48, -0x40, UR7 ;  /* 0xffffffc0300778a4 */ /* 0x000fe2000f8e0207 */
[----:B------:R-:W-:Y:S01]  /*8800*/  IMAD.MOV.U32 R32, RZ, RZ, R220 ;  /* 0x000000ffff207224 */ /* 0x000fe200078e00dc */
[----:B------:R-:W-:Y:S01]  /*8810*/  UIMAD UR15, UR6, UR10, URZ ;  /* 0x0000000a060f72a4 */ /* 0x000fe2000f8e023f */
[----:B------:R-:W-:Y:S01]  /*8820*/  IADD3 R4, R217, 0x20, RZ ;  /* 0x00000020d9047810 */ /* 0x000fe20007ffe0ff */
[----:B------:R-:W-:Y:S01]  /*8830*/  BSSY B0, `(.L_x_1147) ;  /* 0x0000026000007945 */ /* 0x000fe20003800000 */
[----:B------:R-:W-:Y:S01]  /*8840*/  IMAD.WIDE.U32 R6, R5, UR5, R32 ;  /* 0x0000000505067c25 */ /* 0x000fe2000f8e0020 */
[----:B------:R-:W-:Y:S01]  /*8850*/  UIMAD UR15, UR5, UR11, UR15 ;  /* 0x0000000b050f72a4 */ /* 0x000fe2000f8e020f */
[----:B------:R-:W-:-:S02]  /*8860*/  ISETP.GE.AND P3, PT, R217, UR7, PT ;  /* 0x00000007d9007c0c */ /* 0x000fc4000bf66270 */
[----:B------:R-:W-:Y:S02]  /*8870*/  ISETP.GE.AND P2, PT, R4, UR7, PT ;  /* 0x0000000704007c0c */ /* 0x000fe4000bf46270 */
[----:B------:R-:W-:Y:S01]  /*8880*/  IADD3 R6, P0, R6, UR19, RZ ;  /* 0x0000001306067c10 */ /* 0x000fe2000ff1e0ff */
[----:B------:R-:W-:Y:S01]  /*8890*/  IMAD.U32 R5, RZ, RZ, UR15 ;  /* 0x0000000fff057e24 */ /* 0x000fe2000f8e00ff */
[----:B------:R-:W-:-:S04]  /*88a0*/  SHF.R.S32.HI R28, RZ, 0x1f, R217 ;  /* 0x0000001fff1c7819 */ /* 0x000fc800000114d9 */
[----:B------:R-:W-:Y:S01]  /*88b0*/  IADD3.X R7, R7, UR20, R5, P0, !PT ;  /* 0x0000001407077c10 */ /* 0x000fe200087fe405 */
[----:B--2---:R-:W-:Y:S01]  /*88c0*/  USHF.R.S32.HI UR21, URZ, 0x1f, UR16 ;  /* 0x0000001f3f157899 */ /* 0x004fe20008011410 */
[----:B------:R2:W3:Y:S02]  /*88d0*/  LDS.128 R24, [R29+0xd000] ;  /* 0x00d000001d187984 */ /* 0x0004e40000000c00 */
[----:B------:R-:W-:Y:S02]  /*88e0*/  ULDC.64 UR16, c[0x0][0x468] ;  /* 0x00011a0000107ab9 */ /* 0x000fe40000000a00 */
[----:B------:R2:W4:Y:S01]  /*88f0*/  LDS.128 R20, [R29+0xf000] ;  /* 0x00f000001d147984 */ /* 0x0005220000000c00 */
[----:B------:R-:W-:Y:S01]  /*8900*/  UIMAD UR15, UR21, UR16, URZ ;  /* 0x00000010150f72a4 */ /* 0x000fe2000f8e023f */
[----:B------:R-:W-:Y:S02]  /*8910*/  IMAD.U32 R34, RZ, RZ, UR16 ;  /* 0x00000010ff227e24 */ /* 0x000fe4000f8e00ff */
[----:B------:R2:W1:Y:S02]  /*8920*/  LDS.128 R16, [R29+0x11000] ;  /* 0x011000001d107984 */ /* 0x0004640000000c00 */
[----:B------:R-:W2:Y:S02]  /*8930*/  S2UR UR21, SR_CTAID.Z ;  /* 0x00000000001579c3 */ /* 0x000ea40000002700 */
[----:B------:R1:W1:Y:S01]  /*8940*/  LDS.128 R12, [R29+0x13000] ;  /* 0x013000001d0c7984 */ /* 0x0002620000000c00 */
[----:B--2---:R-:W-:Y:S01]  /*8950*/  UIMAD UR17, UR21, UR17, UR15 ;  /* 0x00000011151172a4 */ /* 0x004fe2000f8e020f */
[----:B------:R-:W-:-:S05]  /*8960*/  IMAD.WIDE.U32 R34, R34, UR21, R6 ;  /* 0x0000001522227c25 */ /* 0x000fca000f8e0006 */
[----:B------:R-:W-:Y:S01]  /*8970*/  IADD3 R31, R35, UR17, RZ ;  /* 0x00000011231f7c10 */ /* 0x000fe2000fffe0ff */
[----:B---3--:R-:W-:Y:S06]  /*8980*/  @P3 BRA `(.L_x_1148) ;  /* 0x0000000000403947 */ /* 0x008fec0003800000 */
[----:B------:R-:W-:Y:S01]  /*8990*/  ULDC UR15, c[0x0][0x2d0] ;  /* 0x0000b400000f7ab9 */ /* 0x000fe20000000800 */
[----:B------:R-:W2:Y:S01]  /*89a0*/  LDS.128 R8, [R29+0xe000] ;  /* 0x00e000001d087984 */ /* 0x000ea20000000c00 */
[----:B------:R-:W-:Y:S01]  /*89b0*/  ISETP.GE.AND P1, PT, R220, UR15, PT ;  /* 0x0000000fdc007c0c */ /* 0x000fe2000bf26270 */
[----:B------:R-:W-:Y:S01]  /*89c0*/  IMAD R30, R28, UR10, RZ ;  /* 0x0000000a1c1e7c24 */ /* 0x000fe2000f8e02ff */
[----:B-1----:R-:W-:Y:S01]  /*89d0*/  MOV R37, R31 ;  /* 0x0000001f00257202 */ /* 0x002fe20000000f00 */
[----:B------:R-:W-:Y:S01]  /*89e0*/  IMAD.MOV.U32 R36, RZ, RZ, R34 ;  /* 0x000000ffff247224 */ /* 0x000fe200078e0022 */
[----:B------:R-:W-:Y:S01]  /*89f0*/  ISETP.GE.AND P0, PT, R222, UR15, PT ;  /* 0x0000000fde007c0c */ /* 0x000fe2000bf06270 */
[C---:B------:R-:W-:Y:S01]  /*8a00*/  IMAD R30, R217.reuse, UR11, R30 ;  /* 0x0000000bd91e7c24 */ /* 0x040fe2000f8e021e */
[----:B------:R-:W-:Y:S01]  /*8a10*/  ULDC.64 UR16, c[0x0][0x3f0] ;  /* 0x0000fc0000107ab9 */ /* 0x000fe20000000a00 */
[----:B------:R-:W-:-:S04]  /*8a20*/  IMAD.WIDE.U32 R36, R217, UR10, R36 ;  /* 0x0000000ad9247c25 */ /* 0x000fc8000f8e0024 */
[----:B------:R-:W-:Y:S01]  /*8a30*/  IMAD.IADD R30, R30, 0x1, R37 ;  /* 0x000000011e1e7824 */ /* 0x000fe200078e0225 */
[C---:B------:R-:W-:Y:S01]  /*8a40*/  LEA R38, P4, R36.reuse, UR16, 0x1 ;  /* 0x0000001024267c11 */ /* 0x040fe2000f8808ff */
[----:B------:R-:W1:Y:S03]  /*8a50*/  @!P1 LDS.128 R4, [R29+0xc000] ;  /* 0x00c000001d049984 */ /* 0x000e660000000c00 */
[----:B------:R-:W-:-:S05]  /*8a60*/  LEA.HI.X R39, R36, UR17, R30, 0x1, P4 ;  /* 0x0000001124277c11 */ /* 0x000fca000a0f0c1e */
[----:B--2---:R2:W-:Y:S04]  /*8a70*/  @!P0 STG.E.128 desc[UR8][R38.64+0x80], R8 ;  /* 0x0000800826008986 */ /* 0x0045e8000c101d08 */
[----:B-1----:R2:W-:Y:S02]  /*8a80*/  @!P1 STG.E.128 desc[UR8][R38.64], R4 ;  /* 0x0000000426009986 */ /* 0x0025e4000c101d08 */
.L_x_1148:
[----:B------:R-:W-:Y:S05]  /*8a90*/  BSYNC B0 ;  /* 0x0000000000007941 */ /* 0x000fea0003800000 */
.L_x_1147:
[----:B------:R-:W-:Y:S04]  /*8aa0*/  BSSY B0, `(.L_x_1149) ;  /* 0x0000011000007945 */ /* 0x000fe80003800000 */
[----:B------:R-:W-:Y:S05]  /*8ab0*/  @P2 BRA `(.L_x_1150) ;  /* 0x00000000003c2947 */ /* 0x000fea0003800000 */
[----:B--2---:R-:W-:Y:S01]  /*8ac0*/  IADD3 R5, P0, R217, 0x20, RZ ;  /* 0x00000020d9057810 */ /* 0x004fe20007f1e0ff */
        /* <DEDUP_REMOVED lines=13> */
[----:B----4-:R3:W-:Y:S02]  /*8ba0*/  @!P0 STG.E.128 desc[UR8][R8.64+0x80], R20 ;  /* 0x0000801408008986 */ /* 0x0107e4000c101d08 */
.L_x_1150:
[----:B------:R-:W-:Y:S05]  /*8bb0*/  BSYNC B0 ;  /* 0x0000000000007941 */ /* 0x000fea0003800000 */
.L_x_1149:
[----:B------:R-:W1:Y:S01]  /*8bc0*/  S2UR UR7, SR_CTAID.Z ;  /* 0x00000000000779c3 */ /* 0x000e620000002700 */
[----:B--23--:R2:W3:Y:S01]  /*8bd0*/  LDS.128 R8, [R29+0x10000] ;  /* 0x010000001d087984 */ /* 0x00c4e20000000c00 */
[----:B----4-:R-:W-:Y:S01]  /*8be0*/  IMAD.U32 R21, RZ, RZ, UR12 ;  /* 0x0000000cff157e24 */ /* 0x010fe2000f8e00ff */
[----:B------:R-:W-:Y:S01]  /*8bf0*/  UIMAD UR6, UR6, UR12, URZ ;  /* 0x0000000c060672a4 */ /* 0x000fe2000f8e023f */
[----:B------:R-:W-:Y:S01]  /*8c00*/  BSSY B0, `(.L_x_1151) ;  /* 0x000001e000007945 */ /* 0x000fe20003800000 */
[----:B------:R2:W4:Y:S01]  /*8c10*/  LDS.128 R4, [R29+0x12000] ;  /* 0x012000001d047984 */ /* 0x0005220000000c00 */
[----:B------:R-:W-:Y:S01]  /*8c20*/  IMAD.WIDE.U32 R20, R21, UR5, R32 ;  /* 0x0000000515147c25 */ /* 0x000fe2000f8e0020 */
[----:B------:R-:W-:Y:S01]  /*8c30*/  UIMAD UR5, UR5, UR13, UR6 ;  /* 0x0000000d050572a4 */ /* 0x000fe2000f8e0206 */
[----:B------:R-:W2:Y:S01]  /*8c40*/  S2UR UR10, SR_CTAID.Z ;  /* 0x00000000000a79c3 */ /* 0x000ea20000002700 */
[----:B------:R-:W-:-:S04]  /*8c50*/  IADD3 R22, P0, R20, UR14, RZ ;  /* 0x0000000e14167c10 */ /* 0x000fc8000ff1e0ff */
[----:B------:R-:W-:-:S05]  /*8c60*/  IMAD.U32 R20, RZ, RZ, UR5 ;  /* 0x00000005ff147e24 */ /* 0x000fca000f8e00ff */
[----:B------:R-:W-:Y:S01]  /*8c70*/  IADD3.X R23, R21, UR18, R20, P0, !PT ;  /* 0x0000001215177c10 */ /* 0x000fe200087fe414 */
[----:B-1----:R-:W-:-:S03]  /*8c80*/  USHF.R.S32.HI UR11, URZ, 0x1f, UR7 ;  /* 0x0000001f3f0b7899 */ /* 0x002fc60008011407 */
[----:B------:R-:W-:Y:S02]  /*8c90*/  ULDC.64 UR6, c[0x0][0x470] ;  /* 0x00011c0000067ab9 */ /* 0x000fe40000000a00 */
[----:B------:R-:W-:Y:S01]  /*8ca0*/  UIMAD UR5, UR11, UR6, URZ ;  /* 0x000000060b0572a4 */ /* 0x000fe2000f8e023f */
[----:B------:R-:W-:-:S03]  /*8cb0*/  MOV R20, UR6 ;  /* 0x0000000600147c02 */ /* 0x000fc60008000f00 */
[----:B--2---:R-:W-:Y:S02]  /*8cc0*/  UIMAD UR7, UR10, UR7, UR5 ;  /* 0x000000070a0772a4 */ /* 0x004fe4000f8e0205 */
[----:B------:R-:W-:-:S05]  /*8cd0*/  IMAD.WIDE.U32 R22, R20, UR10, R22 ;  /* 0x0000000a14167c25 */ /* 0x000fca000f8e0016 */
[----:B------:R-:W-:Y:S01]  /*8ce0*/  IADD3 R21, R23, UR7, RZ ;  /* 0x0000000717157c10 */ /* 0x000fe2000fffe0ff */
[----:B---3--:R-:W-:Y:S06]  /*8cf0*/  @P3 BRA `(.L_x_1152) ;  /* 0x0000000000383947 */ /* 0x008fec0003800000 */
        /* <DEDUP_REMOVED lines=12> */
[----:B------:R1:W-:Y:S04]  /*8dc0*/  @!P1 STG.E.128 desc[UR8][R26.64], R8 ;  /* 0x000000081a009986 */ /* 0x0003e8000c101d08 */
[----:B----4-:R1:W-:Y:S02]  /*8dd0*/  @!P0 STG.E.128 desc[UR8][R26.64+0x80], R4 ;  /* 0x000080041a008986 */ /* 0x0103e4000c101d08 */
.L_x_1152:
[----:B------:R-:W-:Y:S05]  /*8de0*/  BSYNC B0 ;  /* 0x0000000000007941 */ /* 0x000fea0003800000 */
.L_x_1151:
[----:B------:R-:W-:Y:S05]  /*8df0*/  @P2 BRA `(.L_x_1121) ;  /* 0x00000000003c2947 */ /* 0x000fea0003800000 */
[----:B-1--4-:R-:W-:Y:S01]  /*8e00*/  IADD3 R4, P0, R217, 0x20, RZ ;  /* 0x00000020d9047810 */ /* 0x012fe20007f1e0ff */
        /* <DEDUP_REMOVED lines=12> */
[----:B------:R2:W-:Y:S04]  /*8ed0*/  @!P1 STG.E.128 desc[UR8][R4.64], R16 ;  /* 0x0000001004009986 */ /* 0x0005e8000c101d08 */
[----:B------:R2:W-:Y:S02]  /*8ee0*/  @!P0 STG.E.128 desc[UR8][R4.64+0x80], R12 ;  /* 0x0000800c04008986 */ /* 0x0005e4000c101d08 */
.L_x_1121:
[----:B------:R-:W-:Y:S05]  /*8ef0*/  BSYNC B1 ;  /* 0x0000000000017941 */ /* 0x000fea0003800000 */
.L_x_1107:
[----:B------:R-:W-:Y:S01]  /*8f00*/  R2UR UR6, R218 ;  /* 0x00000000da0672ca */ /* 0x000fe200000e0000 */
[----:B------:R-:W-:Y:S02]  /*8f10*/  ULDC UR5, c[0x0][0xc] ;  /* 0x0000030000057ab9 */ /* 0x000fe40000000800 */
[----:B------:R-:W-:-:S10]  /*8f20*/  UIADD3 UR48, UR5, UR48, URZ ;  /* 0x0000003005307290 */ /* 0x000fd4000fffe03f */
[----:B------:R-:W-:-:S06]  /*8f30*/  UISETP.GE.AND UP0, UPT, UR48, UR6, UPT ;  /* 0x000000063000728c */ /* 0x000fcc000bf06270 */
[----:B------:R-:W-:-:S13]  /*8f40*/  PLOP3.LUT P0, PT, PT, PT, UP0, 0x80, 0x0 ;  /* 0x000000000000781c */ /* 0x000fda0003f0f008 */
[----:B------:R-:W-:Y:S05]  /*8f50*/  @P0 BRA `(.L_x_1153) ;  /* 0x0000000000040947 */ /* 0x000fea0003800000 */
[----:B------:R-:W-:Y:S05]  /*8f60*/  BRA `(.L_x_1154) ;  /* 0xffffff7800707947 */ /* 0x000fea000383ffff */
.L_x_1153:
[----:B------:R-:W-:Y:S05]  /*8f70*/  EXIT ;  /* 0x000000000000794d */ /* 0x000fea0003800000 */
.L_x_1155:
        /* <DEDUP_REMOVED lines=16> */
.L_x_2077:


//--------------------- .text._ZN5flash44flash_bwd_dq_dk_dv_loop_seqk_parallel_kernelI23Flash_bwd_kernel_traitsILi128ELi64ELi64ELi8ELi4ELi2ELi2ELb1ELb0EN7cutlass10bfloat16_tE19Flash_kernel_traitsILi128ELi64ELi64ELi8ES3_EELb0ELb0ELb1ELb1ELb0ELb0ELb1EEEvNS_16Flash_bwd_paramsE --------------------------
	.section	.text._ZN5flash44flash_bwd_dq_dk_dv_loop_seqk_parallel_kernelI23Flash_bwd_kernel_traitsILi128ELi64ELi64ELi8ELi4ELi2ELi2ELb1ELb0EN7cutlass10bfloat16_tE19Flash_kernel_traitsILi128ELi64ELi64ELi8ES3_EELb0ELb0ELb1ELb1ELb0ELb0ELb1EEEvNS_16Flash_bwd_paramsE,"ax",@progbits
	.align	128
        .global         _ZN5flash44flash_bwd_dq_dk_dv_loop_seqk_parallel_kernelI23Flash_bwd_kernel_traitsILi128ELi64ELi64ELi8ELi4ELi2ELi2ELb1ELb0EN7cutlass10bfloat16_tE19Flash_kernel_traitsILi128ELi64ELi64ELi8ES3_EELb0ELb0ELb1ELb1ELb0ELb0ELb1EEEvNS_16Flash_bwd_paramsE
        .type           _ZN5flash44flash_bwd_dq_dk_dv_loop_seqk_parallel_kernelI23Flash_bwd_kernel_traitsILi128ELi64ELi64ELi8ELi4ELi2ELi2ELb1ELb0EN7cutlass10bfloat16_tE19Flash_kernel_traitsILi128ELi64ELi64ELi8ES3_EELb0ELb0ELb1ELb1ELb0ELb0ELb1EEEvNS_16Flash_bwd_paramsE,@function
        .size           _ZN5flash44flash_bwd_dq_dk_dv_loop_seqk_parallel_kernelI23Flash_bwd_kernel_traitsILi128ELi64ELi64ELi8ELi4ELi2ELi2ELb1ELb0EN7cutlass10bfloat16_tE19Flash_kernel_traitsILi128ELi64ELi64ELi8ES3_EELb0ELb0ELb1ELb1ELb0ELb0ELb1EEEvNS_16Flash_bwd_paramsE,(.L_x_2078 - _ZN5flash44flash_bwd_dq_dk_dv_loop_seqk_parallel_kernelI23Flash_bwd_kernel_traitsILi128ELi64ELi64ELi8ELi4ELi2ELi2ELb1ELb0EN7cutlass10bfloat16_tE19Flash_kernel_traitsILi128ELi64ELi64ELi8ES3_EELb0ELb0ELb1ELb1ELb0ELb0ELb1EEEvNS_16Flash_bwd_paramsE)
        .other          _ZN5flash44flash_bwd_dq_dk_dv_loop_seqk_parallel_kernelI23Flash_bwd_kernel_traitsILi128ELi64ELi64ELi8ELi4ELi2ELi2ELb1ELb0EN7cutlass10bfloat16_tE19Flash_kernel_traitsILi128ELi64ELi64ELi8ES3_EELb0ELb0ELb1ELb1ELb0ELb0ELb1EEEvNS_16Flash_bwd_paramsE,@"STO_CUDA_ENTRY STV_DEFAULT"
_ZN5flash44flash_bwd_dq_dk_dv_loop_seqk_parallel_kernelI23Flash_bwd_kernel_traitsILi128ELi64ELi64ELi8ELi4ELi2ELi2ELb1ELb0EN7cutlass10bfloat16_tE19Flash_kernel_traitsILi128ELi64ELi64ELi8ES3_EELb0ELb0ELb1ELb1ELb0ELb0ELb1EEEvNS_16Flash_bwd_paramsE:
.text._ZN5flash44flash_bwd_dq_dk_dv_loop_seqk_parallel_kernelI23Flash_bwd_kernel_traitsILi128ELi64ELi64ELi8ELi4ELi2ELi2ELb1ELb0EN7cutlass10bfloat16_tE19Flash_kernel_traitsILi128ELi64ELi64ELi8ES3_EELb0ELb0ELb1ELb1ELb0ELb0ELb1EEEvNS_16Flash_bwd_paramsE:
        /* <DEDUP_REMOVED lines=16> */
[----:B------:R-:W-:Y:S01]  /*0100*/  IMAD.MOV.U32 R239, RZ, RZ, -0x10 ;  /* 0xfffffff0ffef7424 */ /* 0x000fe200078e00ff */
[----:B------:R-:W-:-:S03]  /*0110*/  ULDC UR61, c[0x0][0x394] ;  /* 0x0000e500003d7ab9 */ /* 0x000fc60000000800 */
[----:B------:R-:W3:Y:S08]  /*0120*/  S2UR UR57, SR_CTAID.Z ;  /* 0x00000000003979c3 */ /* 0x000ef00000002700 */
[----:B------:R-:W4:Y:S01]  /*0130*/  S2UR UR55, SR_CTAID.Y ;  /* 0x00000000003779c3 */ /* 0x000f220000002600 */
[----:B--2---:R-:W-:Y:S01]  /*0140*/  ULEA UR4, UR4, UR5, 0x18 ;  /* 0x0000000504047291 */ /* 0x004fe2000f8ec03f */
[----:B-1----:R-:W-:Y:S01]  /*0150*/  SHF.R.S32.HI R2, RZ, 0x1f, R8 ;  /* 0x0000001fff027819 */ /* 0x002fe20000011408 */
[----:B---3--:R-:W-:-:S03]  /*0160*/  USHF.R.S32.HI UR5, URZ, 0x1f, UR57 ;  /* 0x0000001f3f057899 */ /* 0x008fc60008011439 */
[CC--:B------:R-:W-:Y:S02]  /*0170*/  LEA.HI R0, R2.reuse, R8.reuse, RZ, 0x5 ;  /* 0x0000000802007211 */ /* 0x0c0fe400078f28ff */
[CC--:B------:R-:W-:Y:S02]  /*0180*/  LEA.HI R11, R2.reuse, R8.reuse, RZ, 0x3 ;  /* 0x00000008020b7211 */ /* 0x0c0fe400078f18ff */
[CC--:B------:R-:W-:Y:S01]  /*0190*/  LEA.HI R3, R2.reuse, R8.reuse, RZ, 0x4 ;  /* 0x0000000802037211 */ /* 0x0c0fe200078f20ff */
[----:B----4-:R-:W-:Y:S01]  /*01a0*/  USHF.L.U32 UR6, UR55, 0x7, URZ ;  /* 0x0000000737067899 */ /* 0x010fe2000800063f */
        /* <DEDUP_REMOVED lines=16> */
[----:B------:R-:W-:Y:S01]  /*02b0*/  SHF.R.S32.HI R2, RZ, 0x1f, R2 ;  /* 0x0000001fff027819 */ /* 0x000fe20000011402 */
[----:B------:R-:W-:Y:S01]  /*02c0*/  VIADD R241, R234, 0x40 ;  /* 0x00000040eaf17836 */ /* 0x000fe20000000000 */
        /* <DEDUP_REMOVED lines=13> */
[----:B------:R-:W-:Y:S02]  /*03a0*/  LOP3.LUT R8, R8, 0xfffffffc, RZ, 0xc0, !PT ;  /* 0xfffffffc08087812 */ /* 0x000fe400078ec0ff */
[----:B------:R-:W-:-:S02]  /*03b0*/  LOP3.LUT R3, R0, 0x38, R234, 0xf8, !PT ;  /* 0x0000003800037812 */ /* 0x000fc400078ef8ea */
[----:B------:R-:W-:Y:S01]  /*03c0*/  SHF.R.U32.HI R2, RZ, 0x3, R0 ;  /* 0x00000003ff027819 */ /* 0x000fe20000011600 */
[C---:B------:R-:W-:Y:S01]  /*03d0*/  IMAD.SHL.U32 R0, R5.reuse, 0x40, RZ ;  /* 0x0000004005007824 */ /* 0x040fe200078e00ff */
[C---:B------:R-:W-:Y:S01]  /*03e0*/  LOP3.LUT P4, RZ, R5.reuse, 0x2, RZ, 0xc0, !PT ;  /* 0x0000000205ff7812 */ /* 0x040fe2000788c0ff */
[----:B------:R-:W-:Y:S01]  /*03f0*/  IMAD.IADD R14, R4, 0x1, -R8 ;  /* 0x00000001040e7824 */ /* 0x000fe200078e0a08 */
[----:B------:R-:W-:Y:S02]  /*0400*/  LOP3.LUT P3, RZ, R5, 0x4, RZ, 0xc0, !PT ;  /* 0x0000000405ff7812 */ /* 0x000fe4000786c0ff */
[----:B------:R-:W-:Y:S02]  /*0410*/  SHF.R.S32.HI R4, RZ, 0x1f, R9 ;  /* 0x0000001fff047819 */ /* 0x000fe40000011409 */
[----:B------:R-:W-:Y:S02]  /*0420*/  SHF.R.S32.HI R5, RZ, 0x1f, R10 ;  /* 0x0000001fff057819 */ /* 0x000fe4000001140a */
[----:B------:R-:W-:-:S02]  /*0430*/  LOP3.LUT R0, R0, 0x1c0, RZ, 0xc0, !PT ;  /* 0x000001c000007812 */ /* 0x000fc400078ec0ff */
[----:B------:R-:W-:Y:S01]  /*0440*/  LOP3.LUT R244, R3, R2, RZ, 0x3c, !PT ;  /* 0x0000000203f47212 */ /* 0x000fe200078e3cff */
[----:B------:R-:W-:Y:S01]  /*0450*/  IMAD.SHL.U32 R2, R218, 0x10, RZ ;  /* 0x00000010da027824 */ /* 0x000fe200078e00ff */
[----:B------:R-:W-:Y:S01]  /*0460*/  LEA.HI R245, R4, R9, RZ, 0x2 ;  /* 0x0000000904f57211 */ /* 0x000fe200078f10ff */
[----:B------:R-:W-:Y:S01]  /*0470*/  IMAD.SHL.U32 R3, R13, 0x200, RZ ;  /* 0x000002000d037824 */ /* 0x000fe200078e00ff */
[----:B------:R-:W-:Y:S02]  /*0480*/  LEA.HI R12, R5, R10, RZ, 0x3 ;  /* 0x0000000a050c7211 */ /* 0x000fe400078f18ff */
[----:B------:R-:W-:Y:S02]  /*0490*/  SHF.R.S32.HI R9, RZ, 0x7, R15 ;  /* 0x00000007ff097819 */ /* 0x000fe4000001140f */
[----:B------:R-:W-:Y:S02]  /*04a0*/  LOP3.LUT R5, R0, 0x8, R11, 0xf8, !PT ;  /* 0x0000000800057812 */ /* 0x000fe400078ef80b */
[----:B------:R-:W-:-:S02]  /*04b0*/  SHF.R.U32.HI R210, RZ, 0x3, R0 ;  /* 0x00000003ffd27819 */ /* 0x000fc40000011600 */
[----:B------:R-:W-:Y:S01]  /*04c0*/  LOP3.LUT R8, R0, 0x10, R2, 0xf8, !PT ;  /* 0x0000001000087812 */ /* 0x000fe200078ef802 */
[----:B------:R-:W-:Y:S01]  /*04d0*/  IMAD R2, R9, 0x800, R3 ;  /* 0x0000080009027824 */ /* 0x000fe200078e0203 */
[----:B------:R-:W-:Y:S02]  /*04e0*/  LOP3.LUT R4, R6, 0x1, RZ, 0xc0, !PT ;  /* 0x0000000106047812 */ /* 0x000fe400078ec0ff */
[----:B------:R-:W-:Y:S01]  /*04f0*/  LOP3.LUT R0, R5, R210, RZ, 0x3c, !PT ;  /* 0x000000d205007212 */ /* 0x000fe200078e3cff */
[----:B------:R-:W-:Y:S01]  /*0500*/  IMAD.SHL.U32 R5, R9, 0x20, RZ ;  /* 0x0000002009057824 */ /* 0x000fe200078e00ff */
[----:B------:R-:W-:Y:S02]  /*0510*/  ISETP.NE.U32.AND P0, PT, R4, 0x1, PT ;  /* 0x000000010400780c */ /* 0x000fe40003f05070 */
[----:B------:R-:W-:Y:S01]  /*0520*/  SHF.R.S32.HI R4, RZ, 0x6, R16 ;  /* 0x00000006ff047819 */ /* 0x000fe20000011410 */
[----:B------:R-:W-:Y:S01]  /*0530*/  IMAD.IADD R223, R2, 0x1, R0 ;  /* 0x0000000102df7824 */ /* 0x000fe200078e0200 */
[----:B------:R-:W-:Y:S01]  /*0540*/  LOP3.LUT R8, R8, 0x8, R11, 0xf8, !PT ;  /* 0x0000000808087812 */ /* 0x000fe200078ef80b */
[----:B------:R-:W-:Y:S01]  /*0550*/  IMAD.SHL.U32 R0, R6, 0x40, RZ ;  /* 0x0000004006007824 */ /* 0x000fe200078e00ff */
[----:B------:R-:W-:Y:S01]  /*0560*/  LOP3.LUT R7, R12, 0xfffffff8, RZ, 0xc0, !PT ;  /* 0xfffffff80c077812 */ /* 0x000fe200078ec0ff */
[C---:B------:R-:W-:Y:S01]  /*0570*/  IMAD.SHL.U32 R2, R4.reuse, 0x8, RZ ;  /* 0x0000000804027824 */ /* 0x040fe200078e00ff */
[----:B------:R-:W-:Y:S01]  /*0580*/  LOP3.LUT R210, R3, R8, R210, 0xf6, !PT ;  /* 0x0000000803d27212 */ /* 0x000fe200078ef6d2 */
[----:B------:R-:W-:Y:S01]  /*0590*/  IMAD R244, R4, 0x200, R244 ;  /* 0x0000020004f47824 */ /* 0x000fe200078e02f4 */
[----:B------:R-:W-:Y:S01]  /*05a0*/  LOP3.LUT R0, R0, 0x1c0, RZ, 0xc0, !PT ;  /* 0x000001c000007812 */ /* 0x000fe200078ec0ff */
[----:B------:R-:W-:Y:S01]  /*05b0*/  IMAD.IADD R10, R10, 0x1, -R7 ;  /* 0x000000010a0a7824 */ /* 0x000fe200078e0a07 */
[----:B------:R-:W-:Y:S01]  /*05c0*/  LOP3.LUT R2, R2, 0x18, RZ, 0xc0, !PT ;  /* 0x0000001802027812 */ /* 0x000fe200078ec0ff */
[----:B------:R-:W-:Y:S01]  /*05d0*/  IMAD.SHL.U32 R4, R13, 0x20, RZ ;  /* 0x000000200d047824 */ /* 0x000fe200078e00ff */
[----:B------:R-:W-:-:S02]  /*05e0*/  SHF.R.U32.HI R3, RZ, 0x3, R0 ;  /* 0x00000003ff037819 */ /* 0x000fc40000011600 */
[----:B------:R-:W-:Y:S02]  /*05f0*/  LOP3.LUT R5, R0, 0x20, R5, 0xf8, !PT ;  /* 0x0000002000057812 */ /* 0x000fe400078ef805 */
[----:B------:R-:W-:Y:S01]  /*0600*/  LOP3.LUT R7, R3, R0, R2, 0x1e, !PT ;  /* 0x0000000003077212 */ /* 0x000fe200078e1e02 */
[----:B------:R-:W-:Y:S01]  /*0610*/  IMAD.SHL.U32 R0, R17, 0x2, RZ ;  /* 0x0000000211007824 */ /* 0x000fe200078e00ff */
[----:B------:R-:W-:Y:S02]  /*0620*/  R2P PR, R6, 0x6 ;  /* 0x0000000606007804 */ /* 0x000fe40000000000 */
[----:B------:R-:W-:Y:S01]  /*0630*/  LOP3.LUT R6, R5, R3, RZ, 0x3c, !PT ;  /* 0x0000000305067212 */ /* 0x000fe200078e3cff */
[----:B------:R-:W-:Y:S01]  /*0640*/  IMAD.SHL.U32 R3, R10, 0x40, RZ ;  /* 0x000000400a037824 */ /* 0x000fe200078e00ff */
[----:B------:R-:W-:Y:S01]  /*0650*/  LOP3.LUT R8, R2, 0x20, R4, 0xf8, !PT ;  /* 0x0000002002087812 */ /* 0x000fe200078ef804 */
[--C-:B------:R-:W-:Y:S01]  /*0660*/  IMAD R5, R14, 0x400, R0.reuse ;  /* 0x000004000e057824 */ /* 0x100fe200078e0200 */
[----:B------:R-:W-:Y:S01]  /*0670*/  SHF.R.S32.HI R245, RZ, 0x2, R245 ;  /* 0x00000002fff57819 */ /* 0x000fe200000114f5 */
        /* <DEDUP_REMOVED lines=10> */
[----:B------:R-:W-:Y:S01]  /*0720*/  IMAD R245, R14, 0x10, R245 ;  /* 0x000000100ef57824 */ /* 0x000fe200078e02f5 */
[----:B------:R-:W-:-:S02]  /*0730*/  LOP3.LUT R0, R0, 0xfffffe00, RZ, 0xc0, !PT ;  /* 0xfffffe0000007812 */ /* 0x000fc400078ec0ff */
[----:B------:R-:W-:Y:S02]  /*0740*/  LOP3.LUT R2, R4, R2, RZ, 0x3c, !PT ;  /* 0x0000000204027212 */ /* 0x000fe400078e3cff */
[----:B------:R-:W-:Y:S01]  /*0750*/  LOP3.LUT R222, R3, R0, RZ, 0xfc, !PT ;  /* 0x0000000003de7212 */ /* 0x000fe200078efcff */
[--C-:B------:R-:W-:Y:S01]  /*0760*/  IMAD R4, R14, 0x400, R0.reuse ;  /* 0x000004000e047824 */ /* 0x100fe200078e0200 */
[----:B------:R-:W-:Y:S01]  /*0770*/  LEA R238, R5, UR4, 0x1 ;  /* 0x0000000405ee7c11 */ /* 0x000fe2000f8e08ff */
[----:B------:R-:W-:Y:S01]  /*0780*/  IMAD R218, R218, 0x400, R0 ;  /* 0x00000400dada7824 */ /* 0x000fe200078e0200 */
[----:B------:R-:W-:Y:S01]  /*0790*/  SEL R239, R239, 0x10, !P0 ;  /* 0x00000010efef7807 */ /* 0x000fe20004000000 */
[----:B------:R-:W-:Y:S01]  /*07a0*/  IMAD.U32 R0, RZ, RZ, UR5 ;  /* 0x00000005ff007e24 */ /* 0x000fe2000f8e00ff */
[----:B------:R-:W-:Y:S01]  /*07b0*/  USHF.R.S32.HI UR5, URZ, 0x1f, UR55 ;  /* 0x0000001f3f057899 */ /* 0x000fe20008011437 */
[----:B------:R-:W-:Y:S01]  /*07c0*/  IMAD.U32 R3, RZ, RZ, UR6 ;  /* 0x00000006ff037e24 */ /* 0x000fe2000f8e00ff */
[----:B------:R-:W-:Y:S01]  /*07d0*/  USHF.R.S32.HI UR6, URZ, 0x1f, UR57 ;  /* 0x0000001f3f067899 */ /* 0x000fe20008011439 */
[----:B------:R-:W-:Y:S01]  /*07e0*/  IMAD.IADD R221, R4, 0x1, R2 ;  /* 0x0000000104dd7824 */ /* 0x000fe200078e0202 */
[----:B------:R-:W-:Y:S01]  /*07f0*/  LEA R210, R210, UR4, 0x1 ;  /* 0x00000004d2d27c11 */ /* 0x000fe2000f8e08ff */
[----:B------:R-:W-:Y:S01]  /*0800*/  IMAD.IADD R218, R2, 0x1, R218 ;  /* 0x0000000102da7824 */ /* 0x000fe200078e02da */
[----:B------:R-:W-:Y:S01]  /*0810*/  SHF.R.S32.HI R251, RZ, 0x1f, R245 ;  /* 0x0000001ffffb7819 */ /* 0x000fe200000114f5 */
[----:B------:R-:W-:Y:S01]  /*0820*/  IMAD.U32 R0, RZ, RZ, UR5 ;  /* 0x00000005ff007e24 */ /* 0x000fe2000f8e00ff */
[----:B------:R-:W-:Y:S01]  /*0830*/  UIADD3 UR5, UR4, 0x10000, URZ ;  /* 0x0001000004057890 */ /* 0x000fe2000fffe03f */
[----:B------:R-:W-:-:S02]  /*0840*/  IMAD.MOV.U32 R2, RZ, RZ, 0x20 ;  /* 0x00000020ff027424 */ /* 0x000fc400078e00ff */
[----:B------:R-:W-:Y:S01]  /*0850*/  IMAD.U32 R0, RZ, RZ, UR6 ;  /* 0x00000006ff007e24 */ /* 0x000fe2000f8e00ff */
[----:B------:R-:W-:Y:S01]  /*0860*/  UIADD3 UR6, UR4, 0xc000, URZ ;  /* 0x0000c00004067890 */ /* 0x000fe2000fffe03f */
[----:B------:R-:W-:Y:S01]  /*0870*/  VIADD R237, R238, 0x20 ;  /* 0x00000020eeed7836 */ /* 0x000fe20000000000 */
[----:B------:R-:W-:Y:S01]  /*0880*/  SEL R2, R2, 0xffffffe0, !P4 ;  /* 0xffffffe002027807 */ /* 0x000fe20006000000 */
[C---:B------:R-:W-:Y:S01]  /*0890*/  @P1 VIADD R237, R238.reuse, 0xffffffe0 ;  /* 0xffffffe0eeed1836 */ /* 0x040fe20000000000 */
[----:B------:R-:W-:Y:S01]  /*08a0*/  LEA R0, R223, UR5, 0x1 ;  /* 0x00000005df007c11 */ /* 0x000fe2000f8e08ff */
[----:B------:R-:W-:Y:S01]  /*08b0*/  IMAD.IADD R240, R238, 0x1, R239 ;  /* 0x00000001eef07824 */ /* 0x000fe200078e02ef */
        /* <DEDUP_REMOVED lines=9> */
[----:B------:R-:W-:-:S07]  /*0950*/  @P2 VIADD R250, R249, 0xffffffc0 ;  /* 0xffffffc0f9fa2836 */ /* 0x000fce0000000000 */
.L_x_1204:
        /* <DEDUP_REMOVED lines=34> */
[----:B---3--:R1:W3:Y:S02]  /*0b80*/  @P0 LDG.E R5, desc[UR8][R2.64] ;  /* 0x0000000802050981 */ /* 0x0082e4000c1e1900 */
[----:B-1----:R-:W-:Y:S02]  /*0b90*/  IMAD.U32 R2, RZ, RZ, UR15 ;  /* 0x0000000fff027e24 */ /* 0x002fe4000f8e00ff */
[----:B------:R-:W-:-:S05]  /*0ba0*/  IMAD.U32 R3, RZ, RZ, UR14 ;  /* 0x0000000eff037e24 */ /* 0x000fca000f8e00ff */
[----:B----4-:R-:W4:Y:S04]  /*0bb0*/  @P3 LDG.E R6, desc[UR8][R2.64] ;  /* 0x0000000802063981 */ /* 0x010f28000c1e1900 */
        /* <DEDUP_REMOVED lines=8> */
[----:B------:R-:W-:Y:S01]  /*0c40*/  UMOV UR14, 0xffffffff ;  /* 0xffffffff000e7882 */ /* 0x000fe20000000000 */
[----:B------:R-:W-:Y:S02]  /*0c50*/  UMOV UR54, 0xffffffff ;  /* 0xffffffff00367882 */ /* 0x000fe40000000000 */
[----:B------:R-:W-:Y:S02]  /*0c60*/  @!UP3 UISETP.NE.AND.EX UP1, UPT, UR7, URZ, UPT, UP1 ;  /* 0x0000003f0700b28c */ /* 0x000fe4000bf25310 */
        /* <DEDUP_REMOVED lines=18> */
.L_x_1156:
        /* <DEDUP_REMOVED lines=74> */
[----:B------:R-:W-:Y:S01]  /*1230*/  UIMAD UR21, UR14, UR29, URZ ;  /* 0x0000001d0e1572a4 */ /* 0x000fe2000f8e023f */
[----:B------:R-:W-:-:S02]  /*1240*/  @UP1 UMOV UR33, UR10 ;  /* 0x0000000a00211c82 */ /* 0x000fc40008000000 */
[C---:B------:R-:W-:Y:S01]  /*1250*/  IMAD R2, R5.reuse, R3, R2 ;  /* 0x0000000305027224 */ /* 0x040fe200078e0202 */
[----:B------:R-:W-:Y:S02]  /*1260*/  USEL UR22, UR22, URZ, UP0 ;  /* 0x0000003f16167287 */ /* 0x000fe40008000000 */
[----:B------:R-:W-:Y:S02]  /*1270*/  @UP3 UIMAD UR18, UR55, UR27, URZ ;  /* 0x0000001b371232a4 */ /* 0x000fe4000f8e023f */
[----:B------:R-:W-:Y:S01]  /*1280*/  ISETP.GT.U32.AND P1, PT, R5, R2, PT ;  /* 0x000000020500720c */ /* 0x000fe20003f24070 */
[----:B------:R-:W-:Y:S02]  /*1290*/  UIMAD.WIDE UR10, UR39, UR38, URZ ;  /* 0x00000026270a72a5 */ /* 0x000fe4000f8e023f */
[----:B------:R-:W-:Y:S02]  /*12a0*/  UISETP.LT.AND UP0, UPT, UR7, UR5, UPT ;  /* 0x000000050700728c */ /* 0x000fe4000bf01270 */
[----:B------:R-:W-:-:S02]  /*12b0*/  @UP2 UIADD3 UR47, UR17, UR21, URZ ;  /* 0x00000015112f2290 */ /* 0x000fc4000fffe03f */
[----:B------:R-:W-:Y:S02]  /*12c0*/  @UP3 USEL UR18, UR18, UR14, !UP2 ;  /* 0x0000000e12123287 */ /* 0x000fe4000d000000 */
[----:B------:R-:W-:Y:S02]  /*12d0*/  @!UP3 UIMAD UR20, UR55, UR38, UR57 ;  /* 0x000000263714b2a4 */ /* 0x000fe4000f8e0239 */
[----:B------:R-:W-:Y:S02]  /*12e0*/  UIMAD.WIDE.U32 UR16, UR10, UR12, URZ ;  /* 0x0000000c0a1072a5 */ /* 0x000fe4000f8e003f */
[----:B------:R-:W-:Y:S01]  /*12f0*/  @!P1 IMAD.IADD R2, R2, 0x1, -R5 ;  /* 0x0000000102029824 */ /* 0x000fe200078e0a05 */
[----:B------:R-:W-:Y:S01]  /*1300*/  UIMAD UR19, UR11, UR12, URZ ;  /* 0x0000000c0b1372a4 */ /* 0x000fe2000f8e023f */
[----:B------:R-:W-:Y:S01]  /*1310*/  @!P1 IADD3 R0, R0, 0x1, RZ ;  /* 0x0000000100009810 */ /* 0x000fe20007ffe0ff */
[----:B------:R-:W-:Y:S01]  /*1320*/  USEL UR38, UR7, UR5, UP0 ;  /* 0x0000000507267287 */ /* 0x000fe20008000000 */
[----:B------:R-:W-:Y:S01]  /*1330*/  PLOP3.LUT P1, PT, PT, PT, UP1, 0x80, 0x0 ;  /* 0x000000000000781c */ /* 0x000fe20003f2f018 */
[----:B------:R-:W-:Y:S01]  /*1340*/  @UP3 ULDC UR12, c[0x0][0x2e4] ;  /* 0x0000b900000c3ab9 */ /* 0x000fe20000000800 */
[----:B------:R-:W-:Y:S01]  /*1350*/  ISETP.GE.U32.AND P0, PT, R2, R5, PT ;  /* 0x000000050200720c */ /* 0x000fe20003f06070 */
[----:B------:R-:W-:Y:S01]  /*1360*/  @UP3 UIMAD UR21, UR57, UR12, UR18 ;  /* 0x0000000c391532a4 */ /* 0x000fe2000f8e0212 */
[----:B------:R-:W-:Y:S01]  /*1370*/  LOP3.LUT R2, R6, UR57, RZ, 0x3c, !PT ;  /* 0x0000003906027c12 */ /* 0x000fe2000f8e3cff */
[----:B------:R-:W-:-:S02]  /*1380*/  ULEA UR18, UR38, 0xffffffc0, 0x6 ;  /* 0xffffffc026127891 */ /* 0x000fc4000f8e303f */
[----:B------:R-:W-:Y:S01]  /*1390*/  UIMAD UR19, UR10, UR13, UR19 ;  /* 0x0000000d0a1372a4 */ /* 0x000fe2000f8e0213 */
[----:B------:R-:W-:Y:S01]  /*13a0*/  ISETP.GE.AND P2, PT, R2, RZ, PT ;  /* 0x000000ff0200720c */ /* 0x000fe20003f46270 */
[----:B------:R-:W-:Y:S02]  /*13b0*/  @!UP2 UIADD3 UR46, UR41, UR23, URZ ;  /* 0x00000017292ea290 */ /* 0x000fe4000fffe03f */
[----:B------:R-:W-:Y:S02]  /*13c0*/  UIMAD.WIDE.U32 UR12, UR10, UR14, URZ ;  /* 0x0000000e0a0c72a5 */ /* 0x000fe4000f8e003f */
[----:B------:R-:W-:Y:S02]  /*13d0*/  USHF.R.S32.HI UR23, URZ, 0x1f, UR18 ;  /* 0x0000001f3f177899 */ /* 0x000fe40008011412 */
[----:B------:R-:W-:Y:S01]  /*13e0*/  UIADD3 UR5, UP0, UR18, UR25, URZ ;  /* 0x0000001912057290 */ /* 0x000fe2000ff1e03f */
[----:B------:R-:W-:Y:S01]  /*13f0*/  @P0 VIADD R0, R0, 0x1 ;  /* 0x0000000100000836 */ /* 0x000fe20000000000 */
[----:B------:R-:W-:Y:S01]  /*1400*/  USEL UR51, UR16, UR12, !UP2 ;  /* 0x0000000c10337287 */ /* 0x000fe2000d000000 */
[----:B------:R-:W-:Y:S01]  /*1410*/  PLOP3.LUT P0, PT, PT, PT, UP3, 0x80, 0x0 ;  /* 0x000000000000781c */ /* 0x000fe20003f0f038 */
[----:B------:R-:W-:Y:S01]  /*1420*/  UIMAD UR7, UR11, UR14, URZ ;  /* 0x0000000e0b0772a4 */ /* 0x000fe2000f8e023f */
[----:B------:R-:W-:Y:S01]  /*1430*/  IMAD.MOV.U32 R16, RZ, RZ, R0 ;  /* 0x000000ffff107224 */ /* 0x000fe200078e0000 */
[----:B------:R-:W-:-:S02]  /*1440*/  UIADD3.X UR12, UR23, UR22, URZ, UP0, !UPT ;  /* 0x00000016170c7290 */ /* 0x000fc400087fe43f */
[----:B------:R-:W-:Y:S02]  /*1450*/  UIMAD UR11, UR11, UR5, URZ ;  /* 0x000000050b0b72a4 */ /* 0x000fe4000f8e023f */
[----:B------:R-:W-:Y:S01]  /*1460*/  @UP1 UIADD3 UR35, UR52, UR54, URZ ;  /* 0x0000003634231290 */ /* 0x000fe2000fffe03f */
[----:B------:R-:W-:Y:S01]  /*1470*/  @!P2 IADD3 R16, -R16, RZ, RZ ;  /* 0x000000ff1010a210 */ /* 0x000fe20007ffe1ff */
[----:B------:R-:W-:Y:S01]  /*1480*/  @!UP3 UIMAD UR21, UR20, UR27, URZ ;  /* 0x0000001b1415b2a4 */ /* 0x000fe2000f8e023f */
[----:B------:R-:W-:Y:S01]  /*1490*/  @!P3 LOP3.LUT R16, RZ, R6, RZ, 0x33, !PT ;  /* 0x00000006ff10b212 */ /* 0x000fe200078e33ff */
[----:B------:R-:W-:Y:S01]  /*14a0*/  @UP1 ULDC.64 UR24, c[0x0][0x250] ;  /* 0x0000940000181ab9 */ /* 0x000fe20000000a00 */
[----:B------:R-:W-:Y:S02]  /*14b0*/  UIMAD.WIDE.U32 UR26, UR10, UR5, URZ ;  /* 0x000000050a1a72a5 */ /* 0x000fe4000f8e003f */
[----:B------:R-:W-:Y:S02]  /*14c0*/  UIMAD UR5, UR10, UR12, UR11 ;  /* 0x0000000c0a0572a4 */ /* 0x000fe4000f8e020b */
[----:B------:R-:W-:-:S02]  /*14d0*/  @UP1 UIMAD.WIDE.U32 UR10, UR35, UR24, URZ ;  /* 0x00000018230a12a5 */ /* 0x000fc4000f8e003f */
[----:B------:R-:W-:Y:S02]  /*14e0*/  UIADD3 UR44, UR17, UR19, URZ ;  /* 0x00000013112c7290 */ /* 0x000fe4000fffe03f */
[----:B------:R-:W-:Y:S02]  /*14f0*/  @UP2 UIADD3 UR44, UR13, UR7, URZ ;  /* 0x000000070d2c2290 */ /* 0x000fe4000fffe03f */
[----:B------:R-:W-:Y:S02]  /*1500*/  UIMAD UR37, UR57, UR39, URZ ;  /* 0x00000027392572a4 */ /* 0x000fe4000f8e023f */
[----:B------:R-:W-:Y:S02]  /*1510*/  @UP1 UIMAD UR7, UR35, UR25, URZ ;  /* 0x00000019230712a4 */ /* 0x000fe4000f8e023f */
[----:B------:R-:W-:Y:S02]  /*1520*/  USEL UR48, UR34, URZ, UP4 ;  /* 0x0000003f22307287 */ /* 0x000fe4000a000000 */
[----:B------:R-:W-:-:S02]  /*1530*/  USEL UR50, UR45, URZ, UP4 ;  /* 0x0000003f2d327287 */ /* 0x000fc4000a000000 */
[----:B------:R-:W-:Y:S02]  /*1540*/  USHF.R.S32.HI UR32, URZ, 0x1f, UR53 ;  /* 0x0000001f3f207899 */ /* 0x000fe40008011435 */
[----:B------:R-:W-:Y:S02]  /*1550*/  USHF.R.S32.HI UR49, URZ, 0x1f, UR37 ;  /* 0x0000001f3f317899 */ /* 0x000fe40008011425 */
[----:B------:R-:W-:Y:S02]  /*1560*/  @UP1 UIADD3 UR39, UR11, UR7, URZ ;  /* 0x000000070b271290 */ /* 0x000fe4000fffe03f */
        /* <DEDUP_REMOVED lines=15> */
.L_x_1158:
        /* <DEDUP_REMOVED lines=13> */
.L_x_1159:
        /* <DEDUP_REMOVED lines=11> */
.L_x_1160:
[----:B------:R-:W-:Y:S02]  /*17e0*/  ULDC UR5, c[0x0][0x270] ;  /* 0x00009c0000057ab9 */ /* 0x000fe40000000800 */
[----:B------:R-:W-:-:S04]  /*17f0*/  UIMAD UR5, UR55, UR5, UR57 ;  /* 0x00000005370572a4 */ /* 0x000fc8000f8e0239 */
[----:B------:R-:W-:-:S12]  /*1800*/  UIMAD UR5, UR5, UR60, URZ ;  /* 0x0000003c050572a4 */ /* 0x000fd8000f8e023f */
.L_x_1161:
[----:B------:R-:W1:Y:S01]  /*1810*/  S2R R25, SR_TID.X ;  /* 0x0000000000197919 */ /* 0x000e620000002100 */
[----:B------:R-:W2:Y:S01]  /*1820*/  LDC.64 R14, c[0x0][0x420] ;  /* 0x00010800ff0e7b82 */ /* 0x000ea20000000a00 */
[----:B------:R-:W-:Y:S01]  /*1830*/  UIADD3 UR35, UR18, UR5, URZ ;  /* 0x0000000512237290 */ /* 0x000fe2000fffe03f */
[----:B------:R-:W-:Y:S01]  /*1840*/  IADD3 R2, P0, R234, UR11, RZ ;  /* 0x0000000bea027c10 */ /* 0x000fe2000ff1e0ff */
[----:B------:R-:W-:Y:S01]  /*1850*/  UIADD3 UR5, UR18, UR21, URZ ;  /* 0x0000001512057290 */ /* 0x000fe2000fffe03f */
[----:B------:R-:W-:Y:S01]  /*1860*/  SHF.R.S32.HI R235, RZ, 0x1f, R234 ;  /* 0x0000001fffeb7819 */ /* 0x000fe200000114ea */
[----:B------:R-:W-:Y:S01]  /*1870*/  USHF.R.S32.HI UR40, URZ, 0x1f, UR57 ;  /* 0x0000001f3f287899 */ /* 0x000fe20008011439 */
[----:B------:R-:W-:Y:S01]  /*1880*/  BSSY B1, `(.L_x_1157) ;  /* 0x00006e8000017945 */ /* 0x000fe20003800000 */
[----:B------:R-:W-:Y:S01]  /*1890*/  ULDC.64 UR20, c[0x0][0x2b0] ;  /* 0x0000ac0000147ab9 */ /* 0x000fe20000000a00 */
[----:B------:R-:W-:Y:S01]  /*18a0*/  ULDC UR7, c[0x0][0x2dc] ;  /* 0x0000b70000077ab9 */ /* 0x000fe20000000800 */
[----:B------:R-:W-:Y:S01]  /*18b0*/  ULDC UR10, c[0x0][0x270] ;  /* 0x00009c00000a7ab9 */ /* 0x000fe20000000800 */
[----:B------:R-:W-:Y:S01]  /*18c0*/  ULDC.64 UR12, c[0x0][0x428] ;  /* 0x00010a00000c7ab9 */ /* 0x000fe20000000a00 */
[----:B------:R-:W-:Y:S01]  /*18d0*/  IADD3.X R3, R235, UR46, RZ, P0, !PT ;  /* 0x0000002eeb037c10 */ /* 0x000fe200087fe4ff */
[----:B------:R-:W-:Y:S01]  /*18e0*/  UIMAD.WIDE UR20, UR5, 0x4, UR20 ;  /* 0x00000004051478a5 */ /* 0x000fe2000f8e0214 */
[----:B------:R-:W-:Y:S01]  /*18f0*/  IMAD.U32 R5, RZ, RZ, UR12 ;  /* 0x0000000cff057e24 */ /* 0x000fe2000f8e00ff */
[----:B------:R-:W-:-:S02]  /*1900*/  UIMAD UR10, UR7, UR10, URZ ;  /* 0x0000000a070a72a4 */ /* 0x000fc4000f8e023f */
[----:B------:R-:W-:Y:S01]  /*1910*/  UIMAD UR5, UR40, UR12, URZ ;  /* 0x0000000c280572a4 */ /* 0x000fe2000f8e023f */
[----:B------:R-:W-:Y:S01]  /*1920*/  ULDC.64 UR16, c[0x0][0x258] ;  /* 0x0000960000107ab9 */ /* 0x000fe20000000a00 */
[----:B------:R-:W-:Y:S01]  /*1930*/  USHF.L.U32 UR14, UR10, 0x6, URZ ;  /* 0x000000060a0e7899 */ /* 0x000fe2000800063f */
[----:B------:R-:W-:Y:S01]  /*1940*/  IMAD.U32 R10, RZ, RZ, UR16 ;  /* 0x00000010ff0a7e24 */ /* 0x000fe2000f8e00ff */
[----:B------:R-:W-:Y:S02]  /*1950*/  UIMAD UR27, UR57, UR13, UR5 ;  /* 0x0000000d391b72a4 */ /* 0x000fe4000f8e0205 */
[----:B------:R-:W-:Y:S01]  /*1960*/  UIMAD UR5, UR40, UR16, URZ ;  /* 0x00000010280572a4 */ /* 0x000fe2000f8e023f */
[C---:B--2---:R-:W-:Y:S01]  /*1970*/  IMAD R0, R14.reuse, UR23, RZ ;  /* 0x000000170e007c24 */ /* 0x044fe2000f8e02ff */
[----:B------:R-:W-:Y:S01]  /*1980*/  UIADD3 UR22, -UR6, UR15, UR53 ;  /* 0x0000000f06167290 */ /* 0x000fe2000fffe135 */
[----:B------:R-:W-:Y:S01]  /*1990*/  IMAD.WIDE.U32 R2, R14, UR18, R2 ;  /* 0x000000120e027c25 */ /* 0x000fe2000f8e0002 */
[----:B------:R-:W-:Y:S01]  /*19a0*/  UIADD3 UR19, UP2, UP0, UR26, UR14, UR37 ;  /* 0x0000000e1a137290 */ /* 0x000fe2000f85e025 */
[----:B------:R-:W-:-:S02]  /*19b0*/  ULDC UR40, c[0x0][0x398] ;  /* 0x0000e60000287ab9 */ /* 0x000fc40000000800 */
[----:B------:R-:W-:Y:S01]  /*19c0*/  IMAD R0, R15, UR18, R0 ;  /* 0x000000120f007c24 */ /* 0x000fe2000f8e0200 */
[----:B-1----:R-:W-:Y:S01]  /*19d0*/  SHF.R.S32.HI R26, RZ, 0x1f, R25 ;  /* 0x0000001fff1a7819 */ /* 0x002fe20000011419 */
[----:B------:R-:W-:Y:S02]  /*19e0*/  UIMAD UR26, UR57, UR17, UR5 ;  /* 0x00000011391a72a4 */ /* 0x000fe4000f8e0205 */
[----:B------:R-:W-:Y:S01]  /*19f0*/  IMAD.IADD R3, R3, 0x1, R0 ;  /* 0x0000000103037824 */ /* 0x000fe200078e0200 */
[CC--:B------:R-:W-:Y:S01]  /*1a00*/  LEA.HI R23, R26.reuse, R25.reuse, RZ, 0x3 ;  /* 0x000000191a177211 */ /* 0x0c0fe200078f18ff */
[----:B------:R-:W-:Y:S01]  /*1a10*/  UIADD3 UR5, UR22, -UR40, URZ ;  /* 0x8000002816057290 */ /* 0x000fe2000fffe03f */
[----:B------:R-:W-:Y:S02]  /*1a20*/  IMAD.WIDE.U32 R2, R5, UR57, R2 ;  /* 0x0000003905027c25 */ /* 0x000fe4000f8e0002 */
[----:B------:R-:W-:Y:S01]  /*1a30*/  SHF.R.S32.HI R13, RZ, 0x3, R23 ;  /* 0x00000003ff0d7819 */ /* 0x000fe20000011417 */
[----:B------:R-:W-:Y:S01]  /*1a40*/  USHF.R.S32.HI UR37, URZ, 0x1f, UR5 ;  /* 0x0000001f3f257899 */ /* 0x000fe20008011405 */
[----:B------:R-:W-:Y:S01]  /*1a50*/  LEA.HI R5, R26, R25, RZ, 0x5 ;  /* 0x000000191a057211 */ /* 0x000fe200078f28ff */
[----:B------:R-:W-:Y:S01]  /*1a60*/  USHF.R.S32.HI UR11, URZ, 0x1f, UR14 ;  /* 0x0000001f3f0b7899 */ /* 0x000fe2000801140e */
[----:B------:R-:W-:Y:S01]  /*1a70*/  SHF.R.S32.HI R24, RZ, 0x1f, R13 ;  /* 0x0000001fff187819 */ /* 0x000fe2000001140d */
[----:B------:R-:W-:Y:S01]  /*1a80*/  ULEA.HI UR37, UR37, UR5, URZ, 0x6 ;  /* 0x0000000525257291 */ /* 0x000fe2000f8f303f */
[----:B------:R-:W-:Y:S01]  /*1a90*/  IADD3 R6, P0, R13, UR18, RZ ;  /* 0x000000120d067c10 */ /* 0x000fe2000ff1e0ff */
[----:B------:R-:W-:Y:S01]  /*1aa0*/  UIADD3.X UR11, UR45, UR11, UR49, UP2, UP0 ;  /* 0x0000000b2d0b7290 */ /* 0x000fe200097e0431 */
[----:B------:R-:W-:Y:S01]  /*1ab0*/  LOP3.LUT R0, R5, 0xffffffe0, RZ, 0xc0, !PT ;  /* 0xffffffe005007812 */ /* 0x000fe200078ec0ff */
[----:B------:R-:W-:Y:S01]  /*1ac0*/  UIADD3 UR17, UP2, UP0, UR48, UR19, UR51 ;  /* 0x0000001330117290 */ /* 0x000fe2000f85e033 */
[----:B------:R-:W-:Y:S01]  /*1ad0*/  IADD3.X R4, R24, UR23, RZ, P0, !PT ;  /* 0x0000001718047c10 */ /* 0x000fe200087fe4ff */
[----:B------:R-:W-:-:S02]  /*1ae0*/  USHF.R.S32.HI UR37, URZ, 0x6, UR37 ;  /* 0x000000063f257899 */ /* 0x000fc40008011425 */
[----:B------:R-:W-:Y:S01]  /*1af0*/  IMAD.IADD R0, R25, 0x1, -R0 ;  /* 0x0000000119007824 */ /* 0x000fe200078e0a00 */
[----:B------:R-:W-:Y:S01]  /*1b00*/  UIADD3.X UR5, UR50, UR11, UR44, UP2, UP0 ;  /* 0x0000000b32057290 */ /* 0x000fe200097e042c */
[----:B------:R-:W-:Y:S01]  /*1b10*/  IMAD R4, R4, UR28, RZ ;  /* 0x0000001c04047c24 */ /* 0x000fe2000f8e02ff */
[----:B------:R-:W-:Y:S01]  /*1b20*/  UISETP.LT.AND UP0, UPT, URZ, UR37, UPT ;  /* 0x000000253f00728c */ /* 0x000fe2000bf01270 */
[----:B------:R-:W-:Y:S02]  /*1b30*/  ULDC.64 UR18, c[0x0][0x400] ;  /* 0x0001000000127ab9 */ /* 0x000fe40000000a00 */
[C---:B------:R-:W-:Y:S01]  /*1b40*/  IMAD R8, R6.reuse, UR29, R4 ;  /* 0x0000001d06087c24 */ /* 0x040fe2000f8e0204 */
[----:B------:R-:W-:Y:S01]  /*1b50*/  SHF.R.S32.HI R4, RZ, 0x5, R5 ;  /* 0x00000005ff047819 */ /* 0x000fe20000011405 */
[----:B------:R-:W-:Y:S01]  /*1b60*/  IMAD.WIDE.U32 R6, R6, UR28, R234 ;  /* 0x0000001c06067c25 */ /* 0x000fe2000f8e00ea */
[----:B------:R-:W-:Y:S01]  /*1b70*/  USEL UR37, URZ, UR37, !UP0 ;  /* 0x000000253f257287 */ /* 0x000fe2000c000000 */
[----:B------:R-:W-:-:S02]  /*1b80*/  ULDC.64 UR42, c[0x0][0x478] ;  /* 0x00011e00002a7ab9 */ /* 0x000fc40000000a00 */
[----:B------:R-:W-:Y:S01]  /*1b90*/  VIADD R5, R3, UR27 ;  /* 0x0000001b03057c36 */ /* 0x000fe20008000000 */
[----:B------:R-:W-:Y:S01]  /*1ba0*/  IADD3 R6, P0, R6, UR58, RZ ;  /* 0x0000003a06067c10 */ /* 0x000fe2000ff1e0ff */
[----:B------:R-:W-:Y:S01]  /*1bb0*/  IMAD R3, R4, UR10, R0 ;  /* 0x0000000a04037c24 */ /* 0x000fe2000f8e0200 */
[----:B------:R-:W-:Y:S01]  /*1bc0*/  UISETP.GT.AND UP0, UPT, UR38, UR37, UPT ;  /* 0x000000252600728c */ /* 0x000fe2000bf04270 */
[----:B------:R-:W-:Y:S01]  /*1bd0*/  IMAD.MOV.U32 R4, RZ, RZ, R2 ;  /* 0x000000ffff047224 */ /* 0x000fe200078e0002 */
[----:B------:R-:W-:Y:S01]  /*1be0*/  IADD3.X R7, R7, UR47, R8, P0, !PT ;  /* 0x0000002f07077c10 */ /* 0x000fe200087fe408 */
[-C--:B------:R-:W-:Y:S01]  /*1bf0*/  IMAD R2, R24, R14.reuse, RZ ;  /* 0x0000000e18027224 */ /* 0x080fe200078e02ff */
[----:B------:R-:W-:Y:S01]  /*1c00*/  IADD3 R0, P0, R3, UR17, RZ ;  /* 0x0000001103007c10 */ /* 0x000fe2000ff1e0ff */
[----:B------:R-:W-:Y:S01]  /*1c10*/  IMAD.WIDE.U32 R4, R13, R14, R4 ;  /* 0x0000000e0d047225 */ /* 0x000fe200078e0004 */
[----:B------:R-:W-:Y:S01]  /*1c20*/  ULDC.64 UR12, c[0x0][0x210] ;  /* 0x00008400000c7ab9 */ /* 0x000fe20000000a00 */
[----:B------:R-:W-:Y:S01]  /*1c30*/  ULDC.64 UR22, c[0x0][0x3e0] ;  /* 0x0000f80000167ab9 */ /* 0x000fe20000000a00 */
[----:B------:R-:W-:Y:S01]  /*1c40*/  LEA.HI.X.SX32 R3, R3, UR5, 0x1, P0 ;  /* 0x0000000503037c11 */ /* 0x000fe200080f0eff */
[----:B------:R-:W-:Y:S01]  /*1c50*/  IMAD R2, R13, R15, R2 ;  /* 0x0000000f0d027224 */ /* 0x000fe200078e0202 */
[----:B------:R-:W-:Y:S01]  /*1c60*/  LEA R184, P0, R0, UR18, 0x2 ;  /* 0x0000001200b87c11 */ /* 0x000fe2000f8010ff */
[----:B------:R-:W-:Y:S01]  /*1c70*/  IMAD.WIDE.U32 R10, R10, UR57, R6 ;  /* 0x000000390a0a7c25 */ /* 0x000fe2000f8e0006 */
[----:B------:R-:W-:Y:S01]  /*1c80*/  LEA R228, P2, R4, UR22, 0x1 ;  /* 0x0000001604e47c11 */ /* 0x000fe2000f8408ff */
[----:B------:R-:W-:Y:S01]  /*1c90*/  UMOV UR17, UR20 ;  /* 0x0000001400117c82 */ /* 0x000fe20008000000 */
[----:B------:R-:W-:Y:S01]  /*1ca0*/  LEA.HI.X R183, R0, UR19, R3, 0x2, P0 ;  /* 0x0000001300b77c11 */ /* 0x000fe200080f1403 */
[----:B------:R-:W-:Y:S01]  /*1cb0*/  UIMAD.WIDE UR18, UR35, 0x4, UR42 ;  /* 0x00000004231278a5 */ /* 0x000fe2000f8e022a */
[----:B------:R-:W-:Y:S01]  /*1cc0*/  PLOP3.LUT P0, PT, PT, PT, UP0, 0x80, 0x0 ;  /* 0x000000000000781c */ /* 0x000fe20003f0f008 */
[----:B------:R-:W-:Y:S01]  /*1cd0*/  IMAD.IADD R20, R5, 0x1, R2 ;  /* 0x0000000105147824 */ /* 0x000fe200078e0202 */
[----:B------:R-:W-:Y:S01]  /*1ce0*/  LEA R230, P3, R10, UR12, 0x1 ;  /* 0x0000000c0ae67c11 */ /* 0x000fe2000f8608ff */
[----:B------:R-:W-:Y:S01]  /*1cf0*/  VIADD R21, R11, UR26 ;  /* 0x0000001a0b157c36 */ /* 0x000fe20008000000 */
[----:B------:R-:W-:Y:S01]  /*1d00*/  UIADD3 UR7, UR38, -0x1, URZ ;  /* 0xffffffff26077890 */ /* 0x000fe2000fffe03f */
[----:B------:R-:W-:Y:S01]  /*1d10*/  UMOV UR16, UR21 ;  /* 0x0000001500107c82 */ /* 0x000fe20008000000 */
[----:B------:R-:W-:Y:S01]  /*1d20*/  UMOV UR20, UR18 ;  /* 0x0000001200147c82 */ /* 0x000fe20008000000 */
[----:B------:R-:W-:-:S02]  /*1d30*/  LEA.HI.X R229, R4, UR23, R20, 0x1, P2 ;  /* 0x0000001704e57c11 */ /* 0x000fc400090f0c14 */
[----:B------:R-:W-:-:S04]  /*1d40*/  LEA.HI.X R231, R10, UR13, R21, 0x1, P3 ;  /* 0x0000000d0ae77c11 */ /* 0x000fc800098f0c15 */
        /* <DEDUP_REMOVED lines=20> */
.L_x_1163:
        /* <DEDUP_REMOVED lines=19> */
.L_x_1164:
        /* <DEDUP_REMOVED lines=13> */
[----:B------:R-:W-:Y:S01]  /*2090*/  ISETP.GE.AND P2, PT, R4, UR6, PT ;  /* 0x0000000604007c0c */ /* 0x000fe2000bf46270 */
[----:B------:R-:W-:Y:S01]  /*20a0*/  UIMAD UR15, UR57, UR15, UR5 ;  /* 0x0000000f390f72a4 */ /* 0x000fe2000f8e0205 */
[----:B------:R-:W-:Y:S02]  /*20b0*/  IADD3.X R3, R3, UR18, R0, P0, !PT ;  /* 0x0000001203037c10 */ /* 0x000fe400087fe400 */
[----:B------:R-:W-:-:S05]  /*20c0*/  MOV R0, UR14 ;  /* 0x0000000e00007c02 */ /* 0x000fca0008000f00 */
[----:B------:R-:W-:-:S04]  /*20d0*/  IMAD.WIDE.U32 R2, R0, UR57, R2 ;  /* 0x0000003900027c25 */ /* 0x000fc8000f8e0002 */
[----:B------:R-:W-:Y:S01]  /*20e0*/  VIADD R8, R3, UR15 ;  /* 0x0000000f03087c36 */ /* 0x000fe20008000000 */
[----:B------:R-:W-:Y:S06]  /*20f0*/  @P3 BRA `(.L_x_1166) ;  /* 0x0000000000383947 */ /* 0x000fec0003800000 */
[----:B------:R-:W-:Y:S01]  /*2100*/  MOV R5, R8 ;  /* 0x0000000800057202 */ /* 0x000fe20000000f00 */
[----:B------:R-:W-:Y:S01]  /*2110*/  IMAD R0, R24, UR12, RZ ;  /* 0x0000000c18007c24 */ /* 0x000fe2000f8e02ff */
[----:B------:R-:W-:Y:S01]  /*2120*/  ULDC UR5, c[0x0][0x2d0] ;  /* 0x0000b40000057ab9 */ /* 0x000fe20000000800 */
[----:B------:R-:W-:Y:S01]  /*2130*/  IMAD.MOV.U32 R4, RZ, RZ, R2 ;  /* 0x000000ffff047224 */ /* 0x000fe200078e0002 */
[----:B------:R-:W-:Y:S01]  /*2140*/  ISETP.GE.AND P4, PT, R234, UR5, PT ;  /* 0x00000005ea007c0c */ /* 0x000fe2000bf86270 */
[----:B------:R-:W-:Y:S01]  /*2150*/  IMAD R0, R13, UR13, R0 ;  /* 0x0000000d0d007c24 */ /* 0x000fe2000f8e0200 */
        /* <DEDUP_REMOVED lines=8> */
.L_x_1166:
[----:B------:R-:W-:Y:S05]  /*21e0*/  BSYNC B0 ;  /* 0x0000000000007941 */ /* 0x000fea0003800000 */
.L_x_1165:
        /* <DEDUP_REMOVED lines=18> */
.L_x_1168:
[----:B------:R-:W-:Y:S05]  /*2310*/  BSYNC B0 ;  /* 0x0000000000007941 */ /* 0x000fea0003800000 */
.L_x_1167:
[----:B------:R-:W-:Y:S01]  /*2320*/  UIMAD UR5, UR32, UR10, URZ ;  /* 0x0000000a200572a4 */ /* 0x000fe2000f8e023f */
[----:B--2---:R-:W-:Y:S01]  /*2330*/  IMAD.U32 R2, RZ, RZ, UR10 ;  /* 0x0000000aff027e24 */ /* 0x004fe2000f8e00ff */
        /* <DEDUP_REMOVED lines=14> */
[----:B-1----:R-:W-:Y:S01]  /*2420*/  MOV R5, R8 ;  /* 0x0000000800057202 */ /* 0x002fe20000000f00 */
        /* <DEDUP_REMOVED lines=13> */
.L_x_1170:
[----:B------:R-:W-:Y:S05]  /*2500*/  BSYNC B0 ;  /* 0x0000000000007941 */ /* 0x000fea0003800000 */
.L_x_1169:
        /* <DEDUP_REMOVED lines=19> */
.L_x_1162:
[----:B------:R-:W-:Y:S01]  /*2640*/  PLOP3.LUT P0, PT, PT, PT, UP4, 0x80, 0x0 ;  /* 0x000000000000781c */ /* 0x000fe20003f0f048 */
[----:B------:R-:W-:Y:S01]  /*2650*/  UIMAD UR18, UR32, UR24, URZ ;  /* 0x00000018201272a4 */ /* 0x000fe2000f8e023f */
[----:B------:R-:W-:Y:S01]  /*2660*/  IMAD.U32 R2, RZ, RZ, UR24 ;  /* 0x00000018ff027e24 */ /* 0x000fe2000f8e00ff */
[----:B------:R-:W-:Y:S01]  /*2670*/  UIMAD UR11, UR56, -0x40, UR6 ;  /* 0xffffffc0380b78a4 */ /* 0x000fe2000f8e0206 */
[C---:B------:R-:W-:Y:S01]  /*2680*/  VIADD R0, R13.reuse, 0x20 ;  /* 0x000000200d007836 */ /* 0x040fe20000000000 */
[----:B------:R-:W-:Y:S01]  /*2690*/  UIMAD UR5, UR7, -0x40, UR15 ;  /* 0xffffffc0070578a4 */ /* 0x000fe2000f8e020f */
[----:B------:R-:W-:Y:S01]  /*26a0*/  IMAD.WIDE.U32 R2, R2, UR53, R234 ;  /* 0x0000003502027c25 */ /* 0x000fe2000f8e00ea */
[----:B------:R-:W-:Y:S01]  /*26b0*/  UIMAD UR18, UR53, UR25, UR18 ;  /* 0x00000019351272a4 */ /* 0x000fe2000f8e0212 */
[----:B------:R-:W-:Y:S05]  /*26c0*/  BSSY B0, `(.L_x_1172) ;  /* 0x0000030000007945 */ /* 0x000fea0003800000 */
[----:B------:R-:W-:Y:S01]  /*26d0*/  @P0 BAR.SYNC.DEFER_BLOCKING 0x0 ;  /* 0x0000000000000b1d */ /* 0x000fe20000010000 */
[----:B------:R-:W-:-:S02]  /*26e0*/  ISETP.GE.AND P1, PT, R13, UR11, PT ;  /* 0x0000000b0d007c0c */ /* 0x000fc4000bf26270 */
[C---:B------:R-:W-:Y:S02]  /*26f0*/  ISETP.GE.AND P3, PT, R0.reuse, UR11, PT ;  /* 0x0000000b00007c0c */ /* 0x040fe4000bf66270 */
[----:B------:R-:W-:Y:S01]  /*2700*/  ISETP.GE.AND P2, PT, R0, UR5, PT ;  /* 0x0000000500007c0c */ /* 0x000fe2000bf46270 */
[----:B------:R-:W-:Y:S01]  /*2710*/  IMAD.U32 R0, RZ, RZ, UR18 ;  /* 0x00000012ff007e24 */ /* 0x000fe2000f8e00ff */
[----:B------:R-:W-:Y:S01]  /*2720*/  IADD3 R6, P4, R2, UR34, RZ ;  /* 0x0000002202067c10 */ /* 0x000fe2000ff9e0ff */
[----:B------:R-:W-:Y:S01]  /*2730*/  ULEA.HI UR18, UR7, UR7, URZ, 0x1 ;  /* 0x0000000707127291 */ /* 0x000fe2000f8f083f */
[----:B------:R-:W-:Y:S02]  /*2740*/  ULDC.64 UR26, c[0x0][0x268] ;  /* 0x00009a00001a7ab9 */ /* 0x000fe40000000a00 */
[----:B------:R-:W-:Y:S01]  /*2750*/  IADD3.X R7, R3, UR39, R0, P4, !PT ;  /* 0x0000002703077c10 */ /* 0x000fe2000a7fe400 */
[----:B------:R-:W-:Y:S01]  /*2760*/  ULOP3.LUT UR18, UR18, 0xfffffffe, URZ, 0xc0, !UPT ;  /* 0xfffffffe12127892 */ /* 0x000fe2000f8ec03f */
[----:B------:R-:W-:Y:S01]  /*2770*/  LEA R0, R244, UR4, 0x1 ;  /* 0x00000004f4007c11 */ /* 0x000fe2000f8e08ff */
[----:B------:R-:W-:Y:S01]  /*2780*/  IMAD R2, R22, UR26, RZ ;  /* 0x0000001a16027c24 */ /* 0x000fe2000f8e02ff */
[----:B------:R-:W-:Y:S01]  /*2790*/  ISETP.GE.AND P4, PT, R13, UR5, PT ;  /* 0x000000050d007c0c */ /* 0x000fe2000bf86270 */
[----:B------:R-:W-:Y:S01]  /*27a0*/  UIADD3 UR18, UR7, -UR18, URZ ;  /* 0x8000001207127290 */ /* 0x000fe2000fffe03f */
[----:B------:R-:W-:-:S03]  /*27b0*/  IMAD.WIDE.U32 R6, R16, UR26, R6 ;  /* 0x0000001a10067c25 */ /* 0x000fc6000f8e0006 */
[----:B------:R-:W-:Y:S01]  /*27c0*/  UISETP.NE.AND UP0, UPT, UR18, 0x1, UPT ;  /* 0x000000011200788c */ /* 0x000fe2000bf05270 */
[----:B------:R-:W-:Y:S01]  /*27d0*/  IMAD R2, R16, UR27, R2 ;  /* 0x0000001b10027c24 */ /* 0x000fe2000f8e0202 */
[----:B------:R1:W-:Y:S03]  /*27e0*/  @P1 STS.128 [R0+0x10000], RZ ;  /* 0x010000ff00001388 */ /* 0x0003e60000000c00 */
[----:B------:R-:W-:Y:S01]  /*27f0*/  IMAD.IADD R17, R7, 0x1, R2 ;  /* 0x0000000107117824 */ /* 0x000fe200078e0202 */
        /* <DEDUP_REMOVED lines=28> */
.L_x_1173:
[----:B------:R-:W-:Y:S05]  /*29c0*/  BSYNC B0 ;  /* 0x0000000000007941 */ /* 0x000fea0003800000 */
.L_x_1172:
        /* <DEDUP_REMOVED lines=12> */
[----:B------:R-:W5:Y:S01]  /*2a90*/  @!P5 LDC.64 R18, c[0x0][0x220] ;  /* 0x00008800ff12db82 */ /* 0x000f620000000a00 */
[----:B--23--:R-:W-:Y:S01]  /*2aa0*/  IMAD R8, R2, UR25, R3 ;  /* 0x0000001902087c24 */ /* 0x00cfe2000f8e0203 */
        /* <DEDUP_REMOVED lines=17> */
.L_x_1175:
[----:B------:R-:W-:Y:S05]  /*2bc0*/  BSYNC B0 ;  /* 0x0000000000007941 */ /* 0x000fea0003800000 */
.L_x_1174:
        /* <DEDUP_REMOVED lines=19> */
.L_x_1177:
[----:B------:R-:W-:Y:S05]  /*2d00*/  BSYNC B0 ;  /* 0x0000000000007941 */ /* 0x000fea0003800000 */
.L_x_1176:
[----:B------:R1:W-:Y:S01]  /*2d10*/  @P2 STS.128 [R0+0x9000], RZ ;  /* 0x009000ff00002388 */ /* 0x0003e20000000c00 */
[----:B------:R-:W-:Y:S01]  /*2d20*/  BSSY B0, `(.L_x_1178) ;  /* 0x0000018000007945 */ /* 0x000fe20003800000 */
[----:B------:R-:W-:Y:S02]  /*2d30*/  IADD3 R224, R244, 0x2000, RZ ;  /* 0x00002000f4e07810 */ /* 0x000fe40007ffe0ff */
[----:B------:R1:W-:Y:S01]  /*2d40*/  @P2 STS.128 [R0+0xb000], RZ ;  /* 0x00b000ff00002388 */ /* 0x0003e20000000c00 */
[----:B------:R-:W-:Y:S05]  /*2d50*/  @P2 BRA `(.L_x_1179) ;  /* 0x0000000000502947 */ /* 0x000fea0003800000 */
[----:B------:R-:W-:Y:S02]  /*2d60*/  ULDC UR11, c[0x0][0x2d0] ;  /* 0x0000b400000b7ab9 */ /* 0x000fe40000000800 */
[----:B------:R-:W-:Y:S02]  /*2d70*/  ISETP.GE.AND P5, PT, R234, UR11, PT ;  /* 0x0000000bea007c0c */ /* 0x000fe4000bfa6270 */
[----:B------:R-:W-:-:S11]  /*2d80*/  ISETP.GE.AND P0, PT, R241, UR11, PT ;  /* 0x0000000bf1007c0c */ /* 0x000fd6000bf06270 */
[C---:B--2---:R-:W-:Y:S01]  /*2d90*/  @!P5 LEA R2, P6, R14.reuse, R228, 0x6 ;  /* 0x000000e40e02d211 */ /* 0x044fe200078c30ff */
        /* <DEDUP_REMOVED lines=16> */
.L_x_1179:
[----:B------:R-:W-:Y:S05]  /*2ea0*/  BSYNC B0 ;  /* 0x0000000000007941 */ /* 0x000fea0003800000 */
.L_x_1178:
        /* <DEDUP_REMOVED lines=14> */
.L_x_1181:
        /* <DEDUP_REMOVED lines=20> */
.L_x_1182:
[----:B------:R-:W-:Y:S05]  /*30d0*/  BSYNC B0 ;  /* 0x0000000000007941 */ /* 0x000fea0003800000 */
.L_x_1180:
        /* <DEDUP_REMOVED lines=13> */
.L_x_1184:
[----:B------:R-:W-:Y:S01]  /*31b0*/  ULDC UR18, c[0x0][0x2d0] ;  /* 0x0000b40000127ab9 */ /* 0x000fe20000000800 */
[----:B--2---:R-:W-:Y:S01]  /*31c0*/  IMAD.U32 R3, RZ, RZ, UR28 ;  /* 0x0000001cff037e24 */ /* 0x004fe2000f8e00ff */
        /* <DEDUP_REMOVED lines=18> */
[----:B-----5:R-:W-:-:S04]  /*32f0*/  IADD3 R3, P4, R10, UR22, RZ ;  /* 0x000000160a037c10 */ /* 0x020fc8000ff9e0ff */
[----:B------:R-:W-:Y:S01]  /*3300*/  IADD3.X R4, R21, UR23, R4, P4, !PT ;  /* 0x0000001715047c10 */ /* 0x000fe2000a7fe404 */
[----:B------:R-:W-:Y:S08]  /*3310*/  @P2 BRA `(.L_x_1185) ;  /* 0x0000000000182947 */ /* 0x000ff00003800000 */
[----:B------:R-:W-:-:S04]  /*3320*/  LEA R2, P2, R3, UR12, 0x1 ;  /* 0x0000000c03027c11 */ /* 0x000fc8000f8408ff */
[----:B------:R-:W-:-:S05]  /*3330*/  LEA.HI.X R3, R3, UR13, R4, 0x1, P2 ;  /* 0x0000000d03037c11 */ /* 0x000fca00090f0c04 */
[----:B------:R-:W-:Y:S01]  /*3340*/  @!PT LDS RZ, [RZ] ;  /* 0x00000000fffff984 */ /* 0x000fe20000000800 */
[----:B------:R-:W-:Y:S01]  /*3350*/  @!PT LDS RZ, [RZ] ;  /* 0x00000000fffff984 */ /* 0x000fe20000000800 */
[----:B------:R-:W-:Y:S01]  /*3360*/  @!PT LDS RZ, [RZ] ;  /* 0x00000000fffff984 */ /* 0x000fe20000000800 */
[----:B------:R1:W-:Y:S04]  /*3370*/  LDGSTS.E.BYPASS.LTC128B.128 [R224+0x3000], desc[UR8][R2.64+0x80] ;  /* 0x0300008002e07fae */ /* 0x0003e8000b901d48 */
.L_x_1185:
[----:B------:R-:W-:Y:S05]  /*3380*/  BSYNC B0 ;  /* 0x0000000000007941 */ /* 0x000fea0003800000 */
.L_x_1183:
[----:B-12---:R-:W-:Y:S01]  /*3390*/  IMAD.U32 R2, RZ, RZ, UR30 ;  /* 0x0000001eff027e24 */ /* 0x006fe2000f8e00ff */
[----:B------:R-:W-:Y:S01]  /*33a0*/  UIMAD UR11, UR32, UR30, URZ ;  /* 0x0000001e200b72a4 */ /* 0x000fe2000f8e023f */
[----:B------:R1:W-:Y:S01]  /*33b0*/  @P1 STS.128 [R0+0xc000], RZ ;  /* 0x00c000ff00001388 */ /* 0x0003e20000000c00 */
[----:B------:R-:W-:Y:S01]  /*33c0*/  ULDC.64 UR12, c[0x0][0x260] ;  /* 0x00009800000c7ab9 */ /* 0x000fe20000000a00 */
[----:B------:R-:W-:Y:S01]  /*33d0*/  IMAD.WIDE.U32 R2, R2, UR53, R234 ;  /* 0x0000003502027c25 */ /* 0x000fe2000f8e00ea */
[----:B------:R-:W-:Y:S01]  /*33e0*/  UIMAD UR11, UR53, UR31, UR11 ;  /* 0x0000001f350b72a4 */ /* 0x000fe2000f8e020b */
[----:B------:R1:W-:Y:S01]  /*33f0*/  @P1 STS.128 [R0+0xe000], RZ ;  /* 0x00e000ff00001388 */ /* 0x0003e20000000c00 */
[----:B------:R-:W-:Y:S01]  /*3400*/  BSSY B0, `(.L_x_1186) ;  /* 0x0000026000007945 */ /* 0x000fe20003800000 */
[----:B---3--:R-:W-:Y:S01]  /*3410*/  IMAD R9, R22, UR12, RZ ;  /* 0x0000000c16097c24 */ /* 0x008fe2000f8e02ff */
        /* <DEDUP_REMOVED lines=36> */
.L_x_1187:
[----:B------:R-:W-:Y:S05]  /*3660*/  BSYNC B0 ;  /* 0x0000000000007941 */ /* 0x000fea0003800000 */
.L_x_1186:
        /* <DEDUP_REMOVED lines=31> */
.L_x_1189:
[----:B------:R-:W-:Y:S05]  /*3860*/  BSYNC B0 ;  /* 0x0000000000007941 */ /* 0x000fea0003800000 */
.L_x_1188:
[----:B------:R-:W0:Y:S01]  /*3870*/  LDGDEPBAR ;  /* 0x00000000000079af */ /* 0x000e220000000000 */
[----:B------:R-:W-:Y:S01]  /*3880*/  ULDC.64 UR22, c[0x0][0x3c8] ;  /* 0x0000f20000167ab9 */ /* 0x000fe20000000a00 */
[C---:B------:R-:W-:Y:S01]  /*3890*/  IMAD.SHL.U32 R242, R245.reuse, 0x4, RZ ;  /* 0x00000004f5f27824 */ /* 0x040fe200078e00ff */
[----:B------:R-:W-:Y:S01]  /*38a0*/  UISETP.NE.U32.AND UP1, UPT, UR22, URZ, UPT ;  /* 0x0000003f1600728c */ /* 0x000fe2000bf25070 */
[----:B-1234-:R-:W-:Y:S01]  /*38b0*/  SHF.L.U64.HI R0, R245, 0x2, R251 ;  /* 0x00000002f5007819 */ /* 0x01efe200000102fb */
[----:B------:R-:W-:Y:S01]  /*38c0*/  IMAD.MOV.U32 R236, RZ, RZ, 0x7f800000 ;  /* 0x7f800000ffec7424 */ /* 0x000fe200078e00ff */
[----:B------:R-:W-:Y:S01]  /*38d0*/  USHF.R.S32.HI UR11, URZ, 0x1f, UR57 ;  /* 0x0000001f3f0b7899 */ /* 0x000fe20008011439 */
[----:B------:R-:W-:Y:S01]  /*38e0*/  IADD3 R2, P1, R242, UR17, RZ ;  /* 0x00000011f2027c10 */ /* 0x000fe2000ff3e0ff */
[----:B------:R-:W-:Y:S01]  /*38f0*/  UISETP.NE.AND.EX UP1, UPT, UR23, URZ, UPT, UP1 ;  /* 0x0000003f1700728c */ /* 0x000fe2000bf25310 */
[----:B------:R-:W-:Y:S01]  /*3900*/  IMAD.MOV.U32 R227, RZ, RZ, 0x7f800000 ;  /* 0x7f800000ffe37424 */ /* 0x000fe200078e00ff */
[----:B------:R-:W-:Y:S01]  /*3910*/  LOP3.LUT R5, R23, 0xfffffff8, RZ, 0xc0, !PT ;  /* 0xfffffff817057812 */ /* 0x000fe200078ec0ff */
[----:B------:R-:W-:Y:S01]  /*3920*/  IMAD.SHL.U32 R4, R25, 0x2, RZ ;  /* 0x0000000219047824 */ /* 0x000fe200078e00ff */
[----:B------:R-:W-:Y:S01]  /*3930*/  IADD3.X R3, R0, UR16, RZ, P1, !PT ;  /* 0x0000001000037c10 */ /* 0x000fe20008ffe4ff */
[----:B------:R-:W-:Y:S01]  /*3940*/  IMAD.U32 R225, RZ, RZ, UR56 ;  /* 0x00000038ffe17e24 */ /* 0x000fe2000f8e00ff */
[----:B------:R-:W-:Y:S01]  /*3950*/  PLOP3.LUT P3, PT, PT, PT, UP1, 0x80, 0x0 ;  /* 0x000000000000781c */ /* 0x000fe20003f6f018 */
[----:B------:R-:W-:Y:S01]  /*3960*/  ULDC UR50, c[0x0][0x2d0] ;  /* 0x0000b40000327ab9 */ /* 0x000fe20000000800 */
[----:B------:R-:W-:Y:S01]  /*3970*/  ULDC UR51, c[0x0][0x398] ;  /* 0x0000e60000337ab9 */ /* 0x000fe20000000800 */
[----:B------:R-:W5:Y:S02]  /*3980*/  @!P6 LDG.E R236, desc[UR8][R2.64] ;  /* 0x0000000802ece981 */ /* 0x000f64000c1e1900 */
[----:B------:R-:W-:Y:S01]  /*3990*/  @UP1 ULDC.64 UR24, c[0x0][0x3d0] ;  /* 0x0000f40000181ab9 */ /* 0x000fe20000000a00 */
[----:B------:R-:W-:Y:S01]  /*39a0*/  @UP1 UMOV UR12, UR57 ;  /* 0x00000039000c1c82 */ /* 0x000fe20008000000 */
[----:B------:R1:W5:Y:S01]  /*39b0*/  @!P5 LDG.E R227, desc[UR8][R2.64+0x20] ;  /* 0x0000200802e3d981 */ /* 0x000362000c1e1900 */
[----:B------:R-:W-:Y:S01]  /*39c0*/  @UP1 UIMAD UR5, UR59, UR24, URZ ;  /* 0x000000183b0512a4 */ /* 0x000fe2000f8e023f */
[----:B------:R-:W-:-:S04]  /*39d0*/  DEPBAR.LE SB0, 0x1 ;  /* 0x000080400000791a */ /* 0x000fc80000000000 */
[----:B------:R-:W-:Y:S01]  /*39e0*/  BAR.SYNC.DEFER_BLOCKING 0x0 ;  /* 0x0000000000007b1d */ /* 0x000fe20000010000 */
[----:B------:R-:W-:-:S05]  /*39f0*/  @UP1 UIMAD UR5, UR55, UR25, UR5 ;  /* 0x00000019370512a4 */ /* 0x000fca000f8e0205 */
[----:B------:R-:W-:Y:S02]  /*3a00*/  @UP1 UMOV UR13, UR11 ;  /* 0x0000000b000d1c82 */ /* 0x000fe40008000000 */
[----:B------:R-:W-:-:S04]  /*3a10*/  @UP1 UIMAD.WIDE.U32 UR12, UR55, UR24, UR12 ;  /* 0x00000018370c12a5 */ /* 0x000fc8000f8e000c */
[----:B------:R-:W-:Y:S02]  /*3a20*/  @UP1 ULEA UR22, UP0, UR12, UR22, 0x2 ;  /* 0x000000160c161291 */ /* 0x000fe4000f80103f */
[----:B------:R-:W-:-:S04]  /*3a30*/  @UP1 UIADD3 UR5, UR13, UR5, URZ ;  /* 0x000000050d051290 */ /* 0x000fc8000fffe03f */
[----:B------:R-:W-:Y:S01]  /*3a40*/  @UP1 ULEA.HI.X UR23, UR12, UR23, UR5, 0x2, UP0 ;  /* 0x000000170c171291 */ /* 0x000fe200080f1405 */
[----:B-1----:R-:W-:Y:S02]  /*3a50*/  IMAD.U32 R2, RZ, RZ, UR22 ;  /* 0x00000016ff027e24 */ /* 0x002fe4000f8e00ff */
[----:B------:R-:W-:Y:S02]  /*3a60*/  IMAD.IADD R5, R25, 0x1, -R5 ;  /* 0x0000000119057824 */ /* 0x000fe400078e0a05 */
[----:B------:R-:W-:Y:S01]  /*3a70*/  IMAD.MOV.U32 R176, RZ, RZ, 0x20 ;  /* 0x00000020ffb07424 */ /* 0x000fe200078e00ff */
[----:B------:R-:W-:Y:S01]  /*3a80*/  LEA.HI R0, R26, R25, RZ, 0x4 ;  /* 0x000000191a007211 */ /* 0x000fe200078f20ff */
[----:B------:R-:W-:Y:S01]  /*3a90*/  IMAD.U32 R3, RZ, RZ, UR23 ;  /* 0x00000017ff037e24 */ /* 0x000fe2000f8e00ff */
[----:B------:R-:W-:Y:S01]  /*3aa0*/  LEA R152, R223, UR4, 0x1 ;  /* 0x00000004df987c11 */ /* 0x000fe2000f8e08ff */
[----:B------:R1:W2:Y:S01]  /*3ab0*/  LDSM.16.M88.4 R124, [R214] ;  /* 0x00000000d67c783b */ /* 0x0002a20000000200 */
[----:B------:R-:W-:-:S03]  /*3ac0*/  @UP1 ULDC UR5, c[0x0][0x2e8] ;  /* 0x0000ba0000051ab9 */ /* 0x000fc60000000800 */
[----:B------:R3:W4:Y:S01]  /*3ad0*/  @P3 LDG.E R7, desc[UR8][R2.64] ;  /* 0x0000000802073981 */ /* 0x000722000c1e1900 */
[----:B------:R-:W-:Y:S02]  /*3ae0*/  LOP3.LUT P4, RZ, R5, 0x2, RZ, 0xc0, !PT ;  /* 0x0000000205ff7812 */ /* 0x000fe4000788c0ff */
[----:B------:R-:W-:Y:S01]  /*3af0*/  LOP3.LUT R0, R0, 0xfffffff0, RZ, 0xc0, !PT ;  /* 0xfffffff000007812 */ /* 0x000fe200078ec0ff */
[----:B------:R1:W1:Y:S01]  /*3b00*/  LDSM.16.M88.4 R116, [R152+0x10000] ;  /* 0x010000009874783b */ /* 0x0002620000000200 */
[----:B------:R-:W-:-:S03]  /*3b10*/  SEL R176, R176, 0xffffffe0, !P4 ;  /* 0xffffffe0b0b07807 */ /* 0x000fc60006000000 */
[----:B------:R1:W1:Y:S02]  /*3b20*/  LDSM.16.M88.4 R120, [R152+0x10800] ;  /* 0x010800009878783b */ /* 0x0002640000000200 */
[----:B------:R-:W-:Y:S02]  /*3b30*/  IMAD.IADD R176, R176, 0x1, R212 ;  /* 0x00000001b0b07824 */ /* 0x000fe400078e02d4 */
[----:B------:R-:W-:Y:S01]  /*3b40*/  IMAD.IADD R0, R25, 0x1, -R0 ;  /* 0x0000000119007824 */ /* 0x000fe200078e0a00 */
[----:B------:R1:W1:Y:S04]  /*3b50*/  LDSM.16.M88.4 R148, [R152+0x12000] ;  /* 0x012000009894783b */ /* 0x0002680000000200 */
[----:B------:R1:W1:Y:S04]  /*3b60*/  LDSM.16.M88.4 R140, [R176] ;  /* 0x00000000b08c783b */ /* 0x0002680000000200 */
[----:B------:R1:W1:Y:S04]  /*3b70*/  LDSM.16.M88.4 R144, [R176+0x800] ;  /* 0x00080000b090783b */ /* 0x0002680000000200 */
[----:B------:R1:W1:Y:S01]  /*3b80*/  LDSM.16.M88.4 R172, [R176+0x2000] ;  /* 0x00200000b0ac783b */ /* 0x0002620000000200 */
[----:B---3--:R-:W-:-:S03]  /*3b90*/  LEA.HI R2, R26, R25, RZ, 0x7 ;  /* 0x000000191a027211 */ /* 0x008fc600078f38ff */
[----:B------:R-:W3:Y:S01]  /*3ba0*/  LDSM.16.M88.4 R152, [R152+0x12800] ;  /* 0x012800009898783b */ /* 0x000ee20000000200 */
[----:B------:R-:W4:Y:S03]  /*3bb0*/  @P3 MUFU.RCP R6, UR5 ;  /* 0x0000000500063d08 */ /* 0x000f260008001000 */
[----:B------:R-:W1:Y:S04]  /*3bc0*/  LDSM.16.M88.4 R176, [R176+0x2800] ;  /* 0x00280000b0b0783b */ /* 0x000e680000000200 */
[----:B------:R1:W1:Y:S04]  /*3bd0*/  LDSM.16.M88.4 R128, [R214+0x800] ;  /* 0x00080000d680783b */ /* 0x0002680000000200 */
[----:B------:R1:W1:Y:S04]  /*3be0*/  LDSM.16.M88.4 R132, [R212] ;  /* 0x00000000d484783b */ /* 0x0002680000000200 */
[----:B------:R1:W1:Y:S04]  /*3bf0*/  LDSM.16.M88.4 R136, [R212+0x800] ;  /* 0x00080000d488783b */ /* 0x0002680000000200 */
[----:B------:R1:W1:Y:S04]  /*3c00*/  LDSM.16.M88.4 R156, [R214+0x2000] ;  /* 0x00200000d69c783b */ /* 0x0002680000000200 */
[----:B------:R1:W1:Y:S04]  /*3c10*/  LDSM.16.M88.4 R160, [R214+0x2800] ;  /* 0x00280000d6a0783b */ /* 0x0002680000000200 */
[----:B------:R1:W1:Y:S04]  /*3c20*/  LDSM.16.M88.4 R164, [R212+0x2000] ;  /* 0x00200000d4a4783b */ /* 0x0002680000000200 */
[----:B------:R1:W1:Y:S01]  /*3c30*/  LDSM.16.M88.4 R168, [R212+0x2800] ;  /* 0x00280000d4a8783b */ /* 0x0002620000000200 */
[----:B------:R-:W-:-:S02]  /*3c40*/  SHF.R.S32.HI R3, RZ, 0x1f, R0 ;  /* 0x0000001fff037819 */ /* 0x000fc40000011400 */
[----:B------:R-:W-:Y:S02]  /*3c50*/  SHF.R.S32.HI R2, RZ, 0x7, R2 ;  /* 0x00000007ff027819 */ /* 0x000fe40000011402 */
[----:B------:R-:W-:-:S03]  /*3c60*/  LEA.HI R3, R3, R0, RZ, 0x3 ;  /* 0x0000000003037211 */ /* 0x000fc600078f18ff */
[----:B------:R-:W-:Y:S01]  /*3c70*/  IMAD.SHL.U32 R2, R2, 0x20, RZ ;  /* 0x0000002002027824 */ /* 0x000fe200078e00ff */
[----:B------:R-:W-:Y:S01]  /*3c80*/  LOP3.LUT R3, R3, 0xfffffff8, RZ, 0xc0, !PT ;  /* 0xfffffff803037812 */ /* 0x000fe200078ec0ff */
[----:B------:R-:W-:-:S03]  /*3c90*/  USHF.L.U32 UR22, UR10, 0x4, URZ ;  /* 0x000000040a167899 */ /* 0x000fc6000800063f */
[----:B------:R-:W-:Y:S01]  /*3ca0*/  LOP3.LUT R4, R2, 0x6, R4, 0xf8, !PT ;  /* 0x0000000602047812 */ /* 0x000fe200078ef804 */
[----:B------:R-:W-:Y:S01]  /*3cb0*/  IMAD.IADD R2, R0, 0x1, -R3 ;  /* 0x0000000100027824 */ /* 0x000fe200078e0a03 */
[----:B------:R-:W-:Y:S02]  /*3cc0*/  USHF.L.U32 UR18, UR10, 0x3, URZ ;  /* 0x000000030a127899 */ /* 0x000fe4000800063f */
[----:B------:R-:W-:Y:S02]  /*3cd0*/  UIMAD UR46, UR10, 0x18, URZ ;  /* 0x000000180a2e78a4 */ /* 0x000fe4000f8e023f */
[----:B------:R-:W-:Y:S02]  /*3ce0*/  USHF.L.U32 UR45, UR10, 0x5, URZ ;  /* 0x000000050a2d7899 */ /* 0x000fe4000800063f */
[----:B------:R-:W-:Y:S02]  /*3cf0*/  UIMAD UR44, UR10, 0x28, URZ ;  /* 0x000000280a2c78a4 */ /* 0x000fe4000f8e023f */
[----:B------:R-:W-:-:S02]  /*3d00*/  UIMAD UR43, UR10, 0x30, URZ ;  /* 0x000000300a2b78a4 */ /* 0x000fc4000f8e023f */
[----:B------:R-:W-:Y:S02]  /*3d10*/  UIMAD UR42, UR10, 0x38, URZ ;  /* 0x000000380a2a78a4 */ /* 0x000fe4000f8e023f */
[----:B------:R-:W-:Y:S02]  /*3d20*/  UIADD3 UR10, UR22, 0x20, URZ ;  /* 0x00000020160a7890 */ /* 0x000fe4000fffe03f */
[----:B------:R-:W-:Y:S02]  /*3d30*/  UIADD3 UR32, UR22, 0x40, URZ ;  /* 0x0000004016207890 */ /* 0x000fe4000fffe03f */
[----:B------:R-:W-:Y:S01]  /*3d40*/  UIADD3 UR27, UR22, 0x60, URZ ;  /* 0x00000060161b7890 */ /* 0x000fe2000fffe03f */
[----:B------:R-:W-:Y:S01]  /*3d50*/  R2P PR, R2, 0x6 ;  /* 0x0000000602007804 */ /* 0x000fe20000000000 */
[----:B------:R-:W-:Y:S01]  /*3d60*/  IMAD.MOV.U32 R216, RZ, RZ, 0x20 ;  /* 0x00000020ffd87424 */ /* 0x000fe200078e00ff */
[----:B------:R-:W-:Y:S02]  /*3d70*/  UIADD3 UR10, UR18, UR10, URZ ;  /* 0x0000000a120a7290 */ /* 0x000fe4000fffe03f */
[----:B------:R-:W-:-:S02]  /*3d80*/  UIADD3 UR31, UR18, UR32, URZ ;  /* 0x00000020121f7290 */ /* 0x000fc4000fffe03f */
[----:B------:R-:W-:Y:S01]  /*3d90*/  UIADD3 UR26, UR18, UR27, URZ ;  /* 0x0000001b121a7290 */ /* 0x000fe2000fffe03f */
[----:B------:R-:W-:Y:S01]  /*3da0*/  IMAD R225, R225, 0x40, R4 ;  /* 0x00000040e1e17824 */ /* 0x000fe200078e0204 */
[----:B------:R-:W-:Y:S01]  /*3db0*/  UIADD3 UR10, UR18, UR10, URZ ;  /* 0x0000000a120a7290 */ /* 0x000fe2000fffe03f */
[----:B------:R-:W-:Y:S01]  /*3dc0*/  IMAD.MOV.U32 R213, RZ, RZ, 0x40 ;  /* 0x00000040ffd57424 */ /* 0x000fe200078e00ff */
[----:B------:R-:W-:Y:S01]  /*3dd0*/  UIADD3 UR30, UR18, UR31, URZ ;  /* 0x0000001f121e7290 */ /* 0x000fe2000fffe03f */
[----:B------:R-:W-:Y:S01]  /*3de0*/  VIADD R208, R222, 0x2000 ;  /* 0x00002000ded07836 */ /* 0x000fe20000000000 */
[----:B------:R-:W-:Y:S01]  /*3df0*/  UIADD3 UR25, UR18, UR26, URZ ;  /* 0x0000001a12197290 */ /* 0x000fe2000fffe03f */
[----:B------:R-:W-:Y:S01]  /*3e00*/  VIADD R211, R221, 0x2000 ;  /* 0x00002000ddd37836 */ /* 0x000fe20000000000 */
[----:B------:R-:W-:Y:S01]  /*3e10*/  SEL R216, R216, 0xffffffe0, !P1 ;  /* 0xffffffe0d8d87807 */ /* 0x000fe20004800000 */
[----:B------:R-:W-:Y:S01]  /*3e20*/  UIADD3 UR47, UR53, UR15, URZ ;  /* 0x0000000f352f7290 */ /* 0x000fe2000fffe03f */
[----:B------:R-:W-:Y:S01]  /*3e30*/  SEL R213, R213, 0xffffffc0, !P2 ;  /* 0xffffffc0d5d57807 */ /* 0x000fe20005000000 */
[----:B------:R-:W-:Y:S01]  /*3e40*/  UIADD3 UR35, UR22, 0x20, URZ ;  /* 0x0000002016237890 */ /* 0x000fe2000fffe03f */
[----:B------:R-:W-:Y:S01]  /*3e50*/  SEL R208, R208, R222, !P0 ;  /* 0x000000ded0d07207 */ /* 0x000fe20004000000 */
[----:B------:R-:W-:Y:S01]  /*3e60*/  UIADD3 UR36, UR18, UR10, URZ ;  /* 0x0000000a12247290 */ /* 0x000fe2000fffe03f */
[----:B------:R-:W-:Y:S01]  /*3e70*/  SEL R211, R211, R221, !P0 ;  /* 0x000000ddd3d37207 */ /* 0x000fe20004000000 */
[----:B------:R-:W-:Y:S01]  /*3e80*/  UIADD3 UR29, UR18, UR30, URZ ;  /* 0x0000001e121d7290 */ /* 0x000fe2000fffe03f */
[----:B------:R-:W-:Y:S01]  /*3e90*/  IMAD.IADD R217, R218, 0x1, R216 ;  /* 0x00000001dad97824 */ /* 0x000fe200078e02d8 */
[----:B------:R-:W-:-:S02]  /*3ea0*/  UIADD3 UR24, UR18, UR25, URZ ;  /* 0x0000001912187290 */ /* 0x000fc4000fffe03f */
[----:B------:R-:W-:Y:S01]  /*3eb0*/  UIADD3 UR48, -UR6, 0x40, UR47 ;  /* 0x0000004006307890 */ /* 0x000fe2000fffe12f */
[----:B------:R-:W-:Y:S01]  /*3ec0*/  IMAD.MOV.U32 R226, RZ, RZ, R224 ;  /* 0x000000ffffe27224 */ /* 0x000fe200078e00e0 */
[----:B------:R-:W-:Y:S01]  /*3ed0*/  UIADD3 UR34, UR18, UR35, URZ ;  /* 0x0000002312227290 */ /* 0x000fe2000fffe03f */
[C-C-:B------:R-:W-:Y:S01]  /*3ee0*/  SHF.L.U64.HI R248, R245.reuse, 0x2, R251.reuse ;  /* 0x00000002f5f87819 */ /* 0x140fe200000102fb */
[----:B------:R-:W-:Y:S01]  /*3ef0*/  UIADD3 UR33, UR18, UR36, URZ ;  /* 0x0000002412217290 */ /* 0x000fe2000fffe03f */
[----:B------:R-:W-:Y:S01]  /*3f00*/  SHF.L.U64.HI R247, R245, 0x2, R251 ;  /* 0x00000002f5f77819 */ /* 0x000fe200000102fb */
[----:B------:R-:W-:Y:S01]  /*3f10*/  UIADD3 UR28, UR18, UR29, URZ ;  /* 0x0000001d121c7290 */ /* 0x000fe2000fffe03f */
[----:B------:R-:W-:Y:S01]  /*3f20*/  CS2R R94, SRZ ;  /* 0x00000000005e7805 */ /* 0x000fe2000001ff00 */
[----:B------:R-:W-:Y:S01]  /*3f30*/  UIADD3 UR23, UR18, UR24, URZ ;  /* 0x0000001812177290 */ /* 0x000fe2000fffe03f */
        /* <DEDUP_REMOVED lines=31> */
[----:B------:R-:W-:Y:S01]  /*4130*/  LEA R208, R208, UR4, 0x1 ;  /* 0x00000004d0d07c11 */ /* 0x000fe2000f8e08ff */
[----:B------:R-:W-:Y:S01]  /*4140*/  ULDC UR21, c[0x0][0x394] ;  /* 0x0000e50000157ab9 */ /* 0x000fe20000000800 */
[----:B------:R-:W-:Y:S01]  /*4150*/  LEA R211, R211, UR4, 0x1 ;  /* 0x00000004d3d37c11 */ /* 0x000fe2000f8e08ff */
[----:B------:R-:W-:Y:S01]  /*4160*/  IMAD.IADD R219, R218, 0x1, R213 ;  /* 0x00000001dadb7824 */ /* 0x000fe200078e02d5 */
[----:B------:R-:W-:Y:S01]  /*4170*/  UMOV UR5, URZ ;  /* 0x0000003f00057c82 */ /* 0x000fe20008000000 */
[----:B------:R-:W-:Y:S01]  /*4180*/  IMAD.IADD R220, R213, 0x1, R217 ;  /* 0x00000001d5dc7824 */ /* 0x000fe200078e02d9 */
[----:B------:R-:W-:Y:S01]  /*4190*/  UIADD3 UR48, UR48, -UR40, URZ ;  /* 0x8000002830307290 */ /* 0x000fe2000fffe03f */
[----:B------:R-:W-:Y:S01]  /*41a0*/  IMAD R243, RZ, RZ, -UR14 ;  /* 0x8000000efff37e24 */ /* 0x000fe2000f8e02ff */
[----:B------:R-:W-:Y:S01]  /*41b0*/  UMOV UR14, UR21 ;  /* 0x00000015000e7c82 */ /* 0x000fe20008000000 */
[----:B------:R-:W-:-:S02]  /*41c0*/  UIADD3 UR49, UR53, 0x40, URZ ;  /* 0x0000004035317890 */ /* 0x000fc4000fffe03f */
[----:B------:R-:W-:Y:S02]  /*41d0*/  UIADD3 UR41, UR18, UR34, URZ ;  /* 0x0000002212297290 */ /* 0x000fe4000fffe03f */
[----:B------:R-:W-:Y:S02]  /*41e0*/  UIADD3 UR40, UR18, UR33, URZ ;  /* 0x0000002112287290 */ /* 0x000fe4000fffe03f */
[----:B------:R-:W-:Y:S02]  /*41f0*/  UIADD3 UR39, UR18, UR28, URZ ;  /* 0x0000001c12277290 */ /* 0x000fe4000fffe03f */
[----:B------:R-:W-:Y:S01]  /*4200*/  UIADD3 UR38, UR18, UR23, URZ ;  /* 0x0000001712267290 */ /* 0x000fe2000fffe03f */
[----:B------:R-:W-:Y:S01]  /*4210*/  ULDC UR21, c[0x0][0x2ec] ;  /* 0x0000bb0000157ab9 */ /* 0x000fe20000000800 */
[----:B----4-:R-:W-:-:S05]  /*4220*/  @P3 FMUL.FTZ R0, R7, R6 ;  /* 0x0000000607003220 */ /* 0x010fca0000410000 */
[----:B------:R-:W-:Y:S02]  /*4230*/  @P3 R2UR UR11, R0 ;  /* 0x00000000000b32ca */ /* 0x000fe400000e0000 */
[----:B------:R-:W-:-:S05]  /*4240*/  IADD3 R0, R245, -UR15, -R225 ;  /* 0x8000000ff5007c10 */ /* 0x000fca000fffe8e1 */
[----:B------:R-:W-:-:S06]  /*4250*/  VIADD R246, R0, UR6 ;  /* 0x0000000600f67c36 */ /* 0x000fcc0008000000 */
[----:B------:R-:W-:Y:S01]  /*4260*/  @UP1 UMOV UR5, UR11 ;  /* 0x0000000b00051c82 */ /* 0x000fe20008000000 */
[----:B-123--:R-:W-:-:S05]  /*4270*/  ULDC UR11, c[0x0][0x39c] ;  /* 0x0000e700000b7ab9 */ /* 0x00efca0000000800 */
.L_x_1194:
[----:B------:R-:W0:Y:S01]  /*4280*/  LDGDEPBAR ;  /* 0x00000000000079af */ /* 0x000e220000000000 */
[----:B------:R-:W-:Y:S01]  /*4290*/  LEA R0, R223, UR4, 0x1 ;  /* 0x00000004df007c11 */ /* 0x000fe2000f8e08ff */
[----:B------:R-:W-:Y:S01]  /*42a0*/  USHF.L.U32 UR10, UR7, 0x6, URZ ;  /* 0x00000006070a7899 */ /* 0x000fe2000800063f */
[C---:B------:R-:W-:Y:S01]  /*42b0*/  IADD3 R2, R211.reuse, R216, RZ ;  /* 0x000000d8d3027210 */ /* 0x040fe20007ffe0ff */
[----:B------:R-:W-:Y:S01]  /*42c0*/  UMOV UR12, UR61 ;  /* 0x0000003d000c7c82 */ /* 0x000fe20008000000 */
[-C--:B------:R-:W-:Y:S01]  /*42d0*/  IADD3 R3, R211, R213.reuse, RZ ;  /* 0x000000d5d3037210 */ /* 0x080fe20007ffe0ff */
[----:B------:R-:W-:Y:S01]  /*42e0*/  UISETP.GE.AND UP0, UPT, UR10, UR48, UPT ;  /* 0x000000300a00728c */ /* 0x000fe2000bf06270 */
[----:B------:R-:W-:Y:S02]  /*42f0*/  IADD3 R180, R2, R213, RZ ;  /* 0x000000d502b47210 */ /* 0x000fe40007ffe0ff */
[----:B------:R-:W-:Y:S02]  /*4300*/  MOV R232, R184 ;  /* 0x000000b800e87202 */ /* 0x000fe40000000f00 */
[----:B------:R-:W-:Y:S01]  /*4310*/  MOV R233, R183 ;  /* 0x000000b700e97202 */ /* 0x000fe20000000f00 */
[----:B------:R-:W-:Y:S04]  /*4320*/  DEPBAR.LE SB0, 0x0 ;  /* 0x000080000000791a */ /* 0x000fe80000000000 */
[----:B------:R-:W-:Y:S06]  /*4330*/  BAR.SYNC.DEFER_BLOCKING 0x0 ;  /* 0x0000000000007b1d */ /* 0x000fec0000010000 */
[----:B------:R-:W-:Y:S06]  /*4340*/  LDSM.16.M88.4 R16, [R211] ;  /* 0x00000000d310783b */ /* 0x000fec0000000200 */
[----:B------:R-:W1:Y:S06]  /*4350*/  LDSM.16.M88.4 R8, [R0+0xc000] ;  /* 0x00c000000008783b */ /* 0x000e6c0000000200 */
[----:B------:R-:W2:Y:S06]  /*4360*/  LDSM.16.M88.4 R52, [R0+0xc800] ;  /* 0x00c800000034783b */ /* 0x000eac0000000200 */
[----:B------:R-:W-:Y:S06]  /*4370*/  LDSM.16.M88.4 R56, [R2] ;  /* 0x000000000238783b */ /* 0x000fec0000000200 */
[----:B------:R-:W3:Y:S06]  /*4380*/  LDSM.16.M88.4 R60, [R214+-0x4000] ;  /* 0xffc00000d63c783b */ /* 0x000eec0000000200 */
[----:B------:R-:W4:Y:S06]  /*4390*/  LDSM.16.M88.4 R64, [R214+-0x3800] ;  /* 0xffc80000d640783b */ /* 0x000f2c0000000200 */
[----:B------:R-:W-:Y:S06]  /*43a0*/  LDSM.16.M88.4 R100, [R3] ;  /* 0x000000000364783b */ /* 0x000fec0000000200 */
[----:B------:R-:W4:Y:S01]  /*43b0*/  LDSM.16.M88.4 R104, [R212+-0x4000] ;  /* 0xffc00000d468783b */ /* 0x000f220000000200 */
[C---:B-1----:R-:W-:Y:S05]  /*43c0*/  HMMA.16816.F32.BF16 R4, R16.reuse, R8, RZ ;  /* 0x000000081004723c */ /* 0x042fea00000418ff */
[----:B------:R-:W-:Y:S01]  /*43d0*/  LDSM.16.M88.4 R108, [R180] ;  /* 0x00000000b46c783b */ /* 0x000fe20000000200 */
[C---:B------:R-:W-:Y:S05]  /*43e0*/  HMMA.16816.F32.BF16 R8, R16.reuse, R10, RZ ;  /* 0x0000000a1008723c */ /* 0x040fea00000418ff */
[----:B------:R-:W-:Y:S01]  /*43f0*/  LDSM.16.M88.4 R112, [R215] ;  /* 0x00000000d770783b */ /* 0x000fe20000000200 */
[C---:B--2---:R-:W-:Y:S06]  /*4400*/  HMMA.16816.F32.BF16 R12, R16.reuse, R52, RZ ;  /* 0x00000034100c723c */ /* 0x044fec00000418ff */
[----:B------:R-:W-:Y:S01]  /*4410*/  HMMA.16816.F32.BF16 R16, R16, R54, RZ ;  /* 0x000000361010723c */ /* 0x000fe200000418ff */
[----:B------:R-:W1:Y:S05]  /*4420*/  LDSM.16.M88.4 R52, [R212+-0x3800] ;  /* 0xffc80000d434783b */ /* 0x000e6a0000000200 */
[C---:B---3--:R-:W-:Y:S06]  /*4430*/  HMMA.16816.F32.BF16 R4, R56.reuse, R60, R4 ;  /* 0x0000003c3804723c */ /* 0x048fec0000041804 */
[C---:B------:R-:W-:Y:S05]  /*4440*/  HMMA.16816.F32.BF16 R8, R56.reuse, R62, R8 ;  /* 0x0000003e3808723c */ /* 0x040fea0000041808 */
[----:B------:R-:W-:Y:S01]  /*4450*/  IADD3 R60, P0, R242, UR20, RZ ;  /* 0x00000014f23c7c10 */ /* 0x000fe2000ff1e0ff */
[C---:B----4-:R-:W-:Y:S05]  /*4460*/  HMMA.16816.F32.BF16 R12, R56.reuse, R64, R12 ;  /* 0x00000040380c723c */ /* 0x050fea000004180c */
[----:B------:R-:W-:Y:S01]  /*4470*/  IADD3.X R61, R248, UR19, RZ, P0, !PT ;  /* 0x00000013f83d7c10 */ /* 0x000fe200087fe4ff */
[----:B------:R-:W-:Y:S01]  /*4480*/  HMMA.16816.F32.BF16 R16, R56, R66, R16 ;  /* 0x000000423810723c */ /* 0x000fe20000041810 */
[----:B------:R-:W2:Y:S05]  /*4490*/  LDSM.16.M88.4 R56, [R215+0x800] ;  /* 0x00080000d738783b */ /* 0x000eaa0000000200 */
[C---:B------:R-:W-:Y:S01]  /*44a0*/  HMMA.16816.F32.BF16 R4, R100.reuse, R104, R4 ;  /* 0x000000686404723c */ /* 0x040fe20000041804 */
[----:B-----5:R-:W5:Y:S06]  /*44b0*/  LDG.E R182, desc[UR8][R60.64] ;  /* 0x000000083cb67981 */ /* 0x020f6c000c1e1900 */
[----:B------:R3:W5:Y:S01]  /*44c0*/  LDG.E R181, desc[UR8][R60.64+0x20] ;  /* 0x000020083cb57981 */ /* 0x000762000c1e1900 */
[C---:B------:R-:W-:Y:S05]  /*44d0*/  HMMA.16816.F32.BF16 R8, R100.reuse, R106, R8 ;  /* 0x0000006a6408723c */ /* 0x040fea0000041808 */
[----:B------:R-:W-:Y:S01]  /*44e0*/  LDSM.16.M88.4 R64, [R0+0xe000] ;  /* 0x00e000000040783b */ /* 0x000fe20000000200 */
[C---:B-1----:R-:W-:Y:S05]  /*44f0*/  HMMA.16816.F32.BF16 R12, R100.reuse, R52, R12 ;  /* 0x00000034640c723c */ /* 0x042fea000004180c */
[----:B------:R-:W-:Y:S01]  /*4500*/  LDSM.16.M88.4 R104, [R214+-0x2000] ;  /* 0xffe00000d668783b */ /* 0x000fe20000000200 */
[----:B------:R-:W-:Y:S05]  /*4510*/  HMMA.16816.F32.BF16 R16, R100, R54, R16 ;  /* 0x000000366410723c */ /* 0x000fea0000041810 */
[----:B------:R1:W-:Y:S01]  /*4520*/  LDSM.16.M88.4 R52, [R0+0xe800] ;  /* 0x00e800000034783b */ /* 0x0003e20000000200 */
[C---:B------:R-:W-:Y:S05]  /*4530*/  HMMA.16816.F32.BF16 R4, R108.reuse, R112, R4 ;  /* 0x000000706c04723c */ /* 0x040fea0000041804 */
[----:B------:R4:W-:Y:S01]  /*4540*/  LDSM.16.M88.4 R100, [R2+0x2000] ;  /* 0x002000000264783b */ /* 0x0009e20000000200 */
[C---:B------:R-:W-:Y:S05]  /*4550*/  HMMA.16816.F32.BF16 R8, R108.reuse, R114, R8 ;  /* 0x000000726c08723c */ /* 0x040fea0000041808 */
[----:B---3--:R-:W3:Y:S01]  /*4560*/  LDSM.16.M88.4 R60, [R211+0x2000] ;  /* 0x00200000d33c783b */ /* 0x008ee20000000200 */
[C---:B--2---:R-:W-:Y:S05]  /*4570*/  HMMA.16816.F32.BF16 R12, R108.reuse, R56, R12 ;  /* 0x000000386c0c723c */ /* 0x044fea000004180c */
[----:B------:R-:W-:Y:S01]  /*4580*/  LDSM.16.M88.4 R112, [R212+-0x2000] ;  /* 0xffe00000d470783b */ /* 0x000fe20000000200 */
[----:B------:R-:W-:Y:S05]  /*4590*/  HMMA.16816.F32.BF16 R16, R108, R58, R16 ;  /* 0x0000003a6c10723c */ /* 0x000fea0000041810 */
[----:B------:R-:W2:Y:S01]  /*45a0*/  LDSM.16.M88.4 R56, [R214+-0x1800] ;  /* 0xffe80000d638783b */ /* 0x000ea20000000200 */
[----:B-1----:R-:W-:Y:S05]  /*45b0*/  IADD3 R0, R246, UR10, RZ ;  /* 0x0000000af6007c10 */ /* 0x002fea000fffe0ff */
[----:B------:R1:W2:Y:S01]  /*45c0*/  LDSM.16.M88.4 R108, [R3+0x2000] ;  /* 0x00200000036c783b */ /* 0x0002a20000000200 */
[----:B----4-:R-:W-:Y:S04]  /*45d0*/  IADD3 R2, R0, 0x7, RZ ;  /* 0x0000000700027810 */ /* 0x010fe80007ffe0ff */
[----:B------:R-:W-:Y:S11]  /*45e0*/  ISETP.GE.AND P0, PT, R2, RZ, PT ;  /* 0x000000ff0200720c */ /* 0x000ff60003f06270 */
[----:B------:R-:W-:Y:S02]  /*45f0*/  @!UPT UIADD3 URZ, URZ, URZ, URZ ;  /* 0x0000003f3f3ff290 */ /* 0x000fe4000fffe03f */
[C---:B------:R-:W-:Y:S01]  /*4600*/  @!P0 IADD3 R2, -R0.reuse, -0x7, RZ ;  /* 0xfffffff900028810 */ /* 0x040fe20007ffe1ff */
[C---:B---3--:R-:W-:Y:S05]  /*4610*/  HMMA.16816.F32.BF16 R4, R60.reuse, R64, R4 ;  /* 0x000000403c04723c */ /* 0x048fea0000041804 */
[C---:B-1----:R-:W-:Y:S01]  /*4620*/  IADD3 R3, R0.reuse, 0x8, RZ ;  /* 0x0000000800037810 */ /* 0x042fe20007ffe0ff */
[C---:B------:R-:W-:Y:S01]  /*4630*/  HMMA.16816.F32.BF16 R8, R60.reuse, R66, R8 ;  /* 0x000000423c08723c */ /* 0x040fe20000041808 */
[----:B------:R-:W-:Y:S02]  /*4640*/  LDSM.16.M88.4 R64, [R215+0x2000] ;  /* 0x00200000d740783b */ /* 0x000fe40000000200 */
[----:B------:R-:W-:Y:S03]  /*4650*/  ISETP.GE.AND P1, PT, R3, RZ, PT ;  /* 0x000000ff0300720c */ /* 0x000fe60003f26270 */
[C---:B------:R-:W-:Y:S06]  /*4660*/  HMMA.16816.F32.BF16 R12, R60.reuse, R52, R12 ;  /* 0x000000343c0c723c */ /* 0x040fec000004180c */
[----:B------:R-:W-:Y:S01]  /*4670*/  HMMA.16816.F32.BF16 R16, R60, R54, R16 ;  /* 0x000000363c10723c */ /* 0x000fe20000041810 */
[----:B------:R-:W1:Y:S04]  /*4680*/  LDSM.16.M88.4 R52, [R212+-0x1800] ;  /* 0xffe80000d434783b */ /* 0x000e680000000200 */
[----:B------:R-:W-:Y:S01]  /*4690*/  @!P1 IADD3 R3, -R0, -0x8, RZ ;  /* 0xfffffff800039810 */ /* 0x000fe20007ffe1ff */
[C---:B------:R-:W-:Y:S01]  /*46a0*/  HMMA.16816.F32.BF16 R4, R100.reuse, R104, R4 ;  /* 0x000000686404723c */ /* 0x040fe20000041804 */
[----:B------:R-:W3:Y:S05]  /*46b0*/  LDSM.16.M88.4 R60, [R180+0x2000] ;  /* 0x00200000b43c783b */ /* 0x000eea0000000200 */
[C---:B------:R-:W-:Y:S06]  /*46c0*/  HMMA.16816.F32.BF16 R8, R100.reuse, R106, R8 ;  /* 0x0000006a6408723c */ /* 0x040fec0000041808 */
[C---:B--2---:R-:W-:Y:S06]  /*46d0*/  HMMA.16816.F32.BF16 R12, R100.reuse, R56, R12 ;  /* 0x00000038640c723c */ /* 0x044fec000004180c */
[----:B------:R-:W-:Y:S06]  /*46e0*/  HMMA.16816.F32.BF16 R16, R100, R58, R16 ;  /* 0x0000003a6410723c */ /* 0x000fec0000041810 */
[C---:B------:R-:W-:Y:S06]  /*46f0*/  HMMA.16816.F32.BF16 R4, R108.reuse, R112, R4 ;  /* 0x000000706c04723c */ /* 0x040fec0000041804 */
[C---:B------:R-:W-:Y:S06]  /*4700*/  HMMA.16816.F32.BF16 R8, R108.reuse, R114, R8 ;  /* 0x000000726c08723c */ /* 0x040fec0000041808 */
[C---:B-1----:R-:W-:Y:S06]  /*4710*/  HMMA.16816.F32.BF16 R12, R108.reuse, R52, R12 ;  /* 0x000000346c0c723c */ /* 0x042fec000004180c */
        /* <DEDUP_REMOVED lines=9> */
[----:B------:R2:W-:Y:S02]  /*47b0*/  MUFU.TANH R58, R5 ;  /* 0x00000005003a7308 */ /* 0x0005e40000002400 */
[----:B------:R-:W-:Y:S01]  /*47c0*/  FMUL.FTZ R10, R10, UR11 ;  /* 0x0000000b0a0a7c20 */ /* 0x000fe20008410000 */
[----:B------:R-:W-:Y:S01]  /*47d0*/  FMUL.FTZ R56, R9, UR11 ;  /* 0x0000000b09387c20 */ /* 0x000fe20008410000 */
[----:B------:R-:W-:Y:S01]  /*47e0*/  IADD3 R9, R0, -0x9, RZ ;  /* 0xfffffff700097810 */ /* 0x000fe20007ffe0ff */
[C---:B-1----:R-:W-:Y:S05]  /*47f0*/  HMMA.16816.F32.BF16 R12, R60.reuse, R52, R12 ;  /* 0x000000343c0c723c */ /* 0x042fea000004180c */
[----:B------:R1:W-:Y:S01]  /*4800*/  MUFU.TANH R64, R6 ;  /* 0x0000000600407308 */ /* 0x0003e20000002400 */
[----:B------:R-:W-:Y:S01]  /*4810*/  ISETP.GE.AND P4, PT, R9, RZ, PT ;  /* 0x000000ff0900720c */ /* 0x000fe20003f86270 */
[----:B------:R-:W-:Y:S08]  /*4820*/  HMMA.16816.F32.BF16 R16, R60, R54, R16 ;  /* 0x000000363c10723c */ /* 0x000ff00000041810 */
[----:B------:R3:W-:Y:S03]  /*4830*/  MUFU.TANH R65, R7 ;  /* 0x0000000700417308 */ /* 0x0007e60000002400 */
[----:B--2---:R-:W-:Y:S01]  /*4840*/  FMUL.FTZ R5, R8, UR11 ;  /* 0x0000000b08057c20 */ /* 0x004fe20008410000 */
[----:B------:R-:W-:Y:S01]  /*4850*/  FMUL.FTZ R53, R11, UR11 ;  /* 0x0000000b0b357c20 */ /* 0x000fe20008410000 */
[C---:B------:R-:W-:Y:S05]  /*4860*/  IADD3 R11, R0.reuse, -0x1, RZ ;  /* 0xffffffff000b7810 */ /* 0x040fea0007ffe0ff */
[----:B------:R2:W4:Y:S01]  /*4870*/  MUFU.TANH R59, R10 ;  /* 0x0000000a003b7308 */ /* 0x0005220000002400 */
[C---:B------:R-:W-:Y:S02]  /*4880*/  IADD3 R8, R0.reuse, -0x10, RZ ;  /* 0xfffffff000087810 */ /* 0x040fe40007ffe0ff */
[----:B-1----:R-:W-:Y:S02]  /*4890*/  IADD3 R6, R0, -0x18, RZ ;  /* 0xffffffe800067810 */ /* 0x002fe40007ffe0ff */
[----:B------:R-:W-:Y:S02]  /*48a0*/  ISETP.GE.AND P6, PT, R11, RZ, PT ;  /* 0x000000ff0b00720c */ /* 0x000fe40003fc6270 */
[----:B------:R-:W-:Y:S03]  /*48b0*/  ISETP.GE.AND P3, PT, R8, RZ, PT ;  /* 0x000000ff0800720c */ /* 0x000fe60003f66270 */
[----:B------:R1:W-:Y:S01]  /*48c0*/  MUFU.TANH R55, R5 ;  /* 0x0000000500377308 */ /* 0x0003e20000002400 */
[----:B---3--:R-:W-:Y:S01]  /*48d0*/  IADD3 R7, R0, -0x11, RZ ;  /* 0xffffffef00077810 */ /* 0x008fe20007ffe0ff */
[----:B------:R-:W-:Y:S01]  /*48e0*/  FMUL.FTZ R12, R12, UR11 ;  /* 0x0000000b0c0c7c20 */ /* 0x000fe20008410000 */
[----:B------:R-:W-:Y:S01]  /*48f0*/  ISETP.GE.AND P1, PT, R6, RZ, PT ;  /* 0x000000ff0600720c */ /* 0x000fe20003f26270 */
[----:B------:R-:W-:Y:S01]  /*4900*/  FMUL.FTZ R15, R15, UR11 ;  /* 0x0000000b0f0f7c20 */ /* 0x000fe20008410000 */
[----:B------:R-:W-:Y:S01]  /*4910*/  ISETP.GE.AND P2, PT, R7, RZ, PT ;  /* 0x000000ff0700720c */ /* 0x000fe20003f46270 */
[----:B------:R-:W-:Y:S01]  /*4920*/  FMUL.FTZ R13, R13, UR11 ;  /* 0x0000000b0d0d7c20 */ /* 0x000fe20008410000 */
[----:B------:R-:W-:Y:S03]  /*4930*/  FMUL.FTZ R14, R14, UR11 ;  /* 0x0000000b0e0e7c20 */ /* 0x000fe60008410000 */
[----:B------:R3:W-:Y:S01]  /*4940*/  MUFU.TANH R62, R12 ;  /* 0x0000000c003e7308 */ /* 0x0007e20000002400 */
[C---:B--2---:R-:W-:Y:S01]  /*4950*/  IADD3 R10, R0.reuse, -0x8, RZ ;  /* 0xfffffff8000a7810 */ /* 0x044fe20007ffe0ff */
[----:B------:R-:W-:Y:S01]  /*4960*/  FMUL.FTZ R66, R17, UR11 ;  /* 0x0000000b11427c20 */ /* 0x000fe20008410000 */
[----:B------:R-:W-:Y:S01]  /*4970*/  @!P6 IADD3 R11, -R0, 0x1, RZ ;  /* 0x00000001000be810 */ /* 0x000fe20007ffe1ff */
[----:B------:R-:W-:Y:S01]  /*4980*/  FMUL.FTZ R16, R16, UR11 ;  /* 0x0000000b10107c20 */ /* 0x000fe20008410000 */
[----:B------:R-:W-:Y:S01]  /*4990*/  ISETP.GE.AND P5, PT, R10, RZ, PT ;  /* 0x000000ff0a00720c */ /* 0x000fe20003fa6270 */
[----:B----4-:R-:W-:Y:S01]  /*49a0*/  FFMA.FTZ R54, -R59, R59, 1 ;  /* 0x3f8000003b367423 */ /* 0x010fe2000001013b */
[C---:B------:R-:W-:Y:S03]  /*49b0*/  @!P4 IADD3 R9, -R0.reuse, 0x9, RZ ;  /* 0x000000090009c810 */ /* 0x040fe60007ffe1ff */
[----:B------:R-:W-:Y:S01]  /*49c0*/  MUFU.TANH R63, R15 ;  /* 0x0000000f003f7308 */ /* 0x000fe20000002400 */
[----:B-1----:R-:W-:Y:S01]  /*49d0*/  IADD3 R5, R0, -0x19, RZ ;  /* 0xffffffe700057810 */ /* 0x002fe20007ffe0ff */
[----:B------:R-:W-:Y:S01]  /*49e0*/  FMUL.FTZ R18, R18, UR11 ;  /* 0x0000000b12127c20 */ /* 0x000fe20008410000 */
[----:B------:R-:W-:Y:S01]  /*49f0*/  @!P3 IADD3 R8, -R0, 0x10, RZ ;  /* 0x000000100008b810 */ /* 0x000fe20007ffe1ff */
[----:B------:R-:W-:Y:S01]  /*4a00*/  FMUL.FTZ R67, R19, UR11 ;  /* 0x0000000b13437c20 */ /* 0x000fe20008410000 */
[----:B------:R-:W-:Y:S01]  /*4a10*/  ISETP.GE.AND P0, PT, R5, RZ, PT ;  /* 0x000000ff0500720c */ /* 0x000fe20003f06270 */
[----:B------:R-:W-:Y:S01]  /*4a20*/  FMUL.FTZ R112, R54, UR11 ;  /* 0x0000000b36707c20 */ /* 0x000fe20008410000 */
[C---:B------:R-:W-:Y:S03]  /*4a30*/  @!P2 IADD3 R7, -R0.reuse, 0x11, RZ ;  /* 0x000000110007a810 */ /* 0x040fe60007ffe1ff */
[----:B------:R-:W1:Y:S01]  /*4a40*/  MUFU.TANH R15, R13 ;  /* 0x0000000d000f7308 */ /* 0x000e620000002400 */
[C---:B------:R-:W-:Y:S02]  /*4a50*/  @!P1 IADD3 R6, -R0.reuse, 0x18, RZ ;  /* 0x0000001800069810 */ /* 0x040fe40007ffe1ff */
[C---:B------:R-:W-:Y:S02]  /*4a60*/  @!P5 IADD3 R10, -R0.reuse, 0x8, RZ ;  /* 0x00000008000ad810 */ /* 0x040fe40007ffe1ff */
[----:B---3--:R-:W-:Y:S02]  /*4a70*/  I2FP.F32.S32 R12, R3 ;  /* 0x00000003000c7245 */ /* 0x008fe40000201400 */
[----:B------:R-:W-:Y:S03]  /*4a80*/  I2FP.F32.S32 R3, R10 ;  /* 0x0000000a00037245 */ /* 0x000fe60000201400 */
[----:B------:R2:W-:Y:S01]  /*4a90*/  MUFU.TANH R57, R14 ;  /* 0x0000000e00397308 */ /* 0x0005e20000002400 */
[----:B------:R-:W-:Y:S01]  /*4aa0*/  I2FP.F32.S32 R52, R7 ;  /* 0x0000000700347245 */ /* 0x000fe20000201400 */
[----:B------:R-:W-:Y:S01]  /*4ab0*/  FFMA.FTZ R7, -R65, R65, 1 ;  /* 0x3f80000041077423 */ /* 0x000fe20000010141 */
[----:B------:R-:W-:Y:S01]  /*4ac0*/  @!P0 IADD3 R5, -R0, 0x19, RZ ;  /* 0x0000001900058810 */ /* 0x000fe20007ffe1ff */
[----:B------:R-:W-:Y:S01]  /*4ad0*/  FFMA.FTZ R12, R12, -UR5, R64 ;  /* 0x800000050c0c7c23 */ /* 0x000fe20008010040 */
[----:B------:R-:W-:Y:S01]  /*4ae0*/  IABS R0, R0 ;  /* 0x0000000000007213 */ /* 0x000fe20000000000 */
[----:B------:R-:W-:Y:S01]  /*4af0*/  FMUL.FTZ R104, R7, UR11 ;  /* 0x0000000b07687c20 */ /* 0x000fe20008410000 */
[----:B------:R-:W-:Y:S03]  /*4b00*/  PLOP3.LUT P0, PT, PT, PT, UP0, 0x80, 0x0 ;  /* 0x000000000000781c */ /* 0x000fe60003f0f008 */
[----:B------:R-:W3:Y:S01]  /*4b10*/  MUFU.TANH R4, R4 ;  /* 0x0000000400047308 */ /* 0x000ee20000002400 */
[----:B------:R-:W-:Y:S01]  /*4b20*/  I2FP.F32.S32 R17, R0 ;  /* 0x0000000000117245 */ /* 0x000fe20000201400 */
[----:B-1----:R-:W-:Y:S01]  /*4b30*/  FFMA.FTZ R54, -R15, R15, 1 ;  /* 0x3f8000000f367423 */ /* 0x002fe2000001010f */
[----:B------:R-:W-:Y:S01]  /*4b40*/  I2FP.F32.S32 R0, R11 ;  /* 0x0000000b00007245 */ /* 0x000fe20000201400 */
[----:B------:R-:W-:Y:S01]  /*4b50*/  FFMA.FTZ R15, R52, -UR5, R15 ;  /* 0x80000005340f7c23 */ /* 0x000fe2000801000f */
[----:B------:R-:W-:Y:S01]  /*4b60*/  I2FP.F32.S32 R13, R8 ;  /* 0x00000008000d7245 */ /* 0x000fe20000201400 */
[C---:B------:R-:W-:Y:S01]  /*4b70*/  FFMA.FTZ R10, R17.reuse, -UR5, R59 ;  /* 0x80000005110a7c23 */ /* 0x040fe2000801003b */
[----:B------:R-:W-:Y:S03]  /*4b80*/  FFMA.FTZ R8, -R58, R58, 1 ;  /* 0x3f8000003a087423 */ /* 0x000fe6000001013a */
[----:B------:R1:W-:Y:S01]  /*4b90*/  MUFU.TANH R59, R66 ;  /* 0x00000042003b7308 */ /* 0x0003e20000002400 */
[----:B------:R-:W-:Y:S01]  /*4ba0*/  FFMA.FTZ R19, R0, -UR5, R58 ;  /* 0x8000000500137c23 */ /* 0x000fe2000801003a */
[----:B--2---:R-:W-:Y:S02]  /*4bb0*/  I2FP.F32.S32 R14, R2 ;  /* 0x00000002000e7245 */ /* 0x004fe40000201400 */
[----:B------:R-:W-:Y:S02]  /*4bc0*/  I2FP.F32.S32 R2, R9 ;  /* 0x0000000900027245 */ /* 0x000fe40000201400 */
[----:B------:R-:W-:Y:S01]  /*4bd0*/  I2FP.F32.S32 R6, R6 ;  /* 0x0000000600067245 */ /* 0x000fe20000201400 */
[----:B------:R-:W-:Y:S03]  /*4be0*/  FFMA.FTZ R11, R14, -UR5, R65 ;  /* 0x800000050e0b7c23 */ /* 0x000fe60008010041 */
[----:B------:R-:W2:Y:S01]  /*4bf0*/  MUFU.TANH R53, R53 ;  /* 0x0000003500357308 */ /* 0x000ea20000002400 */
[----:B---3--:R-:W-:Y:S01]  /*4c00*/  FFMA.FTZ R14, -R4, R4, 1 ;  /* 0x3f800000040e7423 */ /* 0x008fe20000010104 */
[----:B------:R-:W-:Y:S01]  /*4c10*/  I2FP.F32.S32 R5, R5 ;  /* 0x0000000500057245 */ /* 0x000fe20000201400 */
[----:B------:R-:W-:Y:S01]  /*4c20*/  FFMA.FTZ R4, R17, -UR5, R4 ;  /* 0x8000000511047c23 */ /* 0x000fe20008010004 */
[----:B------:R-:W-:Y:S01]  /*4c30*/  FMUL.FTZ R65, R8, UR11 ;  /* 0x0000000b08417c20 */ /* 0x000fe20008410000 */
[----:B------:R-:W-:Y:S01]  /*4c40*/  FFMA.FTZ R8, R3, -UR5, R57 ;  /* 0x8000000503087c23 */ /* 0x000fe20008010039 */
[----:B------:R-:W-:Y:S01]  /*4c50*/  FFMA.FTZ R7, R2, -UR5, R63 ;  /* 0x8000000502077c23 */ /* 0x000fe2000801003f */
[----:B------:R-:W-:Y:S03]  /*4c60*/  FFMA.FTZ R57, -R57, R57, 1 ;  /* 0x3f80000039397423 */ /* 0x000fe60000010139 */
[----:B------:R-:W3:Y:S01]  /*4c70*/  MUFU.TANH R56, R56 ;  /* 0x0000003800387308 */ /* 0x000ee20000002400 */
[----:B-1----:R-:W-:Y:S01]  /*4c80*/  FMUL.FTZ R66, R14, UR11 ;  /* 0x0000000b0e427c20 */ /* 0x002fe20008410000 */
[----:B------:R-:W-:Y:S01]  /*4c90*/  FFMA.FTZ R14, -R55, R55, 1 ;  /* 0x3f800000370e7423 */ /* 0x000fe20000010137 */
[----:B------:R-:W-:Y:S03]  /*4ca0*/  FMUL.FTZ R107, R57, UR11 ;  /* 0x0000000b396b7c20 */ /* 0x000fe60008410000 */
[----:B------:R-:W-:Y:S04]  /*4cb0*/  FMUL.FTZ R109, R14, UR11 ;  /* 0x0000000b0e6d7c20 */ /* 0x000fe80008410000 */
[----:B------:R1:W4:Y:S01]  /*4cc0*/  MUFU.TANH R61, R16 ;  /* 0x00000010003d7308 */ /* 0x0003220000002400 */
[----:B--2---:R-:W-:Y:S01]  /*4cd0*/  FFMA.FTZ R9, R0, -UR5, R53 ;  /* 0x8000000500097c23 */ /* 0x004fe20008010035 */
[----:B------:R-:W-:Y:S04]  /*4ce0*/  FFMA.FTZ R53, -R53, R53, 1 ;  /* 0x3f80000035357423 */ /* 0x000fe80000010135 */
[----:B------:R-:W-:Y:S04]  /*4cf0*/  FMUL.FTZ R111, R53, UR11 ;  /* 0x0000000b356f7c20 */ /* 0x000fe80008410000 */
[----:B------:R2:W2:Y:S01]  /*4d00*/  MUFU.TANH R60, R18 ;  /* 0x00000012003c7308 */ /* 0x0004a20000002400 */
[----:B---3--:R-:W-:Y:S01]  /*4d10*/  FFMA.FTZ R0, -R56, R56, 1 ;  /* 0x3f80000038007423 */ /* 0x008fe20000010138 */
[----:B------:R-:W-:Y:S01]  /*4d20*/  FFMA.FTZ R17, R2, -UR5, R56 ;  /* 0x8000000502117c23 */ /* 0x000fe20008010038 */
[----:B------:R-:W-:Y:S01]  /*4d30*/  FFMA.FTZ R56, -R63, R63, 1 ;  /* 0x3f8000003f387423 */ /* 0x000fe2000001013f */
[----:B------:R-:W-:Y:S01]  /*4d40*/  FFMA.FTZ R2, -R59, R59, 1 ;  /* 0x3f8000003b027423 */ /* 0x000fe2000001013b */
[----:B------:R-:W-:Y:S02]  /*4d50*/  FMUL.FTZ R108, R0, UR11 ;  /* 0x0000000b006c7c20 */ /* 0x000fe40008410000 */
[----:B------:R-:W-:Y:S03]  /*4d60*/  FMUL.FTZ R106, R56, UR11 ;  /* 0x0000000b386a7c20 */ /* 0x000fe60008410000 */
[----:B------:R-:W3:Y:S01]  /*4d70*/  MUFU.TANH R58, R67 ;  /* 0x00000043003a7308 */ /* 0x000ee20000002400 */
[----:B-1----:R-:W-:Y:S01]  /*4d80*/  FFMA.FTZ R16, -R64, R64, 1 ;  /* 0x3f80000040107423 */ /* 0x002fe20000010140 */
[----:B----4-:R-:W-:Y:S01]  /*4d90*/  FFMA.FTZ R14, R6, -UR5, R61 ;  /* 0x80000005060e7c23 */ /* 0x010fe2000801003d */
[----:B------:R-:W-:Y:S01]  /*4da0*/  FFMA.FTZ R53, -R61, R61, 1 ;  /* 0x3f8000003d357423 */ /* 0x000fe2000001013d */
[----:B------:R-:W-:Y:S01]  /*4db0*/  FMUL.FTZ R101, R2, UR11 ;  /* 0x0000000b02657c20 */ /* 0x000fe20008410000 */
[----:B------:R-:W-:Y:S01]  /*4dc0*/  FMUL.FTZ R110, R16, UR11 ;  /* 0x0000000b106e7c20 */ /* 0x000fe20008410000 */
[----:B------:R-:W-:Y:S01]  /*4dd0*/  FFMA.FTZ R16, R13, -UR5, R62 ;  /* 0x800000050d107c23 */ /* 0x000fe2000801003e */
[----:B------:R-:W-:Y:S01]  /*4de0*/  FMUL.FTZ R103, R53, UR11 ;  /* 0x0000000b35677c20 */ /* 0x000fe20008410000 */
[----:B--2---:R-:W-:Y:S01]  /*4df0*/  FFMA.FTZ R18, R3, -UR5, R55 ;  /* 0x8000000503127c23 */ /* 0x004fe20008010037 */
[----:B------:R-:W-:Y:S01]  /*4e00*/  FFMA.FTZ R55, -R62, R62, 1 ;  /* 0x3f8000003e377423 */ /* 0x000fe2000001013e */
[----:B------:R-:W-:Y:S01]  /*4e10*/  FFMA.FTZ R6, R13, -UR5, R60 ;  /* 0x800000050d067c23 */ /* 0x000fe2000801003c */
[----:B------:R-:W-:Y:S01]  /*4e20*/  FFMA.FTZ R3, -R60, R60, 1 ;  /* 0x3f8000003c037423 */ /* 0x000fe2000001013c */
[----:B------:R-:W-:Y:S01]  /*4e30*/  FFMA.FTZ R13, R5, -UR5, R59 ;  /* 0x80000005050d7c23 */ /* 0x000fe2000801003b */
[----:B------:R-:W-:Y:S02]  /*4e40*/  FMUL.FTZ R100, R55, UR11 ;  /* 0x0000000b37647c20 */ /* 0x000fe40008410000 */
[----:B------:R-:W-:Y:S01]  /*4e50*/  FMUL.FTZ R105, R3, UR11 ;  /* 0x0000000b03697c20 */ /* 0x000fe20008410000 */
[----:B---3--:R-:W-:Y:S01]  /*4e60*/  FFMA.FTZ R0, -R58, R58, 1 ;  /* 0x3f8000003a007423 */ /* 0x008fe2000001013a */
[----:B------:R-:W-:Y:S01]  /*4e70*/  FFMA.FTZ R5, R52, -UR5, R58 ;  /* 0x8000000534057c23 */ /* 0x000fe2000801003a */
[----:B------:R-:W-:Y:S02]  /*4e80*/  FMUL.FTZ R67, R54, UR11 ;  /* 0x0000000b36437c20 */ /* 0x000fe40008410000 */
[----:B------:R-:W-:Y:S01]  /*4e90*/  FMUL.FTZ R102, R0, UR11 ;  /* 0x0000000b00667c20 */ /* 0x000fe20008410000 */
[----:B------:R-:W-:Y:S06]  /*4ea0*/  @!P0 BRA `(.L_x_1190) ;  /* 0x0000000000248947 */ /* 0x000fec0003800000 */
[----:B------:R-:W-:Y:S01]  /*4eb0*/  UIADD3 UR13, UR14, UR47, -UR6 ;  /* 0x0000002f0e0d7290 */ /* 0x000fe2000fffe806 */
[----:B------:R-:W-:Y:S01]  /*4ec0*/  IMAD.U32 R0, RZ, RZ, UR49 ;  /* 0x00000031ff007e24 */ /* 0x000fe2000f8e00ff */
[----:B------:R-:W-:Y:S04]  /*4ed0*/  UIADD3 UR12, UR10, 0x40, URZ ;  /* 0x000000400a0c7890 */ /* 0x000fe8000fffe03f */
[----:B------:R-:W-:Y:S01]  /*4ee0*/  ISETP.LT.AND P0, PT, R0, UR6, PT ;  /* 0x0000000600007c0c */ /* 0x000fe2000bf01270 */
[----:B------:R-:W-:Y:S03]  /*4ef0*/  UISETP.GE.AND UP0, UPT, UR12, UR13, UPT ;  /* 0x0000000d0c00728c */ /* 0x000fe6000bf06270 */
[----:B------:R-:W-:Y:S03]  /*4f00*/  UMOV UR12, UR14 ;  /* 0x0000000e000c7c82 */ /* 0x000fe60008000000 */
[----:B------:R-:W-:Y:S11]  /*4f10*/  PLOP3.LUT P1, PT, PT, PT, UP0, 0x80, 0x0 ;  /* 0x000000000000781c */ /* 0x000ff60003f2f008 */
[----:B------:R-:W-:Y:S02]  /*4f20*/  @!UPT UIADD3 URZ, URZ, URZ, URZ ;  /* 0x0000003f3f3ff290 */ /* 0x000fe4000fffe03f */
[----:B------:R-:W-:Y:S05]  /*4f30*/  @!P1 BRA P0, `(.L_x_1191) ;  /* 0x0000000400109947 */ /* 0x000fea0000000000 */
.L_x_1190:
[----:B------:R-:W-:Y:S01]  /*4f40*/  VIADD R3, R245, UR10 ;  /* 0x0000000af5037c36 */ /* 0x000fe20008000000 */
[----:B------:R-:W-:Y:S01]  /*4f50*/  UIADD3 UR10, UR6, 0x1, -UR15 ;  /* 0x00000001060a7890 */ /* 0x000fe2000fffe80f */
[----:B------:R-:W-:Y:S01]  /*4f60*/  IMAD.U32 R59, RZ, RZ, UR51 ;  /* 0x00000033ff3b7e24 */ /* 0x000fe2000f8e00ff */
[----:B------:R-:W-:Y:S01]  /*4f70*/  UMOV UR14, UR12 ;  /* 0x0000000c000e7c82 */ /* 0x000fe20008000000 */
[----:B------:R-:W-:Y:S02]  /*4f80*/  VIADD R2, R3, 0x8 ;  /* 0x0000000803027836 */ /* 0x000fe40000000000 */
[C---:B------:R-:W-:Y:S02]  /*4f90*/  VIADD R58, R225.reuse, 0x1 ;  /* 0x00000001e13a7836 */ /* 0x040fe40000000000 */
[C---:B------:R-:W-:Y:S01]  /*4fa0*/  VIADD R57, R225.reuse, 0x8 ;  /* 0x00000008e1397836 */ /* 0x040fe20000000000 */
[----:B------:R-:W-:Y:S01]  /*4fb0*/  IADD3 R59, R2, UR10, R59 ;  /* 0x0000000a023b7c10 */ /* 0x000fe2000fffe03b */
[----:B------:R-:W-:Y:S01]  /*4fc0*/  UIADD3 UR10, UR10, UR51, URZ ;  /* 0x000000330a0a7290 */ /* 0x000fe2000fffe03f */
[C---:B------:R-:W-:Y:S02]  /*4fd0*/  VIADD R56, R225.reuse, 0x9 ;  /* 0x00000009e1387836 */ /* 0x040fe40000000000 */
[C---:B------:R-:W-:Y:S02]  /*4fe0*/  VIADD R55, R225.reuse, 0x10 ;  /* 0x00000010e1377836 */ /* 0x040fe40000000000 */
[C---:B------:R-:W-:Y:S02]  /*4ff0*/  VIADD R54, R225.reuse, 0x11 ;  /* 0x00000011e1367836 */ /* 0x040fe40000000000 */
[----:B------:R-:W-:Y:S01]  /*5000*/  IMAD.U32 R52, RZ, RZ, UR10 ;  /* 0x0000000aff347e24 */ /* 0x000fe2000f8e00ff */
[----:B------:R-:W-:Y:S01]  /*5010*/  UIADD3 UR10, -UR12, UR6, -UR15 ;  /* 0x000000060c0a7290 */ /* 0x000fe2000fffe90f */
[----:B------:R-:W-:Y:S05]  /*5020*/  VIADD R53, R225, 0x18 ;  /* 0x00000018e1357836 */ /* 0x000fea0000000000 */
[C---:B------:R-:W-:Y:S02]  /*5030*/  VIADDMNMX R0, R3.reuse, UR10, RZ, !PT ;  /* 0x0000000a03007c46 */ /* 0x040fe4000f8001ff */
[----:B------:R-:W-:Y:S01]  /*5040*/  VIADDMNMX R3, R3, R52, UR6, PT ;  /* 0x0000000603037e46 */ /* 0x000fe2000b800134 */
[C---:B------:R-:W-:Y:S01]  /*5050*/  VIADD R52, R225.reuse, 0x19 ;  /* 0x00000019e1347836 */ /* 0x040fe20000000000 */
[CC--:B------:R-:W-:Y:S02]  /*5060*/  ISETP.GE.AND P0, PT, R225.reuse, R0.reuse, PT ;  /* 0x00000000e100720c */ /* 0x0c0fe40003f06270 */
[CC--:B------:R-:W-:Y:S02]  /*5070*/  ISETP.GE.AND P6, PT, R58.reuse, R0.reuse, PT ;  /* 0x000000003a00720c */ /* 0x0c0fe40003fc6270 */
[-C--:B------:R-:W-:Y:S02]  /*5080*/  ISETP.GE.OR P0, PT, R225, R3.reuse, !P0 ;  /* 0x00000003e100720c */ /* 0x080fe40004706670 */
[-C--:B------:R-:W-:Y:S02]  /*5090*/  ISETP.GE.OR P6, PT, R58, R3.reuse, !P6 ;  /* 0x000000033a00720c */ /* 0x080fe400077c6670 */
[----:B------:R-:W-:Y:S02]  /*50a0*/  VIADDMNMX R2, R2, UR10, RZ, !PT ;  /* 0x0000000a02027c46 */ /* 0x000fe4000f8001ff */
        /* <DEDUP_REMOVED lines=45> */
.L_x_1191:
[C---:B------:R-:W-:Y:S01]  /*5380*/  FMUL.FTZ R2, R236.reuse, 1.4426950216293334961 ;  /* 0x3fb8aa3bec027820 */ /* 0x040fe20000410000 */
[----:B------:R-:W-:Y:S01]  /*5390*/  FSETP.NEU.FTZ.AND P0, PT, R236, -INF , PT ;  /* 0xff800000ec00780b */ /* 0x000fe20003f1d000 */
[C---:B------:R-:W-:Y:S01]  /*53a0*/  FMUL.FTZ R0, R227.reuse, 1.4426950216293334961 ;  /* 0x3fb8aa3be3007820 */ /* 0x040fe20000410000 */
[----:B------:R-:W-:Y:S02]  /*53b0*/  UISETP.GT.AND UP1, UPT, UR7, UR37, UPT ;  /* 0x000000250700728c */ /* 0x000fe4000bf24270 */
[----:B------:R-:W-:Y:S02]  /*53c0*/  FSEL R2, R2, RZ, P0 ;  /* 0x000000ff02027208 */ /* 0x000fe40000000000 */
[----:B------:R-:W-:Y:S02]  /*53d0*/  FSETP.NEU.FTZ.AND P0, PT, R227, -INF , PT ;  /* 0xff800000e300780b */ /* 0x000fe40003f1d000 */
[----:B------:R-:W-:Y:S01]  /*53e0*/  PLOP3.LUT P1, PT, PT, PT, UP1, 0x80, 0x0 ;  /* 0x000000000000781c */ /* 0x000fe20003f2f018 */
        /* <DEDUP_REMOVED lines=10> */
[----:B------:R-:W-:Y:S01]  /*5490*/  MUFU.EX2 R184, R19 ;  /* 0x0000001300b87308 */ /* 0x000fe20000000800 */
[----:B------:R-:W-:Y:S01]  /*54a0*/  FFMA.FTZ R2, R13, UR21, -R2 ;  /* 0x000000150d027c23 */ /* 0x000fe20008010802 */
[--C-:B------:R-:W-:Y:S01]  /*54b0*/  FFMA.FTZ R10, R10, UR21, -R0.reuse ;  /* 0x000000150a0a7c23 */ /* 0x100fe20008010800 */
[--C-:B------:R-:W-:Y:S01]  /*54c0*/  FFMA.FTZ R9, R9, UR21, -R0.reuse ;  /* 0x0000001509097c23 */ /* 0x100fe20008010800 */
[--C-:B------:R-:W-:Y:S01]  /*54d0*/  FFMA.FTZ R8, R8, UR21, -R0.reuse ;  /* 0x0000001508087c23 */ /* 0x100fe20008010800 */
[--C-:B------:R-:W-:Y:S01]  /*54e0*/  FFMA.FTZ R7, R7, UR21, -R0.reuse ;  /* 0x0000001507077c23 */ /* 0x100fe20008010800 */
[--C-:B------:R-:W-:Y:S01]  /*54f0*/  FFMA.FTZ R6, R6, UR21, -R0.reuse ;  /* 0x0000001506067c23 */ /* 0x100fe20008010800 */
[----:B------:R-:W-:Y:S03]  /*5500*/  FFMA.FTZ R0, R5, UR21, -R0 ;  /* 0x0000001505007c23 */ /* 0x000fe60008010800 */
        /* <DEDUP_REMOVED lines=31> */
[----:B------:R2:W-:Y:S04]  /*5700*/  STS [R239+0x12400], R2 ;  /* 0x01240002ef007388 */ /* 0x0005e80000000800 */
[----:B------:R-:W3:Y:S01]  /*5710*/  LDSM.16.M88.4 R16, [R0+0x8000] ;  /* 0x008000000010783b */ /* 0x000ee20000000200 */
[CC--:B-1----:R-:W-:Y:S02]  /*5720*/  IADD3 R3, R213.reuse, R0.reuse, RZ ;  /* 0x00000000d5037210 */ /* 0x0c2fe40007ffe0ff */
[----:B--2---:R-:W-:Y:S05]  /*5730*/  IADD3 R2, R216, R0, RZ ;  /* 0x00000000d8027210 */ /* 0x004fea0007ffe0ff */
[----:B------:R-:W-:Y:S01]  /*5740*/  LDSM.16.M88.4 R56, [R3+0x8000] ;  /* 0x008000000338783b */ /* 0x000fe20000000200 */
[----:B------:R-:W-:Y:S07]  /*5750*/  IADD3 R64, R213, R2, RZ ;  /* 0x00000002d5407210 */ /* 0x000fee0007ffe0ff */
[----:B------:R-:W1:Y:S08]  /*5760*/  LDSM.16.M88.4 R52, [R2+0x8000] ;  /* 0x008000000234783b */ /* 0x000e700000000200 */
[----:B------:R-:W2:Y:S01]  /*5770*/  LDSM.16.M88.4 R60, [R64+0x8000] ;  /* 0x00800000403c783b */ /* 0x000ea20000000200 */
        /* <DEDUP_REMOVED lines=27> */
[----:B------:R-:W-:Y:S06]  /*5930*/  HMMA.16816.F32.BF16 R16, R56, R162, R16 ;  /* 0x000000a23810723c */ /* 0x000fec0000041810 */
        /* <DEDUP_REMOVED lines=8> */
[C---:B-----5:R-:W-:Y:S01]  /*59c0*/  FADD.FTZ R4, -R182.reuse, R4 ;  /* 0x00000004b6047221 */ /* 0x060fe20000010100 */
[----:B------:R-:W-:Y:S01]  /*59d0*/  FADD.FTZ R5, -R182, R5 ;  /* 0x00000005b6057221 */ /* 0x000fe20000010100 */
[C---:B------:R-:W-:Y:S03]  /*59e0*/  FADD.FTZ R6, -R181.reuse, R6 ;  /* 0x00000006b5067221 */ /* 0x040fe60000010100 */
        /* <DEDUP_REMOVED lines=16> */
[----:B------:R-:W-:Y:S01]  /*5af0*/  FMUL.FTZ R5, R115, R10 ;  /* 0x0000000a73057220 */ /* 0x000fe20000410000 */
        /* <DEDUP_REMOVED lines=56> */
[----:B------:R-:W-:Y:S02]  /*5e80*/  LEA.HI.X.SX32 R3, R3, R231, 0x1, P0 ;  /* 0x000000e703037211 */ /* 0x000fe400000f0eff */
[C---:B------:R-:W-:Y:S01]  /*5e90*/  @!P2 LEA R4, P0, R0.reuse, R230, 0x1 ;  /* 0x000000e60004a211 */ /* 0x040fe200078008ff */
[----:B------:R-:W-:Y:S01]  /*5ea0*/  IMAD.MOV.U32 R230, RZ, RZ, R2 ;  /* 0x000000ffffe67224 */ /* 0x000fe200078e0002 */
[C-C-:B--2---:R-:W-:Y:S01]  /*5eb0*/  LEA.HI.X R5, R7.reuse, R5, R16.reuse, 0x5, P4 ;  /* 0x0000000507057211 */ /* 0x144fe200020f2c10 */
[----:B------:R-:W-:Y:S01]  /*5ec0*/  @!PT LDS RZ, [RZ] ;  /* 0x00000000fffff984 */ /* 0x000fe20000000800 */
[----:B------:R-:W-:Y:S01]  /*5ed0*/  @!PT LDS RZ, [RZ] ;  /* 0x00000000fffff984 */ /* 0x000fe20000000800 */
[----:B------:R-:W-:Y:S01]  /*5ee0*/  @!PT LDS RZ, [RZ] ;  /* 0x00000000fffff984 */ /* 0x000fe20000000800 */
[----:B------:R3:W-:Y:S01]  /*5ef0*/  @!P3 LDGSTS.E.BYPASS.LTC128B.128 [R226], desc[UR8][R2.64] ;  /* 0x0000000002e2bfae */ /* 0x0007e2000b901d48 */
[C---:B------:R-:W-:Y:S02]  /*5f00*/  @!P3 LEA R6, P4, R7.reuse, R2, 0x6 ;  /* 0x000000020706b211 */ /* 0x040fe400078830ff */
[----:B------:R-:W-:Y:S01]  /*5f10*/  @!P2 LEA.HI.X R5, R0, R231, R5, 0x1, P0 ;  /* 0x000000e70005a211 */ /* 0x000fe200000f0c05 */
[----:B------:R3:W-:Y:S01]  /*5f20*/  @P2 STS [R224+0x2000], RZ ;  /* 0x002000ffe0002388 */ /* 0x0007e20000000800 */
[----:B------:R-:W-:Y:S01]  /*5f30*/  @!P3 LEA.HI.X R7, R7, R3, R16, 0x6, P4 ;  /* 0x000000030707b211 */ /* 0x000fe200020f3410 */
[----:B------:R-:W-:Y:S02]  /*5f40*/  IMAD.MOV.U32 R231, RZ, RZ, R3 ;  /* 0x000000ffffe77224 */ /* 0x000fe400078e0003 */
        /* <DEDUP_REMOVED lines=24> */
.L_x_1192:
        /* <DEDUP_REMOVED lines=65> */
[----:B------:R-:W2:Y:S08]  /*64e0*/  @!P2 LDC R7, c[0x0][0x424] ;  /* 0x00010900ff07ab82 */ /* 0x000eb00000000800 */
[----:B------:R-:W3:Y:S01]  /*64f0*/  @!P3 LDC R8, c[0x0][0x424] ;  /* 0x00010900ff08bb82 */ /* 0x000ee20000000800 */
[C---:B-1----:R-:W-:Y:S05]  /*6500*/  IMAD.U32 R0, R9.reuse, -0x40, RZ ;  /* 0xffffffc009007824 */ /* 0x042fea00078e00ff */
[C---:B------:R-:W-:Y:S02]  /*6510*/  LEA R2, P0, R0.reuse, R228, 0x1 ;  /* 0x000000e400027211 */ /* 0x040fe400078008ff */
[----:B------:R-:W-:Y:S02]  /*6520*/  SHF.R.S32.HI R4, RZ, 0x1f, R0 ;  /* 0x0000001fff047819 */ /* 0x000fe40000011400 */
[-C--:B------:R-:W-:Y:S02]  /*6530*/  LEA.HI.X.SX32 R3, R0, R229.reuse, 0x1, P0 ;  /* 0x000000e500037211 */ /* 0x080fe400000f0eff */
[C---:B------:R-:W-:Y:S02]  /*6540*/  @!P2 LEA R5, P4, R9.reuse, R0, 0x5 ;  /* 0x000000000905a211 */ /* 0x040fe400078828ff */
[----:B------:R-:W-:Y:S02]  /*6550*/  LEA R0, R244, UR4, 0x1 ;  /* 0x00000004f4007c11 */ /* 0x000fe4000f8e08ff */
[----:B--2---:R-:W-:Y:S02]  /*6560*/  @!P2 LEA.HI.X R7, R9, R4, R7, 0x5, P4 ;  /* 0x000000040907a211 */ /* 0x004fe400020f2c07 */
[----:B------:R-:W-:Y:S01]  /*6570*/  @!P2 LEA R4, P0, R5, R228, 0x1 ;  /* 0x000000e40504a211 */ /* 0x000fe200078008ff */
[----:B------:R1:W-:Y:S01]  /*6580*/  @P3 STS.128 [R0+0x8000], RZ ;  /* 0x008000ff00003388 */ /* 0x0003e20000000c00 */
[----:B------:R-:W-:Y:S01]  /*6590*/  @!P3 LEA R6, P4, R9, R2, 0x6 ;  /* 0x000000020906b211 */ /* 0x000fe200078830ff */
[----:B------:R-:W-:Y:S01]  /*65a0*/  IMAD.MOV.U32 R228, RZ, RZ, R2 ;  /* 0x000000ffffe47224 */ /* 0x000fe200078e0002 */
[----:B------:R-:W-:Y:S01]  /*65b0*/  @!P2 LEA.HI.X R5, R5, R229, R7, 0x1, P0 ;  /* 0x000000e50505a211 */ /* 0x000fe200000f0c07 */
[----:B------:R-:W-:Y:S01]  /*65c0*/  @!PT LDS RZ, [RZ] ;  /* 0x00000000fffff984 */ /* 0x000fe20000000800 */
[----:B------:R-:W-:Y:S01]  /*65d0*/  @!PT LDS RZ, [RZ] ;  /* 0x00000000fffff984 */ /* 0x000fe20000000800 */
[----:B------:R-:W-:Y:S01]  /*65e0*/  @!PT LDS RZ, [RZ] ;  /* 0x00000000fffff984 */ /* 0x000fe20000000800 */
[----:B------:R1:W-:Y:S01]  /*65f0*/  @!P3 LDGSTS.E.BYPASS.LTC128B.128 [R0+0x8000], desc[UR8][R2.64] ;  /* 0x080000000200bfae */ /* 0x0003e2000b901d48 */
[----:B---3--:R-:W-:Y:S01]  /*6600*/  @!P3 LEA.HI.X R7, R9, R3, R8, 0x6, P4 ;  /* 0x000000030907b211 */ /* 0x008fe200020f3408 */
        /* <DEDUP_REMOVED lines=17> */
.L_x_1193:
[----:B------:R-:W-:Y:S01]  /*6720*/  LDSM.16.M88.4 R64, [R218] ;  /* 0x00000000da40783b */ /* 0x000fe20000000200 */
[----:B-1----:R-:W-:Y:S01]  /*6730*/  @P1 IADD3 R2, P0, R242, UR17, RZ ;  /* 0x00000011f2021c10 */ /* 0x002fe2000ff1e0ff */
[----:B------:R-:W-:Y:S01]  /*6740*/  IMAD.U32 R0, RZ, RZ, UR18 ;  /* 0x00000012ff007e24 */ /* 0x000fe2000f8e00ff */
[----:B------:R-:W-:Y:S01]  /*6750*/  ULOP3.LUT UR10, UR7, 0x1, URZ, 0xc0, !UPT ;  /* 0x00000001070a7892 */ /* 0x000fe2000f8ec03f */
[----:B------:R-:W1:Y:S01]  /*6760*/  LDSM.16.MT88.4 R16, [R204+0xc000] ;  /* 0x00c00000cc10783b */ /* 0x000e620000004200 */
[----:B------:R-:W-:Y:S02]  /*6770*/  @P1 IADD3.X R3, R247, UR16, RZ, P0, !PT ;  /* 0x00000010f7031c10 */ /* 0x000fe400087fe4ff */
[----:B------:R-:W-:Y:S01]  /*6780*/  UISETP.NE.U32.AND UP0, UPT, UR10, 0x1, UPT ;  /* 0x000000010a00788c */ /* 0x000fe2000bf05070 */
[----:B------:R-:W2:Y:S01]  /*6790*/  LDSM.16.M88.4 R60, [R218+0x1000] ;  /* 0x00100000da3c783b */ /* 0x000ea20000000200 */
[----:B------:R-:W-:Y:S03]  /*67a0*/  @UP1 UIADD3 UR10, UP2, UR17, -0x100, URZ ;  /* 0xffffff00110a1890 */ /* 0x000fe6000ff5e03f */
[----:B------:R-:W3:Y:S04]  /*67b0*/  LDSM.16.MT88.4 R100, [R204+0xe000] ;  /* 0x00e00000cc64783b */ /* 0x000ee80000004200 */
[----:B------:R-:W-:Y:S01]  /*67c0*/  LDSM.16.M88.4 R104, [R217] ;  /* 0x00000000d968783b */ /* 0x000fe20000000200 */
[----:B------:R-:W-:Y:S01]  /*67d0*/  @UP1 UMOV UR17, UR10 ;  /* 0x0000000a00111c82 */ /* 0x000fe20008000000 */
[----:B------:R-:W-:Y:S02]  /*67e0*/  @UP1 UIADD3.X UR10, UR16, -0x1, URZ, UP2, !UPT ;  /* 0xffffffff100a1890 */ /* 0x000fe400097fe43f */
[----:B------:R-:W4:Y:S01]  /*67f0*/  LDSM.16.MT88.4 R108, [R204+0xc800] ;  /* 0x00c80000cc6c783b */ /* 0x000f220000004200 */
[----:B------:R-:W-:Y:S02]  /*6800*/  UISETP.GT.AND UP2, UPT, UR7, UR37, UPT ;  /* 0x000000250700728c */ /* 0x000fe4000bf44270 */
[----:B------:R-:W-:Y:S01]  /*6810*/  UIADD3 UR7, UR7, -0x1, URZ ;  /* 0xffffffff07077890 */ /* 0x000fe2000fffe03f */
[----:B------:R-:W4:Y:S01]  /*6820*/  LDSM.16.M88.4 R112, [R217+0x1000] ;  /* 0x00100000d970783b */ /* 0x000f220000000200 */
[----:B------:R-:W-:Y:S03]  /*6830*/  @UP1 UMOV UR16, UR10 ;  /* 0x0000000a00101c82 */ /* 0x000fe60008000000 */
[----:B------:R-:W4:Y:S04]  /*6840*/  LDSM.16.MT88.4 R180, [R204+0xe800] ;  /* 0x00e80000ccb4783b */ /* 0x000f280000004200 */
[----:B------:R-:W-:Y:S04]  /*6850*/  LDSM.16.M88.4 R184, [R219] ;  /* 0x00000000dbb8783b */ /* 0x000fe80000000200 */
[----:B------:R-:W4:Y:S04]  /*6860*/  LDSM.16.MT88.4 R188, [R204+0xd000] ;  /* 0x00d00000ccbc783b */ /* 0x000f280000004200 */
[----:B------:R-:W4:Y:S01]  /*6870*/  LDSM.16.M88.4 R192, [R219+0x1000] ;  /* 0x00100000dbc0783b */ /* 0x000f220000000200 */
[-C--:B-1----:R-:W-:Y:S03]  /*6880*/  HMMA.16816.F32.BF16 R4, R64, R16.reuse, RZ ;  /* 0x000000104004723c */ /* 0x082fe600000418ff */
[----:B------:R-:W1:Y:S04]  /*6890*/  LDSM.16.MT88.4 R196, [R204+0xf000] ;  /* 0x00f00000ccc4783b */ /* 0x000e680000004200 */
        /* <DEDUP_REMOVED lines=15> */
[----:B------:R-:W3:Y:S04]  /*6990*/  LDSM.16.MT88.4 R108, [R204+0xd800] ;  /* 0x00d80000cc6c783b */ /* 0x000ee80000004200 */
[----:B------:R-:W4:Y:S01]  /*69a0*/  LDSM.16.MT88.4 R204, [R204+0xf800] ;  /* 0x00f80000cccc783b */ /* 0x000f220000004200 */
[-C--:B------:R-:W-:Y:S06]  /*69b0*/  HMMA.16816.F32.BF16 R52, R104, R180.reuse, R52 ;  /* 0x000000b46834723c */ /* 0x080fec0000041834 */
[C---:B------:R-:W-:Y:S06]  /*69c0*/  HMMA.16816.F32.BF16 R56, R112.reuse, R180, R56 ;  /* 0x000000b47038723c */ /* 0x040fec0000041838 */
[-C--:B------:R-:W-:Y:S06]  /*69d0*/  HMMA.16816.F32.BF16 R60, R112, R182.reuse, R60 ;  /* 0x000000b6703c723c */ /* 0x080fec000004183c */
[----:B------:R-:W-:Y:S06]  /*69e0*/  HMMA.16816.F32.BF16 R64, R104, R182, R64 ;  /* 0x000000b66840723c */ /* 0x000fec0000041840 */
[-C--:B------:R-:W-:Y:S01]  /*69f0*/  HMMA.16816.F32.BF16 R4, R184, R188.reuse, R4 ;  /* 0x000000bcb804723c */ /* 0x080fe20000041804 */
[----:B------:R-:W-:Y:S04]  /*6a00*/  IMAD.U32 R104, RZ, RZ, UR18 ;  /* 0x00000012ff687e24 */ /* 0x000fe8000f8e00ff */
[----:B------:R-:W-:Y:S01]  /*6a10*/  IMAD.U32 R106, RZ, RZ, UR46 ;  /* 0x0000002eff6a7e24 */ /* 0x000fe2000f8e00ff */
[C---:B------:R-:W-:Y:S01]  /*6a20*/  HMMA.16816.F32.BF16 R8, R192.reuse, R188, R8 ;  /* 0x000000bcc008723c */ /* 0x040fe20000041808 */
[----:B------:R-:W-:Y:S05]  /*6a30*/  IMAD.U32 R107, RZ, RZ, UR46 ;  /* 0x0000002eff6b7e24 */ /* 0x000fea000f8e00ff */
[-C--:B------:R-:W-:Y:S06]  /*6a40*/  HMMA.16816.F32.BF16 R12, R192, R190.reuse, R12 ;  /* 0x000000bec00c723c */ /* 0x080fec000004180c */
[C---:B------:R-:W-:Y:S06]  /*6a50*/  HMMA.16816.F32.BF16 R16, R184.reuse, R190, R16 ;  /* 0x000000beb810723c */ /* 0x040fec0000041810 */
[-C--:B-1----:R-:W-:Y:S06]  /*6a60*/  HMMA.16816.F32.BF16 R52, R184, R196.reuse, R52 ;  /* 0x000000c4b834723c */ /* 0x082fec0000041834 */
[C---:B------:R-:W-:Y:S06]  /*6a70*/  HMMA.16816.F32.BF16 R56, R192.reuse, R196, R56 ;  /* 0x000000c4c038723c */ /* 0x040fec0000041838 */
[-C--:B------:R-:W-:Y:S06]  /*6a80*/  HMMA.16816.F32.BF16 R60, R192, R198.reuse, R60 ;  /* 0x000000c6c03c723c */ /* 0x080fec000004183c */
[----:B------:R-:W-:Y:S06]  /*6a90*/  HMMA.16816.F32.BF16 R64, R184, R198, R64 ;  /* 0x000000c6b840723c */ /* 0x000fec0000041840 */
[-C--:B---3--:R-:W-:Y:S05]  /*6aa0*/  HMMA.16816.F32.BF16 R4, R100, R108.reuse, R4 ;  /* 0x0000006c6404723c */ /* 0x088fea0000041804 */
[C---:B------:R-:W-:Y:S01]  /*6ab0*/  LEA R184, P0, R243.reuse, R232, 0x2 ;  /* 0x000000e8f3b87211 */ /* 0x040fe200078010ff */
[C---:B------:R-:W-:Y:S05]  /*6ac0*/  HMMA.16816.F32.BF16 R8, R200.reuse, R108, R8 ;  /* 0x0000006cc808723c */ /* 0x040fea0000041808 */
[----:B------:R-:W-:Y:S01]  /*6ad0*/  LEA.HI.X.SX32 R183, R243, R233, 0x2, P0 ;  /* 0x000000e9f3b77211 */ /* 0x000fe200000f16ff */
[-C--:B------:R-:W-:Y:S01]  /*6ae0*/  HMMA.16816.F32.BF16 R12, R200, R110.reuse, R12 ;  /* 0x0000006ec80c723c */ /* 0x080fe2000004180c */
[----:B------:R-:W-:Y:S04]  /*6af0*/  IMAD.U32 R108, RZ, RZ, UR22 ;  /* 0x00000016ff6c7e24 */ /* 0x000fe8000f8e00ff */
[----:B--2---:R-:W-:Y:S01]  /*6b00*/  IMAD.MOV.U32 R2, RZ, RZ, R184 ;  /* 0x000000ffff027224 */ /* 0x004fe200078e00b8 */
[C---:B------:R-:W-:Y:S01]  /*6b10*/  HMMA.16816.F32.BF16 R16, R100.reuse, R110, R16 ;  /* 0x0000006e6410723c */ /* 0x040fe20000041810 */
[----:B------:R-:W-:Y:S04]  /*6b20*/  IMAD.U32 R109, RZ, RZ, UR22 ;  /* 0x00000016ff6d7e24 */ /* 0x000fe8000f8e00ff */
[----:B------:R-:W-:Y:S01]  /*6b30*/  IMAD.MOV.U32 R3, RZ, RZ, R183 ;  /* 0x000000ffff037224 */ /* 0x000fe200078e00b7 */
[-C--:B----4-:R-:W-:Y:S04]  /*6b40*/  HMMA.16816.F32.BF16 R52, R100, R204.reuse, R52 ;  /* 0x000000cc6434723c */ /* 0x090fe80000041834 */
[----:B------:R1:W-:Y:S01]  /*6b50*/  REDG.E.ADD.F32.FTZ.RN.STRONG.GPU desc[UR8][R2.64], R4 ;  /* 0x00000004020079a6 */ /* 0x0003e2000c10f388 */
[-C--:B------:R-:W-:Y:S01]  /*6b60*/  LEA R104, P2, R104, R2.reuse, 0x2 ;  /* 0x0000000268687211 */ /* 0x080fe200078410ff */
[C---:B------:R-:W-:Y:S05]  /*6b70*/  HMMA.16816.F32.BF16 R56, R200.reuse, R204, R56 ;  /* 0x000000ccc838723c */ /* 0x040fea0000041838 */
[-C--:B------:R-:W-:Y:S01]  /*6b80*/  LEA R108, P1, R108, R2.reuse, 0x2 ;  /* 0x000000026c6c7211 */ /* 0x080fe200078210ff */
[-C--:B------:R-:W-:Y:S05]  /*6b90*/  HMMA.16816.F32.BF16 R60, R200, R206.reuse, R60 ;  /* 0x000000cec83c723c */ /* 0x080fea000004183c */
[-C--:B------:R-:W-:Y:S01]  /*6ba0*/  LEA.HI.X.SX32 R105, R0, R3.reuse, 0x2, P2 ;  /* 0x0000000300697211 */ /* 0x080fe200010f16ff */
[----:B------:R-:W-:Y:S01]  /*6bb0*/  HMMA.16816.F32.BF16 R64, R100, R206, R64 ;  /* 0x000000ce6440723c */ /* 0x000fe20000041840 */
[----:B------:R-:W-:Y:S03]  /*6bc0*/  IMAD.U32 R0, RZ, RZ, UR45 ;  /* 0x0000002dff007e24 */ /* 0x000fe6000f8e00ff */
[----:B------:R2:W-:Y:S01]  /*6bd0*/  REDG.E.ADD.F32.FTZ.RN.STRONG.GPU desc[UR8][R104.64], R5 ;  /* 0x00000005680079a6 */ /* 0x0005e2000c10f388 */
[-C--:B------:R-:W-:Y:S02]  /*6be0*/  LEA R106, P0, R106, R2.reuse, 0x2 ;  /* 0x000000026a6a7211 */ /* 0x080fe400078010ff */
[-C--:B------:R-:W-:Y:S01]  /*6bf0*/  LEA.HI.X.SX32 R109, R109, R3.reuse, 0x2, P1 ;  /* 0x000000036d6d7211 */ /* 0x080fe200008f16ff */
[----:B------:R-:W-:Y:S03]  /*6c00*/  IMAD.U32 R102, RZ, RZ, UR45 ;  /* 0x0000002dff667e24 */ /* 0x000fe6000f8e00ff */
[-C--:B------:R-:W-:Y:S01]  /*6c10*/  LEA.HI.X.SX32 R107, R107, R3.reuse, 0x2, P0 ;  /* 0x000000036b6b7211 */ /* 0x080fe200000f16ff */
[----:B------:R3:W-:Y:S01]  /*6c20*/  REDG.E.ADD.F32.FTZ.RN.STRONG.GPU desc[UR8][R108.64], R6 ;  /* 0x000000066c0079a6 */ /* 0x0007e2000c10f388 */
[----:B------:R-:W-:Y:S01]  /*6c30*/  IMAD.U32 R100, RZ, RZ, UR44 ;  /* 0x0000002cff647e24 */ /* 0x000fe2000f8e00ff */
[-C--:B------:R-:W-:Y:S01]  /*6c40*/  LEA R102, P0, R102, R2.reuse, 0x2 ;  /* 0x0000000266667211 */ /* 0x080fe200078010ff */
[----:B-1----:R-:W-:Y:S01]  /*6c50*/  IMAD.U32 R4, RZ, RZ, UR42 ;  /* 0x0000002aff047e24 */ /* 0x002fe2000f8e00ff */
[----:B------:R1:W-:Y:S02]  /*6c60*/  REDG.E.ADD.F32.FTZ.RN.STRONG.GPU desc[UR8][R106.64], R7 ;  /* 0x000000076a0079a6 */ /* 0x0003e4000c10f388 */
[-C--:B------:R-:W-:Y:S02]  /*6c70*/  LEA R100, P2, R100, R2.reuse, 0x2 ;  /* 0x0000000264647211 */ /* 0x080fe400078410ff */
[-C--:B------:R-:W-:Y:S01]  /*6c80*/  LEA.HI.X.SX32 R103, R0, R3.reuse, 0x2, P0 ;  /* 0x0000000300677211 */ /* 0x080fe200000f16ff */
[----:B------:R-:W-:Y:S01]  /*6c90*/  IMAD.U32 R0, RZ, RZ, UR42 ;  /* 0x0000002aff007e24 */ /* 0x000fe2000f8e00ff */
[-C--:B------:R-:W-:Y:S03]  /*6ca0*/  LEA R4, P0, R4, R2.reuse, 0x2 ;  /* 0x0000000204047211 */ /* 0x080fe600078010ff */
[----:B------:R4:W-:Y:S01]  /*6cb0*/  REDG.E.ADD.F32.FTZ.RN.STRONG.GPU desc[UR8][R102.64], R8 ;  /* 0x00000008660079a6 */ /* 0x0009e2000c10f388 */
[----:B--2---:R-:W-:Y:S02]  /*6cc0*/  IMAD.U32 R5, RZ, RZ, UR43 ;  /* 0x0000002bff057e24 */ /* 0x004fe4000f8e00ff */
[----:B---3--:R-:W-:Y:S02]  /*6cd0*/  IMAD.U32 R6, RZ, RZ, UR43 ;  /* 0x0000002bff067e24 */ /* 0x008fe4000f8e00ff */
[----:B-1----:R-:W-:Y:S03]  /*6ce0*/  IMAD.U32 R7, RZ, RZ, UR44 ;  /* 0x0000002cff077e24 */ /* 0x002fe6000f8e00ff */
[-C--:B------:R-:W-:Y:S02]  /*6cf0*/  LEA R6, P1, R6, R2.reuse, 0x2 ;  /* 0x0000000206067211 */ /* 0x080fe400078210ff */
[-C--:B------:R-:W-:Y:S02]  /*6d00*/  LEA.HI.X.SX32 R101, R7, R3.reuse, 0x2, P2 ;  /* 0x0000000307657211 */ /* 0x080fe400010f16ff */
[-C--:B------:R-:W-:Y:S02]  /*6d10*/  LEA.HI.X.SX32 R7, R5, R3.reuse, 0x2, P1 ;  /* 0x0000000305077211 */ /* 0x080fe400008f16ff */
[-C--:B------:R-:W-:Y:S01]  /*6d20*/  LEA.HI.X.SX32 R5, R0, R3.reuse, 0x2, P0 ;  /* 0x0000000300057211 */ /* 0x080fe200000f16ff */
[----:B------:R-:W-:Y:S01]  /*6d30*/  REDG.E.ADD.F32.FTZ.RN.STRONG.GPU desc[UR8][R100.64], R9 ;  /* 0x00000009640079a6 */ /* 0x000fe2000c10f388 */
[----:B----4-:R-:W-:Y:S02]  /*6d40*/  IMAD.U32 R8, RZ, RZ, UR34 ;  /* 0x00000022ff087e24 */ /* 0x010fe4000f8e00ff */
[----:B------:R-:W-:Y:S01]  /*6d50*/  IMAD.U32 R0, RZ, RZ, UR35 ;  /* 0x00000023ff007e24 */ /* 0x000fe2000f8e00ff */
[----:B------:R1:W-:Y:S02]  /*6d60*/  REDG.E.ADD.F32.FTZ.RN.STRONG.GPU desc[UR8][R6.64], R10 ;  /* 0x0000000a060079a6 */ /* 0x0003e4000c10f388 */
[-C--:B------:R-:W-:Y:S02]  /*6d70*/  LEA R8, P2, R8, R2.reuse, 0x2 ;  /* 0x0000000208087211 */ /* 0x080fe400078410ff */
[----:B------:R2:W-:Y:S04]  /*6d80*/  REDG.E.ADD.F32.FTZ.RN.STRONG.GPU desc[UR8][R4.64], R11 ;  /* 0x0000000b040079a6 */ /* 0x0005e8000c10f388 */
[----:B------:R-:W-:Y:S04]  /*6d90*/  REDG.E.ADD.F32.FTZ.RN.STRONG.GPU desc[UR8][R2.64+0x80], R16 ;  /* 0x00008010020079a6 */ /* 0x000fe8000c10f388 */
[----:B------:R-:W-:Y:S04]  /*6da0*/  REDG.E.ADD.F32.FTZ.RN.STRONG.GPU desc[UR8][R104.64+0x80], R17 ;  /* 0x00008011680079a6 */ /* 0x000fe8000c10f388 */
[----:B------:R-:W-:Y:S01]  /*6db0*/  LDSM.16.MT88.4 R100, [R208+0x2800] ;  /* 0x00280000d064783b */ /* 0x000fe20000004200 */
[----:B-1----:R-:W-:Y:S02]  /*6dc0*/  IMAD.U32 R10, RZ, RZ, UR35 ;  /* 0x00000023ff0a7e24 */ /* 0x002fe4000f8e00ff */
[----:B------:R-:W-:Y:S02]  /*6dd0*/  IMAD.U32 R6, RZ, RZ, UR41 ;  /* 0x00000029ff067e24 */ /* 0x000fe4000f8e00ff */
[----:B------:R-:W-:Y:S01]  /*6de0*/  IMAD.U32 R7, RZ, RZ, UR34 ;  /* 0x00000022ff077e24 */ /* 0x000fe2000f8e00ff */
[-C--:B------:R-:W-:Y:S01]  /*6df0*/  LEA R10, P0, R10, R2.reuse, 0x2 ;  /* 0x000000020a0a7211 */ /* 0x080fe200078010ff */
[----:B--2---:R-:W-:Y:S01]  /*6e00*/  IMAD.U32 R4, RZ, RZ, UR36 ;  /* 0x00000024ff047e24 */ /* 0x004fe2000f8e00ff */
        /* <DEDUP_REMOVED lines=21> */
[----:B------:R-:W-:Y:S02]  /*6f60*/  IMAD.U32 R0, RZ, RZ, UR40 ;  /* 0x00000028ff007e24 */ /* 0x000fe4000f8e00ff */
[----:B------:R-:W-:Y:S01]  /*6f70*/  IMAD.U32 R12, RZ, RZ, UR26 ;  /* 0x0000001aff0c7e24 */ /* 0x000fe2000f8e00ff */
[-C--:B------:R-:W-:Y:S01]  /*6f80*/  LEA.HI.X.SX32 R5, R5, R3.reuse, 0x2, P1 ;  /* 0x0000000305057211 */ /* 0x080fe200008f16ff */
[----:B------:R-:W-:Y:S01]  /*6f90*/  IMAD.U32 R13, RZ, RZ, UR27 ;  /* 0x0000001bff0d7e24 */ /* 0x000fe2000f8e00ff */
[-C--:B------:R-:W-:Y:S01]  /*6fa0*/  LEA.HI.X.SX32 R9, R0, R3.reuse, 0x2, P0 ;  /* 0x0000000300097211 */ /* 0x080fe200000f16ff */
[----:B------:R-:W-:Y:S01]  /*6fb0*/  IMAD.U32 R0, RZ, RZ, UR31 ;  /* 0x0000001fff007e24 */ /* 0x000fe2000f8e00ff */
[-C--:B------:R-:W-:Y:S01]  /*6fc0*/  LEA R6, P1, R6, R2.reuse, 0x2 ;  /* 0x0000000206067211 */ /* 0x080fe200078210ff */
[----:B------:R1:W-:Y:S01]  /*6fd0*/  REDG.E.ADD.F32.FTZ.RN.STRONG.GPU desc[UR8][R4.64], R14 ;  /* 0x0000000e040079a6 */ /* 0x0003e2000c10f388 */
[-C--:B------:R-:W-:Y:S03]  /*6fe0*/  LEA R12, P4, R12, R2.reuse, 0x2 ;  /* 0x000000020c0c7211 */ /* 0x080fe600078810ff */
[----:B------:R2:W-:Y:S04]  /*6ff0*/  REDG.E.ADD.F32.FTZ.RN.STRONG.GPU desc[UR8][R8.64], R15 ;  /* 0x0000000f080079a6 */ /* 0x0005e8000c10f388 */
[----:B------:R-:W-:Y:S04]  /*7000*/  REDG.E.ADD.F32.FTZ.RN.STRONG.GPU desc[UR8][R2.64+0x100], R52 ;  /* 0x00010034020079a6 */ /* 0x000fe8000c10f388 */
[----:B------:R-:W-:Y:S01]  /*7010*/  REDG.E.ADD.F32.FTZ.RN.STRONG.GPU desc[UR8][R104.64+0x100], R53 ;  /* 0x00010035680079a6 */ /* 0x000fe2000c10f388 */
[-C--:B-1----:R-:W-:Y:S01]  /*7020*/  LEA R4, P0, R7, R2.reuse, 0x2 ;  /* 0x0000000207047211 */ /* 0x082fe200078010ff */
[----:B------:R-:W-:Y:S01]  /*7030*/  IMAD.U32 R14, RZ, RZ, UR27 ;  /* 0x0000001bff0e7e24 */ /* 0x000fe2000f8e00ff */
[-C--:B------:R-:W-:Y:S01]  /*7040*/  LEA.HI.X.SX32 R7, R10, R3.reuse, 0x2, P1 ;  /* 0x000000030a077211 */ /* 0x080fe200008f16ff */
[----:B------:R-:W-:Y:S01]  /*7050*/  IMAD.U32 R10, RZ, RZ, UR30 ;  /* 0x0000001eff0a7e24 */ /* 0x000fe2000f8e00ff */
[-C--:B------:R-:W-:Y:S01]  /*7060*/  LEA.HI.X.SX32 R5, R0, R3.reuse, 0x2, P0 ;  /* 0x0000000300057211 */ /* 0x080fe200000f16ff */
[----:B--2---:R-:W-:Y:S01]  /*7070*/  IMAD.U32 R8, RZ, RZ, UR29 ;  /* 0x0000001dff087e24 */ /* 0x004fe2000f8e00ff */
[-C--:B------:R-:W-:Y:S01]  /*7080*/  LEA R14, P5, R14, R2.reuse, 0x2 ;  /* 0x000000020e0e7211 */ /* 0x080fe200078a10ff */
[----:B------:R1:W-:Y:S01]  /*7090*/  REDG.E.ADD.F32.FTZ.RN.STRONG.GPU desc[UR8][R6.64], R54 ;  /* 0x00000036060079a6 */ /* 0x0003e2000c10f388 */
[----:B------:R-:W-:Y:S01]  /*70a0*/  IMAD.U32 R0, RZ, RZ, UR30 ;  /* 0x0000001eff007e24 */ /* 0x000fe2000f8e00ff */
[-C--:B------:R-:W-:Y:S02]  /*70b0*/  LEA R10, P0, R10, R2.reuse, 0x2 ;  /* 0x000000020a0a7211 */ /* 0x080fe400078010ff */
[----:B------:R2:W-:Y:S01]  /*70c0*/  REDG.E.ADD.F32.FTZ.RN.STRONG.GPU desc[UR8][R4.64], R55 ;  /* 0x00000037040079a6 */ /* 0x0005e2000c10f388 */
[-C--:B------:R-:W-:Y:S02]  /*70d0*/  LEA R8, P2, R8, R2.reuse, 0x2 ;  /* 0x0000000208087211 */ /* 0x080fe400078410ff */
[-C--:B------:R-:W-:Y:S01]  /*70e0*/  LEA.HI.X.SX32 R11, R0, R3.reuse, 0x2, P0 ;  /* 0x00000003000b7211 */ /* 0x080fe200000f16ff */
[----:B------:R-:W-:Y:S01]  /*70f0*/  IMAD.U32 R0, RZ, RZ, UR39 ;  /* 0x00000027ff007e24 */ /* 0x000fe2000f8e00ff */
[-C--:B------:R-:W-:Y:S01]  /*7100*/  LEA.HI.X.SX32 R15, R13, R3.reuse, 0x2, P5 ;  /* 0x000000030d0f7211 */ /* 0x080fe200028f16ff */
        /* <DEDUP_REMOVED lines=12> */
[----:B---3--:R-:W-:Y:S02]  /*71d0*/  IMAD.U32 R10, RZ, RZ, UR25 ;  /* 0x00000019ff0a7e24 */ /* 0x008fe4000f8e00ff */
[----:B------:R2:W-:Y:S01]  /*71e0*/  REDG.E.ADD.F32.FTZ.RN.STRONG.GPU desc[UR8][R6.64], R58 ;  /* 0x0000003a060079a6 */ /* 0x0005e2000c10f388 */
[----:B------:R-:W-:Y:S02]  /*71f0*/  IMAD.U32 R11, RZ, RZ, UR26 ;  /* 0x0000001aff0b7e24 */ /* 0x000fe4000f8e00ff */
[-C--:B------:R-:W-:Y:S01]  /*7200*/  LEA R10, P3, R10, R2.reuse, 0x2 ;  /* 0x000000020a0a7211 */ /* 0x080fe200078610ff */
[----:B------:R3:W-:Y:S01]  /*7210*/  REDG.E.ADD.F32.FTZ.RN.STRONG.GPU desc[UR8][R4.64], R59 ;  /* 0x0000003b040079a6 */ /* 0x0007e2000c10f388 */
[----:B------:R-:W-:Y:S01]  /*7220*/  IMAD.U32 R0, RZ, RZ, UR38 ;  /* 0x00000026ff007e24 */ /* 0x000fe2000f8e00ff */
[-C--:B------:R-:W-:Y:S02]  /*7230*/  LEA.HI.X.SX32 R13, R11, R3.reuse, 0x2, P4 ;  /* 0x000000030b0d7211 */ /* 0x080fe400020f16ff */
[----:B------:R-:W-:Y:S04]  /*7240*/  REDG.E.ADD.F32.FTZ.RN.STRONG.GPU desc[UR8][R2.64+0x180], R64 ;  /* 0x00018040020079a6 */ /* 0x000fe8000c10f388 */
        /* <DEDUP_REMOVED lines=8> */
[----:B------:R-:W-:Y:S01]  /*72d0*/  IMAD.U32 R7, RZ, RZ, UR24 ;  /* 0x00000018ff077e24 */ /* 0x000fe2000f8e00ff */
[-C--:B------:R-:W-:Y:S01]  /*72e0*/  LEA.HI.X.SX32 R11, R9, R3.reuse, 0x2, P3 ;  /* 0x00000003090b7211 */ /* 0x080fe200018f16ff */
[----:B---3--:R-:W-:Y:S01]  /*72f0*/  IMAD.U32 R4, RZ, RZ, UR38 ;  /* 0x00000026ff047e24 */ /* 0x008fe2000f8e00ff */
[-C--:B------:R-:W-:Y:S01]  /*7300*/  LEA R6, P1, R6, R2.reuse, 0x2 ;  /* 0x0000000206067211 */ /* 0x080fe200078210ff */
[----:B------:R-:W-:Y:S01]  /*7310*/  IMAD.U32 R5, RZ, RZ, UR23 ;  /* 0x00000017ff057e24 */ /* 0x000fe2000f8e00ff */
[-C--:B------:R-:W-:Y:S01]  /*7320*/  LEA.HI.X.SX32 R9, R7, R3.reuse, 0x2, P2 ;  /* 0x0000000307097211 */ /* 0x080fe200010f16ff */
[----:B------:R-:W-:Y:S01]  /*7330*/  REDG.E.ADD.F32.FTZ.RN.STRONG.GPU desc[UR8][R10.64], R60 ;  /* 0x0000003c0a0079a6 */ /* 0x000fe2000c10f388 */
[----:B------:R-:W-:Y:S02]  /*7340*/  LEA R4, P0, R4, R2, 0x2 ;  /* 0x0000000204047211 */ /* 0x000fe400078010ff */
        /* <DEDUP_REMOVED lines=10> */
[----:B------:R-:W-:Y:S04]  /*73f0*/  LDSM.16.MT88.4 R4, [R210+0x10000] ;  /* 0x01000000d204783b */ /* 0x000fe80000004200 */
[----:B------:R-:W1:Y:S01]  /*7400*/  LDSM.16.MT88.4 R8, [R208] ;  /* 0x00000000d008783b */ /* 0x000e620000004200 */
[----:B------:R-:W-:Y:S03]  /*7410*/  @P1 VIADD R0, R208, 0x4000 ;  /* 0x00004000d0001836 */ /* 0x000fe60000000000 */
[----:B------:R-:W2:Y:S04]  /*7420*/  LDSM.16.MT88.4 R56, [R208+0x800] ;  /* 0x00080000d038783b */ /* 0x000ea80000004200 */
[----:B------:R-:W3:Y:S04]  /*7430*/  LDSM.16.MT88.4 R64, [R209+0x10800] ;  /* 0x01080000d140783b */ /* 0x000ee80000004200 */
        /* <DEDUP_REMOVED lines=13> */
[-C--:B--2---:R-:W-:Y:S06]  /*7510*/  HMMA.16816.F32.BF16 R68, R52, R56.reuse, R68 ;  /* 0x000000383444723c */ /* 0x084fec0000041844 */
[C---:B---3--:R-:W-:Y:S06]  /*7520*/  HMMA.16816.F32.BF16 R72, R64.reuse, R56, R72 ;  /* 0x000000384048723c */ /* 0x048fec0000041848 */
[-C--:B------:R-:W-:Y:S06]  /*7530*/  HMMA.16816.F32.BF16 R76, R64, R58.reuse, R76 ;  /* 0x0000003a404c723c */ /* 0x080fec000004184c */
[C---:B------:R-:W-:Y:S01]  /*7540*/  HMMA.16816.F32.BF16 R80, R52.reuse, R58, R80 ;  /* 0x0000003a3450723c */ /* 0x040fe20000041850 */
[----:B------:R-:W-:Y:S05]  /*7550*/  LDSM.16.MT88.4 R56, [R208+0x1800] ;  /* 0x00180000d038783b */ /* 0x000fea0000004200 */
[-C--:B------:R-:W-:Y:S06]  /*7560*/  HMMA.16816.F32.BF16 R84, R52, R100.reuse, R84 ;  /* 0x000000643454723c */ /* 0x080fec0000041854 */
[C---:B------:R-:W-:Y:S06]  /*7570*/  HMMA.16816.F32.BF16 R88, R64.reuse, R100, R88 ;  /* 0x000000644058723c */ /* 0x040fec0000041858 */
[-C--:B------:R-:W-:Y:S01]  /*7580*/  HMMA.16816.F32.BF16 R92, R64, R102.reuse, R92 ;  /* 0x00000066405c723c */ /* 0x080fe2000004185c */
[----:B------:R2:W-:Y:S05]  /*7590*/  LDSM.16.MT88.4 R64, [R208+0x3800] ;  /* 0x00380000d040783b */ /* 0x0005ea0000004200 */
[----:B------:R-:W-:Y:S01]  /*75a0*/  HMMA.16816.F32.BF16 R96, R52, R102, R96 ;  /* 0x000000663460723c */ /* 0x000fe20000041860 */
[----:B------:R-:W3:Y:S05]  /*75b0*/  LDSM.16.MT88.4 R52, [R210+0x11800] ;  /* 0x01180000d234783b */ /* 0x000eea0000004200 */
[-C--:B-1----:R-:W-:Y:S06]  /*75c0*/  HMMA.16816.F32.BF16 R68, R4, R8.reuse, R68 ;  /* 0x000000080444723c */ /* 0x082fec0000041844 */
[C---:B------:R-:W-:Y:S06]  /*75d0*/  HMMA.16816.F32.BF16 R72, R12.reuse, R8, R72 ;  /* 0x000000080c48723c */ /* 0x040fec0000041848 */
[-C--:B------:R-:W-:Y:S05]  /*75e0*/  HMMA.16816.F32.BF16 R76, R12, R10.reuse, R76 ;  /* 0x0000000a0c4c723c */ /* 0x080fea000004184c */
[----:B--2---:R-:W-:Y:S01]  /*75f0*/  IMAD.MOV.U32 R208, RZ, RZ, R0 ;  /* 0x000000ffffd07224 */ /* 0x004fe200078e0000 */
[C---:B------:R-:W-:Y:S06]  /*7600*/  HMMA.16816.F32.BF16 R80, R4.reuse, R10, R80 ;  /* 0x0000000a0450723c */ /* 0x040fec0000041850 */
[-C--:B----4-:R-:W-:Y:S06]  /*7610*/  HMMA.16816.F32.BF16 R84, R4, R16.reuse, R84 ;  /* 0x000000100454723c */ /* 0x090fec0000041854 */
[C---:B------:R-:W-:Y:S06]  /*7620*/  HMMA.16816.F32.BF16 R88, R12.reuse, R16, R88 ;  /* 0x000000100c58723c */ /* 0x040fec0000041858 */
[-C--:B------:R-:W-:Y:S06]  /*7630*/  HMMA.16816.F32.BF16 R92, R12, R18.reuse, R92 ;  /* 0x000000120c5c723c */ /* 0x080fec000004185c */
[----:B------:R-:W-:Y:S06]  /*7640*/  HMMA.16816.F32.BF16 R96, R4, R18, R96 ;  /* 0x000000120460723c */ /* 0x000fec0000041860 */
[-C--:B---3--:R-:W-:Y:S06]  /*7650*/  HMMA.16816.F32.BF16 R68, R52, R56.reuse, R68 ;  /* 0x000000383444723c */ /* 0x088fec0000041844 */
        /* <DEDUP_REMOVED lines=56> */
[----:B------:R-:W-:Y:S01]  /*79e0*/  @UP0 UIADD3 UR5, UR52, UR54, URZ ;  /* 0x0000003634050290 */ /* 0x000fe2000fffe03f */
[----:B------:R-:W-:Y:S01]  /*79f0*/  F2FP.BF16.F32.PACK_AB R10, R10, R76 ;  /* 0x0000004c0a0a723e */ /* 0x000fe200000010ff */
[----:B------:R-:W-:Y:S01]  /*7a00*/  STS [R249+0x400], R15 ;  /* 0x0004000ff9007388 */ /* 0x000fe20000000800 */
[----:B------:R-:W-:Y:S01]  /*7a10*/  F2FP.BF16.F32.PACK_AB R9, R9, R78 ;  /* 0x0000004e0909723e */ /* 0x000fe200000010ff */
[----:B------:R-:W-:Y:S01]  /*7a20*/  @UP0 ULDC.64 UR10, c[0x0][0x450] ;  /* 0x00011400000a0ab9 */ /* 0x000fe20000000a00 */
[----:B------:R-:W-:Y:S01]  /*7a30*/  F2FP.BF16.F32.PACK_AB R8, R8, R84 ;  /* 0x000000540808723e */ /* 0x000fe200000010ff */
[----:B------:R-:W-:Y:S01]  /*7a40*/  STS [R250], R12 ;  /* 0x0000000cfa007388 */ /* 0x000fe20000000800 */
[----:B------:R-:W-:Y:S01]  /*7a50*/  F2FP.BF16.F32.PACK_AB R7, R7, R86 ;  /* 0x000000560707723e */ /* 0x000fe200000010ff */
[----:B------:R-:W-:Y:S01]  /*7a60*/  @UP0 UIMAD.WIDE.U32 UR12, UR5, UR10, URZ ;  /* 0x0000000a050c02a5 */ /* 0x000fe2000f8e003f */
[----:B------:R-:W-:Y:S01]  /*7a70*/  F2FP.BF16.F32.PACK_AB R4, R4, R96 ;  /* 0x000000600404723e */ /* 0x000fe200000010ff */
[----:B------:R-:W-:Y:S01]  /*7a80*/  STS [R250+0x400], R11 ;  /* 0x0004000bfa007388 */ /* 0x000fe20000000800 */
[----:B------:R-:W-:Y:S01]  /*7a90*/  F2FP.BF16.F32.PACK_AB R3, R3, R98 ;  /* 0x000000620303723e */ /* 0x000fe200000010ff */
[----:B------:R-:W-:Y:S01]  /*7aa0*/  @UP0 UIMAD UR5, UR5, UR11, URZ ;  /* 0x0000000b050502a4 */ /* 0x000fe2000f8e023f */
[----:B------:R-:W-:Y:S01]  /*7ab0*/  F2FP.BF16.F32.PACK_AB R6, R6, R88 ;  /* 0x000000580606723e */ /* 0x000fe200000010ff */
[----:B------:R-:W-:Y:S01]  /*7ac0*/  STS [R249+0x1000], R14 ;  /* 0x0010000ef9007388 */ /* 0x000fe20000000800 */
[----:B------:R-:W-:Y:S01]  /*7ad0*/  F2FP.BF16.F32.PACK_AB R5, R5, R90 ;  /* 0x0000005a0505723e */ /* 0x000fe200000010ff */
[----:B------:R-:W-:Y:S01]  /*7ae0*/  @UP0 UIADD3 UR19, UR13, UR5, URZ ;  /* 0x000000050d130290 */ /* 0x000fe2000fffe03f */
[----:B------:R-:W-:Y:S01]  /*7af0*/  F2FP.BF16.F32.PACK_AB R2, R2, R92 ;  /* 0x0000005c0202723e */ /* 0x000fe200000010ff */
[----:B------:R-:W-:Y:S01]  /*7b00*/  STS [R249+0x1400], R13 ;  /* 0x0014000df9007388 */ /* 0x000fe20000000800 */
[----:B------:R-:W-:Y:S01]  /*7b10*/  F2FP.BF16.F32.PACK_AB R0, R0, R94 ;  /* 0x0000005e0000723e */ /* 0x000fe200000010ff */
[----:B------:R-:W-:Y:S01]  /*7b20*/  @UP0 UMOV UR18, UR12 ;  /* 0x0000000c00120c82 */ /* 0x000fe20008000000 */
        /* <DEDUP_REMOVED lines=54> */
.L_x_1195:
[----:B------:R-:W-:Y:S01]  /*7e90*/  @UP0 UIADD3 UR5, UR52, UR54, URZ ;  /* 0x0000003634050290 */ /* 0x000fe2000fffe03f */
[----:B--2---:R-:W-:Y:S01]  /*7ea0*/  LEA R2, R244, UR4, 0x1 ;  /* 0x00000004f4027c11 */ /* 0x004fe2000f8e08ff */
[----:B------:R-:W-:Y:S02]  /*7eb0*/  @UP0 ULDC.64 UR12, c[0x0][0x458] ;  /* 0x00011600000c0ab9 */ /* 0x000fe40000000a00 */
        /* <DEDUP_REMOVED lines=16> */
.L_x_1196:
[----:B------:R-:W-:Y:S01]  /*7fc0*/  BAR.SYNC.DEFER_BLOCKING 0x0 ;  /* 0x0000000000007b1d */ /* 0x000fe20000010000 */
[----:B------:R-:W-:Y:S01]  /*7fd0*/  USHF.R.S32.HI UR5, URZ, 0x1f, UR53 ;  /* 0x0000001f3f057899 */ /* 0x000fe20008011435 */
[----:B-1----:R-:W-:Y:S01]  /*7fe0*/  SHF.R.S32.HI R4, RZ, 0x1f, R3 ;  /* 0x0000001fff047819 */ /* 0x002fe20000011403 */
[----:B------:R-:W-:Y:S01]  /*7ff0*/  IMAD.U32 R0, RZ, RZ, UR10 ;  /* 0x0000000aff007e24 */ /* 0x000fe2000f8e00ff */
[--C-:B------:R-:W-:Y:S01]  /*8000*/  SHF.R.S32.HI R5, RZ, 0x1f, R234.reuse ;  /* 0x0000001fff057819 */ /* 0x100fe200000114ea */
[----:B------:R-:W-:Y:S01]  /*8010*/  UIMAD UR7, UR5, UR10, URZ ;  /* 0x0000000a050772a4 */ /* 0x000fe2000f8e023f */
[----:B------:R-:W-:Y:S01]  /*8020*/  LEA.HI R3, R4, R3, RZ, 0x3 ;  /* 0x0000000304037211 */ /* 0x000fe200078f18ff */
[----:B------:R-:W-:Y:S01]  /*8030*/  IMAD.MOV.U32 R4, RZ, RZ, R234 ;  /* 0x000000ffff047224 */ /* 0x000fe200078e00ea */
[----:B------:R-:W-:Y:S01]  /*8040*/  UIMAD UR6, UR56, -0x40, UR6 ;  /* 0xffffffc0380678a4 */ /* 0x000fe2000f8e0206 */
[----:B------:R-:W-:Y:S01]  /*8050*/  BSSY B0, `(.L_x_1197) ;  /* 0x0000027000007945 */ /* 0x000fe20003800000 */
[----:B------:R-:W-:Y:S01]  /*8060*/  UIMAD UR7, UR53, UR11, UR7 ;  /* 0x0000000b350772a4 */ /* 0x000fe2000f8e0207 */
[----:B------:R-:W-:Y:S01]  /*8070*/  IMAD.WIDE.U32 R6, R0, UR53, R4 ;  /* 0x0000003500067c25 */ /* 0x000fe2000f8e0004 */
[----:B------:R-:W-:Y:S01]  /*8080*/  SHF.R.S32.HI R0, RZ, 0x3, R3 ;  /* 0x00000003ff007819 */ /* 0x000fe20000011403 */
[----:B------:R-:W-:Y:S01]  /*8090*/  USHF.R.S32.HI UR20, URZ, 0x1f, UR57 ;  /* 0x0000001f3f147899 */ /* 0x000fe20008011439 */
[----:B------:R-:W-:-:S02]  /*80a0*/  ULDC.64 UR16, c[0x0][0x468] ;  /* 0x00011a0000107ab9 */ /* 0x000fc40000000a00 */
[----:B------:R-:W-:Y:S01]  /*80b0*/  IMAD.U32 R3, RZ, RZ, UR7 ;  /* 0x00000007ff037e24 */ /* 0x000fe2000f8e00ff */
[----:B------:R-:W-:Y:S01]  /*80c0*/  IADD3 R6, P0, R6, UR18, RZ ;  /* 0x0000001206067c10 */ /* 0x000fe2000ff1e0ff */
[----:B------:R-:W-:Y:S01]  /*80d0*/  UIMAD UR7, UR20, UR16, URZ ;  /* 0x00000010140772a4 */ /* 0x000fe2000f8e023f */
[C---:B------:R-:W-:Y:S01]  /*80e0*/  ISETP.GE.AND P3, PT, R0.reuse, UR6, PT ;  /* 0x0000000600007c0c */ /* 0x040fe2000bf66270 */
[----:B------:R-:W-:Y:S01]  /*80f0*/  VIADD R8, R0, 0x20 ;  /* 0x0000002000087836 */ /* 0x000fe20000000000 */
[----:B------:R-:W-:Y:S01]  /*8100*/  IADD3.X R7, R7, UR19, R3, P0, !PT ;  /* 0x0000001307077c10 */ /* 0x000fe200087fe403 */
[----:B------:R-:W-:Y:S01]  /*8110*/  IMAD.U32 R3, RZ, RZ, UR16 ;  /* 0x00000010ff037e24 */ /* 0x000fe2000f8e00ff */
[----:B------:R-:W-:Y:S01]  /*8120*/  UIMAD UR17, UR57, UR17, UR7 ;  /* 0x00000011391172a4 */ /* 0x000fe2000f8e0207 */
[----:B------:R1:W2:Y:S01]  /*8130*/  LDS.128 R28, [R2+0xd000] ;  /* 0x00d00000021c7984 */ /* 0x0002a20000000c00 */
[----:B------:R-:W-:Y:S01]  /*8140*/  ISETP.GE.AND P2, PT, R8, UR6, PT ;  /* 0x0000000608007c0c */ /* 0x000fe2000bf46270 */
[----:B------:R-:W-:Y:S01]  /*8150*/  IMAD.WIDE.U32 R6, R3, UR57, R6 ;  /* 0x0000003903067c25 */ /* 0x000fe2000f8e0006 */
[----:B------:R-:W-:Y:S01]  /*8160*/  SHF.R.S32.HI R21, RZ, 0x1f, R0 ;  /* 0x0000001fff157819 */ /* 0x000fe20000011400 */
[----:B------:R1:W3:Y:S02]  /*8170*/  LDS.128 R24, [R2+0xf000] ;  /* 0x00f0000002187984 */ /* 0x0002e40000000c00 */
[----:B------:R-:W-:-:S02]  /*8180*/  VIADD R3, R7, UR17 ;  /* 0x0000001107037c36 */ /* 0x000fc40008000000 */
[----:B------:R1:W4:Y:S04]  /*8190*/  LDS.128 R36, [R2+0x11000] ;  /* 0x0110000002247984 */ /* 0x0003280000000c00 */
[----:B------:R1:W1:Y:S01]  /*81a0*/  LDS.128 R32, [R2+0x13000] ;  /* 0x0130000002207984 */ /* 0x0002620000000c00 */
[----:B------:R-:W-:Y:S05]  /*81b0*/  @P3 BRA `(.L_x_1198) ;  /* 0x0000000000403947 */ /* 0x000fea0003800000 */
[----:B------:R-:W-:Y:S01]  /*81c0*/  ULDC UR7, c[0x0][0x2d0] ;  /* 0x0000b40000077ab9 */ /* 0x000fe20000000800 */
[----:B------:R-:W2:Y:S01]  /*81d0*/  LDS.128 R16, [R2+0xe000] ;  /* 0x00e0000002107984 */ /* 0x000ea20000000c00 */
[----:B------:R-:W-:Y:S01]  /*81e0*/  ISETP.GE.AND P1, PT, R234, UR7, PT ;  /* 0x00000007ea007c0c */ /* 0x000fe2000bf26270 */
[----:B------:R-:W-:Y:S01]  /*81f0*/  IMAD.MOV.U32 R8, RZ, RZ, R6 ;  /* 0x000000ffff087224 */ /* 0x000fe200078e0006 */
[----:B------:R-:W-:Y:S01]  /*8200*/  MOV R9, R3 ;  /* 0x0000000300097202 */ /* 0x000fe20000000f00 */
[----:B------:R-:W-:Y:S01]  /*8210*/  IMAD R20, R21, UR10, RZ ;  /* 0x0000000a15147c24 */ /* 0x000fe2000f8e02ff */
[----:B------:R-:W-:Y:S01]  /*8220*/  ISETP.GE.AND P0, PT, R241, UR7, PT ;  /* 0x00000007f1007c0c */ /* 0x000fe2000bf06270 */
[----:B------:R-:W-:Y:S01]  /*8230*/  ULDC.64 UR16, c[0x0][0x3f0] ;  /* 0x0000fc0000107ab9 */ /* 0x000fe20000000a00 */
[----:B------:R-:W-:-:S04]  /*8240*/  IMAD.WIDE.U32 R10, R0, UR10, R8 ;  /* 0x0000000a000a7c25 */ /* 0x000fc8000f8e0008 */
[----:B------:R-:W-:-:S03]  /*8250*/  IMAD R8, R0, UR11, R20 ;  /* 0x0000000b00087c24 */ /* 0x000fc6000f8e0214 */
[----:B------:R-:W3:Y:S01]  /*8260*/  @!P1 LDS.128 R12, [R2+0xc000] ;  /* 0x00c00000020c9984 */ /* 0x000ee20000000c00 */
[----:B------:R-:W-:Y:S01]  /*8270*/  IMAD.IADD R9, R8, 0x1, R11 ;  /* 0x0000000108097824 */ /* 0x000fe200078e020b */
[----:B------:R-:W-:-:S04]  /*8280*/  LEA R8, P4, R10, UR16, 0x1 ;  /* 0x000000100a087c11 */ /* 0x000fc8000f8808ff */
[----:B------:R-:W-:-:S05]  /*8290*/  LEA.HI.X R9, R10, UR17, R9, 0x1, P4 ;  /* 0x000000110a097c11 */ /* 0x000fca000a0f0c09 */
[----:B--2---:R2:W-:Y:S04]  /*82a0*/  @!P0 STG.E.128 desc[UR8][R8.64+0x80], R16 ;  /* 0x0000801008008986 */ /* 0x0045e8000c101d08 */
[----:B---3--:R2:W-:Y:S02]  /*82b0*/  @!P1 STG.E.128 desc[UR8][R8.64], R12 ;  /* 0x0000000c08009986 */ /* 0x0085e4000c101d08 */
.L_x_1198:
[----:B------:R-:W-:Y:S05]  /*82c0*/  BSYNC B0 ;  /* 0x0000000000007941 */ /* 0x000fea0003800000 */
.L_x_1197:
        /* <DEDUP_REMOVED lines=10> */
[C---:B------:R-:W-:Y:S02]  /*8370*/  IMAD R3, R10.reuse, UR11, R11 ;  /* 0x0000000b0a037c24 */ /* 0x040fe4000f8e020b */
[----:B--2---:R-:W-:-:S04]  /*8380*/  IMAD.WIDE.U32 R8, R10, UR10, R6 ;  /* 0x0000000a0a087c25 */ /* 0x004fc8000f8e0006 */
[----:B------:R-:W-:Y:S01]  /*8390*/  IMAD.IADD R3, R3, 0x1, R9 ;  /* 0x0000000103037824 */ /* 0x000fe200078e0209 */
[----:B------:R-:W-:-:S04]  /*83a0*/  LEA R6, P4, R8, UR6, 0x1 ;  /* 0x0000000608067c11 */ /* 0x000fc8000f8808ff */
[----:B------:R-:W-:-:S05]  /*83b0*/  LEA.HI.X R7, R8, UR7, R3, 0x1, P4 ;  /* 0x0000000708077c11 */ /* 0x000fca000a0f0c03 */
[----:B------:R2:W-:Y:S04]  /*83c0*/  @!P1 STG.E.128 desc[UR8][R6.64], R28 ;  /* 0x0000001c06009986 */ /* 0x0005e8000c101d08 */
[----:B---3--:R2:W-:Y:S02]  /*83d0*/  @!P0 STG.E.128 desc[UR8][R6.64+0x80], R24 ;  /* 0x0000801806008986 */ /* 0x0085e4000c101d08 */
.L_x_1200:
[----:B------:R-:W-:Y:S05]  /*83e0*/  BSYNC B0 ;  /* 0x0000000000007941 */ /* 0x000fea0003800000 */
.L_x_1199:
[----:B------:R-:W-:Y:S01]  /*83f0*/  UIMAD UR5, UR5, UR12, URZ ;  /* 0x0000000c050572a4 */ /* 0x000fe2000f8e023f */
[----:B------:R-:W-:Y:S01]  /*8400*/  IMAD.U32 R3, RZ, RZ, UR12 ;  /* 0x0000000cff037e24 */ /* 0x000fe2000f8e00ff */
[----:B--2---:R-:W2:Y:S01]  /*8410*/  LDS.128 R16, [R2+0x10000] ;  /* 0x0100000002107984 */ /* 0x004ea20000000c00 */
[----:B------:R-:W-:Y:S01]  /*8420*/  USHF.R.S32.HI UR10, URZ, 0x1f, UR57 ;  /* 0x0000001f3f0a7899 */ /* 0x000fe20008011439 */
[----:B------:R-:W-:Y:S01]  /*8430*/  BSSY B0, `(.L_x_1201) ;  /* 0x000001c000007945 */ /* 0x000fe20003800000 */
[----:B------:R-:W-:Y:S01]  /*8440*/  UIMAD UR5, UR53, UR13, UR5 ;  /* 0x0000000d350572a4 */ /* 0x000fe2000f8e0205 */
[----:B------:R1:W2:Y:S01]  /*8450*/  LDS.128 R12, [R2+0x12000] ;  /* 0x01200000020c7984 */ /* 0x0002a20000000c00 */
[----:B------:R-:W-:Y:S01]  /*8460*/  ULDC.64 UR6, c[0x0][0x470] ;  /* 0x00011c0000067ab9 */ /* 0x000fe20000000a00 */
[----:B-1----:R-:W-:-:S04]  /*8470*/  IMAD.WIDE.U32 R2, R3, UR53, R4 ;  /* 0x0000003503027c25 */ /* 0x002fc8000f8e0004 */
        /* <DEDUP_REMOVED lines=8> */
[----:B--2---:R-:W-:Y:S06]  /*8500*/  @P3 BRA `(.L_x_1202) ;  /* 0x0000000000383947 */ /* 0x004fec0003800000 */
        /* <DEDUP_REMOVED lines=12> */
[----:B------:R1:W-:Y:S04]  /*85d0*/  @!P1 STG.E.128 desc[UR8][R4.64], R16 ;  /* 0x0000001004009986 */ /* 0x0003e8000c101d08 */
[----:B------:R1:W-:Y:S02]  /*85e0*/  @!P0 STG.E.128 desc[UR8][R4.64+0x80], R12 ;  /* 0x0000800c04008986 */ /* 0x0003e4000c101d08 */
.L_x_1202:
[----:B------:R-:W-:Y:S05]  /*85f0*/  BSYNC B0 ;  /* 0x0000000000007941 */ /* 0x000fea0003800000 */
.L_x_1201:
        /* <DEDUP_REMOVED lines=9> */
[----:B-1----:R-:W-:-:S04]  /*8690*/  IMAD.WIDE.U32 R4, R0, UR12, R2 ;  /* 0x0000000c00047c25 */ /* 0x002fc8000f8e0002 */
[----:B------:R-:W-:Y:S01]  /*86a0*/  IMAD R0, R0, UR13, R6 ;  /* 0x0000000d00007c24 */ /* 0x000fe2000f8e0206 */
[----:B------:R-:W-:-:S03]  /*86b0*/  LEA R2, P2, R4, UR6, 0x1 ;  /* 0x0000000604027c11 */ /* 0x000fc6000f8408ff */
[----:B------:R-:W-:-:S05]  /*86c0*/  IMAD.IADD R0, R0, 0x1, R5 ;  /* 0x0000000100007824 */ /* 0x000fca00078e0205 */
[----:B------:R-:W-:-:S05]  /*86d0*/  LEA.HI.X R3, R4, UR7, R0, 0x1, P2 ;  /* 0x0000000704037c11 */ /* 0x000fca00090f0c00 */
[----:B----4-:R2:W-:Y:S04]  /*86e0*/  @!P1 STG.E.128 desc[UR8][R2.64], R36 ;  /* 0x0000002402009986 */ /* 0x0105e8000c101d08 */
[----:B------:R2:W-:Y:S02]  /*86f0*/  @!P0 STG.E.128 desc[UR8][R2.64+0x80], R32 ;  /* 0x0000802002008986 */ /* 0x0005e4000c101d08 */
.L_x_1171:
[----:B------:R-:W-:Y:S05]  /*8700*/  BSYNC B1 ;  /* 0x0000000000017941 */ /* 0x000fea0003800000 */
.L_x_1157:
[----:B------:R-:W-:Y:S01]  /*8710*/  R2UR UR6, R252 ;  /* 0x00000000fc0672ca */ /* 0x000fe200000e0000 */
[----:B------:R-:W-:Y:S02]  /*8720*/  ULDC UR5, c[0x0][0xc] ;  /* 0x0000030000057ab9 */ /* 0x000fe40000000800 */
[----:B------:R-:W-:-:S10]  /*8730*/  UIADD3 UR56, UR5, UR56, URZ ;  /* 0x0000003805387290 */ /* 0x000fd4000fffe03f */
[----:B------:R-:W-:-:S06]  /*8740*/  UISETP.GE.AND UP0, UPT, UR56, UR6, UPT ;  /* 0x000000063800728c */ /* 0x000fcc000bf06270 */
[----:B------:R-:W-:-:S13]  /*8750*/  PLOP3.LUT P0, PT, PT, PT, UP0, 0x80, 0x0 ;  /* 0x000000000000781c */ /* 0x000fda0003f0f008 */
[----:B------:R-:W-:Y:S05]  /*8760*/  @P0 BRA `(.L_x_1203) ;  /* 0x0000000000040947 */ /* 0x000fea0003800000 */
[----:B------:R-:W-:Y:S05]  /*8770*/  BRA `(.L_x_1204) ;  /* 0xffffff8000787947 */ /* 0x000fea000383ffff */
.L_x_1203:
[----:B------:R-:W-:Y:S05]  /*8780*/  EXIT ;  /* 0x000000000000794d */ /* 0x000fea0003800000 */
.L_x_1205:
        /* <DEDUP_REMOVED lines=15> */
.L_x_2078:


//--------------------- .text._ZN5flash25flash_bwd_dot_do_o_kernelILb0E23Flash_bwd_kernel_traitsILi128ELi64ELi64ELi8ELi4ELi2ELi2ELb1ELb0EN7cutlass10bfloat16_tE19Flash_kernel_traitsILi128ELi64ELi64ELi8ES3_EEEEvNS_16Flash_bwd_paramsE --------------------------
	.section	.text._ZN5flash25flash_bwd_dot_do_o_kernelILb0E23Flash_bwd_kernel_traitsILi128ELi64ELi64ELi8ELi4ELi2ELi2ELb1ELb0EN7cutlass10bfloat16_tE19Flash_kernel_traitsILi128ELi64ELi64ELi8ES3_EEEEvNS_16Flash_bwd_paramsE,"ax",@progbits
	.align	128
        .global         _ZN5flash25flash_bwd_dot_do_o_kernelILb0E23Flash_bwd_kernel_traitsILi128ELi64ELi64ELi8ELi4ELi2ELi2ELb1ELb0EN7cutlass10bfloat16_tE19Flash_kernel_traitsILi128ELi64ELi64ELi8ES3_EEEEvNS_16Flash_bwd_paramsE
        .type           _ZN5flash25flash_bwd_dot_do_o_kernelILb0E23Flash_bwd_kernel_traitsILi128ELi64ELi64ELi8ELi4ELi2ELi2ELb1ELb0EN7cutlass10bfloat16_tE19Flash_kernel_traitsILi128ELi64ELi64ELi8ES3_EEEEvNS_16Flash_bwd_paramsE,@function
        .size           _ZN5flash25flash_bwd_dot_do_o_kernelILb0E23Flash_bwd_kernel_traitsILi128ELi64ELi64ELi8ELi4ELi2ELi2ELb1ELb0EN7cutlass10bfloat16_tE19Flash_kernel_traitsILi128ELi64ELi64ELi8ES3_EEEEvNS_16Flash_bwd_paramsE,(.L_x_2079 - _ZN5flash25flash_bwd_dot_do_o_kernelILb0E23Flash_bwd_kernel_traitsILi128ELi64ELi64ELi8ELi4ELi2ELi2ELb1ELb0EN7cutlass10bfloat16_tE19Flash_kernel_traitsILi128ELi64ELi64ELi8ES3_EEEEvNS_16Flash_bwd_paramsE)
        .other          _ZN5flash25flash_bwd_dot_do_o_kernelILb0E23Flash_bwd_kernel_traitsILi128ELi64ELi64ELi8ELi4ELi2ELi2ELb1ELb0EN7cutlass10bfloat16_tE19Flash_kernel_traitsILi128ELi64ELi64ELi8ES3_EEEEvNS_16Flash_bwd_paramsE,@"STO_CUDA_ENTRY STV_DEFAULT"
_ZN5flash25flash_bwd_dot_do_o_kernelILb0E23Flash_bwd_kernel_traitsILi128ELi64ELi64ELi8ELi4ELi2ELi2ELb1ELb0EN7cutlass10bfloat16_tE19Flash_kernel_traitsILi128ELi64ELi64ELi8ES3_EEEEvNS_16Flash_bwd_paramsE:
.text._ZN5flash25flash_bwd_dot_do_o_kernelILb0E23Flash_bwd_kernel_traitsILi128ELi64ELi64ELi8ELi4ELi2ELi2ELb1ELb0EN7cutlass10bfloat16_tE19Flash_kernel_traitsILi128ELi64ELi64ELi8ES3_EEEEvNS_16Flash_bwd_paramsE:
[----:B------:R-:W-:Y:S08]  /*0000*/  LDC R1, c[0x0][0x28] ;  /* 0x00000a00ff017b82 */ /* 0x000ff00000000800 */
[----:B------:R-:W0:Y:S01]  /*0010*/  LDC.64 R2, c[0x0][0x2f0] ;  /* 0x0000bc00ff027b82 */ /* 0x000e220000000a00 */
[----:B------:R-:W1:Y:S01]  /*0020*/  S2R R7, SR_CTAID.Y ;  /* 0x0000000000077919 */ /* 0x000e620000002600 */
[----:B------:R-:W-:Y:S01]  /*0030*/  IMAD.MOV.U32 R15, RZ, RZ, -0x1 ;  /* 0xffffffffff0f7424 */ /* 0x000fe200078e00ff */
[----:B------:R-:W-:Y:S01]  /*0040*/  ULDC.64 UR6, c[0x0][0x208] ;  /* 0x0000820000067ab9 */ /* 0x000fe20000000a00 */
[----:B0-----:R-:W-:-:S04]  /*0050*/  ISETP.NE.U32.AND P0, PT, R2, RZ, PT ;  /* 0x000000ff0200720c */ /* 0x001fc80003f05070 */
[----:B------:R-:W-:-:S13]  /*0060*/  ISETP.NE.AND.EX P0, PT, R3, RZ, PT, P0 ;  /* 0x000000ff0300720c */ /* 0x000fda0003f05300 */
[----:B------:R-:W0:Y:S01]  /*0070*/  @P0 LDC.64 R8, c[0x0][0x2f0] ;  /* 0x0000bc00ff080b82 */ /* 0x000e220000000a00 */
[----:B-1----:R-:W-:-:S07]  /*0080*/  @P0 VIADD R3, R7, 0x1 ;  /* 0x0000000107030836 */ /* 0x002fce0000000000 */
[----:B------:R-:W1:Y:S01]  /*0090*/  @P0 LDC.64 R4, c[0x0][0x2f0] ;  /* 0x0000bc00ff040b82 */ /* 0x000e620000000a00 */
[----:B0-----:R-:W-:-:S06]  /*00a0*/  @P0 IMAD.WIDE R8, R3, 0x4, R8 ;  /* 0x0000000403080825 */ /* 0x001fcc00078e0208 */
[----:B------:R-:W2:Y:S01]  /*00b0*/  @P0 LDG.E R8, desc[UR6][R8.64] ;  /* 0x0000000608080981 */ /* 0x000ea2000c1e1900 */
[----:B-1----:R-:W-:-:S05]  /*00c0*/  @P0 IMAD.WIDE R4, R7, 0x4, R4 ;  /* 0x0000000407040825 */ /* 0x002fca00078e0204 */
[----:B------:R-:W2:Y:S01]  /*00d0*/  @P0 LDG.E R15, desc[UR6][R4.64] ;  /* 0x00000006040f0981 */ /* 0x000ea2000c1e1900 */
[----:B------:R-:W0:Y:S02]  /*00e0*/  S2UR UR4, SR_CTAID.X ;  /* 0x00000000000479c3 */ /* 0x000e240000002500 */
[----:B0-----:R-:W-:Y:S01]  /*00f0*/  USHF.L.U32 UR4, UR4, 0x6, URZ ;  /* 0x0000000604047899 */ /* 0x001fe2000800063f */
[----:B--2---:R-:W-:-:S06]  /*0100*/  @P0 IADD3 R2, R8, -R15, RZ ;  /* 0x8000000f08020210 */ /* 0x004fcc0007ffe0ff */
[----:B------:R-:W0:Y:S02]  /*0110*/  @!P0 LDC R2, c[0x0][0x2c4] ;  /* 0x0000b100ff028b82 */ /* 0x000e240000000800 */
[----:B0-----:R-:W-:-:S13]  /*0120*/  ISETP.GT.AND P0, PT, R2, UR4, PT ;  /* 0x0000000402007c0c */ /* 0x001fda000bf04270 */
[----:B------:R-:W-:Y:S05]  /*0130*/  @!P0 EXIT ;  /* 0x000000000000894d */ /* 0x000fea0003800000 */
[----:B------:R-:W-:Y:S01]  /*0140*/  ISETP.NE.AND P1, PT, R15, -0x1, PT ;  /* 0xffffffff0f00780c */ /* 0x000fe20003f25270 */
[----:B------:R-:W0:Y:S01]  /*0150*/  S2R R5, SR_TID.X ;  /* 0x0000000000057919 */ /* 0x000e220000002100 */
[----:B------:R-:W-:Y:S01]  /*0160*/  ULDC.U8 UR8, c[0x0][0x3d8] ;  /* 0x0000f60000087ab9 */ /* 0x000fe20000000000 */
[----:B------:R-:W1:Y:S01]  /*0170*/  S2UR UR5, SR_CTAID.Z ;  /* 0x00000000000579c3 */ /* 0x000e620000002700 */
[----:B------:R-:W-:-:S09]  /*0180*/  ISETP.NE.AND P0, PT, RZ, UR8, PT ;  /* 0x00000008ff007c0c */ /* 0x000fd2000bf05270 */
[----:B------:R-:W2:Y:S01]  /*0190*/  @!P1 LDC.64 R16, c[0x0][0x418] ;  /* 0x00010600ff109b82 */ /* 0x000ea20000000a00 */
[--C-:B------:R-:W-:Y:S02]  /*01a0*/  @!P1 SHF.R.S32.HI R3, RZ, 0x1f, R7.reuse ;  /* 0x0000001fff039819 */ /* 0x100fe40000011407 */
[----:B------:R-:W-:-:S05]  /*01b0*/  @!P1 SHF.R.S32.HI R13, RZ, 0x1f, R7 ;  /* 0x0000001fff0d9819 */ /* 0x000fca0000011407 */
[----:B------:R-:W3:Y:S08]  /*01c0*/  @P1 LDC.64 R10, c[0x0][0x420] ;  /* 0x00010800ff0a1b82 */ /* 0x000ef00000000a00 */
[----:B------:R-:W4:Y:S08]  /*01d0*/  @!P1 LDC.64 R18, c[0x0][0x290] ;  /* 0x0000a400ff129b82 */ /* 0x000f300000000a00 */
[----:B------:R-:W5:Y:S01]  /*01e0*/  @P1 LDC.64 R20, c[0x0][0x298] ;  /* 0x0000a600ff141b82 */ /* 0x000f620000000a00 */
[----:B--2---:R-:W-:-:S04]  /*01f0*/  @!P1 IMAD R0, R3, R16, RZ ;  /* 0x0000001003009224 */ /* 0x004fc800078e02ff */
[----:B------:R-:W-:Y:S02]  /*0200*/  @!P1 IMAD R17, R7, R17, R0 ;  /* 0x0000001107119224 */ /* 0x000fe400078e0200 */
[----:B---3--:R-:W-:-:S04]  /*0210*/  @P1 IMAD.WIDE.U32 R8, R15, R10, RZ ;  /* 0x0000000a0f081225 */ /* 0x008fc800078e00ff */
[----:B------:R-:W-:Y:S02]  /*0220*/  @P1 IMAD R3, R15, R11, R9 ;  /* 0x0000000b0f031224 */ /* 0x000fe400078e0209 */
[----:B------:R-:W-:Y:S02]  /*0230*/  @P1 IMAD.MOV.U32 R0, RZ, RZ, R8 ;  /* 0x000000ffff001224 */ /* 0x000fe400078e0008 */
[----:B----4-:R-:W-:Y:S02]  /*0240*/  @!P1 IMAD R4, R13, R18, RZ ;  /* 0x000000120d049224 */ /* 0x010fe400078e02ff */
[----:B------:R-:W-:-:S04]  /*0250*/  @!P1 IMAD.WIDE.U32 R8, R7, R16, RZ ;  /* 0x0000001007089225 */ /* 0x000fc800078e00ff */
[----:B------:R-:W-:Y:S01]  /*0260*/  @!P1 IMAD.WIDE.U32 R12, R7, R18, RZ ;  /* 0x00000012070c9225 */ /* 0x000fe200078e00ff */
[----:B------:R-:W-:-:S03]  /*0270*/  @!P1 IADD3 R3, R9, R17, RZ ;  /* 0x0000001109039210 */ /* 0x000fc60007ffe0ff */
[----:B-----5:R-:W-:-:S04]  /*0280*/  @P1 IMAD.WIDE.U32 R10, R15, R20, RZ ;  /* 0x000000140f0a1225 */ /* 0x020fc800078e00ff */
[----:B------:R-:W-:Y:S02]  /*0290*/  @!P1 IMAD R19, R7, R19, R4 ;  /* 0x0000001307139224 */ /* 0x000fe400078e0204 */
[----:B------:R-:W-:Y:S02]  /*02a0*/  @P1 IMAD R4, R15, R21, R11 ;  /* 0x000000150f041224 */ /* 0x000fe400078e020b */
[----:B------:R-:W-:Y:S01]  /*02b0*/  @P1 IMAD.MOV.U32 R6, RZ, RZ, R10 ;  /* 0x000000ffff061224 */ /* 0x000fe200078e000a */
[----:B------:R-:W-:Y:S01]  /*02c0*/  @!P1 MOV R6, R12 ;  /* 0x0000000c00069202 */ /* 0x000fe20000000f00 */
[----:B------:R-:W-:Y:S02]  /*02d0*/  @!P1 IMAD.MOV.U32 R0, RZ, RZ, R8 ;  /* 0x000000ffff009224 */ /* 0x000fe400078e0008 */
[----:B------:R-:W-:Y:S01]  /*02e0*/  @!P1 IMAD.IADD R4, R13, 0x1, R19 ;  /* 0x000000010d049824 */ /* 0x000fe200078e0213 */
[----:B01----:R-:W-:Y:S06]  /*02f0*/  @!P0 BRA `(.L_x_1206) ;  /* 0x0000000000208947 */ /* 0x003fec0003800000 */
[----:B------:R-:W0:Y:S08]  /*0300*/  LDC R10, c[0x0][0x2d4] ;  /* 0x0000b500ff0a7b82 */ /* 0x000e300000000800 */
[----:B------:R-:W1:Y:S08]  /*0310*/  LDC R8, c[0x0][0x2c0] ;  /* 0x0000b000ff087b82 */ /* 0x000e700000000800 */
[----:B------:R-:W1:Y:S01]  /*0320*/  LDC R9, c[0x0][0x2e4] ;  /* 0x0000b900ff097b82 */ /* 0x000e620000000800 */
[----:B0-----:R-:W-:-:S04]  /*0330*/  @!P1 IMAD R15, R7, R10, RZ ;  /* 0x0000000a070f9224 */ /* 0x001fc800078e02ff */
[----:B------:R-:W-:Y:S02]  /*0340*/  IMAD R7, R7, 0x80, R15 ;  /* 0x0000008007077824 */ /* 0x000fe400078e020f */
[----:B-1----:R-:W-:-:S04]  /*0350*/  IMAD R8, R8, 0x80, R9 ;  /* 0x0000008008087824 */ /* 0x002fc800078e0209 */
[----:B------:R-:W-:Y:S01]  /*0360*/  IMAD R7, R8, UR5, R7 ;  /* 0x0000000508077c24 */ /* 0x000fe2000f8e0207 */
[----:B------:R-:W-:Y:S06]  /*0370*/  BRA `(.L_x_1207) ;  /* 0x0000000000107947 */ /* 0x000fec0003800000 */
.L_x_1206:
[----:B------:R-:W0:Y:S08]  /*0380*/  LDC R8, c[0x0][0x270] ;  /* 0x00009c00ff087b82 */ /* 0x000e300000000800 */
[----:B------:R-:W1:Y:S01]  /*0390*/  LDC R10, c[0x0][0x2d4] ;  /* 0x0000b500ff0a7b82 */ /* 0x000e620000000800 */
[----:B0-----:R-:W-:-:S04]  /*03a0*/  IMAD R7, R7, R8, UR5 ;  /* 0x0000000507077e24 */ /* 0x001fc8000f8e0208 */
[----:B-1----:R-:W-:-:S07]  /*03b0*/  IMAD R7, R7, R10, RZ ;  /* 0x0000000a07077224 */ /* 0x002fce00078e02ff */
.L_x_1207:
[----:B------:R-:W-:Y:S01]  /*03c0*/  SHF.R.S32.HI R8, RZ, 0x1f, R5 ;  /* 0x0000001fff087819 */ /* 0x000fe20000011405 */
[----:B------:R-:W0:Y:S01]  /*03d0*/  LDC.64 R20, c[0x0][0x420] ;  /* 0x00010800ff147b82 */ /* 0x000e220000000a00 */
[----:B------:R-:W-:Y:S01]  /*03e0*/  USHF.R.S32.HI UR8, URZ, 0x1f, UR4 ;  /* 0x0000001f3f087899 */ /* 0x000fe20008011404 */
[----:B------:R-:W-:Y:S01]  /*03f0*/  BSSY B0, `(.L_x_1208) ;  /* 0x0000039000007945 */ /* 0x000fe20003800000 */
[-C--:B------:R-:W-:Y:S01]  /*0400*/  LEA.HI R10, R8, R5.reuse, RZ, 0x3 ;  /* 0x00000005080a7211 */ /* 0x080fe200078f18ff */
[----:B------:R-:W-:Y:S01]  /*0410*/  USHF.R.S32.HI UR9, URZ, 0x1f, UR5 ;  /* 0x0000001f3f097899 */ /* 0x000fe20008011405 */
[----:B------:R-:W-:Y:S01]  /*0420*/  CS2R R18, SRZ ;  /* 0x0000000000127805 */ /* 0x000fe2000001ff00 */
[----:B------:R-:W-:Y:S01]  /*0430*/  IMAD.MOV.U32 R16, RZ, RZ, RZ ;  /* 0x000000ffff107224 */ /* 0x000fe200078e00ff */
[----:B------:R-:W-:Y:S01]  /*0440*/  LOP3.LUT R8, R10, 0x1ffffff8, RZ, 0xc0, !PT ;  /* 0x1ffffff80a087812 */ /* 0x000fe200078ec0ff */
[----:B------:R-:W1:Y:S03]  /*0450*/  LDC.64 R40, c[0x0][0x298] ;  /* 0x0000a600ff287b82 */ /* 0x000e660000000a00 */
[----:B------:R-:W-:Y:S01]  /*0460*/  IADD3 R8, -R8, R5, RZ ;  /* 0x0000000508087210 */ /* 0x000fe20007ffe1ff */
[----:B------:R-:W-:-:S04]  /*0470*/  VIADD R5, R2, -UR4 ;  /* 0x8000000402057c36 */ /* 0x000fc80008000000 */
[----:B------:R-:W-:Y:S01]  /*0480*/  IMAD.SHL.U32 R38, R8, 0x8, RZ ;  /* 0x0000000808267824 */ /* 0x000fe200078e00ff */
[----:B------:R-:W2:Y:S04]  /*0490*/  LDC.64 R22, c[0x0][0x428] ;  /* 0x00010a00ff167b82 */ /* 0x000ea80000000a00 */
[--C-:B------:R-:W-:Y:S02]  /*04a0*/  SHF.R.S32.HI R39, RZ, 0x1f, R38.reuse ;  /* 0x0000001fff277819 */ /* 0x100fe40000011426 */
[----:B------:R-:W-:Y:S01]  /*04b0*/  IADD3 R44, R38, 0x40, RZ ;  /* 0x00000040262c7810 */ /* 0x000fe20007ffe0ff */
[C---:B0-----:R-:W-:Y:S01]  /*04c0*/  IMAD R12, R20.reuse, UR8, RZ ;  /* 0x00000008140c7c24 */ /* 0x041fe2000f8e02ff */
[----:B------:R-:W0:Y:S01]  /*04d0*/  LDC.64 R42, c[0x0][0x2a0] ;  /* 0x0000a800ff2a7b82 */ /* 0x000e220000000a00 */
[----:B------:R-:W-:-:S04]  /*04e0*/  IMAD.WIDE.U32 R8, R20, UR4, R38 ;  /* 0x0000000414087c25 */ /* 0x000fc8000f8e0026 */
[----:B------:R-:W-:Y:S01]  /*04f0*/  IMAD R12, R21, UR4, R12 ;  /* 0x00000004150c7c24 */ /* 0x000fe2000f8e020c */
[----:B------:R-:W-:Y:S01]  /*0500*/  IADD3 R8, P0, R0, R8, RZ ;  /* 0x0000000800087210 */ /* 0x000fe20007f1e0ff */
[C---:B-1----:R-:W-:Y:S01]  /*0510*/  IMAD R14, R40.reuse, UR8, RZ ;  /* 0x00000008280e7c24 */ /* 0x042fe2000f8e02ff */
[----:B------:R-:W-:Y:S01]  /*0520*/  SHF.R.S32.HI R0, RZ, 0x3, R10 ;  /* 0x00000003ff007819 */ /* 0x000fe2000001140a */
[----:B------:R-:W-:Y:S01]  /*0530*/  IMAD.WIDE.U32 R10, R40, UR4, R38 ;  /* 0x00000004280a7c25 */ /* 0x000fe2000f8e0026 */
[----:B------:R-:W-:Y:S02]  /*0540*/  IADD3.X R9, R3, R9, R12, P0, !PT ;  /* 0x0000000903097210 */ /* 0x000fe400007fe40c */
[----:B------:R-:W-:Y:S02]  /*0550*/  CS2R R12, SRZ ;  /* 0x00000000000c7805 */ /* 0x000fe4000001ff00 */
[C---:B------:R-:W-:Y:S01]  /*0560*/  ISETP.GE.AND P0, PT, R0.reuse, R5, PT ;  /* 0x000000050000720c */ /* 0x040fe20003f06270 */
[----:B------:R-:W-:Y:S01]  /*0570*/  IMAD R3, R41, UR4, R14 ;  /* 0x0000000429037c24 */ /* 0x000fe2000f8e020e */
[----:B------:R-:W-:-:S02]  /*0580*/  IADD3 R2, R0, 0x20, RZ ;  /* 0x0000002000027810 */ /* 0x000fc40007ffe0ff */
[----:B------:R-:W-:Y:S02]  /*0590*/  CS2R R14, SRZ ;  /* 0x00000000000e7805 */ /* 0x000fe4000001ff00 */
[----:B------:R-:W-:Y:S01]  /*05a0*/  IADD3 R36, P2, R6, R10, RZ ;  /* 0x0000000a06247210 */ /* 0x000fe20007f5e0ff */
[----:B--2---:R-:W-:Y:S01]  /*05b0*/  IMAD R6, R22, UR9, RZ ;  /* 0x0000000916067c24 */ /* 0x004fe2000f8e02ff */
[----:B------:R-:W-:Y:S02]  /*05c0*/  ISETP.GE.AND P1, PT, R2, R5, PT ;  /* 0x000000050200720c */ /* 0x000fe40003f26270 */
[----:B------:R-:W-:Y:S01]  /*05d0*/  IADD3.X R37, R4, R11, R3, P2, !PT ;  /* 0x0000000b04257210 */ /* 0x000fe200017fe403 */
[----:B------:R-:W-:Y:S01]  /*05e0*/  IMAD R25, R23, UR5, R6 ;  /* 0x0000000517197c24 */ /* 0x000fe2000f8e0206 */
[----:B------:R-:W-:Y:S01]  /*05f0*/  CS2R R10, SRZ ;  /* 0x00000000000a7805 */ /* 0x000fe2000001ff00 */
[----:B------:R-:W-:Y:S01]  /*0600*/  IMAD.WIDE.U32 R22, R22, UR5, R8 ;  /* 0x0000000516167c25 */ /* 0x000fe2000f8e0008 */
[----:B------:R-:W-:-:S02]  /*0610*/  CS2R R4, SRZ ;  /* 0x0000000000047805 */ /* 0x000fc4000001ff00 */
[----:B------:R-:W-:Y:S02]  /*0620*/  CS2R R8, SRZ ;  /* 0x0000000000087805 */ /* 0x000fe4000001ff00 */
[----:B------:R-:W-:Y:S01]  /*0630*/  SHF.R.S32.HI R3, RZ, 0x1f, R0 ;  /* 0x0000001fff037819 */ /* 0x000fe20000011400 */
[C---:B0-----:R-:W-:Y:S02]  /*0640*/  IMAD R2, R42.reuse, UR9, RZ ;  /* 0x000000092a027c24 */ /* 0x041fe4000f8e02ff */
[----:B------:R-:W-:-:S04]  /*0650*/  IMAD.WIDE.U32 R36, R42, UR5, R36 ;  /* 0x000000052a247c25 */ /* 0x000fc8000f8e0024 */
[----:B------:R-:W-:Y:S02]  /*0660*/  IMAD R43, R43, UR5, R2 ;  /* 0x000000052b2b7c24 */ /* 0x000fe4000f8e0202 */
[----:B------:R-:W-:Y:S01]  /*0670*/  VIADD R2, R7, UR4 ;  /* 0x0000000407027c36 */ /* 0x000fe20008000000 */
[----:B------:R-:W-:Y:S01]  /*0680*/  CS2R R6, SRZ ;  /* 0x0000000000067805 */ /* 0x000fe2000001ff00 */
[----:B------:R-:W-:Y:S01]  /*0690*/  IMAD.IADD R25, R23, 0x1, R25 ;  /* 0x0000000117197824 */ /* 0x000fe200078e0219 */
[----:B------:R-:W-:Y:S06]  /*06a0*/  @P0 BRA `(.L_x_1209) ;  /* 0x0000000000340947 */ /* 0x000fec0003800000 */
[----:B------:R-:W-:Y:S01]  /*06b0*/  MOV R24, R22 ;  /* 0x0000001600187202 */ /* 0x000fe20000000f00 */
[-C--:B------:R-:W-:Y:S01]  /*06c0*/  IMAD R17, R3, R20.reuse, RZ ;  /* 0x0000001403117224 */ /* 0x080fe200078e02ff */
[----:B------:R-:W-:Y:S01]  /*06d0*/  ULDC UR10, c[0x0][0x2d0] ;  /* 0x0000b400000a7ab9 */ /* 0x000fe20000000800 */
[----:B------:R-:W-:Y:S01]  /*06e0*/  ULDC.64 UR12, c[0x0][0x3e0] ;  /* 0x0000f800000c7ab9 */ /* 0x000fe20000000a00 */
[----:B------:R-:W-:Y:S01]  /*06f0*/  ISETP.GE.AND P2, PT, R38, UR10, PT ;  /* 0x0000000a26007c0c */ /* 0x000fe2000bf46270 */
[----:B------:R-:W-:Y:S01]  /*0700*/  IMAD.WIDE.U32 R26, R0, R20, R24 ;  /* 0x00000014001a7225 */ /* 0x000fe200078e0018 */
[----:B------:R-:W-:-:S03]  /*0710*/  ISETP.GE.AND P3, PT, R44, UR10, PT ;  /* 0x0000000a2c007c0c */ /* 0x000fc6000bf66270 */
[----:B------:R-:W-:Y:S01]  /*0720*/  IMAD R17, R0, R21, R17 ;  /* 0x0000001500117224 */ /* 0x000fe200078e0211 */
[----:B------:R-:W-:-:S03]  /*0730*/  LEA R28, P4, R26, UR12, 0x1 ;  /* 0x0000000c1a1c7c11 */ /* 0x000fc6000f8808ff */
[----:B------:R-:W-:-:S05]  /*0740*/  IMAD.IADD R17, R27, 0x1, R17 ;  /* 0x000000011b117824 */ /* 0x000fca00078e0211 */
[----:B------:R-:W-:-:S05]  /*0750*/  LEA.HI.X R29, R26, UR13, R17, 0x1, P4 ;  /* 0x0000000d1a1d7c11 */ /* 0x000fca000a0f0c11 */
[----:B------:R0:W5:Y:S04]  /*0760*/  @!P2 LDG.E.128 R4, desc[UR6][R28.64] ;  /* 0x000000061c04a981 */ /* 0x000168000c1e1d00 */
[----:B------:R0:W5:Y:S02]  /*0770*/  @!P3 LDG.E.128 R12, desc[UR6][R28.64+0x80] ;  /* 0x000080061c0cb981 */ /* 0x000164000c1e1d00 */
.L_x_1209:
[----:B------:R-:W-:Y:S05]  /*0780*/  BSYNC B0 ;  /* 0x0000000000007941 */ /* 0x000fea0003800000 */
.L_x_1208:
[----:B------:R-:W-:Y:S01]  /*0790*/  BSSY B0, `(.L_x_1210) ;  /* 0x0000012000007945 */ /* 0x000fe20003800000 */
[----:B------:R-:W-:-:S03]  /*07a0*/  HFMA2.MMA R17, -RZ, RZ, 0, 0 ;  /* 0x00000000ff117435 */ /* 0x000fc600000001ff */
[----:B------:R-:W-:Y:S08]  /*07b0*/  @P1 BRA `(.L_x_1211) ;  /* 0x00000000003c1947 */ /* 0x000ff00003800000 */
        /* <DEDUP_REMOVED lines=13> */
[----:B------:R1:W5:Y:S04]  /*0890*/  @!P3 LDG.E.128 R8, desc[UR6][R20.64] ;  /* 0x000000061408b981 */ /* 0x000368000c1e1d00 */
[----:B------:R1:W5:Y:S02]  /*08a0*/  @!P4 LDG.E.128 R16, desc[UR6][R20.64+0x80] ;  /* 0x000080061410c981 */ /* 0x000364000c1e1d00 */
.L_x_1211:
[----:B------:R-:W-:Y:S05]  /*08b0*/  BSYNC B0 ;  /* 0x0000000000007941 */ /* 0x000fea0003800000 */
.L_x_1210:
[----:B------:R-:W-:Y:S01]  /*08c0*/  BSSY B0, `(.L_x_1212) ;  /* 0x0000016000007945 */ /* 0x000fe20003800000 */
[----:B------:R-:W-:Y:S02]  /*08d0*/  CS2R R34, SRZ ;  /* 0x0000000000227805 */ /* 0x000fe4000001ff00 */
[----:B------:R-:W-:Y:S02]  /*08e0*/  CS2R R22, SRZ ;  /* 0x0000000000167805 */ /* 0x000fe4000001ff00 */
[----:B-1----:R-:W-:Y:S02]  /*08f0*/  CS2R R20, SRZ ;  /* 0x0000000000147805 */ /* 0x002fe4000001ff00 */
[----:B------:R-:W-:Y:S02]  /*0900*/  MOV R30, RZ ;  /* 0x000000ff001e7202 */ /* 0x000fe40000000f00 */
[----:B------:R-:W-:Y:S02]  /*0910*/  CS2R R26, SRZ ;  /* 0x00000000001a7805 */ /* 0x000fe4000001ff00 */
[----:B------:R-:W-:Y:S01]  /*0920*/  CS2R R24, SRZ ;  /* 0x0000000000187805 */ /* 0x000fe2000001ff00 */
[----:B------:R-:W-:Y:S01]  /*0930*/  IMAD.IADD R43, R37, 0x1, R43 ;  /* 0x00000001252b7824 */ /* 0x000fe200078e022b */
[----:B------:R-:W-:Y:S06]  /*0940*/  @P0 BRA `(.L_x_1213) ;  /* 0x0000000000340947 */ /* 0x000fec0003800000 */
[----:B------:R-:W-:Y:S01]  /*0950*/  MOV R42, R36 ;  /* 0x00000024002a7202 */ /* 0x000fe20000000f00 */
[-C--:B0-----:R-:W-:Y:S01]  /*0960*/  IMAD R28, R3, R40.reuse, RZ ;  /* 0x00000028031c7224 */ /* 0x081fe200078e02ff */
        /* <DEDUP_REMOVED lines=11> */
.L_x_1213:
[----:B------:R-:W-:Y:S05]  /*0a20*/  BSYNC B0 ;  /* 0x0000000000007941 */ /* 0x000fea0003800000 */
.L_x_1212:
[----:B------:R-:W-:Y:S01]  /*0a30*/  BSSY B0, `(.L_x_1214) ;  /* 0x0000014000007945 */ /* 0x000fe20003800000 */
[----:B------:R-:W-:Y:S01]  /*0a40*/  HFMA2.MMA R31, -RZ, RZ, 0, 0 ;  /* 0x00000000ff1f7435 */ /* 0x000fe200000001ff */
[----:B01----:R-:W-:Y:S02]  /*0a50*/  CS2R R28, SRZ ;  /* 0x00000000001c7805 */ /* 0x003fe4000001ff00 */
[----:B------:R-:W-:Y:S01]  /*0a60*/  CS2R R32, SRZ ;  /* 0x0000000000207805 */ /* 0x000fe2000001ff00 */
[----:B------:R-:W-:Y:S07]  /*0a70*/  @P1 BRA `(.L_x_1215) ;  /* 0x00000000003c1947 */ /* 0x000fee0003800000 */
        /* <DEDUP_REMOVED lines=13> */
[----:B------:R0:W5:Y:S04]  /*0b50*/  @!P1 LDG.E.128 R32, desc[UR6][R38.64] ;  /* 0x0000000626209981 */ /* 0x000168000c1e1d00 */
[----:B------:R0:W5:Y:S02]  /*0b60*/  @!P2 LDG.E.128 R28, desc[UR6][R38.64+0x80] ;  /* 0x00008006261ca981 */ /* 0x000164000c1e1d00 */
.L_x_1215:
[----:B------:R-:W-:Y:S05]  /*0b70*/  BSYNC B0 ;  /* 0x0000000000007941 */ /* 0x000fea0003800000 */
.L_x_1214:
[----:B-----5:R-:W-:Y:S01]  /*0b80*/  LOP3.LUT R36, R4, 0xffff0000, RZ, 0xc0, !PT ;  /* 0xffff000004247812 */ /* 0x020fe200078ec0ff */
[----:B------:R-:W-:Y:S01]  /*0b90*/  IMAD.U32 R3, R5, 0x10000, RZ ;  /* 0x0001000005037824 */ /* 0x000fe200078e00ff */
[----:B0-----:R-:W-:Y:S01]  /*0ba0*/  LOP3.LUT R39, R20, 0xffff0000, RZ, 0xc0, !PT ;  /* 0xffff000014277812 */ /* 0x001fe200078ec0ff */
[----:B------:R-:W-:Y:S01]  /*0bb0*/  ULDC.64 UR4, c[0x0][0x478] ;  /* 0x00011e0000047ab9 */ /* 0x000fe20000000a00 */
[----:B------:R-:W-:Y:S02]  /*0bc0*/  SHF.L.U32 R0, R4, 0x10, RZ ;  /* 0x0000001004007819 */ /* 0x000fe400000006ff */
[----:B------:R-:W-:Y:S01]  /*0bd0*/  LOP3.LUT R4, R32, 0xffff0000, RZ, 0xc0, !PT ;  /* 0xffff000020047812 */ /* 0x000fe200078ec0ff */
[----:B------:R-:W-:Y:S01]  /*0be0*/  FMUL.FTZ R39, R36, R39 ;  /* 0x0000002724277220 */ /* 0x000fe20000410000 */
[----:B------:R-:W-:Y:S01]  /*0bf0*/  LOP3.LUT R41, R8, 0xffff0000, RZ, 0xc0, !PT ;  /* 0xffff000008297812 */ /* 0x000fe200078ec0ff */
[----:B------:R-:W-:Y:S01]  /*0c00*/  IMAD.U32 R36, R21, 0x10000, RZ ;  /* 0x0001000015247824 */ /* 0x000fe200078e00ff */
[----:B------:R-:W-:-:S02]  /*0c10*/  SHF.L.U32 R37, R20, 0x10, RZ ;  /* 0x0000001014257819 */ /* 0x000fc400000006ff */
[----:B------:R-:W-:Y:S01]  /*0c20*/  LOP3.LUT R20, R21, 0xffff0000, RZ, 0xc0, !PT ;  /* 0xffff000015147812 */ /* 0x000fe200078ec0ff */
[----:B------:R-:W-:Y:S01]  /*0c30*/  FMUL.FTZ R41, R4, R41 ;  /* 0x0000002904297220 */ /* 0x000fe20000410000 */
[----:B------:R-:W-:Y:S01]  /*0c40*/  SHF.L.U32 R32, R32, 0x10, RZ ;  /* 0x0000001020207819 */ /* 0x000fe200000006ff */
[----:B------:R-:W-:Y:S02]  /*0c50*/  IMAD.U32 R21, R8, 0x10000, RZ ;  /* 0x0001000008157824 */ /* 0x000fe400078e00ff */
[----:B------:R-:W-:Y:S01]  /*0c60*/  FFMA.FTZ R38, R0, R37, R39 ;  /* 0x0000002500267223 */ /* 0x000fe20000010027 */
[C---:B------:R-:W-:Y:S01]  /*0c70*/  SHF.L.U32 R8, R6.reuse, 0x10, RZ ;  /* 0x0000001006087819 */ /* 0x040fe200000006ff */
[C---:B------:R-:W-:Y:S01]  /*0c80*/  IMAD.U32 R0, R7.reuse, 0x10000, RZ ;  /* 0x0001000007007824 */ /* 0x040fe200078e00ff */
[----:B------:R-:W-:Y:S01]  /*0c90*/  LOP3.LUT R4, R6, 0xffff0000, RZ, 0xc0, !PT ;  /* 0xffff000006047812 */ /* 0x000fe200078ec0ff */
[----:B------:R-:W-:Y:S01]  /*0ca0*/  FFMA.FTZ R32, R32, R21, R41 ;  /* 0x0000001520207223 */ /* 0x000fe20000010029 */
[----:B------:R-:W-:Y:S01]  /*0cb0*/  LOP3.LUT R6, R7, 0xffff0000, RZ, 0xc0, !PT ;  /* 0xffff000007067812 */ /* 0x000fe200078ec0ff */
[----:B------:R-:W-:Y:S01]  /*0cc0*/  IMAD.U32 R37, R33, 0x10000, RZ ;  /* 0x0001000021257824 */ /* 0x000fe200078e00ff */
[C---:B------:R-:W-:Y:S01]  /*0cd0*/  SHF.L.U32 R21, R22.reuse, 0x10, RZ ;  /* 0x0000001016157819 */ /* 0x040fe200000006ff */
[----:B------:R-:W-:Y:S01]  /*0ce0*/  FFMA.FTZ R36, R3, R36, R38 ;  /* 0x0000002403247223 */ /* 0x000fe20000010026 */
[----:B------:R-:W-:Y:S01]  /*0cf0*/  LOP3.LUT R7, R22, 0xffff0000, RZ, 0xc0, !PT ;  /* 0xffff000016077812 */ /* 0x000fe200078ec0ff */
[----:B------:R-:W-:Y:S01]  /*0d00*/  IMAD.U32 R3, R23, 0x10000, RZ ;  /* 0x0001000017037824 */ /* 0x000fe200078e00ff */
[----:B------:R-:W-:-:S02]  /*0d10*/  SHF.L.U32 R22, R9, 0x10, RZ ;  /* 0x0000001009167819 */ /* 0x000fc400000006ff */
[----:B------:R-:W-:Y:S02]  /*0d20*/  LOP3.LUT R5, R5, 0xffff0000, RZ, 0xc0, !PT ;  /* 0xffff000005057812 */ /* 0x000fe400078ec0ff */
[----:B------:R-:W-:Y:S01]  /*0d30*/  LOP3.LUT R33, R33, 0xffff0000, RZ, 0xc0, !PT ;  /* 0xffff000021217812 */ /* 0x000fe200078ec0ff */
[----:B------:R-:W-:Y:S01]  /*0d40*/  FFMA.FTZ R22, R37, R22, R32 ;  /* 0x0000001625167223 */ /* 0x000fe20000010020 */
[----:B------:R-:W-:Y:S01]  /*0d50*/  LOP3.LUT R38, R9, 0xffff0000, RZ, 0xc0, !PT ;  /* 0xffff000009267812 */ /* 0x000fe200078ec0ff */
[----:B------:R-:W-:Y:S01]  /*0d60*/  FFMA.FTZ R9, R5, R20, R36 ;  /* 0x0000001405097223 */ /* 0x000fe20000010024 */
[----:B------:R-:W-:Y:S01]  /*0d70*/  SHF.L.U32 R37, R34, 0x10, RZ ;  /* 0x0000001022257819 */ /* 0x000fe200000006ff */
[----:B------:R-:W-:Y:S01]  /*0d80*/  IMAD.U32 R5, R35, 0x10000, RZ ;  /* 0x0001000023057824 */ /* 0x000fe200078e00ff */
[----:B------:R-:W-:Y:S01]  /*0d90*/  SHF.L.U32 R32, R10, 0x10, RZ ;  /* 0x000000100a207819 */ /* 0x000fe200000006ff */
[----:B------:R-:W-:Y:S01]  /*0da0*/  FFMA.FTZ R22, R33, R38, R22 ;  /* 0x0000002621167223 */ /* 0x000fe20000010016 */
[----:B------:R-:W-:Y:S01]  /*0db0*/  FFMA.FTZ R9, R8, R21, R9 ;  /* 0x0000001508097223 */ /* 0x000fe20000010009 */
[----:B------:R-:W-:Y:S01]  /*0dc0*/  LOP3.LUT R20, R34, 0xffff0000, RZ, 0xc0, !PT ;  /* 0xffff000022147812 */ /* 0x000fe200078ec0ff */
[----:B------:R-:W-:Y:S01]  /*0dd0*/  IMAD.U32 R8, R11, 0x10000, RZ ;  /* 0x000100000b087824 */ /* 0x000fe200078e00ff */
[----:B------:R-:W-:Y:S01]  /*0de0*/  LOP3.LUT R33, R10, 0xffff0000, RZ, 0xc0, !PT ;  /* 0xffff00000a217812 */ /* 0x000fe200078ec0ff */
[----:B------:R-:W-:Y:S01]  /*0df0*/  FFMA.FTZ R37, R37, R32, R22 ;  /* 0x0000002025257223 */ /* 0x000fe20000010016 */
[----:B------:R-:W-:Y:S01]  /*0e00*/  FFMA.FTZ R21, R4, R7, R9 ;  /* 0x0000000704157223 */ /* 0x000fe20000010009 */
[----:B------:R-:W-:Y:S01]  /*0e10*/  LOP3.LUT R23, R23, 0xffff0000, RZ, 0xc0, !PT ;  /* 0xffff000017177812 */ /* 0x000fe200078ec0ff */
[----:B------:R-:W-:-:S02]  /*0e20*/  IMAD.U32 R4, R13, 0x10000, RZ ;  /* 0x000100000d047824 */ /* 0x000fc400078e00ff */
[----:B------:R-:W-:Y:S01]  /*0e30*/  FFMA.FTZ R32, R20, R33, R37 ;  /* 0x0000002114207223 */ /* 0x000fe20000010025 */
[----:B------:R-:W-:Y:S01]  /*0e40*/  FFMA.FTZ R37, R0, R3, R21 ;  /* 0x0000000300257223 */ /* 0x000fe20000010015 */
[----:B------:R-:W-:Y:S01]  /*0e50*/  LOP3.LUT R34, R35, 0xffff0000, RZ, 0xc0, !PT ;  /* 0xffff000023227812 */ /* 0x000fe200078ec0ff */
[----:B------:R-:W-:Y:S01]  /*0e60*/  IMAD.U32 R21, R25, 0x10000, RZ ;  /* 0x0001000019157824 */ /* 0x000fe200078e00ff */
[----:B------:R-:W-:Y:S01]  /*0e70*/  LOP3.LUT R11, R11, 0xffff0000, RZ, 0xc0, !PT ;  /* 0xffff00000b0b7812 */ /* 0x000fe200078ec0ff */
[----:B------:R-:W-:Y:S01]  /*0e80*/  FFMA.FTZ R5, R5, R8, R32 ;  /* 0x0000000805057223 */ /* 0x000fe20000010020 */
[----:B------:R-:W-:Y:S01]  /*0e90*/  SHF.L.U32 R10, R12, 0x10, RZ ;  /* 0x000000100c0a7819 */ /* 0x000fe200000006ff */
[----:B------:R-:W-:Y:S01]  /*0ea0*/  FFMA.FTZ R23, R6, R23, R37 ;  /* 0x0000001706177223 */ /* 0x000fe20000010025 */
[----:B------:R-:W-:Y:S01]  /*0eb0*/  SHF.L.U32 R33, R24, 0x10, RZ ;  /* 0x0000001018217819 */ /* 0x000fe200000006ff */
[----:B------:R-:W-:Y:S01]  /*0ec0*/  IMAD.U32 R8, R16, 0x10000, RZ ;  /* 0x0001000010087824 */ /* 0x000fe200078e00ff */
[----:B------:R-:W-:Y:S01]  /*0ed0*/  SHF.L.U32 R6, R28, 0x10, RZ ;  /* 0x000000101c067819 */ /* 0x000fe200000006ff */
[----:B------:R-:W-:Y:S01]  /*0ee0*/  FFMA.FTZ R5, R34, R11, R5 ;  /* 0x0000000b22057223 */ /* 0x000fe20000010005 */
[----:B------:R-:W-:Y:S01]  /*0ef0*/  LOP3.LUT R12, R12, 0xffff0000, RZ, 0xc0, !PT ;  /* 0xffff00000c0c7812 */ /* 0x000fe200078ec0ff */
[----:B------:R-:W-:Y:S01]  /*0f00*/  FFMA.FTZ R23, R10, R33, R23 ;  /* 0x000000210a177223 */ /* 0x000fe20000010017 */
[----:B------:R-:W-:Y:S01]  /*0f10*/  LOP3.LUT R35, R24, 0xffff0000, RZ, 0xc0, !PT ;  /* 0xffff000018237812 */ /* 0x000fe200078ec0ff */
[----:B------:R-:W-:Y:S01]  /*0f20*/  FFMA.FTZ R5, R6, R8, R5 ;  /* 0x0000000806057223 */ /* 0x000fe20000010005 */
[----:B------:R-:W-:Y:S01]  /*0f30*/  LOP3.LUT R28, R28, 0xffff0000, RZ, 0xc0, !PT ;  /* 0xffff00001c1c7812 */ /* 0x000fe200078ec0ff */
[----:B------:R-:W-:Y:S01]  /*0f40*/  IMAD.U32 R8, R17, 0x10000, RZ ;  /* 0x0001000011087824 */ /* 0x000fe200078e00ff */
[----:B------:R-:W-:Y:S01]  /*0f50*/  LOP3.LUT R16, R16, 0xffff0000, RZ, 0xc0, !PT ;  /* 0xffff000010107812 */ /* 0x000fe200078ec0ff */
[----:B------:R-:W-:Y:S01]  /*0f60*/  FFMA.FTZ R23, R12, R35, R23 ;  /* 0x000000230c177223 */ /* 0x000fe20000010017 */
[----:B------:R-:W-:Y:S01]  /*0f70*/  SHF.L.U32 R6, R29, 0x10, RZ ;  /* 0x000000101d067819 */ /* 0x000fe200000006ff */
[----:B------:R-:W-:Y:S01]  /*0f80*/  IMAD.U32 R9, R15, 0x10000, RZ ;  /* 0x000100000f097824 */ /* 0x000fe200078e00ff */
[----:B------:R-:W-:Y:S01]  /*0f90*/  LOP3.LUT R13, R13, 0xffff0000, RZ, 0xc0, !PT ;  /* 0xffff00000d0d7812 */ /* 0x000fe200078ec0ff */
[----:B------:R-:W-:Y:S01]  /*0fa0*/  FFMA.FTZ R5, R28, R16, R5 ;  /* 0x000000101c057223 */ /* 0x000fe20000010005 */
[----:B------:R-:W-:Y:S01]  /*0fb0*/  LOP3.LUT R24, R25, 0xffff0000, RZ, 0xc0, !PT ;  /* 0xffff000019187812 */ /* 0x000fe200078ec0ff */
[----:B------:R-:W-:Y:S01]  /*0fc0*/  FFMA.FTZ R4, R4, R21, R23 ;  /* 0x0000001504047223 */ /* 0x000fe20000010017 */
        /* <DEDUP_REMOVED lines=15> */
[----:B------:R-:W0:Y:S01]  /*10c0*/  S2R R11, SR_TID.X ;  /* 0x00000000000b7919 */ /* 0x000e220000002100 */
        /* <DEDUP_REMOVED lines=11> */
[----:B------:R-:W-:-:S04]  /*1180*/  FFMA.FTZ R0, R15, R0, R14 ;  /* 0x000000000f007223 */ /* 0x000fc8000001000e */
[----:B------:R-:W-:Y:S02]  /*1190*/  FFMA.FTZ R6, R6, R19, R3 ;  /* 0x0000001306067223 */ /* 0x000fe40000010003 */
[----:B------:R-:W1:Y:S04]  /*11a0*/  SHFL.BFLY PT, R3, R0, 0x4, 0x1f ;  /* 0x0c801f0000037f89 */ /* 0x000e6800000e0000 */
[----:B------:R-:W2:Y:S01]  /*11b0*/  SHFL.BFLY PT, R5, R6, 0x4, 0x1f ;  /* 0x0c801f0006057f89 */ /* 0x000ea200000e0000 */
[----:B0-----:R-:W-:Y:S01]  /*11c0*/  LOP3.LUT P0, RZ, R11, 0x7, RZ, 0xc0, !PT ;  /* 0x000000070bff7812 */ /* 0x001fe2000780c0ff */
[----:B-1----:R-:W-:Y:S01]  /*11d0*/  FADD.FTZ R3, R0, R3 ;  /* 0x0000000300037221 */ /* 0x002fe20000010000 */
[----:B--2---:R-:W-:-:S04]  /*11e0*/  FADD.FTZ R5, R6, R5 ;  /* 0x0000000506057221 */ /* 0x004fc80000010000 */
[----:B------:R-:W0:Y:S04]  /*11f0*/  SHFL.BFLY PT, R4, R3, 0x2, 0x1f ;  /* 0x0c401f0003047f89 */ /* 0x000e2800000e0000 */
[----:B------:R-:W1:Y:S01]  /*1200*/  SHFL.BFLY PT, R8, R5, 0x2, 0x1f ;  /* 0x0c401f0005087f89 */ /* 0x000e6200000e0000 */
[----:B0-----:R-:W-:Y:S01]  /*1210*/  FADD.FTZ R9, R3, R4 ;  /* 0x0000000403097221 */ /* 0x001fe20000010000 */
[----:B------:R-:W-:Y:S02]  /*1220*/  LEA.HI R4, P1, R11, R2, RZ, 0x1d ;  /* 0x000000020b047211 */ /* 0x000fe4000783e8ff */
[----:B------:R-:W-:Y:S01]  /*1230*/  SHF.R.S32.HI R2, RZ, 0x1f, R2 ;  /* 0x0000001fff027819 */ /* 0x000fe20000011402 */
[----:B-1----:R-:W-:Y:S01]  /*1240*/  FADD.FTZ R8, R5, R8 ;  /* 0x0000000805087221 */ /* 0x002fe20000010000 */
[----:B------:R-:W0:Y:S02]  /*1250*/  SHFL.BFLY PT, R10, R9, 0x1, 0x1f ;  /* 0x0c201f00090a7f89 */ /* 0x000e2400000e0000 */
[----:B------:R-:W-:-:S02]  /*1260*/  IADD3.X R3, RZ, R2, RZ, P1, !PT ;  /* 0x00000002ff037210 */ /* 0x000fc40000ffe4ff */
[----:B------:R-:W1:Y:S01]  /*1270*/  SHFL.BFLY PT, R7, R8, 0x1, 0x1f ;  /* 0x0c201f0008077f89 */ /* 0x000e6200000e0000 */
[----:B------:R-:W-:Y:S01]  /*1280*/  LEA R2, P1, R4, UR4, 0x2 ;  /* 0x0000000404027c11 */ /* 0x000fe2000f8210ff */
[----:B------:R-:W-:-:S03]  /*1290*/  ULDC UR4, c[0x0][0x384] ;  /* 0x0000e10000047ab9 */ /* 0x000fc60000000800 */
[----:B------:R-:W-:Y:S01]  /*12a0*/  LEA.HI.X R3, R4, UR5, R3, 0x2, P1 ;  /* 0x0000000504037c11 */ /* 0x000fe200088f1403 */
[----:B0-----:R-:W-:-:S04]  /*12b0*/  @!P0 FADD.FTZ R0, R9, R10 ;  /* 0x0000000a09008221 */ /* 0x001fc80000010000 */
[----:B------:R-:W-:Y:S01]  /*12c0*/  @!P0 FMUL.FTZ R5, R0, UR4 ;  /* 0x0000000400058c20 */ /* 0x000fe20008410000 */
[----:B-1----:R-:W-:-:S04]  /*12d0*/  FADD.FTZ R7, R8, R7 ;  /* 0x0000000708077221 */ /* 0x002fc80000010000 */
[----:B------:R-:W-:Y:S01]  /*12e0*/  FMUL.FTZ R7, R7, UR4 ;  /* 0x0000000407077c20 */ /* 0x000fe20008410000 */
[----:B------:R0:W-:Y:S01]  /*12f0*/  @!P0 STG.E desc[UR6][R2.64], R5 ;  /* 0x0000000502008986 */ /* 0x0001e2000c101906 */
[----:B------:R-:W-:Y:S05]  /*1300*/  @P0 EXIT ;  /* 0x000000000000094d */ /* 0x000fea0003800000 */
[----:B------:R-:W-:Y:S01]  /*1310*/  STG.E desc[UR6][R2.64+0x80], R7 ;  /* 0x0000800702007986 */ /* 0x000fe2000c101906 */
[----:B------:R-:W-:Y:S05]  /*1320*/  EXIT ;  /* 0x000000000000794d */ /* 0x000fea0003800000 */
.L_x_1216:
        /* <DEDUP_REMOVED lines=13> */
.L_x_2079:


//--------------------- .text._ZN5flash25flash_bwd_dot_do_o_kernelILb1E23Flash_bwd_kernel_traitsILi128ELi64ELi64ELi8ELi4ELi2ELi2ELb1ELb0EN7cutlass10bfloat16_tE19Flash_kernel_traitsILi128ELi64ELi64ELi8ES3_EEEEvNS_16Flash_bwd_paramsE --------------------------
	.section	.text._ZN5flash25flash_bwd_dot_do_o_kernelILb1E23Flash_bwd_kernel_traitsILi128ELi64ELi64ELi8ELi4ELi2ELi2ELb1ELb0EN7cutlass10bfloat16_tE19Flash_kernel_traitsILi128ELi64ELi64ELi8ES3_EEEEvNS_16Flash_bwd_paramsE,"ax",@progbits
	.align	128
        .global         _ZN5flash25flash_bwd_dot_do_o_kernelILb1E23Flash_bwd_kernel_traitsILi128ELi64ELi64ELi8ELi4ELi2ELi2ELb1ELb0EN7cutlass10bfloat16_tE19Flash_kernel_traitsILi128ELi64ELi64ELi8ES3_EEEEvNS_16Flash_bwd_paramsE
        .type           _ZN5flash25flash_bwd_dot_do_o_kernelILb1E23Flash_bwd_kernel_traitsILi128ELi64ELi64ELi8ELi4ELi2ELi2ELb1ELb0EN7cutlass10bfloat16_tE19Flash_kernel_traitsILi128ELi64ELi64ELi8ES3_EEEEvNS_16Flash_bwd_paramsE,@function
        .size           _ZN5flash25flash_bwd_dot_do_o_kernelILb1E23Flash_bwd_kernel_traitsILi128ELi64ELi64ELi8ELi4ELi2ELi2ELb1ELb0EN7cutlass10bfloat16_tE19Flash_kernel_traitsILi128ELi64ELi64ELi8ES3_EEEEvNS_16Flash_bwd_paramsE,(.L_x_2080 - _ZN5flash25flash_bwd_dot_do_o_kernelILb1E23Flash_bwd_kernel_traitsILi128ELi64ELi64ELi8ELi4ELi2ELi2ELb1ELb0EN7cutlass10bfloat16_tE19Flash_kernel_traitsILi128ELi64ELi64ELi8ES3_EEEEvNS_16Flash_bwd_paramsE)
        .other          _ZN5flash25flash_bwd_dot_do_o_kernelILb1E23Flash_bwd_kernel_traitsILi128ELi64ELi64ELi8ELi4ELi2ELi2ELb1ELb0EN7cutlass10bfloat16_tE19Flash_kernel_traitsILi128ELi64ELi64ELi8ES3_EEEEvNS_16Flash_bwd_paramsE,@"STO_CUDA_ENTRY STV_DEFAULT"
_ZN5flash25flash_bwd_dot_do_o_kernelILb1E23Flash_bwd_kernel_traitsILi128ELi64ELi64ELi8ELi4ELi2ELi2ELb1ELb0EN7cutlass10bfloat16_tE19Flash_kernel_traitsILi128ELi64ELi64ELi8ES3_EEEEvNS_16Flash_bwd_paramsE:
.text._ZN5flash25flash_bwd_dot_do_o_kernelILb1E23Flash_bwd_kernel_traitsILi128ELi64ELi64ELi8ELi4ELi2ELi2ELb1ELb0EN7cutlass10bfloat16_tE19Flash_kernel_traitsILi128ELi64ELi64ELi8ES3_EEEEvNS_16Flash_bwd_paramsE:
        /* <DEDUP_REMOVED lines=14> */
[----:B------:R-:W0:Y:S02]  /*00e0*/  S2R R9, SR_CTAID.X ;  /* 0x0000000000097919 */ /* 0x000e240000002500 */
[----:B0-----:R-:W-:Y:S01]  /*00f0*/  IMAD.SHL.U32 R9, R9, 0x40, RZ ;  /* 0x0000004009097824 */ /* 0x001fe200078e00ff */
[----:B--2---:R-:W-:-:S06]  /*0100*/  @P0 IADD3 R8, R5, -R0, RZ ;  /* 0x8000000005080210 */ /* 0x004fcc0007ffe0ff */
[----:B------:R-:W0:Y:S02]  /*0110*/  @!P0 LDC R8, c[0x0][0x2c4] ;  /* 0x0000b100ff088b82 */ /* 0x000e240000000800 */
[----:B0-----:R-:W-:-:S13]  /*0120*/  ISETP.GT.AND P1, PT, R8, R9, PT ;  /* 0x000000090800720c */ /* 0x001fda0003f24270 */
[----:B------:R-:W-:Y:S05]  /*0130*/  @!P1 EXIT ;  /* 0x000000000000994d */ /* 0x000fea0003800000 */
[----:B------:R-:W-:Y:S01]  /*0140*/  ISETP.NE.AND P1, PT, R0, -0x1, PT ;  /* 0xffffffff0000780c */ /* 0x000fe20003f25270 */
[----:B------:R-:W0:Y:S01]  /*0150*/  LDC R18, c[0x0][0x2d4] ;  /* 0x0000b500ff127b82 */ /* 0x000e220000000800 */
[----:B------:R-:W1:Y:S01]  /*0160*/  S2R R16, SR_TID.X ;  /* 0x0000000000107919 */ /* 0x000e620000002100 */
[----:B------:R-:W-:Y:S01]  /*0170*/  IMAD.WIDE R22, R13, 0x80, RZ ;  /* 0x000000800d167825 */ /* 0x000fe200078e02ff */
[----:B------:R-:W2:Y:S02]  /*0180*/  S2R R20, SR_CTAID.Z ;  /* 0x0000000000147919 */ /* 0x000ea40000002700 */
[----:B------:R-:W-:-:S03]  /*0190*/  SEL R26, R22, RZ, P0 ;  /* 0x000000ff161a7207 */ /* 0x000fc60000000000 */
[----:B------:R-:W3:Y:S01]  /*01a0*/  LDC R14, c[0x0][0x270] ;  /* 0x00009c00ff0e7b82 */ /* 0x000ee20000000800 */
[----:B------:R-:W-:Y:S01]  /*01b0*/  SEL R22, R23, RZ, P0 ;  /* 0x000000ff17167207 */ /* 0x000fe20000000000 */
[----:B------:R-:W-:Y:S01]  /*01c0*/  HFMA2.MMA R23, -RZ, RZ, 0, 0 ;  /* 0x00000000ff177435 */ /* 0x000fe200000001ff */
[----:B------:R-:W-:Y:S02]  /*01d0*/  IADD3 R19, P0, R9, R26, RZ ;  /* 0x0000001a09137210 */ /* 0x000fe40007f1e0ff */
[----:B------:R-:W-:-:S03]  /*01e0*/  @!P1 SHF.R.S32.HI R5, RZ, 0x1f, R13 ;  /* 0x0000001fff059819 */ /* 0x000fc6000001140d */
[----:B------:R-:W4:Y:S08]  /*01f0*/  @!P1 LDC.64 R6, c[0x0][0x418] ;  /* 0x00010600ff069b82 */ /* 0x000f300000000a00 */
[----:B------:R-:W5:Y:S08]  /*0200*/  @P1 LDC.64 R10, c[0x0][0x420] ;  /* 0x00010800ff0a1b82 */ /* 0x000f700000000a00 */
[----:B------:R-:W1:Y:S08]  /*0210*/  @P1 LDC.64 R2, c[0x0][0x298] ;  /* 0x0000a600ff021b82 */ /* 0x000e700000000a00 */
[----:B------:R-:W2:Y:S01]  /*0220*/  LDC R15, c[0x0][0x2dc] ;  /* 0x0000b700ff0f7b82 */ /* 0x000ea20000000800 */
[----:B----4-:R-:W-:-:S04]  /*0230*/  @!P1 IMAD R4, R5, R6, RZ ;  /* 0x0000000605049224 */ /* 0x010fc800078e02ff */
[C---:B------:R-:W-:Y:S02]  /*0240*/  @!P1 IMAD R17, R13.reuse, R7, R4 ;  /* 0x000000070d119224 */ /* 0x040fe400078e0204 */
[----:B0-----:R-:W-:-:S04]  /*0250*/  IMAD.WIDE R4, R13, R18, RZ ;  /* 0x000000120d047225 */ /* 0x001fc800078e02ff */
[----:B-----5:R-:W-:-:S04]  /*0260*/  @P1 IMAD.WIDE.U32 R24, R0, R10, RZ ;  /* 0x0000000a00181225 */ /* 0x020fc800078e00ff */
[----:B------:R-:W-:Y:S01]  /*0270*/  @P1 IMAD R10, R0, R11, R25 ;  /* 0x0000000b000a1224 */ /* 0x000fe200078e0219 */
[----:B---3--:R-:W-:Y:S01]  /*0280*/  SHF.R.S32.HI R11, RZ, 0x1f, R14 ;  /* 0x0000001fff0b7819 */ /* 0x008fe2000001140e */
[----:B------:R-:W-:Y:S02]  /*0290*/  IMAD R5, R5, R14, RZ ;  /* 0x0000000e05057224 */ /* 0x000fe400078e02ff */
[----:B------:R-:W-:-:S04]  /*02a0*/  @!P1 IMAD.WIDE.U32 R6, R13, R6, RZ ;  /* 0x000000060d069225 */ /* 0x000fc800078e00ff */
[C---:B------:R-:W-:Y:S01]  /*02b0*/  IMAD R21, R4.reuse, R11, R5 ;  /* 0x0000000b04157224 */ /* 0x040fe200078e0205 */
[----:B------:R-:W-:Y:S01]  /*02c0*/  @!P1 IADD3 R10, R7, R17, RZ ;  /* 0x00000011070a9210 */ /* 0x000fe20007ffe0ff */
[----:B------:R-:W-:Y:S01]  /*02d0*/  IMAD.WIDE.U32 R4, R4, R14, RZ ;  /* 0x0000000e04047225 */ /* 0x000fe200078e00ff */
[----:B------:R-:W-:-:S03]  /*02e0*/  SHF.R.S32.HI R17, RZ, 0x1f, R9 ;  /* 0x0000001fff117819 */ /* 0x000fc60000011409 */
[----:B------:R-:W-:Y:S02]  /*02f0*/  @P1 IMAD.MOV.U32 R12, RZ, RZ, R24 ;  /* 0x000000ffff0c1224 */ /* 0x000fe400078e0018 */
[----:B-1----:R-:W-:-:S04]  /*0300*/  @P1 IMAD.WIDE.U32 R40, R0, R2, RZ ;  /* 0x0000000200281225 */ /* 0x002fc800078e00ff */
[----:B------:R-:W-:Y:S01]  /*0310*/  IMAD.IADD R24, R5, 0x1, R21 ;  /* 0x0000000105187824 */ /* 0x000fe200078e0215 */
[----:B--2---:R-:W-:Y:S01]  /*0320*/  SHF.R.S32.HI R21, RZ, 0x1f, R15 ;  /* 0x0000001fff157819 */ /* 0x004fe2000001140f */
[----:B------:R-:W-:Y:S02]  /*0330*/  @P1 IMAD R11, R0, R3, R41 ;  /* 0x00000003000b1224 */ /* 0x000fe400078e0229 */
[----:B------:R-:W-:-:S04]  /*0340*/  IMAD.WIDE R2, R14, R15, RZ ;  /* 0x0000000f0e027225 */ /* 0x000fc800078e02ff */
[----:B------:R-:W-:Y:S02]  /*0350*/  IMAD R27, R24, R15, RZ ;  /* 0x0000000f181b7224 */ /* 0x000fe400078e02ff */
[----:B------:R-:W-:Y:S01]  /*0360*/  @P1 IMAD.MOV.U32 R25, RZ, RZ, R0 ;  /* 0x000000ffff191224 */ /* 0x000fe200078e0000 */
[----:B------:R-:W-:Y:S06]  /*0370*/  @P1 BRA `(.L_x_1217) ;  /* 0x00000000001c1947 */ /* 0x000fec0003800000 */
[----:B------:R-:W0:Y:S01]  /*0380*/  LDC.64 R24, c[0x0][0x290] ;  /* 0x0000a400ff187b82 */ /* 0x000e220000000a00 */
[----:B------:R-:W-:-:S05]  /*0390*/  SHF.R.S32.HI R11, RZ, 0x1f, R13 ;  /* 0x0000001fff0b7819 */ /* 0x000fca000001140d */
[-C--:B0-----:R-:W-:Y:S02]  /*03a0*/  IMAD R26, R11, R24.reuse, RZ ;  /* 0x000000180b1a7224 */ /* 0x081fe400078e02ff */
[----:B------:R-:W-:-:S04]  /*03b0*/  IMAD.WIDE.U32 R40, R13, R24, RZ ;  /* 0x000000180d287225 */ /* 0x000fc800078e00ff */
[----:B------:R-:W-:Y:S01]  /*03c0*/  IMAD R11, R13, R25, R26 ;  /* 0x000000190d0b7224 */ /* 0x000fe200078e021a */
[----:B------:R-:W-:-:S03]  /*03d0*/  MOV R25, 0xffffffff ;  /* 0xffffffff00197802 */ /* 0x000fc60000000f00 */
[----:B------:R-:W-:-:S07]  /*03e0*/  IMAD.IADD R11, R41, 0x1, R11 ;  /* 0x00000001290b7824 */ /* 0x000fce00078e020b */
.L_x_1217:
[----:B------:R-:W-:Y:S01]  /*03f0*/  ULDC.U8 UR6, c[0x0][0x3d8] ;  /* 0x0000f60000067ab9 */ /* 0x000fe20000000000 */
[----:B------:R-:W-:Y:S01]  /*0400*/  IMAD.X R5, R17, 0x1, R22, P0 ;  /* 0x0000000111057824 */ /* 0x000fe200000e0616 */
[----:B------:R-:W-:Y:S01]  /*0410*/  ISETP.NE.AND P0, PT, RZ, UR6, PT ;  /* 0x00000006ff007c0c */ /* 0x000fe2000bf05270 */
[----:B------:R-:W-:Y:S01]  /*0420*/  IMAD R7, R3, R25, RZ ;  /* 0x0000001903077224 */ /* 0x000fe200078e02ff */
[----:B------:R-:W-:Y:S01]  /*0430*/  @!P1 MOV R12, R6 ;  /* 0x00000006000c9202 */ /* 0x000fe20000000f00 */
[----:B------:R-:W-:Y:S02]  /*0440*/  IMAD R21, R21, R4, R27 ;  /* 0x0000000415157224 */ /* 0x000fe400078e021b */
[----:B------:R-:W-:Y:S02]  /*0450*/  IMAD R26, R5, R2, RZ ;  /* 0x00000002051a7224 */ /* 0x000fe400078e02ff */
[----:B------:R-:W-:Y:S02]  /*0460*/  IMAD R27, R2, R23, R7 ;  /* 0x00000017021b7224 */ /* 0x000fe400078e0207 */
[----:B------:R-:W-:-:S04]  /*0470*/  IMAD.WIDE.U32 R22, R4, R15, RZ ;  /* 0x0000000f04167225 */ /* 0x000fc800078e00ff */
[----:B------:R-:W-:Y:S01]  /*0480*/  IMAD.WIDE.U32 R24, R2, R25, RZ ;  /* 0x0000001902187225 */ /* 0x000fe200078e00ff */
[----:B------:R-:W-:Y:S02]  /*0490*/  IADD3 R6, R23, R21, RZ ;  /* 0x0000001517067210 */ /* 0x000fe40007ffe0ff */
[----:B------:R-:W-:Y:S01]  /*04a0*/  SHF.R.S32.HI R21, RZ, 0x1f, R20 ;  /* 0x0000001fff157819 */ /* 0x000fe20000011414 */
[----:B------:R-:W-:Y:S01]  /*04b0*/  IMAD R7, R20, R15, RZ ;  /* 0x0000000f14077224 */ /* 0x000fe200078e02ff */
[----:B------:R-:W-:Y:S01]  /*04c0*/  SEL R23, R22, R24, !P1 ;  /* 0x0000001816177207 */ /* 0x000fe20004800000 */
[----:B------:R-:W-:-:S04]  /*04d0*/  IMAD.WIDE.U32 R4, R19, R2, RZ ;  /* 0x0000000213047225 */ /* 0x000fc800078e00ff */
[----:B------:R-:W-:Y:S01]  /*04e0*/  IMAD R3, R3, R19, R26 ;  /* 0x0000001303037224 */ /* 0x000fe200078e021a */
[----:B------:R-:W-:Y:S01]  /*04f0*/  SHF.R.S32.HI R19, RZ, 0x1f, R7 ;  /* 0x0000001fff137819 */ /* 0x000fe20000011407 */
[----:B------:R-:W-:-:S03]  /*0500*/  @P1 IMAD.IADD R6, R25, 0x1, R27 ;  /* 0x0000000119061824 */ /* 0x000fc600078e021b */
[----:B------:R-:W-:Y:S01]  /*0510*/  IADD3 R22, R5, R3, RZ ;  /* 0x0000000305167210 */ /* 0x000fe20007ffe0ff */
[----:B------:R-:W-:Y:S06]  /*0520*/  @!P0 BRA `(.L_x_1218) ;  /* 0x00000000001c8947 */ /* 0x000fec0003800000 */
[----:B------:R-:W0:Y:S01]  /*0530*/  LDC R3, c[0x0][0x2c0] ;  /* 0x0000b000ff037b82 */ /* 0x000e220000000800 */
[----:B------:R-:W-:-:S04]  /*0540*/  @!P1 IMAD R0, R13, R18, RZ ;  /* 0x000000120d009224 */ /* 0x000fc800078e02ff */
[----:B------:R-:W-:-:S03]  /*0550*/  IMAD R0, R13, 0x80, R0 ;  /* 0x000000800d007824 */ /* 0x000fc600078e0200 */
[----:B------:R-:W0:Y:S02]  /*0560*/  LDC R2, c[0x0][0x2e4] ;  /* 0x0000b900ff027b82 */ /* 0x000e240000000800 */
[----:B0-----:R-:W-:-:S05]  /*0570*/  LEA R3, R3, R2, 0x7 ;  /* 0x0000000203037211 */ /* 0x001fca00078e38ff */
[----:B------:R-:W-:Y:S01]  /*0580*/  IMAD R2, R3, R20, R0 ;  /* 0x0000001403027224 */ /* 0x000fe200078e0200 */
[----:B------:R-:W-:Y:S06]  /*0590*/  BRA `(.L_x_1219) ;  /* 0x0000000000087947 */ /* 0x000fec0003800000 */
.L_x_1218:
[----:B------:R-:W-:-:S04]  /*05a0*/  IMAD R13, R13, R14, R20 ;  /* 0x0000000e0d0d7224 */ /* 0x000fc800078e0214 */
[----:B------:R-:W-:-:S07]  /*05b0*/  IMAD R2, R13, R18, RZ ;  /* 0x000000120d027224 */ /* 0x000fce00078e02ff */
.L_x_1219:
[----:B------:R-:W-:Y:S01]  /*05c0*/  SHF.R.S32.HI R3, RZ, 0x1f, R16 ;  /* 0x0000001fff037819 */ /* 0x000fe20000011410 */
[----:B------:R-:W-:Y:S01]  /*05d0*/  ULDC.64 UR10, c[0x0][0x420] ;  /* 0x00010800000a7ab9 */ /* 0x000fe20000000a00 */
[----:B------:R-:W-:Y:S01]  /*05e0*/  ULDC.64 UR12, c[0x0][0x298] ;  /* 0x0000a600000c7ab9 */ /* 0x000fe20000000a00 */
[----:B------:R-:W-:Y:S01]  /*05f0*/  ULDC.64 UR8, c[0x0][0x428] ;  /* 0x00010a0000087ab9 */ /* 0x000fe20000000a00 */
[CC--:B------:R-:W-:Y:S01]  /*0600*/  LEA.HI R0, R3.reuse, R16.reuse, RZ, 0x4 ;  /* 0x0000001003007211 */ /* 0x0c0fe200078f20ff */
[----:B------:R-:W-:Y:S01]  /*0610*/  ULDC.64 UR6, c[0x0][0x400] ;  /* 0x0001000000067ab9 */ /* 0x000fe20000000a00 */
[----:B------:R-:W-:Y:S01]  /*0620*/  LEA.HI R3, R3, R16, RZ, 0x3 ;  /* 0x0000001003037211 */ /* 0x000fe200078f18ff */
[----:B------:R-:W-:Y:S01]  /*0630*/  BSSY B0, `(.L_x_1220) ;  /* 0x000003d000007945 */ /* 0x000fe20003800000 */
[----:B------:R-:W-:Y:S01]  /*0640*/  LOP3.LUT R13, R0, 0x3ffffff0, RZ, 0xc0, !PT ;  /* 0x3ffffff0000d7812 */ /* 0x000fe200078ec0ff */
[----:B------:R-:W-:Y:S01]  /*0650*/  IMAD.IADD R2, R9, 0x1, R2 ;  /* 0x0000000109027824 */ /* 0x000fe200078e0202 */
[----:B------:R-:W-:-:S02]  /*0660*/  LOP3.LUT R5, R3, 0x1ffffff8, RZ, 0xc0, !PT ;  /* 0x1ffffff803057812 */ /* 0x000fc400078ec0ff */
[----:B------:R-:W-:Y:S01]  /*0670*/  SHF.R.S32.HI R18, RZ, 0x4, R0 ;  /* 0x00000004ff127819 */ /* 0x000fe20000011400 */
[----:B------:R-:W-:Y:S01]  /*0680*/  IMAD.IADD R13, R16, 0x1, -R13 ;  /* 0x00000001100d7824 */ /* 0x000fe200078e0a0d */
[----:B------:R-:W-:Y:S01]  /*0690*/  IADD3 R5, -R5, R16, RZ ;  /* 0x0000001005057210 */ /* 0x000fe20007ffe1ff */
[----:B------:R-:W-:Y:S01]  /*06a0*/  IMAD R0, R14, R15, RZ ;  /* 0x0000000f0e007224 */ /* 0x000fe200078e02ff */
[----:B------:R-:W-:Y:S01]  /*06b0*/  IADD3 R14, P0, P1, R4, R23, R7 ;  /* 0x00000017040e7210 */ /* 0x000fe2000791e007 */
[----:B------:R-:W-:Y:S01]  /*06c0*/  IMAD.SHL.U32 R13, R13, 0x4, RZ ;  /* 0x000000040d0d7824 */ /* 0x000fe200078e00ff */
[----:B------:R-:W-:Y:S01]  /*06d0*/  SHF.L.U32 R36, R5, 0x3, RZ ;  /* 0x0000000305247819 */ /* 0x000fe200000006ff */
[----:B------:R-:W-:Y:S01]  /*06e0*/  IMAD R16, R17, UR10, RZ ;  /* 0x0000000a11107c24 */ /* 0x000fe2000f8e02ff */
[----:B------:R-:W-:Y:S01]  /*06f0*/  IADD3.X R6, R22, R6, R19, P0, P1 ;  /* 0x0000000616067210 */ /* 0x000fe200007e2413 */
[----:B------:R-:W-:Y:S01]  /*0700*/  IMAD R13, R18, R0, R13 ;  /* 0x00000000120d7224 */ /* 0x000fe200078e020d */
[----:B------:R-:W-:Y:S01]  /*0710*/  SHF.R.S32.HI R37, RZ, 0x1f, R36 ;  /* 0x0000001fff257819 */ /* 0x000fe20000011424 */
[----:B------:R-:W-:Y:S01]  /*0720*/  IMAD R15, R9, UR11, R16 ;  /* 0x0000000b090f7c24 */ /* 0x000fe2000f8e0210 */
[----:B------:R-:W-:-:S02]  /*0730*/  SHF.R.S32.HI R3, RZ, 0x3, R3 ;  /* 0x00000003ff037819 */ /* 0x000fc40000011403 */
[----:B------:R-:W-:Y:S02]  /*0740*/  CS2R R18, SRZ ;  /* 0x0000000000127805 */ /* 0x000fe4000001ff00 */
[----:B------:R-:W-:Y:S01]  /*0750*/  IADD3 R14, P0, R13, R14, RZ ;  /* 0x0000000e0d0e7210 */ /* 0x000fe20007f1e0ff */
[----:B------:R-:W-:Y:S01]  /*0760*/  IMAD.WIDE.U32 R4, R9, UR10, R36 ;  /* 0x0000000a09047c25 */ /* 0x000fe2000f8e0024 */
[----:B------:R-:W-:Y:S02]  /*0770*/  SHF.R.S32.HI R44, RZ, 0x1f, R3 ;  /* 0x0000001fff2c7819 */ /* 0x000fe40000011403 */
[----:B------:R-:W-:Y:S01]  /*0780*/  LEA.HI.X.SX32 R13, R13, R6, 0x1, P0 ;  /* 0x000000060d0d7211 */ /* 0x000fe200000f0eff */
[----:B------:R-:W-:Y:S01]  /*0790*/  IMAD R6, R17, UR12, RZ ;  /* 0x0000000c11067c24 */ /* 0x000fe2000f8e02ff */
[----:B------:R-:W-:Y:S01]  /*07a0*/  IADD3 R24, P0, R12, R4, RZ ;  /* 0x000000040c187210 */ /* 0x000fe20007f1e0ff */
[----:B------:R-:W-:Y:S01]  /*07b0*/  VIADD R4, R3, 0x20 ;  /* 0x0000002003047836 */ /* 0x000fe20000000000 */
[C---:B------:R-:W-:Y:S01]  /*07c0*/  IADD3 R12, -R9.reuse, R8, RZ ;  /* 0x00000008090c7210 */ /* 0x040fe20007ffe1ff */
[C---:B------:R-:W-:Y:S01]  /*07d0*/  IMAD R8, R9.reuse, UR13, R6 ;  /* 0x0000000d09087c24 */ /* 0x040fe2000f8e0206 */
[----:B------:R-:W-:Y:S01]  /*07e0*/  IADD3.X R25, R10, R5, R15, P0, !PT ;  /* 0x000000050a197210 */ /* 0x000fe200007fe40f */
[----:B------:R-:W-:Y:S01]  /*07f0*/  IMAD.WIDE.U32 R6, R9, UR12, R36 ;  /* 0x0000000c09067c25 */ /* 0x000fe2000f8e0024 */
[----:B------:R-:W-:-:S02]  /*0800*/  ISETP.GE.AND P0, PT, R3, R12, PT ;  /* 0x0000000c0300720c */ /* 0x000fc40003f06270 */
[----:B------:R-:W-:Y:S02]  /*0810*/  CS2R R16, SRZ ;  /* 0x0000000000107805 */ /* 0x000fe4000001ff00 */
[----:B------:R-:W-:Y:S01]  /*0820*/  LEA R38, P2, R14, UR6, 0x2 ;  /* 0x000000060e267c11 */ /* 0x000fe2000f8410ff */
[----:B------:R-:W-:Y:S01]  /*0830*/  IMAD R5, R21, UR8, RZ ;  /* 0x0000000815057c24 */ /* 0x000fe2000f8e02ff */
[----:B------:R-:W-:Y:S01]  /*0840*/  IADD3 R40, P3, R40, R6, RZ ;  /* 0x0000000628287210 */ /* 0x000fe20007f7e0ff */
[----:B------:R-:W-:Y:S01]  /*0850*/  IMAD.WIDE.U32 R24, R20, UR8, R24 ;  /* 0x0000000814187c25 */ /* 0x000fe2000f8e0018 */
[----:B------:R-:W-:Y:S02]  /*0860*/  LEA.HI.X R39, R14, UR7, R13, 0x2, P2 ;  /* 0x000000070e277c11 */ /* 0x000fe400090f140d */
[----:B------:R-:W-:Y:S02]  /*0870*/  CS2R R14, SRZ ;  /* 0x00000000000e7805 */ /* 0x000fe4000001ff00 */
[----:B------:R-:W-:Y:S01]  /*0880*/  ISETP.GE.AND P1, PT, R4, R12, PT ;  /* 0x0000000c0400720c */ /* 0x000fe20003f26270 */
[----:B------:R-:W-:Y:S01]  /*0890*/  IMAD R23, R20, UR9, R5 ;  /* 0x0000000914177c24 */ /* 0x000fe2000f8e0205 */
[----:B------:R-:W-:-:S02]  /*08a0*/  IADD3.X R41, R11, R7, R8, P3, !PT ;  /* 0x000000070b297210 */ /* 0x000fc40001ffe408 */
[----:B------:R-:W-:Y:S02]  /*08b0*/  CS2R R8, SRZ ;  /* 0x0000000000087805 */ /* 0x000fe4000001ff00 */
[----:B------:R-:W-:Y:S02]  /*08c0*/  CS2R R4, SRZ ;  /* 0x0000000000047805 */ /* 0x000fe4000001ff00 */
[----:B------:R-:W-:Y:S02]  /*08d0*/  CS2R R6, SRZ ;  /* 0x0000000000067805 */ /* 0x000fe4000001ff00 */
[----:B------:R-:W-:Y:S02]  /*08e0*/  CS2R R10, SRZ ;  /* 0x00000000000a7805 */ /* 0x000fe4000001ff00 */
[----:B------:R-:W-:Y:S02]  /*08f0*/  CS2R R12, SRZ ;  /* 0x00000000000c7805 */ /* 0x000fe4000001ff00 */
[----:B------:R-:W-:Y:S01]  /*0900*/  IADD3 R45, R36, 0x40, RZ ;  /* 0x00000040242d7810 */ /* 0x000fe20007ffe0ff */
[----:B------:R-:W-:Y:S01]  /*0910*/  IMAD.IADD R23, R25, 0x1, R23 ;  /* 0x0000000119177824 */ /* 0x000fe200078e0217 */
[----:B------:R-:W-:Y:S06]  /*0920*/  @P0 BRA `(.L_x_1221) ;  /* 0x0000000000340947 */ /* 0x000fec0003800000 */
[----:B------:R-:W-:Y:S01]  /*0930*/  MOV R22, R24 ;  /* 0x0000001800167202 */ /* 0x000fe20000000f00 */
[----:B------:R-:W-:Y:S01]  /*0940*/  IMAD R28, R44, UR10, RZ ;  /* 0x0000000a2c1c7c24 */ /* 0x000fe2000f8e02ff */
[----:B------:R-:W-:Y:S01]  /*0950*/  ULDC UR6, c[0x0][0x2d0] ;  /* 0x0000b40000067ab9 */ /* 0x000fe20000000800 */
[----:B------:R-:W-:Y:S01]  /*0960*/  ULDC.64 UR8, c[0x0][0x3e0] ;  /* 0x0000f80000087ab9 */ /* 0x000fe20000000a00 */
[----:B------:R-:W-:Y:S01]  /*0970*/  ISETP.GE.AND P2, PT, R36, UR6, PT ;  /* 0x0000000624007c0c */ /* 0x000fe2000bf46270 */
[----:B------:R-:W-:Y:S01]  /*0980*/  IMAD.WIDE.U32 R26, R3, UR10, R22 ;  /* 0x0000000a031a7c25 */ /* 0x000fe2000f8e0016 */
[----:B------:R-:W-:-:S03]  /*0990*/  ISETP.GE.AND P3, PT, R45, UR6, PT ;  /* 0x000000062d007c0c */ /* 0x000fc6000bf66270 */
[----:B------:R-:W-:Y:S01]  /*09a0*/  IMAD R29, R3, UR11, R28 ;  /* 0x0000000b031d7c24 */ /* 0x000fe2000f8e021c */
[----:B------:R-:W-:-:S03]  /*09b0*/  LEA R28, P4, R26, UR8, 0x1 ;  /* 0x000000081a1c7c11 */ /* 0x000fc6000f8808ff */
[----:B------:R-:W-:-:S05]  /*09c0*/  IMAD.IADD R27, R27, 0x1, R29 ;  /* 0x000000011b1b7824 */ /* 0x000fca00078e021d */
[----:B------:R-:W-:-:S05]  /*09d0*/  LEA.HI.X R29, R26, UR9, R27, 0x1, P4 ;  /* 0x000000091a1d7c11 */ /* 0x000fca000a0f0c1b */
[----:B------:R0:W5:Y:S04]  /*09e0*/  @!P2 LDG.E.128 R4, desc[UR4][R28.64] ;  /* 0x000000041c04a981 */ /* 0x000168000c1e1d00 */
[----:B------:R0:W5:Y:S02]  /*09f0*/  @!P3 LDG.E.128 R12, desc[UR4][R28.64+0x80] ;  /* 0x000080041c0cb981 */ /* 0x000164000c1e1d00 */
.L_x_1221:
[----:B------:R-:W-:Y:S05]  /*0a00*/  BSYNC B0 ;  /* 0x0000000000007941 */ /* 0x000fea0003800000 */
.L_x_1220:
[----:B------:R-:W-:Y:S04]  /*0a10*/  BSSY B0, `(.L_x_1222) ;  /* 0x0000011000007945 */ /* 0x000fe80003800000 */
[----:B------:R-:W-:Y:S05]  /*0a20*/  @P1 BRA `(.L_x_1223) ;  /* 0x00000000003c1947 */ /* 0x000fea0003800000 */
[----:B------:R-:W-:Y:S01]  /*0a30*/  IADD3 R25, P2, R3, 0x20, RZ ;  /* 0x0000002003197810 */ /* 0x000fe20007f5e0ff */
[----:B------:R-:W-:Y:S01]  /*0a40*/  ULDC UR6, c[0x0][0x2d0] ;  /* 0x0000b40000067ab9 */ /* 0x000fe20000000800 */
[----:B------:R-:W-:Y:S01]  /*0a50*/  ULDC.64 UR8, c[0x0][0x3e0] ;  /* 0x0000f80000087ab9 */ /* 0x000fe20000000a00 */
[----:B------:R-:W-:Y:S02]  /*0a60*/  ISETP.GE.AND P3, PT, R36, UR6, PT ;  /* 0x0000000624007c0c */ /* 0x000fe4000bf66270 */
[----:B------:R-:W-:Y:S02]  /*0a70*/  IADD3.X R22, RZ, R44, RZ, P2, !PT ;  /* 0x0000002cff167210 */ /* 0x000fe400017fe4ff */
[----:B------:R-:W-:-:S03]  /*0a80*/  ISETP.GE.AND P4, PT, R45, UR6, PT ;  /* 0x000000062d007c0c */ /* 0x000fc6000bf86270 */
[----:B------:R-:W-:Y:S02]  /*0a90*/  IMAD R26, R22, UR10, RZ ;  /* 0x0000000a161a7c24 */ /* 0x000fe4000f8e02ff */
[----:B------:R-:W-:-:S04]  /*0aa0*/  IMAD.MOV.U32 R22, RZ, RZ, R24 ;  /* 0x000000ffff167224 */ /* 0x000fc800078e0018 */
[----:B------:R-:W-:-:S04]  /*0ab0*/  IMAD.WIDE.U32 R22, R25, UR10, R22 ;  /* 0x0000000a19167c25 */ /* 0x000fc8000f8e0016 */
[----:B------:R-:W-:Y:S01]  /*0ac0*/  IMAD R25, R25, UR11, R26 ;  /* 0x0000000b19197c24 */ /* 0x000fe2000f8e021a */
[----:B------:R-:W-:-:S04]  /*0ad0*/  LEA R24, P2, R22, UR8, 0x1 ;  /* 0x0000000816187c11 */ /* 0x000fc8000f8408ff */
[----:B------:R-:W-:-:S04]  /*0ae0*/  IADD3 R23, R23, R25, RZ ;  /* 0x0000001917177210 */ /* 0x000fc80007ffe0ff */
[----:B------:R-:W-:-:S05]  /*0af0*/  LEA.HI.X R25, R22, UR9, R23, 0x1, P2 ;  /* 0x0000000916197c11 */ /* 0x000fca00090f0c17 */
[----:B------:R1:W5:Y:S04]  /*0b00*/  @!P3 LDG.E.128 R8, desc[UR4][R24.64] ;  /* 0x000000041808b981 */ /* 0x000368000c1e1d00 */
[----:B------:R1:W5:Y:S02]  /*0b10*/  @!P4 LDG.E.128 R16, desc[UR4][R24.64+0x80] ;  /* 0x000080041810c981 */ /* 0x000364000c1e1d00 */
.L_x_1223:
[----:B------:R-:W-:Y:S05]  /*0b20*/  BSYNC B0 ;  /* 0x0000000000007941 */ /* 0x000fea0003800000 */
.L_x_1222:
[----:B------:R-:W-:Y:S01]  /*0b30*/  ULDC.64 UR6, c[0x0][0x2a0] ;  /* 0x0000a80000067ab9 */ /* 0x000fe20000000a00 */
[----:B------:R-:W-:Y:S01]  /*0b40*/  BSSY B0, `(.L_x_1224) ;  /* 0x0000019000007945 */ /* 0x000fe20003800000 */
[----:B------:R-:W-:Y:S01]  /*0b50*/  IMAD R21, R21, UR6, RZ ;  /* 0x0000000615157c24 */ /* 0x000fe2000f8e02ff */
[----:B------:R-:W-:Y:S01]  /*0b60*/  CS2R R32, SRZ ;  /* 0x0000000000207805 */ /* 0x000fe2000001ff00 */
[C---:B------:R-:W-:Y:S01]  /*0b70*/  IMAD.WIDE.U32 R40, R20.reuse, UR6, R40 ;  /* 0x0000000614287c25 */ /* 0x040fe2000f8e0028 */
[----:B------:R-:W-:Y:S02]  /*0b80*/  CS2R R22, SRZ ;  /* 0x0000000000167805 */ /* 0x000fe4000001ff00 */
[----:B-1----:R-:W-:Y:S02]  /*0b90*/  CS2R R24, SRZ ;  /* 0x0000000000187805 */ /* 0x002fe4000001ff00 */
[----:B------:R-:W-:Y:S01]  /*0ba0*/  CS2R R26, SRZ ;  /* 0x00000000001a7805 */ /* 0x000fe2000001ff00 */
[----:B------:R-:W-:Y:S01]  /*0bb0*/  IMAD R43, R20, UR7, R21 ;  /* 0x00000007142b7c24 */ /* 0x000fe2000f8e0215 */
[----:B------:R-:W-:Y:S01]  /*0bc0*/  CS2R R20, SRZ ;  /* 0x0000000000147805 */ /* 0x000fe2000001ff00 */
[----:B0-----:R-:W-:-:S03]  /*0bd0*/  IMAD.MOV.U32 R28, RZ, RZ, RZ ;  /* 0x000000ffff1c7224 */ /* 0x001fc600078e00ff */
[----:B------:R-:W-:Y:S01]  /*0be0*/  IADD3 R43, R41, R43, RZ ;  /* 0x0000002b292b7210 */ /* 0x000fe20007ffe0ff */
[----:B------:R-:W-:Y:S06]  /*0bf0*/  @P0 BRA `(.L_x_1225) ;  /* 0x0000000000340947 */ /* 0x000fec0003800000 */
[----:B------:R-:W-:Y:S01]  /*0c00*/  IMAD R30, R44, UR12, RZ ;  /* 0x0000000c2c1e7c24 */ /* 0x000fe2000f8e02ff */
[----:B------:R-:W-:Y:S01]  /*0c10*/  ULDC UR8, c[0x0][0x2d0] ;  /* 0x0000b40000087ab9 */ /* 0x000fe20000000800 */
[----:B------:R-:W-:Y:S01]  /*0c20*/  IMAD.MOV.U32 R42, RZ, RZ, R40 ;  /* 0x000000ffff2a7224 */ /* 0x000fe200078e0028 */
[----:B------:R-:W-:Y:S01]  /*0c30*/  ISETP.GE.AND P2, PT, R36, UR8, PT ;  /* 0x0000000824007c0c */ /* 0x000fe2000bf46270 */
[----:B------:R-:W-:Y:S01]  /*0c40*/  IMAD R29, R3, UR13, R30 ;  /* 0x0000000d031d7c24 */ /* 0x000fe2000f8e021e */
[----:B------:R-:W-:Y:S01]  /*0c50*/  ISETP.GE.AND P3, PT, R45, UR8, PT ;  /* 0x000000082d007c0c */ /* 0x000fe2000bf66270 */
[----:B------:R-:W-:Y:S01]  /*0c60*/  IMAD.WIDE.U32 R34, R3, UR12, R42 ;  /* 0x0000000c03227c25 */ /* 0x000fe2000f8e002a */
[----:B------:R-:W-:-:S04]  /*0c70*/  ULDC.64 UR6, c[0x0][0x280] ;  /* 0x0000a00000067ab9 */ /* 0x000fc80000000a00 */
[----:B------:R-:W-:Y:S02]  /*0c80*/  IADD3 R29, R35, R29, RZ ;  /* 0x0000001d231d7210 */ /* 0x000fe40007ffe0ff */
[----:B------:R-:W-:-:S04]  /*0c90*/  LEA R30, P0, R34, UR6, 0x1 ;  /* 0x00000006221e7c11 */ /* 0x000fc8000f8008ff */
[----:B------:R-:W-:-:S05]  /*0ca0*/  LEA.HI.X R31, R34, UR7, R29, 0x1, P0 ;  /* 0x00000007221f7c11 */ /* 0x000fca00080f0c1d */
[----:B------:R0:W5:Y:S04]  /*0cb0*/  @!P2 LDG.E.128 R20, desc[UR4][R30.64] ;  /* 0x000000041e14a981 */ /* 0x000168000c1e1d00 */
[----:B------:R0:W5:Y:S02]  /*0cc0*/  @!P3 LDG.E.128 R24, desc[UR4][R30.64+0x80] ;  /* 0x000080041e18b981 */ /* 0x000164000c1e1d00 */
.L_x_1225:
[----:B------:R-:W-:Y:S05]  /*0cd0*/  BSYNC B0 ;  /* 0x0000000000007941 */ /* 0x000fea0003800000 */
.L_x_1224:
[----:B------:R-:W-:Y:S01]  /*0ce0*/  BSSY B0, `(.L_x_1226) ;  /* 0x0000015000007945 */ /* 0x000fe20003800000 */
[----:B------:R-:W-:Y:S01]  /*0cf0*/  IMAD.MOV.U32 R29, RZ, RZ, RZ ;  /* 0x000000ffff1d7224 */ /* 0x000fe200078e00ff */
[----:B0-----:R-:W-:Y:S02]  /*0d00*/  CS2R R30, SRZ ;  /* 0x00000000001e7805 */ /* 0x001fe4000001ff00 */
[----:B------:R-:W-:Y:S01]  /*0d10*/  CS2R R34, SRZ ;  /* 0x0000000000227805 */ /* 0x000fe2000001ff00 */
[----:B------:R-:W-:Y:S06]  /*0d20*/  @P1 BRA `(.L_x_1227) ;  /* 0x0000000000401947 */ /* 0x000fec0003800000 */
[----:B------:R-:W-:Y:S01]  /*0d30*/  IADD3 R3, P0, R3, 0x20, RZ ;  /* 0x0000002003037810 */ /* 0x000fe20007f1e0ff */
[----:B------:R-:W-:Y:S01]  /*0d40*/  ULDC UR6, c[0x0][0x2d0] ;  /* 0x0000b40000067ab9 */ /* 0x000fe20000000800 */
[----:B------:R-:W-:Y:S02]  /*0d50*/  MOV R37, R43 ;  /* 0x0000002b00257202 */ /* 0x000fe40000000f00 */
[----:B------:R-:W-:Y:S02]  /*0d60*/  IADD3.X R44, RZ, R44, RZ, P0, !PT ;  /* 0x0000002cff2c7210 */ /* 0x000fe400007fe4ff */
        /* <DEDUP_REMOVED lines=8> */
[----:B------:R-:W-:-:S05]  /*0df0*/  IMAD.IADD R3, R37, 0x1, R3 ;  /* 0x0000000125037824 */ /* 0x000fca00078e0203 */
[----:B------:R-:W-:-:S05]  /*0e00*/  LEA.HI.X R41, R36, UR7, R3, 0x1, P0 ;  /* 0x0000000724297c11 */ /* 0x000fca00080f0c03 */
[----:B------:R0:W5:Y:S04]  /*0e10*/  @!P1 LDG.E.128 R32, desc[UR4][R40.64] ;  /* 0x0000000428209981 */ /* 0x000168000c1e1d00 */
[----:B------:R0:W5:Y:S02]  /*0e20*/  @!P2 LDG.E.128 R28, desc[UR4][R40.64+0x80] ;  /* 0x00008004281ca981 */ /* 0x000164000c1e1d00 */
.L_x_1227:
[----:B------:R-:W-:Y:S05]  /*0e30*/  BSYNC B0 ;  /* 0x0000000000007941 */ /* 0x000fea0003800000 */
.L_x_1226:
[----:B-----5:R-:W-:Y:S01]  /*0e40*/  LOP3.LUT R3, R4, 0xffff0000, RZ, 0xc0, !PT ;  /* 0xffff000004037812 */ /* 0x020fe200078ec0ff */
[----:B------:R-:W-:Y:S01]  /*0e50*/  ULDC.64 UR6, c[0x0][0x478] ;  /* 0x00011e0000067ab9 */ /* 0x000fe20000000a00 */
[----:B------:R-:W-:Y:S02]  /*0e60*/  LOP3.LUT R36, R20, 0xffff0000, RZ, 0xc0, !PT ;  /* 0xffff000014247812 */ /* 0x000fe400078ec0ff */
[----:B------:R-:W-:Y:S02]  /*0e70*/  SHF.L.U32 R4, R4, 0x10, RZ ;  /* 0x0000001004047819 */ /* 0x000fe400000006ff */
[----:B0-----:R-:W-:Y:S01]  /*0e80*/  LOP3.LUT R41, R8, 0xffff0000, RZ, 0xc0, !PT ;  /* 0xffff000008297812 */ /* 0x001fe200078ec0ff */
[----:B------:R-:W-:Y:S01]  /*0e90*/  FMUL.FTZ R37, R3, R36 ;  /* 0x0000002403257220 */ /* 0x000fe20000410000 */
[----:B------:R-:W-:Y:S01]  /*0ea0*/  IMAD.U32 R3, R20, 0x10000, RZ ;  /* 0x0001000014037824 */ /* 0x000fe200078e00ff */
[----:B------:R-:W-:Y:S01]  /*0eb0*/  LOP3.LUT R20, R32, 0xffff0000, RZ, 0xc0, !PT ;  /* 0xffff000020147812 */ /* 0x000fe200078ec0ff */
[----:B------:R-:W-:Y:S01]  /*0ec0*/  IMAD.U32 R8, R8, 0x10000, RZ ;  /* 0x0001000008087824 */ /* 0x000fe200078e00ff */
[----:B------:R-:W-:Y:S01]  /*0ed0*/  LOP3.LUT R40, R9, 0xffff0000, RZ, 0xc0, !PT ;  /* 0xffff000009287812 */ /* 0x000fe200078ec0ff */
[----:B------:R-:W-:Y:S01]  /*0ee0*/  FFMA.FTZ R4, R4, R3, R37 ;  /* 0x0000000304047223 */ /* 0x000fe20000010025 */
[----:B------:R-:W-:Y:S01]  /*0ef0*/  SHF.L.U32 R37, R5, 0x10, RZ ;  /* 0x0000001005257819 */ /* 0x000fe200000006ff */
[----:B------:R-:W-:Y:S01]  /*0f00*/  FMUL.FTZ R3, R20, R41 ;  /* 0x0000002914037220 */ /* 0x000fe20000410000 */
[----:B------:R-:W-:Y:S01]  /*0f10*/  SHF.L.U32 R20, R32, 0x10, RZ ;  /* 0x0000001020147819 */ /* 0x000fe200000006ff */
[----:B------:R-:W-:Y:S01]  /*0f20*/  IMAD.U32 R36, R9, 0x10000, RZ ;  /* 0x0001000009247824 */ /* 0x000fe200078e00ff */
[----:B------:R-:W-:-:S02]  /*0f30*/  LOP3.LUT R32, R33, 0xffff0000, RZ, 0xc0, !PT ;  /* 0xffff000021207812 */ /* 0x000fc400078ec0ff */
[----:B------:R-:W-:Y:S01]  /*0f40*/  LOP3.LUT R9, R34, 0xffff0000, RZ, 0xc0, !PT ;  /* 0xffff000022097812 */ /* 0x000fe200078ec0ff */
[----:B------:R-:W-:Y:S01]  /*0f50*/  FFMA.FTZ R3, R20, R8, R3 ;  /* 0x0000000814037223 */ /* 0x000fe20000010003 */
[----:B------:R-:W-:Y:S01]  /*0f60*/  IMAD.U32 R8, R21, 0x10000, RZ ;  /* 0x0001000015087824 */ /* 0x000fe200078e00ff */
[----:B------:R-:W-:Y:S02]  /*0f70*/  LOP3.LUT R20, R5, 0xffff0000, RZ, 0xc0, !PT ;  /* 0xffff000005147812 */ /* 0x000fe400078ec0ff */
[----:B------:R-:W-:Y:S01]  /*0f80*/  LOP3.LUT R21, R21, 0xffff0000, RZ, 0xc0, !PT ;  /* 0xffff000015157812 */ /* 0x000fe200078ec0ff */
[----:B------:R-:W-:Y:S01]  /*0f90*/  FFMA.FTZ R37, R37, R8, R4 ;  /* 0x0000000825257223 */ /* 0x000fe20000010004 */
[C---:B------:R-:W-:Y:S01]  /*0fa0*/  SHF.L.U32 R8, R6.reuse, 0x10, RZ ;  /* 0x0000001006087819 */ /* 0x040fe200000006ff */
[----:B------:R-:W-:Y:S01]  /*0fb0*/  IMAD.U32 R4, R7, 0x10000, RZ ;  /* 0x0001000007047824 */ /* 0x000fe200078e00ff */
[----:B------:R-:W-:Y:S01]  /*0fc0*/  LOP3.LUT R5, R6, 0xffff0000, RZ, 0xc0, !PT ;  /* 0xffff000006057812 */ /* 0x000fe200078ec0ff */
[----:B------:R-:W-:Y:S01]  /*0fd0*/  FFMA.FTZ R37, R20, R21, R37 ;  /* 0x0000001514257223 */ /* 0x000fe20000010025 */
[----:B------:R-:W-:-:S02]  /*0fe0*/  SHF.L.U32 R21, R22, 0x10, RZ ;  /* 0x0000001016157819 */ /* 0x000fc400000006ff */
[----:B------:R-:W-:Y:S02]  /*0ff0*/  LOP3.LUT R20, R22, 0xffff0000, RZ, 0xc0, !PT ;  /* 0xffff000016147812 */ /* 0x000fe400078ec0ff */
[----:B------:R-:W-:Y:S01]  /*1000*/  SHF.L.U32 R22, R33, 0x10, RZ ;  /* 0x0000001021167819 */ /* 0x000fe200000006ff */
[----:B------:R-:W-:Y:S01]  /*1010*/  FFMA.FTZ R8, R8, R21, R37 ;  /* 0x0000001508087223 */ /* 0x000fe20000010025 */
[----:B------:R-:W-:Y:S02]  /*1020*/  SHF.L.U32 R21, R34, 0x10, RZ ;  /* 0x0000001022157819 */ /* 0x000fe400000006ff */
[----:B------:R-:W-:Y:S01]  /*1030*/  LOP3.LUT R6, R7, 0xffff0000, RZ, 0xc0, !PT ;  /* 0xffff000007067812 */ /* 0x000fe200078ec0ff */
[----:B------:R-:W-:Y:S01]  /*1040*/  FFMA.FTZ R33, R22, R36, R3 ;  /* 0x0000002416217223 */ /* 0x000fe20000010003 */
[----:B------:R-:W-:Y:S01]  /*1050*/  SHF.L.U32 R22, R10, 0x10, RZ ;  /* 0x000000100a167819 */ /* 0x000fe200000006ff */
[----:B------:R-:W-:Y:S02]  /*1060*/  IMAD.U32 R7, R23, 0x10000, RZ ;  /* 0x0001000017077824 */ /* 0x000fe400078e00ff */
        /* <DEDUP_REMOVED lines=8> */
[----:B------:R-:W-:Y:S01]  /*10f0*/  IMAD.U32 R8, R11, 0x10000, RZ ;  /* 0x000100000b087824 */ /* 0x000fe200078e00ff */
[----:B------:R-:W-:Y:S01]  /*1100*/  SHF.L.U32 R4, R12, 0x10, RZ ;  /* 0x000000100c047819 */ /* 0x000fe200000006ff */
[----:B------:R-:W-:Y:S01]  /*1110*/  FFMA.FTZ R35, R6, R23, R21 ;  /* 0x0000001706237223 */ /* 0x000fe20000010015 */
        /* <DEDUP_REMOVED lines=8> */
[----:B------:R-:W-:Y:S01]  /*11a0*/  IMAD.U32 R8, R16, 0x10000, RZ ;  /* 0x0001000010087824 */ /* 0x000fe200078e00ff */
[----:B------:R-:W-:Y:S01]  /*11b0*/  SHF.L.U32 R4, R28, 0x10, RZ ;  /* 0x000000101c047819 */ /* 0x000fe200000006ff */
[----:B------:R-:W-:Y:S01]  /*11c0*/  FFMA.FTZ R3, R34, R11, R3 ;  /* 0x0000000b22037223 */ /* 0x000fe20000010003 */
[----:B------:R-:W-:-:S02]  /*11d0*/  IMAD.U32 R24, R25, 0x10000, RZ ;  /* 0x0001000019187824 */ /* 0x000fc400078e00ff */
        /* <DEDUP_REMOVED lines=11> */
[----:B------:R-:W-:Y:S01]  /*1290*/  SHF.L.U32 R7, R14, 0x10, RZ ;  /* 0x000000100e077819 */ /* 0x000fe200000006ff */
[----:B------:R-:W-:Y:S01]  /*12a0*/  FFMA.FTZ R12, R13, R22, R12 ;  /* 0x000000160d0c7223 */ /* 0x000fe2000001000c */
[----:B------:R-:W-:Y:S01]  /*12b0*/  SHF.L.U32 R20, R26, 0x10, RZ ;  /* 0x000000101a147819 */ /* 0x000fe200000006ff */
[----:B------:R-:W-:Y:S01]  /*12c0*/  FFMA.FTZ R3, R4, R5, R3 ;  /* 0x0000000504037223 */ /* 0x000fe20000010003 */
[----:B------:R-:W-:Y:S01]  /*12d0*/  LOP3.LUT R8, R29, 0xffff0000, RZ, 0xc0, !PT ;  /* 0xffff00001d087812 */ /* 0x000fe200078ec0ff */
[----:B------:R-:W-:Y:S01]  /*12e0*/  IMAD.U32 R5, R18, 0x10000, RZ ;  /* 0x0001000012057824 */ /* 0x000fe200078e00ff */
[----:B------:R-:W-:Y:S01]  /*12f0*/  LOP3.LUT R17, R17, 0xffff0000, RZ, 0xc0, !PT ;  /* 0xffff000011117812 */ /* 0x000fe200078ec0ff */
[----:B------:R-:W-:Y:S01]  /*1300*/  FFMA.FTZ R7, R7, R20, R12 ;  /* 0x0000001407077223 */ /* 0x000fe2000001000c */
[----:B------:R-:W-:Y:S01]  /*1310*/  LOP3.LUT R14, R14, 0xffff0000, RZ, 0xc0, !PT ;  /* 0xffff00000e0e7812 */ /* 0x000fe200078ec0ff */
[----:B------:R-:W-:Y:S01]  /*1320*/  IMAD.U32 R9, R27, 0x10000, RZ ;  /* 0x000100001b097824 */ /* 0x000fe200078e00ff */
[----:B------:R-:W-:Y:S01]  /*1330*/  LOP3.LUT R21, R26, 0xffff0000, RZ, 0xc0, !PT ;  /* 0xffff00001a157812 */ /* 0x000fe200078ec0ff */
[----:B------:R-:W-:Y:S01]  /*1340*/  FFMA.FTZ R3, R8, R17, R3 ;  /* 0x0000001108037223 */ /* 0x000fe20000010003 */
[----:B------:R-:W-:-:S02]  /*1350*/  SHF.L.U32 R4, R30, 0x10, RZ ;  /* 0x000000101e047819 */ /* 0x000fc400000006ff */
        /* <DEDUP_REMOVED lines=14> */
[----:B------:R-:W0:Y:S03]  /*1440*/  S2R R9, SR_TID.X ;  /* 0x0000000000097919 */ /* 0x000e260000002100 */
[----:B------:R-:W-:Y:S01]  /*1450*/  FFMA.FTZ R19, R31, R19, R4 ;  /* 0x000000131f137223 */ /* 0x000fe20000010004 */
[----:B------:R-:W1:Y:S04]  /*1460*/  SHFL.BFLY PT, R3, R6, 0x4, 0x1f ;  /* 0x0c801f0006037f89 */ /* 0x000e6800000e0000 */
[----:B------:R-:W2:Y:S01]  /*1470*/  SHFL.BFLY PT, R8, R19, 0x4, 0x1f ;  /* 0x0c801f0013087f89 */ /* 0x000ea200000e0000 */
[----:B-1----:R-:W-:Y:S01]  /*1480*/  FADD.FTZ R3, R6, R3 ;  /* 0x0000000306037221 */ /* 0x002fe20000010000 */
[----:B--2---:R-:W-:-:S04]  /*1490*/  FADD.FTZ R8, R19, R8 ;  /* 0x0000000813087221 */ /* 0x004fc80000010000 */
[----:B------:R-:W1:Y:S01]  /*14a0*/  SHFL.BFLY PT, R4, R3, 0x2, 0x1f ;  /* 0x0c401f0003047f89 */ /* 0x000e6200000e0000 */
[C---:B0-----:R-:W-:Y:S02]  /*14b0*/  LOP3.LUT P0, RZ, R9.reuse, 0x7, RZ, 0xc0, !PT ;  /* 0x0000000709ff7812 */ /* 0x041fe4000780c0ff */
[----:B------:R-:W-:Y:S01]  /*14c0*/  LEA.HI R9, P1, R9, R2, RZ, 0x1d ;  /* 0x0000000209097211 */ /* 0x000fe2000783e8ff */
[----:B------:R-:W0:Y:S01]  /*14d0*/  SHFL.BFLY PT, R5, R8, 0x2, 0x1f ;  /* 0x0c401f0008057f89 */ /* 0x000e2200000e0000 */
[----:B------:R-:W-:Y:S01]  /*14e0*/  SHF.R.S32.HI R2, RZ, 0x1f, R2 ;  /* 0x0000001fff027819 */ /* 0x000fe20000011402 */
[----:B-1----:R-:W-:Y:S01]  /*14f0*/  FADD.FTZ R10, R3, R4 ;  /* 0x00000004030a7221 */ /* 0x002fe20000010000 */
[----:B0-----:R-:W-:-:S04]  /*1500*/  FADD.FTZ R5, R8, R5 ;  /* 0x0000000508057221 */ /* 0x001fc80000010000 */
[----:B------:R-:W0:Y:S01]  /*1510*/  SHFL.BFLY PT, R7, R10, 0x1, 0x1f ;  /* 0x0c201f000a077f89 */ /* 0x000e2200000e0000 */
[----:B------:R-:W-:Y:S01]  /*1520*/  IMAD.X R8, RZ, RZ, R2, P1 ;  /* 0x000000ffff087224 */ /* 0x000fe200008e0602 */
[C---:B------:R-:W-:Y:S01]  /*1530*/  LEA R12, P1, R9.reuse, UR6, 0x2 ;  /* 0x00000006090c7c11 */ /* 0x040fe2000f8210ff */
[----:B------:R-:W-:Y:S01]  /*1540*/  ULDC UR6, c[0x0][0x384] ;  /* 0x0000e10000067ab9 */ /* 0x000fe20000000800 */
[----:B------:R-:W1:Y:S02]  /*1550*/  SHFL.BFLY PT, R6, R5, 0x1, 0x1f ;  /* 0x0c201f0005067f89 */ /* 0x000e6400000e0000 */
[----:B------:R-:W-:Y:S01]  /*1560*/  LEA.HI.X R13, R9, UR7, R8, 0x2, P1 ;  /* 0x00000007090d7c11 */ /* 0x000fe200088f1408 */
[----:B0-----:R-:W-:Y:S01]  /*1570*/  @!P0 FADD.FTZ R4, R10, R7 ;  /* 0x000000070a048221 */ /* 0x001fe20000010000 */
[----:B------:R-:W-:Y:S01]  /*1580*/  SHF.L.U32 R7, R0, 0x2, RZ ;  /* 0x0000000200077819 */ /* 0x000fe200000006ff */
[----:B-1----:R-:W-:Y:S02]  /*1590*/  FADD.FTZ R6, R5, R6 ;  /* 0x0000000605067221 */ /* 0x002fe40000010000 */
[----:B------:R-:W-:-:S02]  /*15a0*/  @!P0 FMUL.FTZ R15, R4, UR6 ;  /* 0x00000006040f8c20 */ /* 0x000fc40008410000 */
[C---:B------:R-:W-:Y:S01]  /*15b0*/  IMAD.WIDE R2, R7.reuse, 0x10, R38 ;  /* 0x0000001007027825 */ /* 0x040fe200078e0226 */
[----:B------:R-:W-:-:S03]  /*15c0*/  IADD3 R8, R7, 0x10, R7 ;  /* 0x0000001007087810 */ /* 0x000fc60007ffe007 */
[----:B------:R-:W-:Y:S01]  /*15d0*/  FMUL.FTZ R17, R6, UR6 ;  /* 0x0000000606117c20 */ /* 0x000fe20008410000 */
[----:B------:R-:W-:Y:S01]  /*15e0*/  @!P0 STG.E desc[UR4][R12.64], R15 ;  /* 0x0000000f0c008986 */ /* 0x000fe2000c101904 */
[----:B------:R-:W-:Y:S01]  /*15f0*/  IADD3 R11, R7, R8, RZ ;  /* 0x00000008070b7210 */ /* 0x000fe20007ffe0ff */
[----:B------:R-:W-:Y:S02]  /*1600*/  IMAD.WIDE R4, R0, 0x40, R2 ;  /* 0x0000004000047825 */ /* 0x000fe400078e0202 */
[----:B------:R-:W-:Y:S02]  /*1610*/  @!P0 STG.E desc[UR4][R12.64+0x80], R17 ;  /* 0x000080110c008986 */ /* 0x000fe4000c101904 */
[----:B------:R-:W-:Y:S02]  /*1620*/  IMAD.WIDE R8, R8, 0x10, R38 ;  /* 0x0000001008087825 */ /* 0x000fe400078e0226 */
[----:B------:R-:W-:Y:S02]  /*1630*/  STG.E.128 desc[UR4][R38.64], RZ ;  /* 0x000000ff26007986 */ /* 0x000fe4000c101d04 */
[----:B------:R-:W-:-:S02]  /*1640*/  IMAD.WIDE R6, R0, 0x40, R4 ;  /* 0x0000004000067825 */ /* 0x000fc400078e0204 */
[----:B------:R-:W-:Y:S02]  /*1650*/  STG.E.128 desc[UR4][R2.64], RZ ;  /* 0x000000ff02007986 */ /* 0x000fe4000c101d04 */
[----:B------:R-:W-:Y:S02]  /*1660*/  IMAD.WIDE R10, R11, 0x10, R38 ;  /* 0x000000100b0a7825 */ /* 0x000fe400078e0226 */
[----:B------:R-:W-:Y:S04]  /*1670*/  STG.E.128 desc[UR4][R4.64], RZ ;  /* 0x000000ff04007986 */ /* 0x000fe8000c101d04 */
[----:B------:R-:W-:Y:S04]  /*1680*/  STG.E.128 desc[UR4][R6.64], RZ ;  /* 0x000000ff06007986 */ /* 0x000fe8000c101d04 */
[----:B------:R-:W-:Y:S04]  /*1690*/  STG.E.128 desc[UR4][R38.64+0x100], RZ ;  /* 0x000100ff26007986 */ /* 0x000fe8000c101d04 */
[----:B------:R-:W-:Y:S04]  /*16a0*/  STG.E.128 desc[UR4][R2.64+0x100], RZ ;  /* 0x000100ff02007986 */ /* 0x000fe8000c101d04 */
[----:B------:R-:W-:Y:S04]  /*16b0*/  STG.E.128 desc[UR4][R8.64], RZ ;  /* 0x000000ff08007986 */ /* 0x000fe8000c101d04 */
[----:B------:R-:W-:Y:S01]  /*16c0*/  STG.E.128 desc[UR4][R10.64], RZ ;  /* 0x000000ff0a007986 */ /* 0x000fe2000c101d04 */
[----:B------:R-:W-:Y:S05]  /*16d0*/  EXIT ;  /* 0x000000000000794d */ /* 0x000fea0003800000 */
.L_x_1228:
        /* <DEDUP_REMOVED lines=10> */
.L_x_2080:


//--------------------- .text._ZN5flash27flash_bwd_convert_dq_kernelI23Flash_bwd_kernel_traitsILi128ELi64ELi128ELi8ELi2ELi4ELi2ELb0ELb0EN7cutlass10bfloat16_tE19Flash_kernel_traitsILi128ELi64ELi128ELi8ES3_EEEEvNS_16Flash_bwd_paramsEi --------------------------
	.section	.text._ZN5flash27flash_bwd_convert_dq_kernelI23Flash_bwd_kernel_traitsILi128ELi64ELi128ELi8ELi2ELi4ELi2ELb0ELb0EN7cutlass10bfloat16_tE19Flash_kernel_traitsILi128ELi64ELi128ELi8ES3_EEEEvNS_16Flash_bwd_paramsEi,"ax",@progbits
	.align	128
        .global         _ZN5flash27flash_bwd_convert_dq_kernelI23Flash_bwd_kernel_traitsILi128ELi64ELi128ELi8ELi2ELi4ELi2ELb0ELb0EN7cutlass10bfloat16_tE19Flash_kernel_traitsILi128ELi64ELi128ELi8ES3_EEEEvNS_16Flash_bwd_paramsEi
        .type           _ZN5flash27flash_bwd_convert_dq_kernelI23Flash_bwd_kernel_traitsILi128ELi64ELi128ELi8ELi2ELi4ELi2ELb0ELb0EN7cutlass10bfloat16_tE19Flash_kernel_traitsILi128ELi64ELi128ELi8ES3_EEEEvNS_16Flash_bwd_paramsEi,@function
        .size           _ZN5flash27flash_bwd_convert_dq_kernelI23Flash_bwd_kernel_traitsILi128ELi64ELi128ELi8ELi2ELi4ELi2ELb0ELb0EN7cutlass10bfloat16_tE19Flash_kernel_traitsILi128ELi64ELi128ELi8ES3_EEEEvNS_16Flash_bwd_paramsEi,(.L_x_2081 - _ZN5flash27flash_bwd_convert_dq_kernelI23Flash_bwd_kernel_traitsILi128ELi64ELi128ELi8ELi2ELi4ELi2ELb0ELb0EN7cutlass10bfloat16_tE19Flash_kernel_traitsILi128ELi64ELi128ELi8ES3_EEEEvNS_16Flash_bwd_paramsEi)
        .other          _ZN5flash27flash_bwd_convert_dq_kernelI23Flash_bwd_kernel_traitsILi128ELi64ELi128ELi8ELi2ELi4ELi2ELb0ELb0EN7cutlass10bfloat16_tE19Flash_kernel_traitsILi128ELi64ELi128ELi8ES3_EEEEvNS_16Flash_bwd_paramsEi,@"STO_CUDA_ENTRY STV_DEFAULT"
_ZN5flash27flash_bwd_convert_dq_kernelI23Flash_bwd_kernel_traitsILi128ELi64ELi128ELi8ELi2ELi4ELi2ELb0ELb0EN7cutlass10bfloat16_tE19Flash_kernel_traitsILi128ELi64ELi128ELi8ES3_EEEEvNS_16Flash_bwd_paramsEi:
.text._ZN5flash27flash_bwd_convert_dq_kernelI23Flash_bwd_kernel_traitsILi128ELi64ELi128ELi8ELi2ELi4ELi2ELb0ELb0EN7cutlass10bfloat16_tE19Flash_kernel_traitsILi128ELi64ELi128ELi8ES3_EEEEvNS_16Flash_bwd_paramsEi:
        /* <DEDUP_REMOVED lines=55> */
.L_x_1229:
        /* <DEDUP_REMOVED lines=82> */
.L_x_1231:
        /* <DEDUP_REMOVED lines=92> */
.L_x_1230:
        /* <DEDUP_REMOVED lines=148> */
.L_x_1233:
[----:B------:R-:W-:Y:S05]  /*1790*/  BSYNC B0 ;  /* 0x0000000000007941 */ /* 0x000fea0003800000 */
.L_x_1232:
        /* <DEDUP_REMOVED lines=20> */
.L_x_1234:
        /* <DEDUP_REMOVED lines=10> */
.L_x_2081:


//--------------------- .text._ZN5flash44flash_bwd_dq_dk_dv_loop_seqk_parallel_kernelI23Flash_bwd_kernel_traitsILi128ELi64ELi128ELi8ELi2ELi4ELi2ELb0ELb0EN7cutlass10bfloat16_tE19Flash_kernel_traitsILi128ELi64ELi128ELi8ES3_EELb1ELb0ELb0ELb0ELb0ELb1ELb0EEEvNS_16Flash_bwd_paramsE --------------------------
	.section	.text._ZN5flash44flash_bwd_dq_dk_dv_loop_seqk_parallel_kernelI23Flash_bwd_kernel_traitsILi128ELi64ELi128ELi8ELi2ELi4ELi2ELb0ELb0EN7cutlass10bfloat16_tE19Flash_kernel_traitsILi128ELi64ELi128ELi8ES3_EELb1ELb0ELb0ELb0ELb0ELb1ELb0EEEvNS_16Flash_bwd_paramsE,"ax",@progbits
	.align	128
        .global         _ZN5flash44flash_bwd_dq_dk_dv_loop_seqk_parallel_kernelI23Flash_bwd_kernel_traitsILi128ELi64ELi128ELi8ELi2ELi4ELi2ELb0ELb0EN7cutlass10bfloat16_tE19Flash_kernel_traitsILi128ELi64ELi128ELi8ES3_EELb1ELb0ELb0ELb0ELb0ELb1ELb0EEEvNS_16Flash_bwd_paramsE
        .type           _ZN5flash44flash_bwd_dq_dk_dv_loop_seqk_parallel_kernelI23Flash_bwd_kernel_traitsILi128ELi64ELi128ELi8ELi2ELi4ELi2ELb0ELb0EN7cutlass10bfloat16_tE19Flash_kernel_traitsILi128ELi64ELi128ELi8ES3_EELb1ELb0ELb0ELb0ELb0ELb1ELb0EEEvNS_16Flash_bwd_paramsE,@function
        .size           _ZN5flash44flash_bwd_dq_dk_dv_loop_seqk_parallel_kernelI23Flash_bwd_kernel_traitsILi128ELi64ELi128ELi8ELi2ELi4ELi2ELb0ELb0EN7cutlass10bfloat16_tE19Flash_kernel_traitsILi128ELi64ELi128ELi8ES3_EELb1ELb0ELb0ELb0ELb0ELb1ELb0EEEvNS_16Flash_bwd_paramsE,(.L_x_2082 - _ZN5flash44flash_bwd_dq_dk_dv_loop_seqk_parallel_kernelI23Flash_bwd_kernel_traitsILi128ELi64ELi128ELi8ELi2ELi4ELi2ELb0ELb0EN7cutlass10bfloat16_tE19Flash_kernel_traitsILi128ELi64ELi128ELi8ES3_EELb1ELb0ELb0ELb0ELb0ELb1ELb0EEEvNS_16Flash_bwd_paramsE)
        .other          _ZN5flash44flash_bwd_dq_dk_dv_loop_seqk_parallel_kernelI23Flash_bwd_kernel_traitsILi128ELi64ELi128ELi8ELi2ELi4ELi2ELb0ELb0EN7cutlass10bfloat16_tE19Flash_kernel_traitsILi128ELi64ELi128ELi8ES3_EELb1ELb0ELb0ELb0ELb0ELb1ELb0EEEvNS_16Flash_bwd_paramsE,@"STO_CUDA_ENTRY STV_DEFAULT"
_ZN5flash44flash_bwd_dq_dk_dv_loop_seqk_parallel_kernelI23Flash_bwd_kernel_traitsILi128ELi64ELi128ELi8ELi2ELi4ELi2ELb0ELb0EN7cutlass10bfloat16_tE19Flash_kernel_traitsILi128ELi64ELi128ELi8ES3_EELb1ELb0ELb0ELb0ELb0ELb1ELb0EEEvNS_16Flash_bwd_paramsE:
.text._ZN5flash44flash_bwd_dq_dk_dv_loop_seqk_parallel_kernelI23Flash_bwd_kernel_traitsILi128ELi64ELi128ELi8ELi2ELi4ELi2ELb0ELb0EN7cutlass10bfloat16_tE19Flash_kernel_traitsILi128ELi64ELi128ELi8ES3_EELb1ELb0ELb0ELb0ELb0ELb1ELb0EEEvNS_16Flash_bwd_paramsE:
        /* <DEDUP_REMOVED lines=20> */
[----:B---3--:R-:W-:-:S03]  /*0140*/  USHF.L.U32 UR5, UR43, 0x7, URZ ;  /* 0x000000072b057899 */ /* 0x008fc6000800063f */
[CC--:B------:R-:W-:Y:S02]  /*0150*/  LEA.HI R2, R3.reuse, R10.reuse, RZ, 0x2 ;  /* 0x0000000a03027211 */ /* 0x0c0fe400078f10ff */
[CC--:B------:R-:W-:Y:S02]  /*0160*/  LEA.HI R0, R3.reuse, R10.reuse, RZ, 0x5 ;  /* 0x0000000a03007211 */ /* 0x0c0fe400078f28ff */
[CC--:B------:R-:W-:Y:S01]  /*0170*/  LEA.HI R234, R3.reuse, R10.reuse, RZ, 0x3 ;  /* 0x0000000a03ea7211 */ /* 0x0c0fe200078f18ff */
[----:B----4-:R-:W-:Y:S01]  /*0180*/  USHF.R.S32.HI UR6, URZ, 0x1f, UR55 ;  /* 0x0000001f3f067899 */ /* 0x010fe20008011437 */
        /* <DEDUP_REMOVED lines=9> */
[--C-:B------:R-:W-:Y:S01]  /*0220*/  SHF.R.S32.HI R3, RZ, 0x5, R0.reuse ;  /* 0x00000005ff037819 */ /* 0x100fe20000011400 */
[C---:B------:R-:W-:Y:S01]  /*0230*/  IMAD.IADD R244, R10.reuse, 0x1, -R7 ;  /* 0x000000010af47824 */ /* 0x040fe200078e0a07 */
[----:B------:R-:W-:Y:S01]  /*0240*/  SHF.R.S32.HI R5, RZ, 0x1f, R0 ;  /* 0x0000001fff057819 */ /* 0x000fe20000011400 */
[----:B------:R-:W-:Y:S01]  /*0250*/  IMAD.IADD R10, R10, 0x1, -R6 ;  /* 0x000000010a0a7824 */ /* 0x000fe200078e0a06 */
[----:B------:R-:W-:-:S02]  /*0260*/  SHF.R.S32.HI R7, RZ, 0x2, R2 ;  /* 0x00000002ff077819 */ /* 0x000fc40000011402 */
[-C--:B------:R-:W-:Y:S02]  /*0270*/  LEA.HI R6, R0, R3.reuse, RZ, 0x1 ;  /* 0x0000000300067211 */ /* 0x080fe400078f08ff */
[----:B------:R-:W-:Y:S02]  /*0280*/  SHF.R.S32.HI R2, RZ, 0x1f, R2 ;  /* 0x0000001fff027819 */ /* 0x000fe40000011402 */
[----:B------:R-:W-:Y:S02]  /*0290*/  LEA.HI R0, R5, R3, RZ, 0x2 ;  /* 0x0000000305007211 */ /* 0x000fe400078f10ff */
[----:B------:R-:W-:Y:S02]  /*02a0*/  SHF.R.S32.HI R8, RZ, 0x4, R4 ;  /* 0x00000004ff087819 */ /* 0x000fe40000011404 */
[----:B------:R-:W-:Y:S02]  /*02b0*/  LEA.HI R2, R2, R7, RZ, 0x3 ;  /* 0x0000000702027211 */ /* 0x000fe400078f18ff */
[----:B------:R-:W-:-:S02]  /*02c0*/  LOP3.LUT R0, R0, 0xfffffffc, RZ, 0xc0, !PT ;  /* 0xfffffffc00007812 */ /* 0x000fc400078ec0ff */
[----:B------:R-:W-:Y:S02]  /*02d0*/  LEA.HI R4, R4, R8, RZ, 0x1 ;  /* 0x0000000804047211 */ /* 0x000fe400078f08ff */
[----:B------:R-:W-:Y:S01]  /*02e0*/  LOP3.LUT R5, R6, 0xfffffffe, RZ, 0xc0, !PT ;  /* 0xfffffffe06057812 */ /* 0x000fe200078ec0ff */
[C---:B------:R-:W-:Y:S01]  /*02f0*/  IMAD.IADD R6, R3.reuse, 0x1, -R0 ;  /* 0x0000000103067824 */ /* 0x040fe200078e0a00 */
[----:B------:R-:W-:Y:S01]  /*0300*/  LOP3.LUT R2, R2, 0xfffffff8, RZ, 0xc0, !PT ;  /* 0xfffffff802027812 */ /* 0x000fe200078ec0ff */
[----:B------:R-:W-:Y:S01]  /*0310*/  IMAD.SHL.U32 R0, R244, 0x40, RZ ;  /* 0x00000040f4007824 */ /* 0x000fe200078e00ff */
[----:B------:R-:W-:Y:S01]  /*0320*/  LOP3.LUT R4, R4, 0xfffffffe, RZ, 0xc0, !PT ;  /* 0xfffffffe04047812 */ /* 0x000fe200078ec0ff */
[----:B------:R-:W-:Y:S01]  /*0330*/  IMAD.IADD R248, R3, 0x1, -R5 ;  /* 0x0000000103f87824 */ /* 0x000fe200078e0a05 */
[----:B------:R-:W-:Y:S01]  /*0340*/  SHF.R.S32.HI R3, RZ, 0x1f, R9 ;  /* 0x0000001fff037819 */ /* 0x000fe20000011409 */
[----:B------:R-:W-:Y:S01]  /*0350*/  IMAD.IADD R5, R7, 0x1, -R2 ;  /* 0x0000000107057824 */ /* 0x000fe200078e0a02 */
[----:B------:R-:W-:Y:S01]  /*0360*/  LOP3.LUT R0, R0, 0x1c0, RZ, 0xc0, !PT ;  /* 0x000001c000007812 */ /* 0x000fe200078ec0ff */
[----:B------:R-:W-:Y:S01]  /*0370*/  IMAD.SHL.U32 R2, R6, 0x10, RZ ;  /* 0x0000001006027824 */ /* 0x000fe200078e00ff */
[----:B------:R-:W-:Y:S01]  /*0380*/  SHF.R.S32.HI R242, RZ, 0x6, R242 ;  /* 0x00000006fff27819 */ /* 0x000fe200000114f2 */
[----:B------:R-:W-:Y:S01]  /*0390*/  IMAD.IADD R8, R8, 0x1, -R4 ;  /* 0x0000000108087824 */ /* 0x000fe200078e0a04 */
[----:B------:R-:W-:-:S02]  /*03a0*/  LOP3.LUT R213, R0, 0x8, R234, 0xf8, !PT ;  /* 0x0000000800d57812 */ /* 0x000fc400078ef8ea */
[----:B------:R-:W-:Y:S01]  /*03b0*/  LOP3.LUT R210, R0, 0x30, R2, 0xf8, !PT ;  /* 0x0000003000d27812 */ /* 0x000fe200078ef802 */
[----:B------:R-:W-:Y:S01]  /*03c0*/  IMAD.SHL.U32 R209, R242, 0x8, RZ ;  /* 0x00000008f2d17824 */ /* 0x000fe200078e00ff */
[----:B------:R-:W-:Y:S01]  /*03d0*/  SHF.R.U32.HI R7, RZ, 0x3, R0 ;  /* 0x00000003ff077819 */ /* 0x000fe20000011600 */
[C---:B------:R-:W-:Y:S01]  /*03e0*/  IMAD.SHL.U32 R0, R8.reuse, 0x20, RZ ;  /* 0x0000002008007824 */ /* 0x040fe200078e00ff */
[----:B------:R-:W-:Y:S01]  /*03f0*/  LEA.HI R239, R3, R9, RZ, 0x2 ;  /* 0x0000000903ef7211 */ /* 0x000fe200078f10ff */
[----:B------:R-:W-:Y:S01]  /*0400*/  IMAD.SHL.U32 R9, R8, 0x200, RZ ;  /* 0x0000020008097824 */ /* 0x000fe200078e00ff */
[----:B------:R-:W-:Y:S02]  /*0410*/  SHF.R.S32.HI R3, RZ, 0x1f, R10 ;  /* 0x0000001fff037819 */ /* 0x000fe4000001140a */
[----:B------:R-:W-:Y:S01]  /*0420*/  LOP3.LUT R213, R213, R7, RZ, 0x3c, !PT ;  /* 0x00000007d5d57212 */ /* 0x000fe200078e3cff */
[----:B------:R-:W-:Y:S01]  /*0430*/  IMAD R2, R242, 0x800, R9 ;  /* 0x00000800f2027824 */ /* 0x000fe200078e0209 */
[----:B------:R-:W-:-:S02]  /*0440*/  LEA.HI R11, R3, R10, RZ, 0x3 ;  /* 0x0000000a030b7211 */ /* 0x000fc400078f18ff */
[----:B------:R-:W-:Y:S01]  /*0450*/  LOP3.LUT R0, R0, 0x20, RZ, 0xc0, !PT ;  /* 0x0000002000007812 */ /* 0x000fe200078ec0ff */
[----:B------:R-:W-:Y:S01]  /*0460*/  IMAD.IADD R213, R2, 0x1, R213 ;  /* 0x0000000102d57824 */ /* 0x000fe200078e02d5 */
[----:B------:R-:W-:Y:S01]  /*0470*/  LOP3.LUT R4, R11, 0xfffffff8, RZ, 0xc0, !PT ;  /* 0xfffffff80b047812 */ /* 0x000fe200078ec0ff */
[----:B------:R-:W-:Y:S01]  /*0480*/  IMAD.SHL.U32 R2, R13, 0x2, RZ ;  /* 0x000000020d027824 */ /* 0x000fe200078e00ff */
[----:B------:R-:W-:Y:S02]  /*0490*/  LOP3.LUT R209, R0, 0x18, R209, 0xf8, !PT ;  /* 0x0000001800d17812 */ /* 0x000fe400078ef8d1 */
[----:B------:R-:W-:Y:S01]  /*04a0*/  SHF.R.S32.HI R0, RZ, 0x7, R14 ;  /* 0x00000007ff007819 */ /* 0x000fe2000001140e */
[----:B------:R-:W-:Y:S01]  /*04b0*/  IMAD.IADD R12, R10, 0x1, -R4 ;  /* 0x000000010a0c7824 */ /* 0x000fe200078e0a04 */
[----:B------:R-:W-:Y:S01]  /*04c0*/  LOP3.LUT R3, R5, 0x1, RZ, 0xc0, !PT ;  /* 0x0000000105037812 */ /* 0x000fe200078ec0ff */
[--C-:B------:R-:W-:Y:S01]  /*04d0*/  IMAD R246, R6, 0x400, R2.reuse ;  /* 0x0000040006f67824 */ /* 0x100fe200078e0202 */
[----:B------:R-:W-:Y:S01]  /*04e0*/  LEA R213, R213, UR4, 0x1 ;  /* 0x00000004d5d57c11 */ /* 0x000fe2000f8e08ff */
[----:B------:R-:W-:Y:S01]  /*04f0*/  IMAD.SHL.U32 R4, R5, 0x40, RZ ;  /* 0x0000004005047824 */ /* 0x000fe200078e00ff */
[----:B------:R-:W-:Y:S01]  /*0500*/  ISETP.NE.U32.AND P0, PT, R3, 0x1, PT ;  /* 0x000000010300780c */ /* 0x000fe20003f05070 */
[----:B------:R-:W-:Y:S01]  /*0510*/  IMAD R6, R0, 0x1000, R2 ;  /* 0x0000100000067824 */ /* 0x000fe200078e0202 */
[----:B------:R-:W-:Y:S01]  /*0520*/  LOP3.LUT R210, R210, 0x8, R234, 0xf8, !PT ;  /* 0x00000008d2d27812 */ /* 0x000fe200078ef8ea */
[----:B------:R-:W-:Y:S01]  /*0530*/  IMAD.SHL.U32 R2, R0, 0x8, RZ ;  /* 0x0000000800027824 */ /* 0x000fe200078e00ff */
[----:B------:R-:W-:Y:S01]  /*0540*/  R2P PR, R5, 0x6 ;  /* 0x0000000605007804 */ /* 0x000fe20000000000 */
[----:B------:R-:W-:Y:S01]  /*0550*/  IMAD.SHL.U32 R3, R242, 0x20, RZ ;  /* 0x00000020f2037824 */ /* 0x000fe200078e00ff */
[----:B------:R-:W-:Y:S01]  /*0560*/  LOP3.LUT R0, R4, 0x1c0, RZ, 0xc0, !PT ;  /* 0x000001c004007812 */ /* 0x000fe200078ec0ff */
[----:B------:R-:W-:Y:S01]  /*0570*/  IMAD.SHL.U32 R5, R8, 0x10, RZ ;  /* 0x0000001008057824 */ /* 0x000fe200078e00ff */
[----:B------:R-:W-:Y:S01]  /*0580*/  LOP3.LUT R2, R2, 0x8, RZ, 0xc0, !PT ;  /* 0x0000000802027812 */ /* 0x000fe200078ec0ff */
[----:B------:R-:W-:Y:S01]  /*0590*/  IMAD R6, R248, 0x400, R6 ;  /* 0x00000400f8067824 */ /* 0x000fe200078e0206 */
[----:B------:R-:W-:-:S02]  /*05a0*/  LOP3.LUT R4, R0, 0x20, R3, 0xf8, !PT ;  /* 0x0000002000047812 */ /* 0x000fc400078ef803 */
[----:B------:R-:W-:Y:S02]  /*05b0*/  SHF.R.U32.HI R3, RZ, 0x3, R0 ;  /* 0x00000003ff037819 */ /* 0x000fe40000011600 */
[----:B------:R-:W-:Y:S01]  /*05c0*/  LOP3.LUT R10, R2, 0x10, R5, 0xf8, !PT ;  /* 0x00000010020a7812 */ /* 0x000fe200078ef805 */
[----:B------:R-:W-:Y:S01]  /*05d0*/  IMAD.SHL.U32 R5, R12, 0x40, RZ ;  /* 0x000000400c057824 */ /* 0x000fe200078e00ff */
[----:B------:R-:W-:Y:S02]  /*05e0*/  LOP3.LUT R4, R4, R3, RZ, 0x3c, !PT ;  /* 0x0000000304047212 */ /* 0x000fe400078e3cff */
[----:B------:R-:W-:Y:S01]  /*05f0*/  LOP3.LUT R3, R3, R0, R2, 0x1e, !PT ;  /* 0x0000000003037212 */ /* 0x000fe200078e1e02 */
[----:B------:R-:W-:Y:S01]  /*0600*/  IMAD.SHL.U32 R0, R11, 0x40, RZ ;  /* 0x000000400b007824 */ /* 0x000fe200078e00ff */
[----:B------:R-:W-:Y:S01]  /*0610*/  LOP3.LUT R5, R5, 0x1c0, RZ, 0xc0, !PT ;  /* 0x000001c005057812 */ /* 0x000fe200078ec0ff */
[----:B------:R-:W-:Y:S01]  /*0620*/  IMAD.IADD R229, R4, 0x1, R6 ;  /* 0x0000000104e57824 */ /* 0x000fe200078e0206 */
[----:B------:R-:W-:Y:S01]  /*0630*/  LOP3.LUT P4, RZ, R244, 0x2, RZ, 0xc0, !PT ;  /* 0x00000002f4ff7812 */ /* 0x000fe2000788c0ff */
[----:B------:R-:W-:Y:S01]  /*0640*/  IMAD.SHL.U32 R2, R8, 0x8, RZ ;  /* 0x0000000808027824 */ /* 0x000fe200078e00ff */
[----:B------:R-:W-:Y:S01]  /*0650*/  SHF.R.U32.HI R6, RZ, 0x3, R5 ;  /* 0x00000003ff067819 */ /* 0x000fe20000011605 */
[----:B------:R-:W-:Y:S01]  /*0660*/  IMAD.IADD R246, R246, 0x1, R3 ;  /* 0x00000001f6f67824 */ /* 0x000fe200078e0203 */
[----:B------:R-:W-:-:S02]  /*0670*/  LOP3.LUT R0, R0, 0xfffffe00, RZ, 0xc0, !PT ;  /* 0xfffffe0000007812 */ /* 0x000fc400078ec0ff */
[C-C-:B------:R-:W-:Y:S02]  /*0680*/  LOP3.LUT R4, R6.reuse, R10, R5.reuse, 0x1e, !PT ;  /* 0x0000000a06047212 */ /* 0x140fe400078e1e05 */
[----:B------:R-:W-:Y:S01]  /*0690*/  LOP3.LUT R209, R6, R209, R5, 0x1e, !PT ;  /* 0x000000d106d17212 */ /* 0x000fe200078e1e05 */
[----:B------:R-:W-:Y:S01]  /*06a0*/  IMAD R3, R248, 0x400, R0 ;  /* 0x00000400f8037824 */ /* 0x000fe200078e0200 */
[----:B------:R-:W-:Y:S02]  /*06b0*/  LOP3.LUT R2, R5, 0x8, R2, 0xf8, !PT ;  /* 0x0000000805027812 */ /* 0x000fe400078ef802 */
[-C--:B------:R-:W-:Y:S02]  /*06c0*/  LOP3.LUT R220, R4, R0.reuse, RZ, 0xfc, !PT ;  /* 0x0000000004dc7212 */ /* 0x080fe400078efcff */
[----:B------:R-:W-:Y:S01]  /*06d0*/  LOP3.LUT R209, R209, R0, RZ, 0xfc, !PT ;  /* 0x00000000d1d17212 */ /* 0x000fe200078efcff */
[----:B------:R-:W-:Y:S01]  /*06e0*/  IMAD.U32 R0, RZ, RZ, UR5 ;  /* 0x00000005ff007e24 */ /* 0x000fe2000f8e00ff */
[----:B------:R-:W-:Y:S01]  /*06f0*/  LOP3.LUT R2, R2, R6, RZ, 0x3c, !PT ;  /* 0x0000000602027212 */ /* 0x000fe200078e3cff */
[----:B------:R-:W-:Y:S01]  /*0700*/  USHF.R.S32.HI UR5, URZ, 0x1f, UR43 ;  /* 0x0000001f3f057899 */ /* 0x000fe2000801142b */
[----:B------:R-:W-:-:S02]  /*0710*/  SEL R214, R249, 0xffffffe0, !P4 ;  /* 0xffffffe0f9d67807 */ /* 0x000fc40006000000 */
[----:B------:R-:W-:Y:S01]  /*0720*/  LOP3.LUT P3, RZ, R244, 0x4, RZ, 0xc0, !PT ;  /* 0x00000004f4ff7812 */ /* 0x000fe2000786c0ff */
[----:B------:R-:W-:Y:S01]  /*0730*/  IMAD.IADD R218, R3, 0x1, R2 ;  /* 0x0000000103da7824 */ /* 0x000fe200078e0202 */
[----:B------:R-:W-:Y:S01]  /*0740*/  SEL R249, R249, 0xffffffe0, !P1 ;  /* 0xffffffe0f9f97807 */ /* 0x000fe20004800000 */
[----:B------:R-:W-:Y:S01]  /*0750*/  IMAD.U32 R2, RZ, RZ, UR6 ;  /* 0x00000006ff027e24 */ /* 0x000fe2000f8e00ff */
[----:B------:R-:W-:Y:S01]  /*0760*/  LEA R229, R229, UR4, 0x1 ;  /* 0x00000004e5e57c11 */ /* 0x000fe2000f8e08ff */
[----:B------:R-:W-:Y:S01]  /*0770*/  IMAD.U32 R0, RZ, RZ, UR5 ;  /* 0x00000005ff007e24 */ /* 0x000fe2000f8e00ff */
[----:B------:R-:W-:Y:S01]  /*0780*/  SEL R231, R231, 0x10, !P0 ;  /* 0x00000010e7e77807 */ /* 0x000fe20004000000 */
[----:B------:R-:W-:Y:S01]  /*0790*/  IMAD.U32 R2, RZ, RZ, UR5 ;  /* 0x00000005ff027e24 */ /* 0x000fe2000f8e00ff */
[----:B------:R-:W-:Y:S01]  /*07a0*/  UIADD3 UR5, UR4, 0xc000, URZ ;  /* 0x0000c00004057890 */ /* 0x000fe2000fffe03f */
[----:B------:R-:W-:Y:S01]  /*07b0*/  IMAD.MOV.U32 R0, RZ, RZ, 0x40 ;  /* 0x00000040ff007424 */ /* 0x000fe200078e00ff */
[----:B------:R-:W-:Y:S01]  /*07c0*/  SHF.R.S32.HI R239, RZ, 0x2, R239 ;  /* 0x00000002ffef7819 */ /* 0x000fe200000114ef */
[----:B------:R-:W-:Y:S01]  /*07d0*/  IMAD.IADD R230, R229, 0x1, R249 ;  /* 0x00000001e5e67824 */ /* 0x000fe200078e02f9 */
[----:B------:R-:W-:Y:S01]  /*07e0*/  LOP3.LUT R210, R9, R210, R7, 0xf6, !PT ;  /* 0x000000d209d27212 */ /* 0x000fe200078ef607 */
[----:B------:R-:W-:Y:S01]  /*07f0*/  IMAD.IADD R214, R214, 0x1, R213 ;  /* 0x00000001d6d67824 */ /* 0x000fe200078e02d5 */
[----:B------:R-:W-:Y:S01]  /*0800*/  LEA R246, R246, UR5, 0x1 ;  /* 0x00000005f6f67c11 */ /* 0x000fe2000f8e08ff */
[----:B------:R-:W-:Y:S01]  /*0810*/  IMAD.IADD R232, R229, 0x1, R231 ;  /* 0x00000001e5e87824 */ /* 0x000fe200078e02e7 */
[----:B------:R-:W-:Y:S01]  /*0820*/  SEL R215, R0, 0xffffffc0, !P3 ;  /* 0xffffffc000d77807 */ /* 0x000fe20005800000 */
[----:B------:R-:W-:Y:S01]  /*0830*/  IMAD.SHL.U32 R244, R244, 0x8, RZ ;  /* 0x00000008f4f47824 */ /* 0x000fe200078e00ff */
[----:B------:R-:W-:Y:S01]  /*0840*/  SEL R0, R0, 0xffffffc0, !P2 ;  /* 0xffffffc000007807 */ /* 0x000fe20005000000 */
[----:B------:R-:W-:Y:S01]  /*0850*/  VIADD R252, R246, 0x420 ;  /* 0x00000420f6fc7836 */ /* 0x000fe20000000000 */
[----:B------:R-:W-:Y:S01]  /*0860*/  SHF.R.S32.HI R234, RZ, 0x3, R234 ;  /* 0x00000003ffea7819 */ /* 0x000fe200000114ea */
[----:B------:R-:W-:Y:S01]  /*0870*/  IMAD.IADD R249, R249, 0x1, R246 ;  /* 0x00000001f9f97824 */ /* 0x000fe200078e02f6 */
[----:B------:R-:W-:Y:S01]  /*0880*/  LEA R210, R210, UR4, 0x1 ;  /* 0x00000004d2d27c11 */ /* 0x000fe2000f8e08ff */
[----:B------:R-:W-:Y:S01]  /*0890*/  @P1 VIADD R252, R246, 0x3e0 ;  /* 0x000003e0f6fc1836 */ /* 0x000fe20000000000 */
[----:B------:R-:W-:Y:S01]  /*08a0*/  LEA R209, R209, UR5, 0x1 ;  /* 0x00000005d1d17c11 */ /* 0x000fe2000f8e08ff */
[----:B------:R-:W-:-:S02]  /*08b0*/  IMAD.IADD R216, R215, 0x1, R213 ;  /* 0x00000001d7d87824 */ /* 0x000fc400078e02d5 */
[----:B------:R-:W-:Y:S02]  /*08c0*/  IMAD R239, R248, 0x10, R239 ;  /* 0x00000010f8ef7824 */ /* 0x000fe400078e02ef */
[----:B------:R-:W-:Y:S02]  /*08d0*/  IMAD.IADD R215, R215, 0x1, R214 ;  /* 0x00000001d7d77824 */ /* 0x000fe400078e02d6 */
[----:B------:R-:W-:Y:S02]  /*08e0*/  IMAD.IADD R247, R246, 0x1, R0 ;  /* 0x00000001f6f77824 */ /* 0x000fe400078e0200 */
[----:B------:R-:W-:Y:S02]  /*08f0*/  IMAD.IADD R231, R231, 0x1, R230 ;  /* 0x00000001e7e77824 */ /* 0x000fe400078e02e6 */
[----:B------:R-:W-:Y:S02]  /*0900*/  IMAD.IADD R250, R249, 0x1, R0 ;  /* 0x00000001f9fa7824 */ /* 0x000fe400078e0200 */
[----:B------:R-:W-:-:S02]  /*0910*/  IMAD.IADD R251, R0, 0x1, R252 ;  /* 0x0000000100fb7824 */ /* 0x000fc400078e02fc */
[----:B------:R-:W-:Y:S01]  /*0920*/  IMAD.U32 R2, RZ, RZ, UR6 ;  /* 0x00000006ff027e24 */ /* 0x000fe2000f8e00ff */
[----:B------:R-:W-:-:S06]  /*0930*/  ULDC.64 UR6, c[0x0][0x208] ;  /* 0x0000820000067ab9 */ /* 0x000fcc0000000a00 */
.L_x_1279:
        /* <DEDUP_REMOVED lines=16> */
[----:B-12---:R-:W-:Y:S01]  /*0a40*/  IMAD.U32 R2, RZ, RZ, UR8 ;  /* 0x00000008ff027e24 */ /* 0x006fe2000f8e00ff */
        /* <DEDUP_REMOVED lines=50> */
.L_x_1235:
        /* <DEDUP_REMOVED lines=16> */
[----:B------:R-:W-:-:S02]  /*0e70*/  ULDC.64 UR36, c[0x0][0x240] ;  /* 0x0000900000247ab9 */ /* 0x000fc40000000a00 */
[----:B------:R-:W-:Y:S01]  /*0e80*/  @!UP1 ULDC.64 UR10, c[0x0][0x418] ;  /* 0x00010600000a9ab9 */ /* 0x000fe20000000a00 */
[----:B------:R-:W-:Y:S01]  /*0e90*/  ULDC UR57, c[0x0][0x2d4] ;  /* 0x0000b50000397ab9 */ /* 0x000fe20000000800 */
[----:B------:R-:W-:Y:S01]  /*0ea0*/  ULDC.U8 UR41, c[0x0][0x3d8] ;  /* 0x0000f60000297ab9 */ /* 0x000fe20000000000 */
[----:B------:R-:W-:Y:S02]  /*0eb0*/  UIMAD.WIDE.U32 UR16, UR8, UR36, URZ ;  /* 0x00000024081072a5 */ /* 0x000fe4000f8e003f */
[----:B------:R-:W-:Y:S02]  /*0ec0*/  USHF.R.S32.HI UR33, URZ, 0x1f, UR57 ;  /* 0x0000001f3f217899 */ /* 0x000fe40008011439 */
[----:B------:R-:W-:Y:S02]  /*0ed0*/  @UP0 UIADD3 UR22, UR21, UR26, URZ ;  /* 0x0000001a15160290 */ /* 0x000fe4000fffe03f */
[----:B------:R-:W-:Y:S01]  /*0ee0*/  UISETP.NE.AND UP3, UPT, UR41, URZ, UPT ;  /* 0x0000003f2900728c */ /* 0x000fe2000bf65270 */
[----:B-1----:R-:W-:Y:S01]  /*0ef0*/  IABS R5, R6 ;  /* 0x0000000600057213 */ /* 0x002fe20000000000 */
[----:B------:R-:W-:Y:S01]  /*0f00*/  USHF.L.U32 UR14, UR43, 0x7, URZ ;  /* 0x000000072b0e7899 */ /* 0x000fe2000800063f */
[----:B------:R-:W-:Y:S01]  /*0f10*/  ISETP.NE.AND P3, PT, R6, RZ, PT ;  /* 0x000000ff0600720c */ /* 0x000fe20003f65270 */
[----:B------:R-:W-:Y:S01]  /*0f20*/  USEL UR54, UR18, UR16, !UP1 ;  /* 0x0000001012367287 */ /* 0x000fe2000c800000 */
[----:B------:R-:W1:Y:S01]  /*0f30*/  I2F.RP R2, R5 ;  /* 0x0000000500027306 */ /* 0x000e620000209400 */
[----:B------:R-:W-:Y:S01]  /*0f40*/  UIADD3 UR24, UR19, UR24, URZ ;  /* 0x0000001813187290 */ /* 0x000fe2000fffe03f */
[----:B------:R-:W-:Y:S01]  /*0f50*/  ULDC UR60, c[0x0][0x2dc] ;  /* 0x0000b700003c7ab9 */ /* 0x000fe20000000800 */
[----:B--2---:R-:W-:Y:S01]  /*0f60*/  UIMAD.WIDE.U32 UR28, UR9, UR12, URZ ;  /* 0x0000000c091c72a5 */ /* 0x004fe2000f8e003f */
[----:B------:R-:W-:Y:S01]  /*0f70*/  ULDC UR59, c[0x0][0x270] ;  /* 0x00009c00003b7ab9 */ /* 0x000fe20000000800 */
[----:B------:R-:W-:-:S02]  /*0f80*/  @!UP1 UIMAD.WIDE.U32 UR34, UR43, UR10, URZ ;  /* 0x0000000a2b2292a5 */ /* 0x000fc4000f8e003f */
[----:B------:R-:W-:Y:S02]  /*0f90*/  UIMAD UR47, UR9, UR13, UR29 ;  /* 0x0000000d092f72a4 */ /* 0x000fe4000f8e021d */
[----:B------:R-:W-:Y:S01]  /*0fa0*/  @!UP1 UIMAD UR9, UR56, UR10, URZ ;  /* 0x0000000a380992a4 */ /* 0x000fe2000f8e023f */
[----:B------:R-:W-:Y:S01]  /*0fb0*/  @UP1 ULDC.64 UR12, c[0x0][0x420] ;  /* 0x00010800000c1ab9 */ /* 0x000fe20000000a00 */
[----:B------:R-:W-:Y:S01]  /*0fc0*/  USEL UR29, UR14, URZ, UP2 ;  /* 0x0000003f0e1d7287 */ /* 0x000fe20009000000 */
[----:B-1----:R-:W1:Y:S01]  /*0fd0*/  MUFU.RCP R2, R2 ;  /* 0x0000000200027308 */ /* 0x002e620000001000 */
[----:B------:R-:W-:Y:S02]  /*0fe0*/  @UP1 UIMAD.WIDE.U32 UR38, UR8, UR12, URZ ;  /* 0x0000000c082612a5 */ /* 0x000fe4000f8e003f */
[----:B------:R-:W-:Y:S02]  /*0ff0*/  @!UP1 UIMAD UR27, UR43, UR11, UR9 ;  /* 0x0000000b2b1b92a4 */ /* 0x000fe4000f8e0209 */
[----:B------:R-:W-:-:S02]  /*1000*/  UIADD3 UR9, UR31, 0x3f, URZ ;  /* 0x0000003f1f097890 */ /* 0x000fc4000fffe03f */
[----:B------:R-:W-:Y:S02]  /*1010*/  @UP1 UIMAD UR45, UR8, UR13, UR39 ;  /* 0x0000000d082d12a4 */ /* 0x000fe4000f8e0227 */
[----:B------:R-:W-:Y:S02]  /*1020*/  USHF.L.U64.HI UR12, UR43, 0x7, UR56 ;  /* 0x000000072b0c7899 */ /* 0x000fe40008010238 */
[----:B------:R-:W-:Y:S02]  /*1030*/  USHF.R.S32.HI UR13, URZ, 0x1f, UR9 ;  /* 0x0000001f3f0d7899 */ /* 0x000fe40008011409 */
[----:B------:R-:W-:Y:S02]  /*1040*/  USEL UR32, UR12, URZ, UP2 ;  /* 0x0000003f0c207287 */ /* 0x000fe40009000000 */
[----:B------:R-:W-:Y:S01]  /*1050*/  ULEA.HI UR41, UR13, UR9, URZ, 0x6 ;  /* 0x000000090d297291 */ /* 0x000fe2000f8f303f */
[----:B-1----:R-:W-:Y:S02]  /*1060*/  VIADD R2, R2, 0xffffffe ;  /* 0x0ffffffe02027836 */ /* 0x002fe40000000000 */
[----:B------:R-:W-:Y:S01]  /*1070*/  @UP0 ULDC.64 UR12, c[0x0][0x248] ;  /* 0x00009200000c0ab9 */ /* 0x000fe20000000a00 */
[----:B------:R-:W-:Y:S01]  /*1080*/  UIMAD UR9, UR33, UR43, URZ ;  /* 0x0000002b210972a4 */ /* 0x000fe2000f8e023f */
[----:B------:R-:W1:Y:S01]  /*1090*/  F2I.FTZ.U32.TRUNC.NTZ R3, R2 ;  /* 0x0000000200037305 */ /* 0x000e62000021f000 */
[----:B------:R-:W-:-:S02]  /*10a0*/  @UP0 UIMAD.WIDE.U32 UR18, UR22, UR12, URZ ;  /* 0x0000000c161202a5 */ /* 0x000fc4000f8e003f */
[----:B------:R-:W-:Y:S02]  /*10b0*/  UIMAD.WIDE UR14, UR60, UR59, URZ ;  /* 0x0000003b3c0e72a5 */ /* 0x000fe4000f8e023f */
[----:B------:R-:W-:Y:S02]  /*10c0*/  UIMAD.WIDE.U32 UR10, UR43, UR57, URZ ;  /* 0x000000392b0a72a5 */ /* 0x000fe4000f8e003f */
[----:B------:R-:W-:Y:S02]  /*10d0*/  UIMAD UR9, UR56, UR57, UR9 ;  /* 0x00000039380972a4 */ /* 0x000fe4000f8e0209 */
[----:B------:R-:W-:Y:S01]  /*10e0*/  UIMAD UR23, UR8, UR37, URZ ;  /* 0x00000025081772a4 */ /* 0x000fe2000f8e023f */
[----:B------:R-:W-:Y:S01]  /*10f0*/  @UP0 UMOV UR44, UR18 ;  /* 0x00000012002c0c82 */ /* 0x000fe20008000000 */
[----:B------:R-:W-:Y:S02]  /*1100*/  UIMAD UR18, UR15, UR10, URZ ;  /* 0x0000000a0f1272a4 */ /* 0x000fe4000f8e023f */
[----:B------:R-:W-:Y:S01]  /*1110*/  UIADD3 UR9, UR11, UR9, URZ ;  /* 0x000000090b097290 */ /* 0x000fe2000fffe03f */
[----:B-1----:R-:W-:Y:S01]  /*1120*/  IMAD.MOV R0, RZ, RZ, -R3 ;  /* 0x000000ffff007224 */ /* 0x002fe200078e0a03 */
[----:B------:R-:W-:Y:S01]  /*1130*/  @UP1 UIADD3 UR24, UR17, UR23, URZ ;  /* 0x0000001711181290 */ /* 0x000fe2000fffe03f */
[----:B------:R-:W-:Y:S01]  /*1140*/  IMAD.MOV.U32 R2, RZ, RZ, RZ ;  /* 0x000000ffff027224 */ /* 0x000fe200078e00ff */
[----:B------:R-:W-:Y:S01]  /*1150*/  UIMAD.WIDE.U32 UR16, UR14, UR10, URZ ;  /* 0x0000000a0e1072a5 */ /* 0x000fe2000f8e003f */
[----:B------:R-:W-:Y:S01]  /*1160*/  IMAD R0, R0, R5, RZ ;  /* 0x0000000500007224 */ /* 0x000fe200078e02ff */
[----:B------:R-:W-:Y:S01]  /*1170*/  UIMAD UR9, UR14, UR9, UR18 ;  /* 0x000000090e0972a4 */ /* 0x000fe2000f8e0212 */
[----:B------:R-:W-:-:S02]  /*1180*/  ULDC.U8 UR42, c[0x0][0x480] ;  /* 0x00012000002a7ab9 */ /* 0x000fc40000000000 */
[----:B------:R-:W-:Y:S01]  /*1190*/  IMAD.HI.U32 R0, R3, R0, R2 ;  /* 0x0000000003007227 */ /* 0x000fe200078e0002 */
[----:B------:R-:W-:Y:S01]  /*11a0*/  MOV R2, R4 ;  /* 0x0000000400027202 */ /* 0x000fe20000000f00 */
[----:B------:R-:W-:Y:S01]  /*11b0*/  ULDC UR40, c[0x0][0x2c4] ;  /* 0x0000b10000287ab9 */ /* 0x000fe20000000800 */
[----:B------:R-:W-:Y:S02]  /*11c0*/  UISETP.NE.AND UP4, UPT, UR42, URZ, UPT ;  /* 0x0000003f2a00728c */ /* 0x000fe4000bf85270 */
[----:B------:R-:W-:Y:S01]  /*11d0*/  UIMAD.WIDE.U32 UR10, UR14, UR8, URZ ;  /* 0x000000080e0a72a5 */ /* 0x000fe2000f8e003f */
[----:B------:R-:W-:Y:S01]  /*11e0*/  IMAD.HI.U32 R0, R0, R2, RZ ;  /* 0x0000000200007227 */ /* 0x000fe200078e00ff */
[----:B------:R-:W-:Y:S02]  /*11f0*/  @UP3 UIMAD UR18, UR43, UR40, URZ ;  /* 0x000000282b1232a4 */ /* 0x000fe4000f8e023f */
[----:B------:R-:W-:Y:S01]  /*1200*/  UIADD3 UR42, UR17, UR9, URZ ;  /* 0x00000009112a7290 */ /* 0x000fe2000fffe03f */
[----:B------:R-:W-:Y:S01]  /*1210*/  IMAD.MOV R3, RZ, RZ, -R0 ;  /* 0x000000ffff037224 */ /* 0x000fe200078e0a00 */
[----:B------:R-:W-:-:S02]  /*1220*/  @UP0 UIMAD UR22, UR22, UR13, URZ ;  /* 0x0000000d161602a4 */ /* 0x000fc4000f8e023f */
[----:B------:R-:W-:Y:S01]  /*1230*/  ULOP3.LUT UR9, UR41, 0xffffffc0, URZ, 0xc0, !UPT ;  /* 0xffffffc029097892 */ /* 0x000fe2000f8ec03f */
[C---:B------:R-:W-:Y:S01]  /*1240*/  IMAD R2, R5.reuse, R3, R2 ;  /* 0x0000000305027224 */ /* 0x040fe200078e0202 */
[----:B------:R-:W-:Y:S02]  /*1250*/  USEL UR53, UR16, UR10, !UP1 ;  /* 0x0000000a10357287 */ /* 0x000fe4000c800000 */
[----:B------:R-:W-:Y:S02]  /*1260*/  @UP3 USEL UR10, UR18, UR8, !UP1 ;  /* 0x00000008120a3287 */ /* 0x000fe4000c800000 */
[----:B------:R-:W-:Y:S01]  /*1270*/  ISETP.GT.U32.AND P1, PT, R5, R2, PT ;  /* 0x000000020500720c */ /* 0x000fe20003f24070 */
[----:B------:R-:W-:Y:S02]  /*1280*/  @UP0 UIADD3 UR46, UR19, UR22, URZ ;  /* 0x00000016132e0290 */ /* 0x000fe4000fffe03f */
[----:B------:R-:W-:Y:S01]  /*1290*/  UIADD3 UR9, UR9, -0x40, URZ ;  /* 0xffffffc009097890 */ /* 0x000fe2000fffe03f */
[----:B------:R-:W-:Y:S01]  /*12a0*/  @UP3 ULDC UR19, c[0x0][0x2e4] ;  /* 0x0000b90000133ab9 */ /* 0x000fe20000000800 */
[----:B------:R-:W-:-:S02]  /*12b0*/  @!UP3 UIMAD UR17, UR43, UR59, UR55 ;  /* 0x0000003b2b11b2a4 */ /* 0x000fc4000f8e0237 */
[----:B------:R-:W-:Y:S02]  /*12c0*/  @UP3 UIMAD UR23, UR55, UR19, UR10 ;  /* 0x00000013371732a4 */ /* 0x000fe4000f8e020a */
[----:B------:R-:W-:Y:S02]  /*12d0*/  USHF.R.S32.HI UR19, URZ, 0x1f, UR9 ;  /* 0x0000001f3f137899 */ /* 0x000fe40008011409 */
        /* <DEDUP_REMOVED lines=15> */
[----:B------:R-:W-:Y:S02]  /*13d0*/  UIMAD UR16, UR14, UR17, UR15 ;  /* 0x000000110e1072a4 */ /* 0x000fe4000f8e020f */
[----:B------:R-:W-:Y:S02]  /*13e0*/  @UP0 UIMAD.WIDE.U32 UR14, UR25, UR10, URZ ;  /* 0x0000000a190e02a5 */ /* 0x000fe4000f8e003f */
[----:B------:R-:W-:Y:S01]  /*13f0*/  @P0 VIADD R0, R0, 0x1 ;  /* 0x0000000100000836 */ /* 0x000fe20000000000 */
[----:B------:R-:W-:Y:S01]  /*1400*/  UIMAD UR48, UR55, UR60, URZ ;  /* 0x0000003c373072a4 */ /* 0x000fe2000f8e023f */
[----:B------:R-:W-:Y:S01]  /*1410*/  PLOP3.LUT P0, PT, PT, PT, UP3, 0x80, 0x0 ;  /* 0x000000000000781c */ /* 0x000fe20003f0f038 */
[----:B------:R-:W-:Y:S01]  /*1420*/  @UP0 UIMAD UR17, UR25, UR11, URZ ;  /* 0x0000000b191102a4 */ /* 0x000fe2000f8e023f */
[----:B------:R-:W-:Y:S01]  /*1430*/  IMAD.MOV.U32 R8, RZ, RZ, R0 ;  /* 0x000000ffff087224 */ /* 0x000fe200078e0000 */
[----:B------:R-:W-:-:S02]  /*1440*/  USEL UR49, UR47, URZ, UP4 ;  /* 0x0000003f2f317287 */ /* 0x000fc4000a000000 */
[----:B------:R-:W-:Y:S02]  /*1450*/  USHF.R.S32.HI UR50, URZ, 0x1f, UR30 ;  /* 0x0000001f3f327899 */ /* 0x000fe4000801141e */
[----:B------:R-:W-:Y:S01]  /*1460*/  @!UP1 UIADD3 UR45, UR35, UR27, URZ ;  /* 0x0000001b232d9290 */ /* 0x000fe2000fffe03f */
[----:B------:R-:W-:Y:S01]  /*1470*/  @!P2 IADD3 R8, -R8, RZ, RZ ;  /* 0x000000ff0808a210 */ /* 0x000fe20007ffe1ff */
[----:B------:R-:W-:Y:S01]  /*1480*/  USHF.R.S32.HI UR52, URZ, 0x1f, UR48 ;  /* 0x0000001f3f347899 */ /* 0x000fe20008011430 */
[----:B------:R-:W-:Y:S01]  /*1490*/  @!P3 LOP3.LUT R8, RZ, R6, RZ, 0x33, !PT ;  /* 0x00000006ff08b212 */ /* 0x000fe200078e33ff */
[----:B------:R-:W-:Y:S02]  /*14a0*/  USEL UR51, UR28, URZ, UP4 ;  /* 0x0000003f1c337287 */ /* 0x000fe4000a000000 */
[----:B------:R-:W-:Y:S02]  /*14b0*/  @UP0 UIADD3 UR40, UR15, UR17, URZ ;  /* 0x000000110f280290 */ /* 0x000fe4000fffe03f */
        /* <DEDUP_REMOVED lines=15> */
.L_x_1237:
        /* <DEDUP_REMOVED lines=13> */
.L_x_1238:
        /* <DEDUP_REMOVED lines=11> */
.L_x_1239:
[----:B------:R-:W-:-:S04]  /*1730*/  UIMAD UR8, UR43, UR59, UR55 ;  /* 0x0000003b2b0872a4 */ /* 0x000fc8000f8e0237 */
[----:B------:R-:W-:-:S12]  /*1740*/  UIMAD UR8, UR8, UR57, URZ ;  /* 0x00000039080872a4 */ /* 0x000fd8000f8e023f */
.L_x_1240:
[----:B------:R-:W1:Y:S01]  /*1750*/  LDC.64 R12, c[0x0][0x420] ;  /* 0x00010800ff0c7b82 */ /* 0x000e620000000a00 */
[----:B------:R-:W2:Y:S01]  /*1760*/  S2R R42, SR_TID.X ;  /* 0x00000000002a7919 */ /* 0x000ea20000002100 */
[----:B------:R-:W-:Y:S01]  /*1770*/  SHF.R.S32.HI R32, RZ, 0x1f, R234 ;  /* 0x0000001fff207819 */ /* 0x000fe200000114ea */
[----:B------:R-:W-:Y:S01]  /*1780*/  USHF.R.S32.HI UR18, URZ, 0x1f, UR55 ;  /* 0x0000001f3f127899 */ /* 0x000fe20008011437 */
[----:B------:R-:W-:Y:S01]  /*1790*/  IADD3 R0, P0, R234, UR9, RZ ;  /* 0x00000009ea007c10 */ /* 0x000fe2000ff1e0ff */
[----:B------:R-:W-:Y:S01]  /*17a0*/  UIADD3 UR28, UR9, UR8, URZ ;  /* 0x00000008091c7290 */ /* 0x000fe2000fffe03f */
[----:B------:R-:W-:Y:S01]  /*17b0*/  SHF.R.S32.HI R245, RZ, 0x1f, R244 ;  /* 0x0000001ffff57819 */ /* 0x000fe200000114f4 */
[----:B------:R-:W-:Y:S01]  /*17c0*/  ULDC.64 UR16, c[0x0][0x258] ;  /* 0x0000960000107ab9 */ /* 0x000fe20000000a00 */
[----:B------:R-:W-:Y:S01]  /*17d0*/  IADD3.X R3, R32, UR19, RZ, P0, !PT ;  /* 0x0000001320037c10 */ /* 0x000fe200087fe4ff */
[----:B------:R-:W-:Y:S01]  /*17e0*/  UIADD3 UR23, UR9, UR23, URZ ;  /* 0x0000001709177290 */ /* 0x000fe2000fffe03f */
[----:B------:R-:W-:Y:S01]  /*17f0*/  IADD3 R2, P0, R244, UR14, RZ ;  /* 0x0000000ef4027c10 */ /* 0x000fe2000ff1e0ff */
[----:B------:R-:W-:Y:S01]  /*1800*/  ULDC.64 UR14, c[0x0][0x428] ;  /* 0x00010a00000e7ab9 */ /* 0x000fe20000000a00 */
[----:B------:R-:W-:Y:S01]  /*1810*/  UISETP.GE.AND UP2, UPT, UR31, 0x1, UPT ;  /* 0x000000011f00788c */ /* 0x000fe2000bf46270 */
[----:B------:R-:W-:Y:S01]  /*1820*/  IMAD R4, R3, UR36, RZ ;  /* 0x0000002403047c24 */ /* 0x000fe2000f8e02ff */
[----:B------:R-:W-:Y:S01]  /*1830*/  IADD3.X R3, R245, UR45, RZ, P0, !PT ;  /* 0x0000002df5037c10 */ /* 0x000fe200087fe4ff */
[----:B------:R-:W-:Y:S01]  /*1840*/  UIMAD UR8, UR18, UR14, URZ ;  /* 0x0000000e120872a4 */ /* 0x000fe2000f8e023f */
[----:B------:R-:W-:Y:S01]  /*1850*/  BSSY B1, `(.L_x_1236) ;  /* 0x0000935000017945 */ /* 0x000fe20003800000 */
[C---:B------:R-:W-:Y:S01]  /*1860*/  IMAD R7, R0.reuse, UR37, R4 ;  /* 0x0000002500077c24 */ /* 0x040fe2000f8e0204 */
[----:B------:R-:W-:Y:S01]  /*1870*/  UIMAD UR18, UR18, UR16, URZ ;  /* 0x00000010121272a4 */ /* 0x000fe2000f8e023f */
[----:B------:R-:W-:Y:S01]  /*1880*/  IMAD.WIDE.U32 R4, R0, UR36, R244 ;  /* 0x0000002400047c25 */ /* 0x000fe2000f8e00f4 */
[----:B------:R-:W-:-:S02]  /*1890*/  UIMAD UR15, UR55, UR15, UR8 ;  /* 0x0000000f370f72a4 */ /* 0x000fc4000f8e0208 */
[----:B------:R-:W-:Y:S01]  /*18a0*/  UIMAD UR22, UR55, UR17, UR18 ;  /* 0x00000011371672a4 */ /* 0x000fe2000f8e0212 */
[----:B------:R-:W-:Y:S01]  /*18b0*/  IMAD.U32 R0, RZ, RZ, UR14 ;  /* 0x0000000eff007e24 */ /* 0x000fe2000f8e00ff */
[----:B------:R-:W-:Y:S01]  /*18c0*/  IADD3 R4, P0, R4, UR54, RZ ;  /* 0x0000003604047c10 */ /* 0x000fe2000ff1e0ff */
[C---:B-1----:R-:W-:Y:S01]  /*18d0*/  IMAD R6, R12.reuse, UR19, RZ ;  /* 0x000000130c067c24 */ /* 0x042fe2000f8e02ff */
[----:B------:R-:W-:Y:S01]  /*18e0*/  ULDC.64 UR18, c[0x0][0x210] ;  /* 0x0000840000127ab9 */ /* 0x000fe20000000a00 */
[----:B------:R-:W-:Y:S01]  /*18f0*/  IMAD.WIDE.U32 R2, R12, UR9, R2 ;  /* 0x000000090c027c25 */ /* 0x000fe2000f8e0002 */
[----:B------:R-:W-:Y:S01]  /*1900*/  IADD3.X R5, R5, UR24, R7, P0, !PT ;  /* 0x0000001805057c10 */ /* 0x000fe200087fe407 */
[----:B------:R-:W-:Y:S01]  /*1910*/  ULDC.64 UR24, c[0x0][0x3e0] ;  /* 0x0000f80000187ab9 */ /* 0x000fe20000000a00 */
[----:B------:R-:W-:Y:S01]  /*1920*/  ULDC.64 UR34, c[0x0][0x2b0] ;  /* 0x0000ac0000227ab9 */ /* 0x000fe20000000a00 */
[----:B------:R-:W-:Y:S01]  /*1930*/  IMAD R6, R13, UR9, R6 ;  /* 0x000000090d067c24 */ /* 0x000fe2000f8e0206 */
[----:B------:R-:W-:Y:S01]  /*1940*/  UIMAD UR9, UR60, UR59, URZ ;  /* 0x0000003b3c0972a4 */ /* 0x000fe2000f8e023f */
[----:B--2---:R-:W-:Y:S01]  /*1950*/  SHF.R.S32.HI R43, RZ, 0x1f, R42 ;  /* 0x0000001fff2b7819 */ /* 0x004fe2000001142a */
[----:B------:R-:W-:Y:S01]  /*1960*/  ULDC.64 UR38, c[0x0][0x478] ;  /* 0x00011e0000267ab9 */ /* 0x000fe20000000a00 */
[----:B------:R-:W-:Y:S01]  /*1970*/  IMAD.IADD R3, R3, 0x1, R6 ;  /* 0x0000000103037824 */ /* 0x000fe200078e0206 */
[----:B------:R-:W-:Y:S01]  /*1980*/  USHF.L.U32 UR8, UR9, 0x6, URZ ;  /* 0x0000000609087899 */ /* 0x000fe2000800063f */
[----:B------:R-:W-:Y:S01]  /*1990*/  IMAD.U32 R6, RZ, RZ, UR16 ;  /* 0x00000010ff067e24 */ /* 0x000fe2000f8e00ff */
[----:B------:R-:W-:Y:S01]  /*19a0*/  ULDC.64 UR16, c[0x0][0x400] ;  /* 0x0001000000107ab9 */ /* 0x000fe20000000a00 */
[----:B------:R-:W-:Y:S01]  /*19b0*/  IMAD.WIDE.U32 R2, R0, UR55, R2 ;  /* 0x0000003700027c25 */ /* 0x000fe2000f8e0002 */
[----:B------:R-:W-:Y:S01]  /*19c0*/  LEA.HI R0, R43, R42, RZ, 0x5 ;  /* 0x0000002a2b007211 */ /* 0x000fe200078f28ff */
[----:B------:R-:W-:-:S02]  /*19d0*/  UIADD3 UR14, UP1, UP0, UR32, UR8, UR48 ;  /* 0x00000008200e7290 */ /* 0x000fc4000f83e030 */
[----:B------:R-:W-:Y:S01]  /*19e0*/  IMAD.WIDE.U32 R4, R6, UR55, R4 ;  /* 0x0000003706047c25 */ /* 0x000fe2000f8e0004 */
[----:B------:R-:W-:Y:S01]  /*19f0*/  LOP3.LUT R6, R0, 0xffffffe0, RZ, 0xc0, !PT ;  /* 0xffffffe000067812 */ /* 0x000fe200078ec0ff */
[----:B------:R-:W-:Y:S01]  /*1a00*/  UIMAD.WIDE UR32, UR23, 0x4, UR34 ;  /* 0x00000004172078a5 */ /* 0x000fe2000f8e0222 */
[----:B------:R-:W-:Y:S01]  /*1a10*/  SHF.R.S32.HI R0, RZ, 0x5, R0 ;  /* 0x00000005ff007819 */ /* 0x000fe20000011400 */
[----:B------:R-:W-:Y:S01]  /*1a20*/  VIADD R3, R3, UR15 ;  /* 0x0000000f03037c36 */ /* 0x000fe20008000000 */
[----:B------:R-:W-:Y:S01]  /*1a30*/  USHF.R.S32.HI UR15, URZ, 0x1f, UR8 ;  /* 0x0000001f3f0f7899 */ /* 0x000fe20008011408 */
[----:B------:R-:W-:Y:S01]  /*1a40*/  VIADD R7, R5, UR22 ;  /* 0x0000001605077c36 */ /* 0x000fe20008000000 */
[----:B------:R-:W-:Y:S01]  /*1a50*/  LEA R224, P0, R4, UR18, 0x1 ;  /* 0x0000001204e07c11 */ /* 0x000fe2000f8008ff */
[----:B------:R-:W-:Y:S01]  /*1a60*/  IMAD.IADD R38, R42, 0x1, -R6 ;  /* 0x000000012a267824 */ /* 0x000fe200078e0a06 */
[----:B------:R-:W-:Y:S01]  /*1a70*/  UIADD3.X UR8, UR47, UR15, UR52, UP1, UP0 ;  /* 0x0000000f2f087290 */ /* 0x000fe20008fe0434 */
[-C--:B------:R-:W-:Y:S01]  /*1a80*/  IMAD R6, R32, R12.reuse, RZ ;  /* 0x0000000c20067224 */ /* 0x080fe200078e02ff */
[----:B------:R-:W-:Y:S01]  /*1a90*/  UIADD3 UR14, UP1, UP0, UR51, UR14, UR53 ;  /* 0x0000000e330e7290 */ /* 0x000fe2000f83e035 */
[----:B------:R-:W-:Y:S01]  /*1aa0*/  IMAD R5, R0, UR9, R38 ;  /* 0x0000000900057c24 */ /* 0x000fe2000f8e0226 */
[----:B------:R-:W-:Y:S01]  /*1ab0*/  LEA.HI.X R225, R4, UR19, R7, 0x1, P0 ;  /* 0x0000001304e17c11 */ /* 0x000fe200080f0c07 */
[C---:B------:R-:W-:Y:S01]  /*1ac0*/  IMAD R6, R234.reuse, R13, R6 ;  /* 0x0000000dea067224 */ /* 0x040fe200078e0206 */
[----:B------:R-:W-:Y:S01]  /*1ad0*/  PLOP3.LUT P0, PT, PT, PT, UP2, 0x80, 0x0 ;  /* 0x000000000000781c */ /* 0x000fe20003f0f028 */
[----:B------:R-:W-:Y:S01]  /*1ae0*/  UIADD3.X UR8, UR49, UR8, UR42, UP1, UP0 ;  /* 0x0000000831087290 */ /* 0x000fe20008fe042a */
[----:B------:R-:W-:Y:S01]  /*1af0*/  IMAD.WIDE.U32 R2, R234, R12, R2 ;  /* 0x0000000cea027225 */ /* 0x000fe200078e0002 */
[----:B------:R-:W-:Y:S01]  /*1b00*/  IADD3 R0, P2, R5, UR14, RZ ;  /* 0x0000000e05007c10 */ /* 0x000fe2000ff5e0ff */
[----:B------:R-:W-:-:S02]  /*1b10*/  ULEA.HI.SX32 UR27, UR41, 0xffffffff, 0x1a ;  /* 0xffffffff291b7891 */ /* 0x000fc4000f8fd23f */
[----:B------:R-:W-:Y:S01]  /*1b20*/  IMAD.IADD R3, R3, 0x1, R6 ;  /* 0x0000000103037824 */ /* 0x000fe200078e0206 */
[----:B------:R-:W-:Y:S01]  /*1b30*/  LEA R10, P3, R2, UR24, 0x1 ;  /* 0x00000018020a7c11 */ /* 0x000fe2000f8608ff */
[----:B------:R-:W-:Y:S01]  /*1b40*/  UIMAD.WIDE UR22, UR28, 0x4, UR38 ;  /* 0x000000041c1678a5 */ /* 0x000fe2000f8e0226 */
[----:B------:R-:W-:Y:S02]  /*1b50*/  LEA R233, P1, R0, UR16, 0x2 ;  /* 0x0000001000e97c11 */ /* 0x000fe4000f8210ff */
[----:B------:R-:W-:Y:S02]  /*1b60*/  LEA.HI.X.SX32 R5, R5, UR8, 0x1, P2 ;  /* 0x0000000805057c11 */ /* 0x000fe400090f0eff */
[----:B------:R-:W-:Y:S02]  /*1b70*/  LEA.HI.X R11, R2, UR25, R3, 0x1, P3 ;  /* 0x00000019020b7c11 */ /* 0x000fe400098f0c03 */
[----:B------:R-:W-:Y:S01]  /*1b80*/  LEA.HI.X R223, R0, UR17, R5, 0x2, P1 ;  /* 0x0000001100df7c11 */ /* 0x000fe200088f1405 */
[----:B------:R-:W-:Y:S06]  /*1b90*/  @!P0 BRA `(.L_x_1241) ;  /* 0x0000008000d48947 */ /* 0x000fec0003800000 */
[----:B------:R-:W-:Y:S01]  /*1ba0*/  UIMAD UR14, UR20, -0x80, UR5 ;  /* 0xffffff80140e78a4 */ /* 0x000fe2000f8e0205 */
[C---:B------:R-:W-:Y:S01]  /*1bb0*/  VIADD R15, R234.reuse, 0x20 ;  /* 0x00000020ea0f7836 */ /* 0x040fe20000000000 */
[----:B------:R-:W-:Y:S01]  /*1bc0*/  UMOV UR8, UR27 ;  /* 0x0000001b00087c82 */ /* 0x000fe20008000000 */
[----:B------:R-:W-:Y:S01]  /*1bd0*/  VIADD R0, R234, 0x40 ;  /* 0x00000040ea007836 */ /* 0x000fe20000000000 */
[----:B------:R-:W-:Y:S01]  /*1be0*/  UIMAD UR16, UR50, UR12, URZ ;  /* 0x0000000c321072a4 */ /* 0x000fe2000f8e023f */
[----:B------:R-:W-:Y:S01]  /*1bf0*/  IMAD.U32 R4, RZ, RZ, UR12 ;  /* 0x0000000cff047e24 */ /* 0x000fe2000f8e00ff */
[C---:B------:R-:W-:Y:S01]  /*1c00*/  ISETP.GE.AND P3, PT, R15.reuse, UR14, PT ;  /* 0x0000000e0f007c0c */ /* 0x040fe2000bf66270 */
[----:B------:R-:W-:Y:S01]  /*1c10*/  IMAD.U32 R2, RZ, RZ, UR10 ;  /* 0x0000000aff027e24 */ /* 0x000fe2000f8e00ff */
[----:B------:R-:W-:Y:S01]  /*1c20*/  ISETP.GE.AND P1, PT, R0, UR14, PT ;  /* 0x0000000e00007c0c */ /* 0x000fe2000bf26270 */
[----:B------:R-:W-:Y:S01]  /*1c30*/  UIMAD UR15, UR50, UR10, URZ ;  /* 0x0000000a320f72a4 */ /* 0x000fe2000f8e023f */
[C---:B------:R-:W-:Y:S01]  /*1c40*/  IMAD.SHL.U32 R0, R234.reuse, 0x40, RZ ;  /* 0x00000040ea007824 */ /* 0x040fe200078e00ff */
[----:B------:R-:W-:Y:S01]  /*1c50*/  UIMAD UR9, UR8, -0x40, UR31 ;  /* 0xffffffc0080978a4 */ /* 0x000fe2000f8e021f */
[----:B------:R-:W-:Y:S01]  /*1c60*/  VIADD R6, R234, 0x60 ;  /* 0x00000060ea067836 */ /* 0x000fe20000000000 */
[----:B------:R-:W-:Y:S01]  /*1c70*/  UIMAD UR16, UR30, UR13, UR16 ;  /* 0x0000000d1e1072a4 */ /* 0x000fe2000f8e0210 */
[--C-:B------:R-:W-:Y:S01]  /*1c80*/  IMAD.WIDE.U32 R4, R4, UR30, R244.reuse ;  /* 0x0000001e04047c25 */ /* 0x100fe2000f8e00f4 */
[----:B------:R-:W-:Y:S01]  /*1c90*/  UIMAD UR15, UR30, UR11, UR15 ;  /* 0x0000000b1e0f72a4 */ /* 0x000fe2000f8e020f */
[----:B------:R-:W-:Y:S01]  /*1ca0*/  LOP3.LUT R0, R0, 0x1c0, RZ, 0xc0, !PT ;  /* 0x000001c000007812 */ /* 0x000fe200078ec0ff */
[----:B------:R-:W-:Y:S01]  /*1cb0*/  ULDC.64 UR18, c[0x0][0x260] ;  /* 0x0000980000127ab9 */ /* 0x000fe20000000a00 */
[----:B------:R-:W-:Y:S01]  /*1cc0*/  IMAD.WIDE.U32 R2, R2, UR30, R244 ;  /* 0x0000001e02027c25 */ /* 0x000fe2000f8e00f4 */
[----:B------:R-:W-:-:S02]  /*1cd0*/  ISETP.GE.AND P5, PT, R15, UR9, PT ;  /* 0x000000090f007c0c */ /* 0x000fc4000bfa6270 */
[----:B------:R-:W-:Y:S01]  /*1ce0*/  ISETP.GE.AND P0, PT, R6, UR14, PT ;  /* 0x0000000e06007c0c */ /* 0x000fe2000bf06270 */
[----:B------:R-:W-:Y:S01]  /*1cf0*/  IMAD.U32 R7, RZ, RZ, UR16 ;  /* 0x00000010ff077e24 */ /* 0x000fe2000f8e00ff */
[----:B------:R-:W-:Y:S01]  /*1d00*/  IADD3 R6, P4, R4, UR44, RZ ;  /* 0x0000002c04067c10 */ /* 0x000fe2000ff9e0ff */
[----:B------:R-:W-:Y:S01]  /*1d10*/  IMAD.MOV.U32 R226, RZ, RZ, R10 ;  /* 0x000000ffffe27224 */ /* 0x000fe200078e000a */
[----:B------:R-:W-:Y:S01]  /*1d20*/  LOP3.LUT R9, R0, 0x38, R244, 0xf8, !PT ;  /* 0x0000003800097812 */ /* 0x000fe200078ef8f4 */
[----:B------:R-:W-:Y:S01]  /*1d30*/  IMAD.SHL.U32 R15, R13, 0x40, RZ ;  /* 0x000000400d0f7824 */ /* 0x000fe200078e00ff */
[----:B------:R-:W-:Y:S01]  /*1d40*/  IADD3 R4, P2, R2, UR29, RZ ;  /* 0x0000001d02047c10 */ /* 0x000fe2000ff5e0ff */
[----:B------:R-:W-:Y:S01]  /*1d50*/  IMAD.U32 R2, RZ, RZ, UR15 ;  /* 0x0000000fff027e24 */ /* 0x000fe2000f8e00ff */
[----:B------:R-:W-:Y:S01]  /*1d60*/  SHF.R.U32.HI R0, RZ, 0x3, R0 ;  /* 0x00000003ff007819 */ /* 0x000fe20000011600 */
[----:B------:R-:W-:Y:S01]  /*1d70*/  IMAD.WIDE.U32 R12, R12, 0x40, RZ ;  /* 0x000000400c0c7825 */ /* 0x000fe200078e00ff */
[----:B------:R-:W-:Y:S01]  /*1d80*/  @!P3 IADD3 R10, P6, R234, 0x20, RZ ;  /* 0x00000020ea0ab810 */ /* 0x000fe20007fde0ff */
[----:B------:R-:W-:Y:S01]  /*1d90*/  ULDC.64 UR16, c[0x0][0x268] ;  /* 0x00009a0000107ab9 */ /* 0x000fe20000000a00 */
[----:B------:R-:W-:Y:S01]  /*1da0*/  IADD3.X R7, R5, UR46, R7, P4, !PT ;  /* 0x0000002e05077c10 */ /* 0x000fe2000a7fe407 */
[----:B------:R-:W-:Y:S01]  /*1db0*/  IMAD.MOV.U32 R227, RZ, RZ, R11 ;  /* 0x000000ffffe37224 */ /* 0x000fe200078e000b */
[----:B------:R-:W-:Y:S01]  /*1dc0*/  LOP3.LUT R17, R9, R0, RZ, 0x3c, !PT ;  /* 0x0000000009117212 */ /* 0x000fe200078e3cff */
[C---:B------:R-:W-:Y:S01]  /*1dd0*/  IMAD R0, R14.reuse, UR18, RZ ;  /* 0x000000120e007c24 */ /* 0x040fe2000f8e02ff */
[----:B------:R-:W-:Y:S01]  /*1de0*/  IADD3.X R5, R3, UR40, R2, P2, !PT ;  /* 0x0000002803057c10 */ /* 0x000fe200097fe402 */
[----:B------:R-:W-:Y:S01]  /*1df0*/  @!P3 IMAD.X R11, RZ, RZ, R32, P6 ;  /* 0x000000ffff0bb224 */ /* 0x000fe200030e0620 */
[----:B------:R-:W-:Y:S01]  /*1e00*/  PLOP3.LUT P6, PT, PT, PT, UP4, 0x80, 0x0 ;  /* 0x000000000000781c */ /* 0x000fe20003fcf048 */
[----:B------:R-:W-:Y:S01]  /*1e10*/  IMAD R9, R14, UR16, RZ ;  /* 0x000000100e097c24 */ /* 0x000fe2000f8e02ff */
[----:B------:R-:W-:Y:S01]  /*1e20*/  ISETP.GE.AND P4, PT, R234, UR14, PT ;  /* 0x0000000eea007c0c */ /* 0x000fe2000bf86270 */
[----:B------:R-:W-:Y:S01]  /*1e30*/  IMAD.WIDE.U32 R2, R8, UR18, R6 ;  /* 0x0000001208027c25 */ /* 0x000fe2000f8e0006 */
[----:B------:R-:W-:Y:S01]  /*1e40*/  @!P5 IADD3 R6, P2, R226, R12, RZ ;  /* 0x0000000ce206d210 */ /* 0x000fe20007f5e0ff */
[----:B------:R-:W-:Y:S01]  /*1e50*/  ULEA.HI UR14, UR8, UR8, URZ, 0x1 ;  /* 0x00000008080e7291 */ /* 0x000fe2000f8f083f */
[----:B------:R-:W1:Y:S01]  /*1e60*/  @!P1 LDC.64 R30, c[0x0][0x218] ;  /* 0x00008600ff1e9b82 */ /* 0x000e620000000a00 */
[C---:B------:R-:W-:Y:S01]  /*1e70*/  IMAD R0, R8.reuse, UR19, R0 ;  /* 0x0000001308007c24 */ /* 0x040fe2000f8e0200 */
[----:B------:R-:W-:Y:S01]  /*1e80*/  @!P5 IADD3.X R7, R227, R13, R15, P2, !PT ;  /* 0x0000000de307d210 */ /* 0x000fe200017fe40f */
[C---:B------:R-:W-:Y:S01]  /*1e90*/  IMAD R9, R8.reuse, UR17, R9 ;  /* 0x0000001108097c24 */ /* 0x040fe2000f8e0209 */
[----:B------:R-:W-:Y:S01]  /*1ea0*/  ULOP3.LUT UR14, UR14, 0xfffffffe, URZ, 0xc0, !UPT ;  /* 0xfffffffe0e0e7892 */ /* 0x000fe2000f8ec03f */
[----:B------:R-:W-:Y:S01]  /*1eb0*/  IMAD.WIDE.U32 R4, R8, UR16, R4 ;  /* 0x0000001008047c25 */ /* 0x000fe2000f8e0004 */
[----:B------:R-:W-:-:S02]  /*1ec0*/  USHF.L.U32 UR16, UR37, 0x6, URZ ;  /* 0x0000000625107899 */ /* 0x000fc4000800063f */
[----:B------:R-:W-:Y:S01]  /*1ed0*/  @P6 BAR.SYNC.DEFER_BLOCKING 0x0 ;  /* 0x0000000000006b1d */ /* 0x000fe20000010000 */
[----:B------:R-:W-:Y:S01]  /*1ee0*/  UIADD3 UR14, UR8, -UR14, URZ ;  /* 0x8000000e080e7290 */ /* 0x000fe2000fffe03f */
[----:B------:R-:W-:Y:S01]  /*1ef0*/  IMAD.IADD R3, R3, 0x1, R0 ;  /* 0x0000000103037824 */ /* 0x000fe200078e0200 */
[C---:B------:R-:W-:Y:S01]  /*1f00*/  @!P1 IADD3 R0, P2, R234.reuse, 0x40, RZ ;  /* 0x00000040ea009810 */ /* 0x040fe20007f5e0ff */
[----:B------:R-:W-:Y:S01]  /*1f10*/  IMAD.IADD R5, R5, 0x1, R9 ;  /* 0x0000000105057824 */ /* 0x000fe200078e0209 */
[----:B------:R-:W-:Y:S01]  /*1f20*/  @!P3 IADD3 R16, P6, R234, 0x20, RZ ;  /* 0x00000020ea10b810 */ /* 0x000fe20007fde0ff */
[----:B------:R-:W-:Y:S01]  /*1f30*/  @!P3 IMAD R9, R11, UR12, RZ ;  /* 0x0000000c0b09bc24 */ /* 0x000fe2000f8e02ff */
[----:B------:R-:W-:Y:S01]  /*1f40*/  UISETP.NE.AND UP0, UPT, UR14, 0x1, UPT ;  /* 0x000000010e00788c */ /* 0x000fe2000bf05270 */
[----:B------:R-:W-:Y:S01]  /*1f50*/  @!P1 IMAD.X R8, RZ, RZ, R32, P2 ;  /* 0x000000ffff089224 */ /* 0x000fe200010e0620 */
[----:B------:R-:W-:Y:S01]  /*1f60*/  UIMAD.WIDE.U32 UR14, UR36, 0x40, URZ ;  /* 0x00000040240e78a5 */ /* 0x000fe2000f8e003f */
[----:B------:R-:W-:Y:S01]  /*1f70*/  @!P3 IMAD R37, R10, UR13, R9 ;  /* 0x0000000d0a25bc24 */ /* 0x000fe2000f8e0209 */
[----:B------:R-:W2:Y:S01]  /*1f80*/  @!P4 LDC.64 R26, c[0x0][0x218] ;  /* 0x00008600ff1acb82 */ /* 0x000ea20000000a00 */
[----:B------:R-:W-:-:S02]  /*1f90*/  @!P4 IMAD.MOV.U32 R24, RZ, RZ, R2 ;  /* 0x000000ffff18c224 */ /* 0x000fc400078e0002 */
[--C-:B------:R-:W-:Y:S02]  /*1fa0*/  @!P1 IMAD.MOV.U32 R20, RZ, RZ, R2.reuse ;  /* 0x000000ffff149224 */ /* 0x100fe400078e0002 */
[--C-:B------:R-:W-:Y:S02]  /*1fb0*/  @!P0 IMAD.MOV.U32 R18, RZ, RZ, R2.reuse ;  /* 0x000000ffff128224 */ /* 0x100fe400078e0002 */
[----:B------:R-:W-:Y:S01]  /*1fc0*/  @!P3 IMAD.WIDE.U32 R10, R10, UR12, R2 ;  /* 0x0000000c0a0abc25 */ /* 0x000fe2000f8e0002 */
[----:B------:R-:W-:Y:S01]  /*1fd0*/  @!P0 IADD3 R2, P2, R234, 0x60, RZ ;  /* 0x00000060ea028810 */ /* 0x000fe20007f5e0ff */
[----:B------:R-:W3:Y:S02]  /*1fe0*/  @!P4 LDC.64 R28, c[0x0][0x220] ;  /* 0x00008800ff1ccb82 */ /* 0x000ee40000000a00 */
[----:B------:R-:W-:Y:S02]  /*1ff0*/  @!P1 IMAD.MOV.U32 R21, RZ, RZ, R3 ;  /* 0x000000ffff159224 */ /* 0x000fe400078e0003 */
[----:B------:R-:W-:-:S02]  /*2000*/  @!P1 IMAD R8, R8, UR12, RZ ;  /* 0x0000000c08089c24 */ /* 0x000fc4000f8e02ff */
[--C-:B------:R-:W-:Y:S02]  /*2010*/  @!P4 IMAD.MOV.U32 R25, RZ, RZ, R3.reuse ;  /* 0x000000ffff19c224 */ /* 0x100fe400078e0003 */
[----:B------:R-:W-:Y:S02]  /*2020*/  @!P0 IMAD.MOV.U32 R19, RZ, RZ, R3 ;  /* 0x000000ffff138224 */ /* 0x000fe400078e0003 */
[----:B------:R-:W-:Y:S01]  /*2030*/  @!P0 IMAD.X R3, RZ, RZ, R32, P2 ;  /* 0x000000ffff038224 */ /* 0x000fe200010e0620 */
[----:B------:R-:W-:Y:S01]  /*2040*/  @!P1 IADD3 R22, P2, R234, 0x40, RZ ;  /* 0x00000040ea169810 */ /* 0x000fe20007f5e0ff */
[C---:B------:R-:W-:Y:S02]  /*2050*/  @!P1 IMAD R40, R0.reuse, UR13, R8 ;  /* 0x0000000d00289c24 */ /* 0x040fe4000f8e0208 */
[----:B------:R-:W-:-:S04]  /*2060*/  @!P1 IMAD.WIDE.U32 R20, R0, UR12, R20 ;  /* 0x0000000c00149c25 */ /* 0x000fc8000f8e0014 */
[----:B------:R-:W-:Y:S02]  /*2070*/  IMAD R0, R242, 0x200, R17 ;  /* 0x00000200f2007824 */ /* 0x000fe400078e0211 */
[--C-:B------:R-:W-:Y:S01]  /*2080*/  @!P3 IMAD.X R8, RZ, RZ, R32.reuse, P6 ;  /* 0x000000ffff08b224 */ /* 0x100fe200030e0620 */
[----:B------:R-:W-:Y:S01]  /*2090*/  ISETP.GE.AND P6, PT, R234, UR9, PT ;  /* 0x00000009ea007c0c */ /* 0x000fe2000bfc6270 */
[----:B------:R-:W-:Y:S01]  /*20a0*/  @!P1 IMAD.X R23, RZ, RZ, R32, P2 ;  /* 0x000000ffff179224 */ /* 0x000fe200010e0620 */
[----:B------:R-:W-:Y:S01]  /*20b0*/  PLOP3.LUT P2, PT, PT, PT, UP0, 0x80, 0x0 ;  /* 0x000000000000781c */ /* 0x000fe20003f4f008 */
[----:B------:R-:W-:Y:S02]  /*20c0*/  @!P0 IMAD R3, R3, UR12, RZ ;  /* 0x0000000c03038c24 */ /* 0x000fe4000f8e02ff */
[----:B------:R-:W-:Y:S02]  /*20d0*/  VIADD R9, R0, 0x2000 ;  /* 0x0000200000097836 */ /* 0x000fe40000000000 */
[----:B------:R-:W-:-:S02]  /*20e0*/  @!P0 IMAD R39, R2, UR13, R3 ;  /* 0x0000000d02278c24 */ /* 0x000fc4000f8e0203 */
[----:B------:R-:W-:Y:S01]  /*20f0*/  @!P0 IMAD.WIDE.U32 R18, R2, UR12, R18 ;  /* 0x0000000c02128c25 */ /* 0x000fe2000f8e0012 */
[----:B------:R-:W-:Y:S02]  /*2100*/  SEL R2, R9, R0, !P2 ;  /* 0x0000000009027207 */ /* 0x000fe40005000000 */
[----:B------:R-:W-:Y:S01]  /*2110*/  LEA R0, R0, UR4, 0x1 ;  /* 0x0000000400007c11 */ /* 0x000fe2000f8e08ff */
[----:B------:R-:W-:Y:S01]  /*2120*/  @!P3 IMAD.MOV.U32 R12, RZ, RZ, R4 ;  /* 0x000000ffff0cb224 */ /* 0x000fe200078e0004 */
[----:B------:R-:W-:Y:S01]  /*2130*/  LEA R228, R2, UR4, 0x1 ;  /* 0x0000000402e47c11 */ /* 0x000fe2000f8e08ff */
[----:B------:R-:W-:Y:S02]  /*2140*/  @!P3 IMAD.MOV.U32 R13, RZ, RZ, R5 ;  /* 0x000000ffff0db224 */ /* 0x000fe400078e0005 */
[----:B------:R-:W-:Y:S01]  /*2150*/  @P6 STS.128 [R0+0x8000], RZ ;  /* 0x008000ff00006388 */ /* 0x000fe20000000c00 */
[----:B------:R-:W-:Y:S02]  /*2160*/  @!P3 IMAD R8, R8, UR10, RZ ;  /* 0x0000000a0808bc24 */ /* 0x000fe4000f8e02ff */
[----:B------:R-:W-:Y:S01]  /*2170*/  @!P1 IMAD R3, R23, UR10, RZ ;  /* 0x0000000a17039c24 */ /* 0x000fe2000f8e02ff */
[----:B------:R-:W-:Y:S01]  /*2180*/  @P6 STS.128 [R0+0xa000], RZ ;  /* 0x00a000ff00006388 */ /* 0x000fe20000000c00 */
[----:B------:R-:W-:-:S02]  /*2190*/  @!P3 IMAD R41, R16, UR11, R8 ;  /* 0x0000000b1029bc24 */ /* 0x000fc4000f8e0208 */
[----:B------:R-:W-:Y:S01]  /*21a0*/  @!P3 IMAD.WIDE.U32 R16, R16, UR10, R12 ;  /* 0x0000000a1010bc25 */ /* 0x000fe2000f8e000c */
[----:B------:R-:W-:Y:S01]  /*21b0*/  @!PT LDS RZ, [RZ] ;  /* 0x00000000fffff984 */ /* 0x000fe20000000800 */
[----:B------:R-:W-:Y:S01]  /*21c0*/  @!PT LDS RZ, [RZ] ;  /* 0x00000000fffff984 */ /* 0x000fe20000000800 */
[----:B------:R-:W-:Y:S01]  /*21d0*/  @!PT LDS RZ, [RZ] ;  /* 0x00000000fffff984 */ /* 0x000fe20000000800 */
[----:B------:R-:W-:Y:S01]  /*21e0*/  @!P6 LDGSTS.E.BYPASS.LTC128B.128 [R0+0x8000], desc[UR6][R226.64] ;  /* 0x08000000e200efae */ /* 0x000fe2000b901d46 */
[----:B------:R-:W4:Y:S02]  /*21f0*/  @!P3 LDC.64 R12, c[0x0][0x218] ;  /* 0x00008600ff0cbb82 */ /* 0x000f240000000a00 */
[----:B------:R-:W-:Y:S01]  /*2200*/  @!P1 IMAD.MOV.U32 R14, RZ, RZ, R4 ;  /* 0x000000ffff0e9224 */ /* 0x000fe200078e0004 */
[----:B------:R-:W-:Y:S01]  /*2210*/  @!P6 LDGSTS.E.BYPASS.LTC128B.128 [R0+0xa000], desc[UR6][R226.64+0x80] ;  /* 0x0a000080e200efae */ /* 0x000fe2000b901d46 */
[----:B------:R-:W-:Y:S02]  /*2220*/  @!P1 IMAD.MOV.U32 R15, RZ, RZ, R5 ;  /* 0x000000ffff0f9224 */ /* 0x000fe400078e0005 */
[C---:B------:R-:W-:Y:S01]  /*2230*/  @!P1 IMAD R36, R22.reuse, UR11, R3 ;  /* 0x0000000b16249c24 */ /* 0x040fe2000f8e0203 */
[----:B------:R-:W-:Y:S01]  /*2240*/  @P5 STS.128 [R0+0x9000], RZ ;  /* 0x009000ff00005388 */ /* 0x000fe20000000c00 */
[----:B------:R-:W-:-:S03]  /*2250*/  @!P1 IMAD.WIDE.U32 R22, R22, UR10, R14 ;  /* 0x0000000a16169c25 */ /* 0x000fc6000f8e000e */
[----:B------:R-:W-:Y:S01]  /*2260*/  @P5 STS.128 [R0+0xb000], RZ ;  /* 0x00b000ff00005388 */ /* 0x000fe20000000c00 */
[----:B------:R-:W-:Y:S02]  /*2270*/  @!P4 IMAD R8, R32, UR12, RZ ;  /* 0x0000000c2008cc24 */ /* 0x000fe4000f8e02ff */
[----:B------:R-:W-:Y:S01]  /*2280*/  @!P0 IMAD.MOV.U32 R34, RZ, RZ, R4 ;  /* 0x000000ffff228224 */ /* 0x000fe200078e0004 */
[----:B------:R-:W-:Y:S01]  /*2290*/  @!PT LDS RZ, [RZ] ;  /* 0x00000000fffff984 */ /* 0x000fe20000000800 */
[----:B------:R-:W-:Y:S01]  /*22a0*/  @!PT LDS RZ, [RZ] ;  /* 0x00000000fffff984 */ /* 0x000fe20000000800 */
[----:B------:R-:W-:Y:S01]  /*22b0*/  @!PT LDS RZ, [RZ] ;  /* 0x00000000fffff984 */ /* 0x000fe20000000800 */
[----:B------:R-:W-:Y:S01]  /*22c0*/  @!P5 LDGSTS.E.BYPASS.LTC128B.128 [R0+0x9000], desc[UR6][R6.64] ;  /* 0x090000000600dfae */ /* 0x000fe2000b901d46 */
[C---:B------:R-:W-:Y:S01]  /*22d0*/  @!P4 IMAD R8, R234.reuse, UR13, R8 ;  /* 0x0000000dea08cc24 */ /* 0x040fe2000f8e0208 */
[----:B------:R-:W-:Y:S01]  /*22e0*/  UMOV UR17, UR33 ;  /* 0x0000002100117c82 */ /* 0x000fe20008000000 */
[--C-:B------:R-:W-:Y:S01]  /*22f0*/  @!P0 IMAD.MOV.U32 R35, RZ, RZ, R5.reuse ;  /* 0x000000ffff238224 */ /* 0x100fe200078e0005 */
[----:B------:R1:W-:Y:S01]  /*2300*/  @!P5 LDGSTS.E.BYPASS.LTC128B.128 [R0+0xb000], desc[UR6][R6.64+0x80] ;  /* 0x0b0000800600dfae */ /* 0x0003e2000b901d46 */
[----:B------:R-:W-:-:S04]  /*2310*/  @!P4 IMAD.WIDE.U32 R4, R234, UR10, R4 ;  /* 0x0000000aea04cc25 */ /* 0x000fc8000f8e0004 */
[----:B------:R-:W-:Y:S01]  /*2320*/  IMAD.MOV.U32 R237, RZ, RZ, 0x7f800000 ;  /* 0x7f800000ffed7424 */ /* 0x000fe200078e00ff */
[----:B------:R-:W-:Y:S01]  /*2330*/  @P6 STS [R228], RZ ;  /* 0x000000ffe4006388 */ /* 0x000fe20000000800 */
[----:B------:R-:W-:Y:S02]  /*2340*/  IMAD.MOV.U32 R238, RZ, RZ, 0x7f800000 ;  /* 0x7f800000ffee7424 */ /* 0x000fe400078e00ff */
[----:B------:R-:W-:Y:S01]  /*2350*/  IMAD.MOV.U32 R235, RZ, RZ, 0x7f800000 ;  /* 0x7f800000ffeb7424 */ /* 0x000fe200078e00ff */
[----:B------:R-:W-:Y:S01]  /*2360*/  @P6 STS [R228+0x4], RZ ;  /* 0x000004ffe4006388 */ /* 0x000fe20000000800 */
[----:B------:R-:W-:Y:S02]  /*2370*/  IMAD.MOV.U32 R236, RZ, RZ, 0x7f800000 ;  /* 0x7f800000ffec7424 */ /* 0x000fe400078e00ff */
[----:B------:R-:W-:Y:S01]  /*2380*/  IMAD.MOV.U32 R219, RZ, RZ, 0x20 ;  /* 0x00000020ffdb7424 */ /* 0x000fe200078e00ff */
[----:B------:R-:W-:Y:S01]  /*2390*/  @P6 STS [R228+0x8], RZ ;  /* 0x000008ffe4006388 */ /* 0x000fe20000000800 */
[----:B------:R-:W-:Y:S01]  /*23a0*/  IMAD.MOV.U32 R217, RZ, RZ, 0x40 ;  /* 0x00000040ffd97424 */ /* 0x000fe200078e00ff */
[----:B------:R-:W-:-:S02]  /*23b0*/  CS2R R158, SRZ ;  /* 0x00000000009e7805 */ /* 0x000fc4000001ff00 */
[----:B------:R-:W-:Y:S01]  /*23c0*/  CS2R R156, SRZ ;  /* 0x00000000009c7805 */ /* 0x000fe2000001ff00 */
[----:B------:R-:W-:Y:S01]  /*23d0*/  @P6 STS [R228+0xc], RZ ;  /* 0x00000cffe4006388 */ /* 0x000fe20000000800 */
[----:B------:R-:W-:Y:S02]  /*23e0*/  CS2R R162, SRZ ;  /* 0x0000000000a27805 */ /* 0x000fe4000001ff00 */
[----:B------:R-:W-:Y:S02]  /*23f0*/  CS2R R160, SRZ ;  /* 0x0000000000a07805 */ /* 0x000fe4000001ff00 */
[----:B------:R-:W-:Y:S01]  /*2400*/  CS2R R154, SRZ ;  /* 0x00000000009a7805 */ /* 0x000fe2000001ff00 */
[----:B------:R-:W-:Y:S01]  /*2410*/  @P6 STS [R228+0x2000], RZ ;  /* 0x002000ffe4006388 */ /* 0x000fe20000000800 */
[----:B------:R-:W-:Y:S02]  /*2420*/  CS2R R152, SRZ ;  /* 0x0000000000987805 */ /* 0x000fe4000001ff00 */
[----:B------:R-:W-:-:S02]  /*2430*/  CS2R R150, SRZ ;  /* 0x0000000000967805 */ /* 0x000fc4000001ff00 */
[----:B------:R-:W-:Y:S01]  /*2440*/  CS2R R148, SRZ ;  /* 0x0000000000947805 */ /* 0x000fe2000001ff00 */
[----:B------:R-:W-:Y:S01]  /*2450*/  @P6 STS [R228+0x2004], RZ ;  /* 0x002004ffe4006388 */ /* 0x000fe20000000800 */
[----:B-1----:R-:W-:Y:S01]  /*2460*/  IMAD.U32 R6, RZ, RZ, UR16 ;  /* 0x00000010ff067e24 */ /* 0x002fe2000f8e00ff */
[----:B------:R-:W-:Y:S01]  /*2470*/  CS2R R142, SRZ ;  /* 0x00000000008e7805 */ /* 0x000fe2000001ff00 */
[----:B------:R-:W-:Y:S01]  /*2480*/  @!P4 IMAD R7, R32, UR10, RZ ;  /* 0x0000000a2007cc24 */ /* 0x000fe2000f8e02ff */
        /* <DEDUP_REMOVED lines=16> */
[----:B------:R-:W-:Y:S01]  /*2590*/  @!P5 IADD3 R2, P6, R224, UR14, RZ ;  /* 0x0000000ee002dc10 */ /* 0x000fe2000ffde0ff */
[----:B------:R-:W-:Y:S01]  /*25a0*/  UMOV UR16, UR32 ;  /* 0x0000002000107c82 */ /* 0x000fe20008000000 */
[----:B------:R-:W-:Y:S01]  /*25b0*/  CS2R R130, SRZ ;  /* 0x0000000000827805 */ /* 0x000fe2000001ff00 */
[----:B------:R-:W-:Y:S01]  /*25c0*/  @P5 STS [R228+0x1000], RZ ;  /* 0x001000ffe4005388 */ /* 0x000fe20000000800 */
[----:B------:R-:W-:-:S02]  /*25d0*/  @!P5 IADD3.X R3, R225, UR15, R6, P6, !PT ;  /* 0x0000000fe103dc10 */ /* 0x000fc4000b7fe406 */
[----:B------:R-:W-:Y:S02]  /*25e0*/  CS2R R128, SRZ ;  /* 0x0000000000807805 */ /* 0x000fe4000001ff00 */
[----:B------:R-:W-:Y:S01]  /*25f0*/  @!P0 IADD3 R14, P6, R234, 0x60, RZ ;  /* 0x00000060ea0e8810 */ /* 0x000fe20007fde0ff */
[----:B------:R-:W-:Y:S01]  /*2600*/  @P5 STS [R228+0x1004], RZ ;  /* 0x001004ffe4005388 */ /* 0x000fe20000000800 */
[----:B------:R-:W-:Y:S02]  /*2610*/  CS2R R122, SRZ ;  /* 0x00000000007a7805 */ /* 0x000fe4000001ff00 */
[----:B------:R-:W-:Y:S02]  /*2620*/  CS2R R120, SRZ ;  /* 0x0000000000787805 */ /* 0x000fe4000001ff00 */
[----:B------:R-:W-:Y:S01]  /*2630*/  CS2R R118, SRZ ;  /* 0x0000000000767805 */ /* 0x000fe2000001ff00 */
[----:B------:R-:W-:Y:S01]  /*2640*/  @!P0 IMAD.X R6, RZ, RZ, R32, P6 ;  /* 0x000000ffff068224 */ /* 0x000fe200030e0620 */
[----:B------:R-:W-:Y:S01]  /*2650*/  @P5 STS [R228+0x1008], RZ ;  /* 0x001008ffe4005388 */ /* 0x000fe20000000800 */
[----:B------:R-:W1:Y:S01]  /*2660*/  @!P0 LDC.64 R32, c[0x0][0x218] ;  /* 0x00008600ff208b82 */ /* 0x000e620000000a00 */
[----:B------:R-:W-:Y:S01]  /*2670*/  CS2R R116, SRZ ;  /* 0x0000000000747805 */ /* 0x000fe2000001ff00 */
[----:B------:R-:W-:Y:S01]  /*2680*/  @!P0 IMAD R6, R6, UR10, RZ ;  /* 0x0000000a06068c24 */ /* 0x000fe2000f8e02ff */
        /* <DEDUP_REMOVED lines=28> */
[----:B----4-:R-:W-:-:S02]  /*2850*/  @!P3 LEA R12, P5, R10, R12, 0x1 ;  /* 0x0000000c0a0cb211 */ /* 0x010fc400078a08ff */
[----:B------:R-:W-:Y:S02]  /*2860*/  CS2R R82, SRZ ;  /* 0x0000000000527805 */ /* 0x000fe4000001ff00 */
[----:B------:R-:W-:Y:S01]  /*2870*/  CS2R R80, SRZ ;  /* 0x0000000000507805 */ /* 0x000fe2000001ff00 */
[----:B------:R-:W-:Y:S01]  /*2880*/  @P4 STS.128 [R0+0xc000], RZ ;  /* 0x00c000ff00004388 */ /* 0x000fe20000000c00 */
[----:B------:R-:W-:Y:S02]  /*2890*/  CS2R R74, SRZ ;  /* 0x00000000004a7805 */ /* 0x000fe4000001ff00 */
[----:B------:R-:W-:Y:S02]  /*28a0*/  CS2R R72, SRZ ;  /* 0x0000000000487805 */ /* 0x000fe4000001ff00 */
[----:B------:R-:W-:Y:S01]  /*28b0*/  CS2R R70, SRZ ;  /* 0x0000000000467805 */ /* 0x000fe2000001ff00 */
[----:B------:R-:W-:Y:S01]  /*28c0*/  @P4 STS.128 [R0+0x10000], RZ ;  /* 0x010000ff00004388 */ /* 0x000fe20000000c00 */
        /* <DEDUP_REMOVED lines=12> */
[----:B------:R-:W-:Y:S01]  /*2990*/  CS2R R48, SRZ ;  /* 0x0000000000307805 */ /* 0x000fe2000001ff00 */
[----:B------:R-:W-:Y:S01]  /*29a0*/  UMOV UR19, UR22 ;  /* 0x0000001600137c82 */ /* 0x000fe20008000000 */
[----:B------:R-:W-:Y:S01]  /*29b0*/  UMOV UR18, UR23 ;  /* 0x0000001700127c82 */ /* 0x000fe20008000000 */
[----:B------:R-:W-:Y:S01]  /*29c0*/  ULDC UR22, c[0x0][0x2dc] ;  /* 0x0000b70000167ab9 */ /* 0x000fe20000000800 */
[----:B------:R-:W-:Y:S01]  /*29d0*/  ULDC.U8 UR14, c[0x0][0x388] ;  /* 0x0000e200000e7ab9 */ /* 0x000fe20000000000 */
[----:B------:R-:W-:Y:S01]  /*29e0*/  ULDC UR13, c[0x0][0x2ec] ;  /* 0x0000bb00000d7ab9 */ /* 0x000fe20000000800 */
[----:B--2---:R-:W-:-:S04]  /*29f0*/  @!P4 IMAD.WIDE.U32 R2, R234, UR12, R24 ;  /* 0x0000000cea02cc25 */ /* 0x004fc8000f8e0018 */
[----:B------:R-:W-:Y:S01]  /*2a00*/  @!P4 IMAD.IADD R3, R3, 0x1, R8 ;  /* 0x000000010303c824 */ /* 0x000fe200078e0208 */
[----:B------:R-:W-:Y:S01]  /*2a10*/  @!P4 LEA R8, P6, R2, R26, 0x1 ;  /* 0x0000001a0208c211 */ /* 0x000fe200078c08ff */
[----:B------:R-:W-:Y:S02]  /*2a20*/  @!P4 IMAD R24, R234, UR11, R7 ;  /* 0x0000000bea18cc24 */ /* 0x000fe4000f8e0207 */
[----:B------:R-:W-:Y:S01]  /*2a30*/  @!P3 IMAD.IADD R7, R11, 0x1, R37 ;  /* 0x000000010b07b824 */ /* 0x000fe200078e0225 */
[----:B------:R-:W-:Y:S01]  /*2a40*/  @!P4 LEA.HI.X R9, R2, R27, R3, 0x1, P6 ;  /* 0x0000001b0209c211 */ /* 0x000fe200030f0c03 */
[----:B------:R-:W-:Y:S02]  /*2a50*/  @!P4 IMAD.IADD R3, R5, 0x1, R24 ;  /* 0x000000010503c824 */ /* 0x000fe400078e0218 */
[----:B------:R-:W-:Y:S01]  /*2a60*/  @!P0 IMAD R25, R14, UR11, R6 ;  /* 0x0000000b0e198c24 */ /* 0x000fe2000f8e0206 */
[----:B------:R-:W-:Y:S01]  /*2a70*/  @!P3 LEA.HI.X R13, R10, R13, R7, 0x1, P5 ;  /* 0x0000000d0a0db211 */ /* 0x000fe200028f0c07 */
[----:B------:R-:W-:Y:S01]  /*2a80*/  @!P1 IMAD.IADD R2, R21, 0x1, R40 ;  /* 0x0000000115029824 */ /* 0x000fe200078e0228 */
[----:B---3--:R-:W-:Y:S01]  /*2a90*/  @!P4 LEA R10, P5, R4, R28, 0x1 ;  /* 0x0000001c040ac211 */ /* 0x008fe200078a08ff */
[----:B------:R-:W-:Y:S01]  /*2aa0*/  @!PT LDS RZ, [RZ] ;  /* 0x00000000fffff984 */ /* 0x000fe20000000800 */
[----:B------:R-:W-:Y:S01]  /*2ab0*/  @!PT LDS RZ, [RZ] ;  /* 0x00000000fffff984 */ /* 0x000fe20000000800 */
[----:B------:R-:W-:Y:S01]  /*2ac0*/  @!PT LDS RZ, [RZ] ;  /* 0x00000000fffff984 */ /* 0x000fe20000000800 */
[----:B------:R-:W-:Y:S01]  /*2ad0*/  @!P4 LDGSTS.E.BYPASS.LTC128B.128 [R0+0xc000], desc[UR6][R8.64] ;  /* 0x0c0000000800cfae */ /* 0x000fe2000b901d46 */
[----:B------:R-:W-:Y:S01]  /*2ae0*/  @!P1 LEA R6, P6, R20, R30, 0x1 ;  /* 0x0000001e14069211 */ /* 0x000fe200078c08ff */
[----:B------:R-:W-:Y:S01]  /*2af0*/  @!P0 IMAD.WIDE.U32 R14, R14, UR10, R34 ;  /* 0x0000000a0e0e8c25 */ /* 0x000fe2000f8e0022 */
[----:B------:R-:W-:Y:S01]  /*2b00*/  @!P4 LEA.HI.X R11, R4, R29, R3, 0x1, P5 ;  /* 0x0000001d040bc211 */ /* 0x000fe200028f0c03 */
[----:B------:R2:W-:Y:S01]  /*2b10*/  @!P4 LDGSTS.E.BYPASS.LTC128B.128 [R0+0x10000], desc[UR6][R8.64+0x80] ;  /* 0x100000800800cfae */ /* 0x0005e2000b901d46 */
[----:B------:R-:W-:Y:S01]  /*2b20*/  @!P1 LEA.HI.X R7, R20, R31, R2, 0x1, P6 ;  /* 0x0000001f14079211 */ /* 0x000fe200030f0c02 */
[----:B------:R-:W-:Y:S01]  /*2b30*/  @!P0 IMAD.IADD R3, R19, 0x1, R39 ;  /* 0x0000000113038824 */ /* 0x000fe200078e0227 */
[C---:B-1----:R-:W-:Y:S01]  /*2b40*/  @!P0 LEA R2, P5, R18.reuse, R32, 0x1 ;  /* 0x0000002012028211 */ /* 0x042fe200078a08ff */
[----:B------:R-:W-:Y:S01]  /*2b50*/  @P3 STS.128 [R0+0xd000], RZ ;  /* 0x00d000ff00003388 */ /* 0x000fe20000000c00 */
[----:B------:R-:W1:Y:S02]  /*2b60*/  @!P1 LDC.64 R4, c[0x0][0x220] ;  /* 0x00008800ff049b82 */ /* 0x000e640000000a00 */
[----:B------:R-:W-:Y:S01]  /*2b70*/  @!P0 LEA.HI.X R3, R18, R33, R3, 0x1, P5 ;  /* 0x0000002112038211 */ /* 0x000fe200028f0c03 */
[----:B------:R-:W-:Y:S04]  /*2b80*/  @P3 STS.128 [R0+0x11000], RZ ;  /* 0x011000ff00003388 */ /* 0x000fe80000000c00 */
        /* <DEDUP_REMOVED lines=12> */
[----:B------:R2:W-:Y:S04]  /*2c50*/  @!P1 LDGSTS.E.BYPASS.LTC128B.128 [R0+0x12000], desc[UR6][R6.64+0x80] ;  /* 0x1200008006009fae */ /* 0x0005e8000b901d46 */
[----:B------:R-:W-:Y:S04]  /*2c60*/  @P0 STS.128 [R0+0xf000], RZ ;  /* 0x00f000ff00000388 */ /* 0x000fe80000000c00 */
[----:B------:R-:W-:Y:S01]  /*2c70*/  @P0 STS.128 [R0+0x13000], RZ ;  /* 0x013000ff00000388 */ /* 0x000fe20000000c00 */
[----:B---3--:R-:W3:Y:S03]  /*2c80*/  @!P0 LDC.64 R12, c[0x0][0x220] ;  /* 0x00008800ff0c8b82 */ /* 0x008ee60000000a00 */
[----:B------:R-:W-:Y:S01]  /*2c90*/  @!PT LDS RZ, [RZ] ;  /* 0x00000000fffff984 */ /* 0x000fe20000000800 */
[----:B------:R-:W-:Y:S01]  /*2ca0*/  @!PT LDS RZ, [RZ] ;  /* 0x00000000fffff984 */ /* 0x000fe20000000800 */
[----:B------:R-:W-:Y:S01]  /*2cb0*/  @!PT LDS RZ, [RZ] ;  /* 0x00000000fffff984 */ /* 0x000fe20000000800 */
[----:B------:R-:W-:Y:S04]  /*2cc0*/  @!P0 LDGSTS.E.BYPASS.LTC128B.128 [R0+0xf000], desc[UR6][R2.64] ;  /* 0x0f00000002008fae */ /* 0x000fe8000b901d46 */
[----:B------:R4:W-:Y:S04]  /*2cd0*/  @!P0 LDGSTS.E.BYPASS.LTC128B.128 [R0+0x13000], desc[UR6][R2.64+0x80] ;  /* 0x1300008002008fae */ /* 0x0009e8000b901d46 */
[----:B------:R-:W-:Y:S04]  /*2ce0*/  @P4 STS.128 [R0+0x14000], RZ ;  /* 0x014000ff00004388 */ /* 0x000fe80000000c00 */
[----:B------:R-:W-:Y:S01]  /*2cf0*/  @P4 STS.128 [R0+0x18000], RZ ;  /* 0x018000ff00004388 */ /* 0x000fe20000000c00 */
[----:B--2---:R-:W-:-:S03]  /*2d00*/  @!P3 LEA R6, P5, R16, R8, 0x1 ;  /* 0x000000081006b211 */ /* 0x004fc600078a08ff */
[----:B------:R-:W-:Y:S01]  /*2d10*/  @!PT LDS RZ, [RZ] ;  /* 0x00000000fffff984 */ /* 0x000fe20000000800 */
[----:B------:R-:W-:Y:S01]  /*2d20*/  @!PT LDS RZ, [RZ] ;  /* 0x00000000fffff984 */ /* 0x000fe20000000800 */
[----:B------:R-:W-:Y:S01]  /*2d30*/  @!PT LDS RZ, [RZ] ;  /* 0x00000000fffff984 */ /* 0x000fe20000000800 */
[----:B------:R-:W-:Y:S01]  /*2d40*/  @!P4 LDGSTS.E.BYPASS.LTC128B.128 [R0+0x14000], desc[UR6][R10.64] ;  /* 0x140000000a00cfae */ /* 0x000fe2000b901d46 */
[----:B------:R-:W-:-:S03]  /*2d50*/  @!P0 IMAD.IADD R8, R15, 0x1, R25 ;  /* 0x000000010f088824 */ /* 0x000fc600078e0219 */
[----:B------:R2:W-:Y:S04]  /*2d60*/  @!P4 LDGSTS.E.BYPASS.LTC128B.128 [R0+0x18000], desc[UR6][R10.64+0x80] ;  /* 0x180000800a00cfae */ /* 0x0005e8000b901d46 */
[----:B------:R-:W-:Y:S04]  /*2d70*/  @P3 STS.128 [R0+0x15000], RZ ;  /* 0x015000ff00003388 */ /* 0x000fe80000000c00 */
[----:B------:R-:W-:Y:S01]  /*2d80*/  @P3 STS.128 [R0+0x19000], RZ ;  /* 0x019000ff00003388 */ /* 0x000fe20000000c00 */
[----:B----4-:R-:W-:Y:S02]  /*2d90*/  @!P3 IMAD.IADD R2, R17, 0x1, R41 ;  /* 0x000000011102b824 */ /* 0x010fe400078e0229 */
[----:B------:R-:W-:-:S03]  /*2da0*/  @!P1 IMAD.IADD R3, R23, 0x1, R36 ;  /* 0x0000000117039824 */ /* 0x000fc600078e0224 */
[----:B------:R-:W-:Y:S02]  /*2db0*/  @!P3 LEA.HI.X R7, R16, R9, R2, 0x1, P5 ;  /* 0x000000091007b211 */ /* 0x000fe400028f0c02 */
[----:B-1----:R-:W-:Y:S02]  /*2dc0*/  @!P1 LEA R4, P5, R22, R4, 0x1 ;  /* 0x0000000416049211 */ /* 0x002fe400078a08ff */
[----:B---3--:R-:W-:Y:S01]  /*2dd0*/  @!P0 LEA R2, P4, R14, R12, 0x1 ;  /* 0x0000000c0e028211 */ /* 0x008fe200078808ff */
[----:B------:R-:W-:Y:S01]  /*2de0*/  @!PT LDS RZ, [RZ] ;  /* 0x00000000fffff984 */ /* 0x000fe20000000800 */
[----:B------:R-:W-:Y:S01]  /*2df0*/  @!PT LDS RZ, [RZ] ;  /* 0x00000000fffff984 */ /* 0x000fe20000000800 */
[----:B------:R-:W-:Y:S01]  /*2e00*/  @!PT LDS RZ, [RZ] ;  /* 0x00000000fffff984 */ /* 0x000fe20000000800 */
[----:B------:R-:W-:Y:S01]  /*2e10*/  @!P3 LDGSTS.E.BYPASS.LTC128B.128 [R0+0x15000], desc[UR6][R6.64] ;  /* 0x150000000600bfae */ /* 0x000fe2000b901d46 */
[----:B------:R-:W-:Y:S02]  /*2e20*/  @!P1 LEA.HI.X R5, R22, R5, R3, 0x1, P5 ;  /* 0x0000000516059211 */ /* 0x000fe400028f0c03 */
[----:B------:R-:W-:Y:S01]  /*2e30*/  @!P0 LEA.HI.X R3, R14, R13, R8, 0x1, P4 ;  /* 0x0000000d0e038211 */ /* 0x000fe200020f0c08 */
[----:B------:R1:W-:Y:S01]  /*2e40*/  @!P3 LDGSTS.E.BYPASS.LTC128B.128 [R0+0x19000], desc[UR6][R6.64+0x80] ;  /* 0x190000800600bfae */ /* 0x0003e2000b901d46 */
[----:B--2---:R-:W2:Y:S03]  /*2e50*/  LDC.64 R10, c[0x0][0x3b8] ;  /* 0x0000ee00ff0a7b82 */ /* 0x004ea60000000a00 */
[----:B------:R-:W-:Y:S04]  /*2e60*/  @P1 STS.128 [R0+0x16000], RZ ;  /* 0x016000ff00001388 */ /* 0x000fe80000000c00 */
[----:B------:R-:W-:Y:S04]  /*2e70*/  @P1 STS.128 [R0+0x1a000], RZ ;  /* 0x01a000ff00001388 */ /* 0x000fe80000000c00 */
[----:B------:R-:W-:Y:S01]  /*2e80*/  @!PT LDS RZ, [RZ] ;  /* 0x00000000fffff984 */ /* 0x000fe20000000800 */
[----:B------:R-:W-:Y:S01]  /*2e90*/  @!PT LDS RZ, [RZ] ;  /* 0x00000000fffff984 */ /* 0x000fe20000000800 */
[----:B------:R-:W-:Y:S01]  /*2ea0*/  @!PT LDS RZ, [RZ] ;  /* 0x00000000fffff984 */ /* 0x000fe20000000800 */
[----:B------:R-:W-:Y:S04]  /*2eb0*/  @!P1 LDGSTS.E.BYPASS.LTC128B.128 [R0+0x16000], desc[UR6][R4.64] ;  /* 0x1600000004009fae */ /* 0x000fe8000b901d46 */
[----:B------:R-:W-:Y:S04]  /*2ec0*/  @!P1 LDGSTS.E.BYPASS.LTC128B.128 [R0+0x1a000], desc[UR6][R4.64+0x80] ;  /* 0x1a00008004009fae */ /* 0x000fe8000b901d46 */
[----:B------:R-:W-:Y:S04]  /*2ed0*/  @P0 STS.128 [R0+0x17000], RZ ;  /* 0x017000ff00000388 */ /* 0x000fe80000000c00 */
[----:B------:R3:W-:Y:S04]  /*2ee0*/  @P0 STS.128 [R0+0x1b000], RZ ;  /* 0x01b000ff00000388 */ /* 0x0007e80000000c00 */
[----:B------:R-:W-:Y:S01]  /*2ef0*/  @!PT LDS RZ, [RZ] ;  /* 0x00000000fffff984 */ /* 0x000fe20000000800 */
[----:B------:R-:W-:Y:S01]  /*2f00*/  @!PT LDS RZ, [RZ] ;  /* 0x00000000fffff984 */ /* 0x000fe20000000800 */
[----:B------:R-:W-:Y:S01]  /*2f10*/  @!PT LDS RZ, [RZ] ;  /* 0x00000000fffff984 */ /* 0x000fe20000000800 */
[----:B------:R-:W-:Y:S04]  /*2f20*/  @!P0 LDGSTS.E.BYPASS.LTC128B.128 [R0+0x17000], desc[UR6][R2.64] ;  /* 0x1700000002008fae */ /* 0x000fe8000b901d46 */
[----:B------:R3:W-:Y:S04]  /*2f30*/  @!P0 LDGSTS.E.BYPASS.LTC128B.128 [R0+0x1b000], desc[UR6][R2.64+0x80] ;  /* 0x1b00008002008fae */ /* 0x0007e8000b901d46 */
[----:B------:R-:W0:Y:S04]  /*2f40*/  LDGDEPBAR ;  /* 0x00000000000079af */ /* 0x000e280000000000 */
[----:B--2---:R-:W2:Y:S04]  /*2f50*/  LDG.E.64 R8, desc[UR6][R10.64] ;  /* 0x000000060a087981 */ /* 0x004ea8000c1e1b00 */
[----:B------:R-:W4:Y:S01]  /*2f60*/  LDG.E.64 R4, desc[UR6][R10.64+0x8] ;  /* 0x000008060a047981 */ /* 0x000f22000c1e1b00 */
[----:B-1----:R-:W-:-:S02]  /*2f70*/  IMAD.MOV.U32 R6, RZ, RZ, 0x4 ;  /* 0x00000004ff067424 */ /* 0x002fc400078e00ff */
[----:B---3--:R-:W-:-:S05]  /*2f80*/  VIADD R0, R239, 0x28 ;  /* 0x00000028ef007836 */ /* 0x008fca0000000000 */
[----:B------:R-:W-:Y:S01]  /*2f90*/  ISETP.GE.AND P0, PT, R0, UR9, PT ;  /* 0x0000000900007c0c */ /* 0x000fe2000bf06270 */
[C---:B------:R-:W-:Y:S02]  /*2fa0*/  VIADD R3, R239.reuse, 0x8 ;  /* 0x00000008ef037836 */ /* 0x040fe40000000000 */
[C---:B------:R-:W-:Y:S01]  /*2fb0*/  VIADD R2, R239.reuse, 0x20 ;  /* 0x00000020ef027836 */ /* 0x040fe20000000000 */
[----:B------:R-:W-:Y:S02]  /*2fc0*/  ISETP.GE.AND P4, PT, R239, UR9, PT ;  /* 0x00000009ef007c0c */ /* 0x000fe4000bf86270 */
[----:B------:R-:W-:Y:S02]  /*2fd0*/  ISETP.GE.AND P3, PT, R3, UR9, PT ;  /* 0x0000000903007c0c */ /* 0x000fe4000bf66270 */
[----:B------:R-:W-:-:S05]  /*2fe0*/  ISETP.GE.AND P1, PT, R2, UR9, PT ;  /* 0x0000000902007c0c */ /* 0x000fca000bf26270 */
[----:B------:R-:W-:Y:S01]  /*2ff0*/  @!P0 IMAD.WIDE R6, R0, R6, UR16 ;  /* 0x0000001000068e25 */ /* 0x000fe2000f8e0206 */
[----:B------:R-:W-:-:S03]  /*3000*/  LEA.HI R0, R43, R42, RZ, 0x4 ;  /* 0x0000002a2b007211 */ /* 0x000fc600078f20ff */
[----:B------:R-:W-:Y:S01]  /*3010*/  IMAD.MOV.U32 R2, RZ, RZ, 0x4 ;  /* 0x00000004ff027424 */ /* 0x000fe200078e00ff */
[----:B------:R-:W-:Y:S01]  /*3020*/  LOP3.LUT R0, R0, 0xfffffff0, RZ, 0xc0, !PT ;  /* 0xfffffff000007812 */ /* 0x000fe200078ec0ff */
[----:B------:R-:W-:Y:S01]  /*3030*/  UIMAD UR9, UR43, UR59, UR55 ;  /* 0x0000003b2b0972a4 */ /* 0x000fe2000f8e0237 */
[----:B------:R-:W5:Y:S01]  /*3040*/  @!P0 LDG.E R236, desc[UR6][R6.64] ;  /* 0x0000000606ec8981 */ /* 0x000f62000c1e1900 */
[----:B------:R-:W-:-:S04]  /*3050*/  IMAD.WIDE R2, R239, R2, UR16 ;  /* 0x00000010ef027e25 */ /* 0x000fc8000f8e0202 */
[----:B------:R-:W-:Y:S01]  /*3060*/  IMAD.IADD R0, R42, 0x1, -R0 ;  /* 0x000000012a007824 */ /* 0x000fe200078e0a00 */
[----:B------:R-:W5:Y:S04]  /*3070*/  @!P4 LDG.E R237, desc[UR6][R2.64] ;  /* 0x0000000602edc981 */ /* 0x000f68000c1e1900 */
[----:B------:R-:W5:Y:S04]  /*3080*/  @!P3 LDG.E R238, desc[UR6][R2.64+0x20] ;  /* 0x0000200602eeb981 */ /* 0x000f68000c1e1900 */
[----:B------:R1:W5:Y:S01]  /*3090*/  @!P1 LDG.E R235, desc[UR6][R2.64+0x80] ;  /* 0x0000800602eb9981 */ /* 0x000362000c1e1900 */
[----:B------:R-:W-:-:S04]  /*30a0*/  USHF.L.U32 UR9, UR9, 0x5, URZ ;  /* 0x0000000509097899 */ /* 0x000fc8000800063f */
[----:B------:R-:W-:Y:S01]  /*30b0*/  USHF.R.S32.HI UR10, URZ, 0x1f, UR9 ;  /* 0x0000001f3f0a7899 */ /* 0x000fe20008011409 */
[----:B-1----:R-:W-:-:S04]  /*30c0*/  SHF.R.S32.HI R2, RZ, 0x1f, R0 ;  /* 0x0000001fff027819 */ /* 0x002fc80000011400 */
[----:B------:R-:W-:-:S04]  /*30d0*/  LEA.HI R2, R2, R0, RZ, 0x3 ;  /* 0x0000000002027211 */ /* 0x000fc800078f18ff */
[----:B------:R-:W-:-:S05]  /*30e0*/  LOP3.LUT R2, R2, 0xfffffff8, RZ, 0xc0, !PT ;  /* 0xfffffff802027812 */ /* 0x000fca00078ec0ff */
[----:B------:R-:W-:Y:S01]  /*30f0*/  IMAD.IADD R0, R0, 0x1, -R2 ;  /* 0x0000000100007824 */ /* 0x000fe200078e0a02 */
[----:B------:R-:W-:-:S04]  /*3100*/  SHF.R.S32.HI R2, RZ, 0x1f, R38 ;  /* 0x0000001fff027819 */ /* 0x000fc80000011426 */
[C---:B------:R-:W-:Y:S02]  /*3110*/  LOP3.LUT P0, RZ, R0.reuse, 0x2, RZ, 0xc0, !PT ;  /* 0x0000000200ff7812 */ /* 0x040fe4000780c0ff */
[----:B------:R-:W-:Y:S01]  /*3120*/  LOP3.LUT P1, RZ, R0, 0x4, RZ, 0xc0, !PT ;  /* 0x0000000400ff7812 */ /* 0x000fe2000782c0ff */
[----:B------:R-:W-:Y:S01]  /*3130*/  VIADD R0, R218, 0x2000 ;  /* 0x00002000da007836 */ /* 0x000fe20000000000 */
[----:B------:R-:W-:-:S04]  /*3140*/  UIADD3 UR11, UR30, 0x80, URZ ;  /* 0x000000801e0b7890 */ /* 0x000fc8000fffe03f */
[----:B------:R-:W-:Y:S01]  /*3150*/  SEL R0, R0, R218, !P2 ;  /* 0x000000da00007207 */ /* 0x000fe20005000000 */
[----:B------:R-:W-:Y:S01]  /*3160*/  IMAD.SHL.U32 R3, R242, 0x20, RZ ;  /* 0x00000020f2037824 */ /* 0x000fe200078e00ff */
[----:B------:R-:W-:Y:S02]  /*3170*/  CS2R R42, SRZ ;  /* 0x00000000002a7805 */ /* 0x000fe4000001ff00 */
[----:B------:R-:W-:Y:S02]  /*3180*/  CS2R R40, SRZ ;  /* 0x0000000000287805 */ /* 0x000fe4000001ff00 */
[----:B------:R-:W-:Y:S02]  /*3190*/  CS2R R36, SRZ ;  /* 0x0000000000247805 */ /* 0x000fe4000001ff00 */
[----:B------:R-:W-:Y:S02]  /*31a0*/  LEA R212, R0, UR4, 0x1 ;  /* 0x0000000400d47c11 */ /* 0x000fe4000f8e08ff */
[----:B------:R-:W-:-:S02]  /*31b0*/  SEL R219, R219, 0xffffffe0, !P0 ;  /* 0xffffffe0dbdb7807 */ /* 0x000fc40004000000 */
[----:B------:R-:W-:Y:S01]  /*31c0*/  SEL R217, R217, 0xffffffc0, !P1 ;  /* 0xffffffc0d9d97807 */ /* 0x000fe20004800000 */
[----:B------:R-:W-:Y:S01]  /*31d0*/  UISETP.GE.AND UP0, UPT, UR11, UR5, UPT ;  /* 0x000000050b00728c */ /* 0x000fe2000bf06270 */
[----:B----4-:R-:W-:Y:S02]  /*31e0*/  IADD3 R240, P4, P3, R4, UR9, R38 ;  /* 0x0000000904f07c10 */ /* 0x010fe4000fb9e026 */
[----:B--2---:R-:W-:Y:S02]  /*31f0*/  R2UR UR9, R9 ;  /* 0x00000000090972ca */ /* 0x004fe400000e0000 */
[----:B------:R-:W-:Y:S01]  /*3200*/  IADD3.X R243, R5, UR10, R2, P4, P3 ;  /* 0x0000000a05f37c10 */ /* 0x000fe2000a7e6402 */
[----:B------:R-:W-:Y:S01]  /*3210*/  VIADD R2, R220, 0x2000 ;  /* 0x00002000dc027836 */ /* 0x000fe20000000000 */
[----:B------:R-:W-:-:S04]  /*3220*/  R2UR UR10, R8 ;  /* 0x00000000080a72ca */ /* 0x000fc800000e0000 */
[----:B------:R-:W-:Y:S02]  /*3230*/  SEL R2, R2, R220, !P2 ;  /* 0x000000dc02027207 */ /* 0x000fe40005000000 */
[----:B------:R-:W-:Y:S01]  /*3240*/  CS2R R38, SRZ ;  /* 0x0000000000267805 */ /* 0x000fe2000001ff00 */
[----:B------:R-:W-:Y:S01]  /*3250*/  IMAD.WIDE.U32 R240, R240, -0x2daee0ad, RZ ;  /* 0xd2511f53f0f07825 */ /* 0x000fe200078e00ff */
[----:B------:R-:W-:-:S07]  /*3260*/  LEA R211, R2, UR4, 0x1 ;  /* 0x0000000402d37c11 */ /* 0x000fce000f8e08ff */
.L_x_1244:
[----:B------:R-:W0:Y:S01]  /*3270*/  LDGDEPBAR ;  /* 0x00000000000079af */ /* 0x000e220000000000 */
[C---:B------:R-:W-:Y:S01]  /*3280*/  IMAD.IADD R0, R212.reuse, 0x1, R219 ;  /* 0x00000001d4007824 */ /* 0x040fe200078e02db */
[----:B------:R-:W-:Y:S01]  /*3290*/  PLOP3.LUT P0, PT, PT, PT, UP0, 0x80, 0x0 ;  /* 0x000000000000781c */ /* 0x000fe20003f0f008 */
[--C-:B------:R-:W-:Y:S01]  /*32a0*/  IMAD.IADD R3, R212, 0x1, R217.reuse ;  /* 0x00000001d4037824 */ /* 0x100fe200078e02d9 */
[----:B------:R-:W-:Y:S01]  /*32b0*/  PLOP3.LUT P3, PT, PT, PT, UP0, 0x80, 0x0 ;  /* 0x000000000000781c */ /* 0x000fe20003f6f008 */
[----:B------:R-:W-:Y:S01]  /*32c0*/  IMAD.IADD R2, R0, 0x1, R217 ;  /* 0x0000000100027824 */ /* 0x000fe200078e02d9 */
[----:B------:R-:W-:Y:S01]  /*32d0*/  PLOP3.LUT P2, PT, PT, PT, UP0, 0x80, 0x0 ;  /* 0x000000000000781c */ /* 0x000fe20003f4f008 */
[----:B------:R-:W-:Y:S01]  /*32e0*/  IMAD.SHL.U32 R204, R242, 0x20, RZ ;  /* 0x00000020f2cc7824 */ /* 0x000fe200078e00ff */
[----:B------:R-:W-:Y:S01]  /*32f0*/  PLOP3.LUT P6, PT, PT, PT, UP0, 0x80, 0x0 ;  /* 0x000000000000781c */ /* 0x000fe20003fcf008 */
[----:B------:R-:W-:Y:S01]  /*3300*/  UIADD3 UR11, UR10, -0x61c88647, URZ ;  /* 0x9e3779b90a0b7890 */ /* 0x000fe2000fffe03f */
[----:B------:R-:W-:Y:S01]  /*3310*/  PLOP3.LUT P4, PT, PT, PT, UP0, 0x80, 0x0 ;  /* 0x000000000000781c */ /* 0x000fe20003f8f008 */
[----:B------:R-:W-:Y:S01]  /*3320*/  UIADD3 UR12, UR10, 0x3c6ef372, URZ ;  /* 0x3c6ef3720a0c7890 */ /* 0x000fe2000fffe03f */
[----:B------:R-:W-:Y:S01]  /*3330*/  PLOP3.LUT P5, PT, PT, PT, UP0, 0x80, 0x0 ;  /* 0x000000000000781c */ /* 0x000fe20003faf008 */
[----:B------:R-:W-:Y:S01]  /*3340*/  UIADD3 UR15, UR9, -0x126145ec, URZ ;  /* 0xed9eba14090f7890 */ /* 0x000fe2000fffe03f */
[----:B------:R-:W-:Y:S01]  /*3350*/  IMAD.MOV.U32 R208, RZ, RZ, 0x40 ;  /* 0x00000040ffd07424 */ /* 0x000fe200078e00ff */
[----:B------:R-:W-:Y:S04]  /*3360*/  UISETP.GE.AND UP3, UPT, UR8, 0x1, UPT ;  /* 0x000000010800788c */ /* 0x000fe8000bf66270 */
[----:B------:R-:W-:Y:S01]  /*3370*/  SEL R217, R208, 0xffffffc0, !P1 ;  /* 0xffffffc0d0d97807 */ /* 0x000fe20004800000 */
[----:B------:R-:W-:Y:S04]  /*3380*/  DEPBAR.LE SB0, 0x0 ;  /* 0x000080000000791a */ /* 0x000fe80000000000 */
[----:B------:R-:W-:Y:S06]  /*3390*/  BAR.SYNC.DEFER_BLOCKING 0x0 ;  /* 0x0000000000007b1d */ /* 0x000fec0000010000 */
[----:B------:R-:W-:Y:S08]  /*33a0*/  LDSM.16.M88.4 R32, [R212] ;  /* 0x00000000d420783b */ /* 0x000ff00000000200 */
[----:B------:R-:W1:Y:S08]  /*33b0*/  LDSM.16.M88.4 R16, [R213+0xc000] ;  /* 0x00c00000d510783b */ /* 0x000e700000000200 */
[----:B------:R-:W2:Y:S08]  /*33c0*/  LDSM.16.M88.4 R28, [R212+0x1000] ;  /* 0x00100000d41c783b */ /* 0x000eb00000000200 */
[----:B------:R-:W3:Y:S08]  /*33d0*/  LDSM.16.M88.4 R164, [R213+0xc800] ;  /* 0x00c80000d5a4783b */ /* 0x000ef00000000200 */
[----:B------:R-:W-:Y:S08]  /*33e0*/  LDSM.16.M88.4 R168, [R0] ;  /* 0x0000000000a8783b */ /* 0x000ff00000000200 */
[----:B------:R-:W4:Y:S01]  /*33f0*/  LDSM.16.M88.4 R172, [R214+0xc000] ;  /* 0x00c00000d6ac783b */ /* 0x000f220000000200 */
[-C--:B-1----:R-:W-:Y:S07]  /*3400*/  HMMA.16816.F32.BF16 R4, R32, R16.reuse, RZ ;  /* 0x000000102004723c */ /* 0x082fee00000418ff */
[----:B------:R-:W1:Y:S01]  /*3410*/  LDSM.16.M88.4 R176, [R0+0x1000] ;  /* 0x0010000000b0783b */ /* 0x000e620000000200 */
[C---:B--2---:R-:W-:Y:S07]  /*3420*/  HMMA.16816.F32.BF16 R8, R28.reuse, R16, RZ ;  /* 0x000000101c08723c */ /* 0x044fee00000418ff */
[----:B------:R-:W2:Y:S01]  /*3430*/  LDSM.16.M88.4 R180, [R214+0xc800] ;  /* 0x00c80000d6b4783b */ /* 0x000ea20000000200 */
[-C--:B------:R-:W-:Y:S07]  /*3440*/  HMMA.16816.F32.BF16 R12, R28, R18.reuse, RZ ;  /* 0x000000121c0c723c */ /* 0x080fee00000418ff */
[----:B------:R-:W-:Y:S01]  /*3450*/  LDSM.16.M88.4 R184, [R3] ;  /* 0x0000000003b8783b */ /* 0x000fe20000000200 */
[C---:B------:R-:W-:Y:S07]  /*3460*/  HMMA.16816.F32.BF16 R16, R32.reuse, R18, RZ ;  /* 0x000000122010723c */ /* 0x040fee00000418ff */
[----:B------:R-:W2:Y:S01]  /*3470*/  LDSM.16.M88.4 R188, [R216+0xc000] ;  /* 0x00c00000d8bc783b */ /* 0x000ea20000000200 */
        /* <DEDUP_REMOVED lines=12> */
[----:B------:R-:W1:Y:S05]  /*3540*/  LDSM.16.M88.4 R172, [R215+0xc000] ;  /* 0x00c00000d7ac783b */ /* 0x000e6a0000000200 */
[-C--:B--2---:R-:W-:Y:S06]  /*3550*/  HMMA.16816.F32.BF16 R20, R168, R180.reuse, R20 ;  /* 0x000000b4a814723c */ /* 0x084fec0000041814 */
[C---:B------:R-:W-:Y:S06]  /*3560*/  HMMA.16816.F32.BF16 R24, R176.reuse, R180, R24 ;  /* 0x000000b4b018723c */ /* 0x040fec0000041818 */
[-C--:B------:R-:W-:Y:S01]  /*3570*/  HMMA.16816.F32.BF16 R28, R176, R182.reuse, R28 ;  /* 0x000000b6b01c723c */ /* 0x080fe2000004181c */
[----:B------:R-:W2:Y:S05]  /*3580*/  LDSM.16.M88.4 R176, [R215+0xc800] ;  /* 0x00c80000d7b0783b */ /* 0x000eaa0000000200 */
[----:B------:R-:W-:Y:S03]  /*3590*/  HMMA.16816.F32.BF16 R32, R168, R182, R32 ;  /* 0x000000b6a820723c */ /* 0x000fe60000041820 */
[----:B------:R-:W-:Y:S03]  /*35a0*/  LDSM.16.M88.4 R168, [R212+0x2000] ;  /* 0x00200000d4a8783b */ /* 0x000fe60000000200 */
[-C--:B------:R-:W-:Y:S05]  /*35b0*/  HMMA.16816.F32.BF16 R4, R184, R188.reuse, R4 ;  /* 0x000000bcb804723c */ /* 0x080fea0000041804 */
[----:B------:R-:W4:Y:S01]  /*35c0*/  LDSM.16.M88.4 R180, [R213+0x10000] ;  /* 0x01000000d5b4783b */ /* 0x000f220000000200 */
[C---:B---3--:R-:W-:Y:S06]  /*35d0*/  HMMA.16816.F32.BF16 R8, R192.reuse, R188, R8 ;  /* 0x000000bcc008723c */ /* 0x048fec0000041808 */
[-C--:B------:R-:W-:Y:S06]  /*35e0*/  HMMA.16816.F32.BF16 R12, R192, R190.reuse, R12 ;  /* 0x000000bec00c723c */ /* 0x080fec000004180c */
[C---:B------:R-:W-:Y:S01]  /*35f0*/  HMMA.16816.F32.BF16 R16, R184.reuse, R190, R16 ;  /* 0x000000beb810723c */ /* 0x040fe20000041810 */
[----:B------:R-:W3:Y:S05]  /*3600*/  LDSM.16.M88.4 R188, [R212+0x3000] ;  /* 0x00300000d4bc783b */ /* 0x000eea0000000200 */
[-C--:B------:R-:W-:Y:S06]  /*3610*/  HMMA.16816.F32.BF16 R20, R184, R196.reuse, R20 ;  /* 0x000000c4b814723c */ /* 0x080fec0000041814 */
[C---:B------:R-:W-:Y:S06]  /*3620*/  HMMA.16816.F32.BF16 R24, R192.reuse, R196, R24 ;  /* 0x000000c4c018723c */ /* 0x040fec0000041818 */
[-C--:B------:R-:W-:Y:S01]  /*3630*/  HMMA.16816.F32.BF16 R28, R192, R198.reuse, R28 ;  /* 0x000000c6c01c723c */ /* 0x080fe2000004181c */
[----:B------:R-:W-:Y:S05]  /*3640*/  LDSM.16.M88.4 R192, [R214+0x10000] ;  /* 0x01000000d6c0783b */ /* 0x000fea0000000200 */
[----:B------:R-:W-:Y:S03]  /*3650*/  HMMA.16816.F32.BF16 R32, R184, R198, R32 ;  /* 0x000000c6b820723c */ /* 0x000fe60000041820 */
[----:B------:R-:W3:Y:S03]  /*3660*/  LDSM.16.M88.4 R184, [R213+0x10800] ;  /* 0x01080000d5b8783b */ /* 0x000ee60000000200 */
        /* <DEDUP_REMOVED lines=8> */
[-C--:B------:R-:W-:Y:S06]  /*36f0*/  HMMA.16816.F32.BF16 R28, R200, R178.reuse, R28 ;  /* 0x000000b2c81c723c */ /* 0x080fec000004181c */
[----:B------:R-:W-:Y:S01]  /*3700*/  HMMA.16816.F32.BF16 R32, R164, R178, R32 ;  /* 0x000000b2a420723c */ /* 0x000fe20000041820 */
[----:B------:R-:W2:Y:S01]  /*3710*/  LDSM.16.M88.4 R164, [R214+0x10800] ;  /* 0x01080000d6a4783b */ /* 0x000ea20000000200 */
[----:B-1----:R-:W-:Y:S04]  /*3720*/  IMAD.U32 R0, RZ, RZ, UR20 ;  /* 0x00000014ff007e24 */ /* 0x002fe8000f8e00ff */
[-C--:B----4-:R-:W-:Y:S03]  /*3730*/  HMMA.16816.F32.BF16 R4, R168, R180.reuse, R4 ;  /* 0x000000b4a804723c */ /* 0x090fe60000041804 */
[----:B------:R-:W-:Y:S03]  /*3740*/  LDSM.16.M88.4 R176, [R3+0x2000] ;  /* 0x0020000003b0783b */ /* 0x000fe60000000200 */
[C---:B---3--:R-:W-:Y:S06]  /*3750*/  HMMA.16816.F32.BF16 R8, R188.reuse, R180, R8 ;  /* 0x000000b4bc08723c */ /* 0x048fec0000041808 */
[-C--:B------:R-:W-:Y:S06]  /*3760*/  HMMA.16816.F32.BF16 R12, R188, R182.reuse, R12 ;  /* 0x000000b6bc0c723c */ /* 0x080fec000004180c */
[C---:B------:R-:W-:Y:S01]  /*3770*/  HMMA.16816.F32.BF16 R16, R168.reuse, R182, R16 ;  /* 0x000000b6a810723c */ /* 0x040fe20000041810 */
[----:B------:R-:W1:Y:S05]  /*3780*/  LDSM.16.M88.4 R180, [R216+0x10000] ;  /* 0x01000000d8b4783b */ /* 0x000e6a0000000200 */
[-C--:B------:R-:W-:Y:S06]  /*3790*/  HMMA.16816.F32.BF16 R20, R168, R184.reuse, R20 ;  /* 0x000000b8a814723c */ /* 0x080fec0000041814 */
[C---:B------:R-:W-:Y:S06]  /*37a0*/  HMMA.16816.F32.BF16 R24, R188.reuse, R184, R24 ;  /* 0x000000b8bc18723c */ /* 0x040fec0000041818 */
[-C--:B------:R-:W-:Y:S01]  /*37b0*/  HMMA.16816.F32.BF16 R28, R188, R186.reuse, R28 ;  /* 0x000000babc1c723c */ /* 0x080fe2000004181c */
[----:B------:R-:W-:Y:S05]  /*37c0*/  LDSM.16.M88.4 R188, [R2+0x2000] ;  /* 0x0020000002bc783b */ /* 0x000fea0000000200 */
[----:B------:R-:W-:Y:S03]  /*37d0*/  HMMA.16816.F32.BF16 R32, R168, R186, R32 ;  /* 0x000000baa820723c */ /* 0x000fe60000041820 */
[----:B------:R3:W4:Y:S03]  /*37e0*/  LDSM.16.M88.4 R168, [R3+0x3000] ;  /* 0x0030000003a8783b */ /* 0x0007260000000200 */
[-C--:B------:R-:W-:Y:S05]  /*37f0*/  HMMA.16816.F32.BF16 R4, R172, R192.reuse, R4 ;  /* 0x000000c0ac04723c */ /* 0x080fea0000041804 */
[----:B------:R-:W4:Y:S01]  /*3800*/  LDSM.16.M88.4 R184, [R216+0x10800] ;  /* 0x01080000d8b8783b */ /* 0x000f220000000200 */
[C---:B------:R-:W-:Y:S06]  /*3810*/  HMMA.16816.F32.BF16 R8, R196.reuse, R192, R8 ;  /* 0x000000c0c408723c */ /* 0x040fec0000041808 */
[-C--:B------:R-:W-:Y:S06]  /*3820*/  HMMA.16816.F32.BF16 R12, R196, R194.reuse, R12 ;  /* 0x000000c2c40c723c */ /* 0x080fec000004180c */
[C---:B------:R-:W-:Y:S01]  /*3830*/  HMMA.16816.F32.BF16 R16, R172.reuse, R194, R16 ;  /* 0x000000c2ac10723c */ /* 0x040fe20000041810 */
[----:B------:R-:W4:Y:S01]  /*3840*/  LDSM.16.M88.4 R192, [R215+0x10000] ;  /* 0x01000000d7c0783b */ /* 0x000f220000000200 */
[----:B---3--:R-:W-:Y:S04]  /*3850*/  IMAD.U32 R3, RZ, RZ, UR8 ;  /* 0x00000008ff037e24 */ /* 0x008fe8000f8e00ff */
[-C--:B--2---:R-:W-:Y:S06]  /*3860*/  HMMA.16816.F32.BF16 R20, R172, R164.reuse, R20 ;  /* 0x000000a4ac14723c */ /* 0x084fec0000041814 */
[C---:B------:R-:W-:Y:S06]  /*3870*/  HMMA.16816.F32.BF16 R24, R196.reuse, R164, R24 ;  /* 0x000000a4c418723c */ /* 0x040fec0000041818 */
[-C--:B------:R-:W-:Y:S01]  /*3880*/  HMMA.16816.F32.BF16 R28, R196, R166.reuse, R28 ;  /* 0x000000a6c41c723c */ /* 0x080fe2000004181c */
[----:B------:R2:W3:Y:S05]  /*3890*/  LDSM.16.M88.4 R196, [R2+0x3000] ;  /* 0x0030000002c4783b */ /* 0x0004ea0000000200 */
[----:B------:R-:W-:Y:S06]  /*38a0*/  HMMA.16816.F32.BF16 R32, R172, R166, R32 ;  /* 0x000000a6ac20723c */ /* 0x000fec0000041820 */
[-C--:B-1----:R-:W-:Y:S06]  /*38b0*/  HMMA.16816.F32.BF16 R4, R176, R180.reuse, R4 ;  /* 0x000000b4b004723c */ /* 0x082fec0000041804 */
[C---:B----4-:R-:W-:Y:S06]  /*38c0*/  HMMA.16816.F32.BF16 R8, R168.reuse, R180, R8 ;  /* 0x000000b4a808723c */ /* 0x050fec0000041808 */
[-C--:B------:R-:W-:Y:S01]  /*38d0*/  HMMA.16816.F32.BF16 R12, R168, R182.reuse, R12 ;  /* 0x000000b6a80c723c */ /* 0x080fe2000004180c */
[----:B--2---:R-:W1:Y:S01]  /*38e0*/  @P0 S2R R2, SR_TID.X ;  /* 0x0000000000020919 */ /* 0x004e620000002100 */
[----:B------:R-:W-:Y:S04]  /*38f0*/  PLOP3.LUT P0, PT, PT, PT, UP0, 0x80, 0x0 ;  /* 0x000000000000781c */ /* 0x000fe80003f0f008 */
[C---:B------:R-:W-:Y:S06]  /*3900*/  HMMA.16816.F32.BF16 R16, R176.reuse, R182, R16 ;  /* 0x000000b6b010723c */ /* 0x040fec0000041810 */
[-C--:B------:R-:W-:Y:S06]  /*3910*/  HMMA.16816.F32.BF16 R20, R176, R184.reuse, R20 ;  /* 0x000000b8b014723c */ /* 0x080fec0000041814 */
[C---:B------:R-:W-:Y:S06]  /*3920*/  HMMA.16816.F32.BF16 R24, R168.reuse, R184, R24 ;  /* 0x000000b8a818723c */ /* 0x040fec0000041818 */
[-C--:B------:R-:W-:Y:S06]  /*3930*/  HMMA.16816.F32.BF16 R28, R168, R186.reuse, R28 ;  /* 0x000000baa81c723c */ /* 0x080fec000004181c */
[----:B------:R-:W-:Y:S05]  /*3940*/  HMMA.16816.F32.BF16 R32, R176, R186, R32 ;  /* 0x000000bab020723c */ /* 0x000fea0000041820 */
[----:B------:R-:W-:Y:S01]  /*3950*/  LOP3.LUT R168, R243, UR10, RZ, 0x3c, !PT ;  /* 0x0000000af3a87c12 */ /* 0x000fe2000f8e3cff */
[-C--:B------:R-:W-:Y:S05]  /*3960*/  HMMA.16816.F32.BF16 R4, R188, R192.reuse, R4 ;  /* 0x000000c0bc04723c */ /* 0x080fea0000041804 */
[----:B-1----:R-:W-:Y:S01]  /*3970*/  @P3 IMAD.SHL.U32 R2, R2, 0x2, RZ ;  /* 0x0000000202023824 */ /* 0x002fe200078e00ff */
[----:B------:R-:W-:Y:S01]  /*3980*/  PLOP3.LUT P3, PT, PT, PT, UP0, 0x80, 0x0 ;  /* 0x000000000000781c */ /* 0x000fe20003f6f008 */
[C---:B---3--:R-:W-:Y:S04]  /*3990*/  HMMA.16816.F32.BF16 R8, R196.reuse, R192, R8 ;  /* 0x000000c0c408723c */ /* 0x048fe80000041808 */
[----:B------:R-:W-:Y:S02]  /*39a0*/  @P2 LOP3.LUT R2, R204, 0x6, R2, 0xf8, !PT ;  /* 0x00000006cc022812 */ /* 0x000fe400078ef802 */
[----:B------:R-:W-:Y:S01]  /*39b0*/  PLOP3.LUT P2, PT, PT, PT, UP0, 0x80, 0x0 ;  /* 0x000000000000781c */ /* 0x000fe20003f4f008 */
[-C--:B------:R-:W-:Y:S04]  /*39c0*/  HMMA.16816.F32.BF16 R12, R196, R194.reuse, R12 ;  /* 0x000000c2c40c723c */ /* 0x080fe8000004180c */
[----:B------:R-:W-:Y:S01]  /*39d0*/  @P0 IMAD R0, R0, 0x80, R2 ;  /* 0x0000008000000824 */ /* 0x000fe200078e0202 */
[----:B------:R-:W-:Y:S01]  /*39e0*/  PLOP3.LUT P0, PT, PT, PT, UP0, 0x80, 0x0 ;  /* 0x000000000000781c */ /* 0x000fe20003f0f008 */
[C---:B------:R-:W-:Y:S04]  /*39f0*/  HMMA.16816.F32.BF16 R16, R188.reuse, R194, R16 ;  /* 0x000000c2bc10723c */ /* 0x040fe80000041810 */
[C---:B------:R-:W-:Y:S01]  /*3a00*/  @P6 ISETP.GE.AND P6, PT, R0.reuse, UR5, PT ;  /* 0x0000000500006c0c */ /* 0x040fe2000bfc6270 */
[----:B------:R-:W-:Y:S01]  /*3a10*/  @P3 VIADD R2, R0, 0x1 ;  /* 0x0000000100023836 */ /* 0x000fe20000000000 */
[----:B------:R-:W-:Y:S02]  /*3a20*/  PLOP3.LUT P3, PT, PT, PT, UP0, 0x80, 0x0 ;  /* 0x000000000000781c */ /* 0x000fe40003f6f008 */
[----:B------:R-:W-:Y:S02]  /*3a30*/  @P4 FSEL R4, R4, -INF , !P6 ;  /* 0xff80000004044808 */ /* 0x000fe40007000000 */
[----:B------:R-:W-:Y:S02]  /*3a40*/  PLOP3.LUT P4, PT, PT, PT, UP0, 0x80, 0x0 ;  /* 0x000000000000781c */ /* 0x000fe40003f8f008 */
[----:B------:R-:W-:Y:S02]  /*3a50*/  @P0 FSEL R6, R6, -INF , !P6 ;  /* 0xff80000006060808 */ /* 0x000fe40007000000 */
[----:B------:R-:W-:Y:S02]  /*3a60*/  PLOP3.LUT P0, PT, PT, PT, UP0, 0x80, 0x0 ;  /* 0x000000000000781c */ /* 0x000fe40003f0f008 */
[----:B------:R-:W-:Y:S02]  /*3a70*/  @P2 FSEL R8, R8, -INF , !P6 ;  /* 0xff80000008082808 */ /* 0x000fe40007000000 */
[----:B------:R-:W-:Y:S02]  /*3a80*/  PLOP3.LUT P2, PT, PT, PT, UP0, 0x80, 0x0 ;  /* 0x000000000000781c */ /* 0x000fe40003f4f008 */
[----:B------:R-:W-:Y:S02]  /*3a90*/  @P3 FSEL R10, R10, -INF , !P6 ;  /* 0xff8000000a0a3808 */ /* 0x000fe40007000000 */
[----:B------:R-:W-:Y:S01]  /*3aa0*/  @P5 ISETP.GE.AND P5, PT, R2, UR5, PT ;  /* 0x0000000502005c0c */ /* 0x000fe2000bfa6270 */
[----:B------:R-:W-:Y:S01]  /*3ab0*/  IMAD.U32 R2, RZ, RZ, UR20 ;  /* 0x00000014ff027e24 */ /* 0x000fe2000f8e00ff */
[----:B------:R-:W-:Y:S02]  /*3ac0*/  PLOP3.LUT P6, PT, PT, PT, UP0, 0x80, 0x0 ;  /* 0x000000000000781c */ /* 0x000fe40003fcf008 */
[----:B------:R-:W-:Y:S01]  /*3ad0*/  @P4 FSEL R5, R5, -INF , !P5 ;  /* 0xff80000005054808 */ /* 0x000fe20006800000 */
[----:B------:R-:W-:Y:S01]  /*3ae0*/  IMAD R164, R2, 0x4, R242 ;  /* 0x0000000402a47824 */ /* 0x000fe200078e02f2 */
[----:B------:R-:W-:Y:S01]  /*3af0*/  PLOP3.LUT P4, PT, PT, PT, UP0, 0x80, 0x0 ;  /* 0x000000000000781c */ /* 0x000fe20003f8f008 */
[----:B------:R-:W-:Y:S01]  /*3b00*/  IMAD R2, R3, 0x4, R248 ;  /* 0x0000000403027824 */ /* 0x000fe200078e02f8 */
[----:B------:R-:W-:Y:S02]  /*3b10*/  @P0 FSEL R7, R7, -INF , !P5 ;  /* 0xff80000007070808 */ /* 0x000fe40006800000 */
[----:B------:R-:W-:Y:S01]  /*3b20*/  PLOP3.LUT P0, PT, PT, PT, UP0, 0x80, 0x0 ;  /* 0x000000000000781c */ /* 0x000fe20003f0f008 */
[----:B------:R-:W-:Y:S01]  /*3b30*/  IMAD.WIDE.U32 R166, R2, -0x326172a9, RZ ;  /* 0xcd9e8d5702a67825 */ /* 0x000fe200078e00ff */
[----:B------:R-:W-:Y:S02]  /*3b40*/  @P2 FSEL R9, R9, -INF , !P5 ;  /* 0xff80000009092808 */ /* 0x000fe40006800000 */
[----:B------:R-:W-:Y:S01]  /*3b50*/  PLOP3.LUT P2, PT, PT, PT, UP0, 0x80, 0x0 ;  /* 0x000000000000781c */ /* 0x000fe20003f4f008 */
[----:B------:R-:W-:Y:S01]  /*3b60*/  @P6 VIADD R169, R0, 0x8 ;  /* 0x0000000800a96836 */ /* 0x000fe20000000000 */
[----:B------:R-:W-:Y:S01]  /*3b70*/  LOP3.LUT R3, R241, UR9, R164, 0x96, !PT ;  /* 0x00000009f1037c12 */ /* 0x000fe2000f8e96a4 */
[----:B------:R-:W-:Y:S01]  /*3b80*/  VIADD R164, R2, 0x2 ;  /* 0x0000000202a47836 */ /* 0x000fe20000000000 */
[----:B------:R-:W-:Y:S02]  /*3b90*/  PLOP3.LUT P6, PT, PT, PT, UP0, 0x80, 0x0 ;  /* 0x000000000000781c */ /* 0x000fe40003fcf008 */
[----:B------:R-:W-:Y:S01]  /*3ba0*/  @P4 ISETP.GE.AND P4, PT, R169, UR5, PT ;  /* 0x00000005a9004c0c */ /* 0x000fe2000bf86270 */
[----:B------:R-:W-:Y:S01]  /*3bb0*/  IMAD.WIDE.U32 R164, R164, -0x326172a9, RZ ;  /* 0xcd9e8d57a4a47825 */ /* 0x000fe200078e00ff */
[-C--:B------:R-:W-:Y:S02]  /*3bc0*/  LOP3.LUT R172, R167, R168.reuse, RZ, 0x3c, !PT ;  /* 0x000000a8a7ac7212 */ /* 0x080fe400078e3cff */
[----:B------:R-:W-:Y:S01]  /*3bd0*/  @P0 FSEL R12, R12, -INF , !P4 ;  /* 0xff8000000c0c0808 */ /* 0x000fe20006000000 */
[----:B------:R-:W-:Y:S01]  /*3be0*/  IMAD.WIDE.U32 R2, R3, -0x326172a9, RZ ;  /* 0xcd9e8d5703027825 */ /* 0x000fe200078e00ff */
[----:B------:R-:W-:Y:S02]  /*3bf0*/  LOP3.LUT R170, R165, R168, RZ, 0x3c, !PT ;  /* 0x000000a8a5aa7212 */ /* 0x000fe400078e3cff */
[C---:B-----5:R-:W-:Y:S01]  /*3c00*/  FSETP.NEU.FTZ.AND P0, PT, R237.reuse, -INF , PT ;  /* 0xff800000ed00780b */ /* 0x060fe20003f1d000 */
[----:B------:R-:W-:Y:S01]  /*3c10*/  FMUL.FTZ R168, R237, 1.4426950216293334961 ;  /* 0x3fb8aa3beda87820 */ /* 0x000fe20000410000 */
[----:B------:R-:W-:Y:S01]  /*3c20*/  @P2 FSEL R14, R14, -INF , !P4 ;  /* 0xff8000000e0e2808 */ /* 0x000fe20006000000 */
[----:B------:R-:W-:Y:S01]  /*3c30*/  IMAD.WIDE.U32 R172, R172, -0x2daee0ad, RZ ;  /* 0xd2511f53acac7825 */ /* 0x000fe200078e00ff */
[----:B------:R-:W-:Y:S02]  /*3c40*/  PLOP3.LUT P2, PT, PT, PT, UP0, 0x80, 0x0 ;  /* 0x000000000000781c */ /* 0x000fe40003f4f008 */
[C---:B------:R-:W-:Y:S01]  /*3c50*/  LOP3.LUT R176, R3.reuse, UR11, R166, 0x96, !PT ;  /* 0x0000000b03b07c12 */ /* 0x040fe2000f8e96a6 */
[----:B------:R-:W-:Y:S01]  /*3c60*/  IMAD.WIDE.U32 R170, R170, -0x2daee0ad, RZ ;  /* 0xd2511f53aaaa7825 */ /* 0x000fe200078e00ff */
[----:B------:R-:W-:Y:S01]  /*3c70*/  LOP3.LUT R174, R3, UR11, R164, 0x96, !PT ;  /* 0x0000000b03ae7c12 */ /* 0x000fe2000f8e96a4 */
[----:B------:R-:W-:Y:S01]  /*3c80*/  UIADD3 UR11, UR9, 0x76cf5d0a, URZ ;  /* 0x76cf5d0a090b7890 */ /* 0x000fe2000fffe03f */
[----:B------:R-:W-:Y:S01]  /*3c90*/  FSEL R168, R168, RZ, P0 ;  /* 0x000000ffa8a87208 */ /* 0x000fe20000000000 */
[C---:B------:R-:W-:Y:S01]  /*3ca0*/  FMUL.FTZ R3, R238.reuse, 1.4426950216293334961 ;  /* 0x3fb8aa3bee037820 */ /* 0x040fe20000410000 */
[----:B------:R-:W-:Y:S01]  /*3cb0*/  FSETP.NEU.FTZ.AND P0, PT, R238, -INF , PT ;  /* 0xff800000ee00780b */ /* 0x000fe20003f1d000 */
[----:B------:R-:W-:Y:S01]  /*3cc0*/  @P6 VIADD R164, R0, 0x9 ;  /* 0x0000000900a46836 */ /* 0x000fe20000000000 */
[----:B------:R-:W-:Y:S01]  /*3cd0*/  PLOP3.LUT P3, PT, PT, PT, UP0, 0x80, 0x0 ;  /* 0x000000000000781c */ /* 0x000fe20003f6f008 */
[----:B------:R-:W-:Y:S01]  /*3ce0*/  IMAD.WIDE.U32 R174, R174, -0x2daee0ad, RZ ;  /* 0xd2511f53aeae7825 */ /* 0x000fe200078e00ff */
[----:B------:R-:W-:Y:S02]  /*3cf0*/  FSEL R3, R3, RZ, P0 ;  /* 0x000000ff03037208 */ /* 0x000fe40000000000 */
[----:B------:R-:W-:Y:S01]  /*3d00*/  PLOP3.LUT P0, PT, PT, PT, UP0, 0x80, 0x0 ;  /* 0x000000000000781c */ /* 0x000fe20003f0f008 */
[--C-:B------:R-:W-:Y:S01]  /*3d10*/  FFMA.FTZ R4, R4, UR13, -R168.reuse ;  /* 0x0000000d04047c23 */ /* 0x100fe200080108a8 */
[----:B------:R-:W-:Y:S01]  /*3d20*/  @P2 ISETP.GE.AND P2, PT, R164, UR5, PT ;  /* 0x00000005a4002c0c */ /* 0x000fe2000bf46270 */
[--C-:B------:R-:W-:Y:S01]  /*3d30*/  FFMA.FTZ R6, R6, UR13, -R3.reuse ;  /* 0x0000000d06067c23 */ /* 0x100fe20008010803 */
[----:B------:R-:W-:Y:S01]  /*3d40*/  PLOP3.LUT P6, PT, PT, PT, UP0, 0x80, 0x0 ;  /* 0x000000000000781c */ /* 0x000fe20003fcf008 */
[----:B------:R-:W1:Y:S01]  /*3d50*/  LDSM.16.M88.4 R164, [R215+0x10800] ;  /* 0x01080000d7a4783b */ /* 0x000e620000000200 */
[----:B------:R-:W-:Y:S01]  /*3d60*/  LOP3.LUT R2, R2, UR12, RZ, 0x3c, !PT ;  /* 0x0000000c02027c12 */ /* 0x000fe2000f8e3cff */
[----:B------:R-:W-:Y:S01]  /*3d70*/  FFMA.FTZ R5, R5, UR13, -R168 ;  /* 0x0000000d05057c23 */ /* 0x000fe200080108a8 */
[----:B------:R-:W-:Y:S01]  /*3d80*/  LOP3.LUT R178, R175, UR11, R170, 0x96, !PT ;  /* 0x0000000bafb27c12 */ /* 0x000fe2000f8e96aa */
[--C-:B------:R-:W-:Y:S01]  /*3d90*/  FFMA.FTZ R7, R7, UR13, -R3.reuse ;  /* 0x0000000d07077c23 */ /* 0x100fe20008010803 */
[----:B------:R-:W-:Y:S01]  /*3da0*/  @P3 FSEL R11, R11, -INF , !P5 ;  /* 0xff8000000b0b3808 */ /* 0x000fe20006800000 */
[----:B------:R-:W-:Y:S01]  /*3db0*/  IMAD.WIDE.U32 R176, R176, -0x2daee0ad, RZ ;  /* 0xd2511f53b0b07825 */ /* 0x000fe200078e00ff */
[----:B------:R-:W-:Y:S01]  /*3dc0*/  PLOP3.LUT P5, PT, PT, PT, UP0, 0x80, 0x0 ;  /* 0x000000000000781c */ /* 0x000fe20003faf008 */
[----:B------:R-:W2:Y:S01]  /*3dd0*/  MUFU.EX2 R203, R4 ;  /* 0x0000000400cb7308 */ /* 0x000ea20000000800 */
[----:B------:R-:W-:Y:S01]  /*3de0*/  PLOP3.LUT P3, PT, PT, PT, UP0, 0x80, 0x0 ;  /* 0x000000000000781c */ /* 0x000fe20003f6f008 */
[----:B------:R-:W-:Y:S01]  /*3df0*/  UIADD3 UR12, UR9, -0x4498517b, URZ ;  /* 0xbb67ae85090c7890 */ /* 0x000fe2000fffe03f */
[----:B------:R-:W-:Y:S01]  /*3e00*/  @P0 FSEL R13, R13, -INF , !P2 ;  /* 0xff8000000d0d0808 */ /* 0x000fe20005000000 */
[----:B------:R-:W-:Y:S01]  /*3e10*/  @P6 VIADD R181, R0, 0x19 ;  /* 0x0000001900b56836 */ /* 0x000fe20000000000 */
[----:B------:R-:W-:Y:S02]  /*3e20*/  PLOP3.LUT P0, PT, PT, PT, UP0, 0x80, 0x0 ;  /* 0x000000000000781c */ /* 0x000fe40003f0f008 */
[----:B------:R-:W-:Y:S01]  /*3e30*/  LOP3.LUT R182, R177, UR11, R172, 0x96, !PT ;  /* 0x0000000bb1b67c12 */ /* 0x000fe2000f8e96ac */
[----:B------:R-:W-:Y:S01]  /*3e40*/  UIADD3 UR11, UR9, 0x32370b8f, URZ ;  /* 0x32370b8f090b7890 */ /* 0x000fe2000fffe03f */
[----:B------:R-:W-:Y:S01]  /*3e50*/  PLOP3.LUT P6, PT, PT, PT, UP0, 0x80, 0x0 ;  /* 0x000000000000781c */ /* 0x000fe20003fcf008 */
[----:B------:R-:W-:Y:S02]  /*3e60*/  MUFU.EX2 R202, R6 ;  /* 0x0000000600ca7308 */ /* 0x000fe40000000800 */
[----:B------:R-:W-:Y:S01]  /*3e70*/  @P5 FSEL R16, R16, -INF , !P4 ;  /* 0xff80000010105808 */ /* 0x000fe20006000000 */
[----:B------:R-:W-:Y:S01]  /*3e80*/  IMAD.WIDE.U32 R182, R182, -0x326172a9, RZ ;  /* 0xcd9e8d57b6b67825 */ /* 0x000fe200078e00ff */
[----:B------:R-:W-:Y:S02]  /*3e90*/  @P3 FSEL R18, R18, -INF , !P4 ;  /* 0xff80000012123808 */ /* 0x000fe40006000000 */
[----:B------:R-:W-:Y:S01]  /*3ea0*/  PLOP3.LUT P5, PT, PT, PT, UP0, 0x80, 0x0 ;  /* 0x000000000000781c */ /* 0x000fe20003faf008 */
[--C-:B------:R-:W-:Y:S01]  /*3eb0*/  FFMA.FTZ R16, R16, UR13, -R168.reuse ;  /* 0x0000000d10107c23 */ /* 0x100fe200080108a8 */
[----:B------:R-:W-:Y:S01]  /*3ec0*/  PLOP3.LUT P4, PT, PT, PT, UP0, 0x80, 0x0 ;  /* 0x000000000000781c */ /* 0x000fe20003f8f008 */
[--C-:B------:R-:W-:Y:S01]  /*3ed0*/  FFMA.FTZ R18, R18, UR13, -R3.reuse ;  /* 0x0000000d12127c23 */ /* 0x100fe20008010803 */
[----:B------:R-:W-:Y:S01]  /*3ee0*/  PLOP3.LUT P3, PT, PT, PT, UP0, 0x80, 0x0 ;  /* 0x000000000000781c */ /* 0x000fe20003f6f008 */
[----:B------:R-:W3:Y:S01]  /*3ef0*/  MUFU.EX2 R201, R5 ;  /* 0x0000000500c97308 */ /* 0x000ee20000000800 */
[----:B------:R-:W-:Y:S02]  /*3f00*/  @P0 FSEL R15, R15, -INF , !P2 ;  /* 0xff8000000f0f0808 */ /* 0x000fe40005000000 */
[----:B------:R-:W-:Y:S02]  /*3f10*/  PLOP3.LUT P0, PT, PT, PT, UP0, 0x80, 0x0 ;  /* 0x000000000000781c */ /* 0x000fe40003f0f008 */
[----:B------:R-:W-:Y:S03]  /*3f20*/  @P6 ISETP.GE.AND P6, PT, R181, UR5, PT ;  /* 0x00000005b5006c0c */ /* 0x000fe6000bfc6270 */
[C---:B------:R-:W-:Y:S02]  /*3f30*/  @P5 VIADD R179, R0.reuse, 0x10 ;  /* 0x0000001000b35836 */ /* 0x040fe40000000000 */
[----:B------:R-:W-:Y:S01]  /*3f40*/  MUFU.EX2 R194, R18 ;  /* 0x0000001200c27308 */ /* 0x000fe20000000800 */
[C---:B------:R-:W-:Y:S01]  /*3f50*/  @P4 VIADD R184, R0.reuse, 0x18 ;  /* 0x0000001800b84836 */ /* 0x040fe20000000000 */
[-C--:B-1----:R-:W-:Y:S01]  /*3f60*/  HMMA.16816.F32.BF16 R20, R188, R164.reuse, R20 ;  /* 0x000000a4bc14723c */ /* 0x082fe20000041814 */
[----:B------:R-:W-:Y:S02]  /*3f70*/  PLOP3.LUT P5, PT, PT, PT, UP0, 0x80, 0x0 ;  /* 0x000000000000781c */ /* 0x000fe40003faf008 */
[----:B------:R-:W-:Y:S01]  /*3f80*/  @P3 VIADD R180, R0, 0x11 ;  /* 0x0000001100b43836 */ /* 0x000fe20000000000 */
[----:B------:R-:W-:Y:S01]  /*3f90*/  LOP3.LUT R0, R240, UR12, RZ, 0x3c, !PT ;  /* 0x0000000cf0007c12 */ /* 0x000fe2000f8e3cff */
[----:B------:R-:W-:Y:S01]  /*3fa0*/  UIADD3 UR12, UR10, -0x255992d5, URZ ;  /* 0xdaa66d2b0a0c7890 */ /* 0x000fe2000fffe03f */
[C---:B------:R-:W-:Y:S01]  /*3fb0*/  HMMA.16816.F32.BF16 R24, R196.reuse, R164, R24 ;  /* 0x000000a4c418723c */ /* 0x040fe20000041818 */
[----:B------:R-:W-:Y:S01]  /*3fc0*/  PLOP3.LUT P3, PT, PT, PT, UP0, 0x80, 0x0 ;  /* 0x000000000000781c */ /* 0x000fe20003f6f008 */
[----:B------:R-:W1:Y:S01]  /*3fd0*/  MUFU.EX2 R200, R7 ;  /* 0x0000000700c87308 */ /* 0x000e620000000800 */
[----:B------:R-:W-:Y:S02]  /*3fe0*/  PLOP3.LUT P4, PT, PT, PT, UP0, 0x80, 0x0 ;  /* 0x000000000000781c */ /* 0x000fe40003f8f008 */
[----:B------:R-:W-:Y:S01]  /*3ff0*/  @P0 FSEL R17, R17, -INF , !P2 ;  /* 0xff80000011110808 */ /* 0x000fe20005000000 */
[-C--:B------:R-:W-:Y:S01]  /*4000*/  HMMA.16816.F32.BF16 R28, R196, R166.reuse, R28 ;  /* 0x000000a6c41c723c */ /* 0x080fe2000004181c */
[----:B------:R-:W-:Y:S02]  /*4010*/  PLOP3.LUT P0, PT, PT, PT, UP0, 0x80, 0x0 ;  /* 0x000000000000781c */ /* 0x000fe40003f0f008 */
[----:B------:R-:W-:Y:S02]  /*4020*/  @P5 ISETP.GE.AND P5, PT, R179, UR5, PT ;  /* 0x00000005b3005c0c */ /* 0x000fe4000bfa6270 */
[----:B------:R-:W-:Y:S01]  /*4030*/  LOP3.LUT R169, R0, R173, RZ, 0x3c, !PT ;  /* 0x000000ad00a97212 */ /* 0x000fe200078e3cff */
[----:B------:R-:W-:Y:S04]  /*4040*/  HMMA.16816.F32.BF16 R32, R188, R166, R32 ;  /* 0x000000a6bc20723c */ /* 0x000fe80000041820 */
[----:B------:R-:W-:Y:S01]  /*4050*/  @P3 ISETP.GE.AND P3, PT, R180, UR5, PT ;  /* 0x00000005b4003c0c */ /* 0x000fe2000bf66270 */
[----:B------:R-:W-:Y:S01]  /*4060*/  IMAD.WIDE.U32 R178, R178, -0x326172a9, RZ ;  /* 0xcd9e8d57b2b27825 */ /* 0x000fe200078e00ff */
[----:B------:R-:W-:Y:S02]  /*4070*/  LOP3.LUT R172, R0, R171, RZ, 0x3c, !PT ;  /* 0x000000ab00ac7212 */ /* 0x000fe400078e3cff */
[----:B------:R-:W-:Y:S02]  /*4080*/  @P0 FSEL R19, R19, -INF , !P2 ;  /* 0xff80000013130808 */ /* 0x000fe40005000000 */
[----:B------:R-:W-:Y:S01]  /*4090*/  FSETP.NEU.FTZ.AND P2, PT, R235, -INF , PT ;  /* 0xff800000eb00780b */ /* 0x000fe20003f5d000 */
[----:B------:R-:W-:Y:S01]  /*40a0*/  IMAD.WIDE.U32 R170, R169, -0x326172a9, RZ ;  /* 0xcd9e8d57a9aa7825 */ /* 0x000fe200078e00ff */
[----:B------:R-:W-:Y:S03]  /*40b0*/  PLOP3.LUT P0, PT, PT, PT, UP0, 0x80, 0x0 ;  /* 0x000000000000781c */ /* 0x000fe60003f0f008 */
[----:B------:R-:W-:Y:S01]  /*40c0*/  FMUL.FTZ R0, R236, 1.4426950216293334961 ;  /* 0x3fb8aa3bec007820 */ /* 0x000fe20000410000 */
[----:B------:R-:W-:Y:S01]  /*40d0*/  IMAD.WIDE.U32 R172, R172, -0x326172a9, RZ ;  /* 0xcd9e8d57acac7825 */ /* 0x000fe200078e00ff */
[----:B------:R-:W-:Y:S02]  /*40e0*/  LOP3.LUT R171, R2, R171, RZ, 0x3c, !PT ;  /* 0x000000ab02ab7212 */ /* 0x000fe400078e3cff */
[----:B------:R-:W-:Y:S01]  /*40f0*/  @P4 ISETP.GE.AND P4, PT, R184, UR5, PT ;  /* 0x00000005b8004c0c */ /* 0x000fe2000bf86270 */
[----:B------:R-:W-:Y:S01]  /*4100*/  FFMA.FTZ R17, R17, UR13, -R168 ;  /* 0x0000000d11117c23 */ /* 0x000fe200080108a8 */
[----:B------:R-:W-:Y:S01]  /*4110*/  LOP3.LUT R180, R2, R173, RZ, 0x3c, !PT ;  /* 0x000000ad02b47212 */ /* 0x000fe200078e3cff */
[----:B------:R-:W-:Y:S01]  /*4120*/  FMUL.FTZ R2, R235, 1.4426950216293334961 ;  /* 0x3fb8aa3beb027820 */ /* 0x000fe20000410000 */
[----:B------:R-:W-:Y:S01]  /*4130*/  LOP3.LUT R184, R183, UR12, R170, 0x96, !PT ;  /* 0x0000000cb7b87c12 */ /* 0x000fe2000f8e96aa */
[----:B------:R-:W-:Y:S01]  /*4140*/  IMAD.WIDE.U32 R170, R171, -0x2daee0ad, RZ ;  /* 0xd2511f53abaa7825 */ /* 0x000fe200078e00ff */
[----:B------:R-:W-:Y:S01]  /*4150*/  LOP3.LUT R177, R179, UR12, R172, 0x96, !PT ;  /* 0x0000000cb3b17c12 */ /* 0x000fe2000f8e96ac */
[----:B------:R-:W-:Y:S01]  /*4160*/  UIADD3 UR12, UR10, 0x78dde6e4, URZ ;  /* 0x78dde6e40a0c7890 */ /* 0x000fe2000fffe03f */
[----:B------:R-:W-:Y:S01]  /*4170*/  FSEL R2, R2, RZ, P2 ;  /* 0x000000ff02027208 */ /* 0x000fe20001000000 */
[----:B------:R-:W-:Y:S01]  /*4180*/  IMAD.WIDE.U32 R180, R180, -0x2daee0ad, RZ ;  /* 0xd2511f53b4b47825 */ /* 0x000fe200078e00ff */
[----:B------:R-:W-:Y:S02]  /*4190*/  FSETP.NEU.FTZ.AND P2, PT, R236, -INF , PT ;  /* 0xff800000ec00780b */ /* 0x000fe40003f5d000 */
[----:B------:R-:W-:Y:S01]  /*41a0*/  @P0 FSEL R20, R20, -INF , !P5 ;  /* 0xff80000014140808 */ /* 0x000fe20006800000 */
[----:B------:R-:W-:Y:S01]  /*41b0*/  FFMA.FTZ R8, R8, UR13, -R2 ;  /* 0x0000000d08087c23 */ /* 0x000fe20008010802 */
[----:B------:R-:W-:Y:S01]  /*41c0*/  FSEL R0, R0, RZ, P2 ;  /* 0x000000ff00007208 */ /* 0x000fe20001000000 */
[----:B------:R-:W-:Y:S01]  /*41d0*/  IMAD.WIDE.U32 R184, R184, -0x2daee0ad, RZ ;  /* 0xd2511f53b8b87825 */ /* 0x000fe200078e00ff */
[----:B------:R-:W-:Y:S01]  /*41e0*/  PLOP3.LUT P2, PT, PT, PT, UP0, 0x80, 0x0 ;  /* 0x000000000000781c */ /* 0x000fe20003f4f008 */
[----:B------:R4:W1:Y:S01]  /*41f0*/  MUFU.EX2 R207, R8 ;  /* 0x0000000800cf7308 */ /* 0x0008620000000800 */
[----:B------:R-:W-:Y:S01]  /*4200*/  PLOP3.LUT P0, PT, PT, PT, UP0, 0x80, 0x0 ;  /* 0x000000000000781c */ /* 0x000fe20003f0f008 */
[----:B------:R-:W-:Y:S01]  /*4210*/  FFMA.FTZ R10, R10, UR13, -R0 ;  /* 0x0000000d0a0a7c23 */ /* 0x000fe20008010800 */
[----:B------:R-:W-:Y:S01]  /*4220*/  LOP3.LUT R171, R171, UR11, R176, 0x96, !PT ;  /* 0x0000000babab7c12 */ /* 0x000fe2000f8e96b0 */
[----:B------:R-:W-:Y:S01]  /*4230*/  IMAD.WIDE.U32 R176, R177, -0x2daee0ad, RZ ;  /* 0xd2511f53b1b07825 */ /* 0x000fe200078e00ff */
[----:B------:R-:W-:Y:S01]  /*4240*/  LOP3.LUT R172, R181, UR11, R174, 0x96, !PT ;  /* 0x0000000bb5ac7c12 */ /* 0x000fe2000f8e96ae */
[----:B------:R-:W-:Y:S01]  /*4250*/  UIADD3 UR11, UR10, 0x1715609d, URZ ;  /* 0x1715609d0a0b7890 */ /* 0x000fe2000fffe03f */
[----:B------:R-:W-:Y:S01]  /*4260*/  LOP3.LUT R186, R185, UR15, R170, 0x96, !PT ;  /* 0x0000000fb9ba7c12 */ /* 0x000fe2000f8e96aa */
[----:B------:R-:W-:Y:S01]  /*4270*/  IMAD.WIDE.U32 R170, R171, -0x326172a9, RZ ;  /* 0xcd9e8d57abaa7825 */ /* 0x000fe200078e00ff */
[----:B------:R-:W-:Y:S01]  /*4280*/  LOP3.LUT R174, R177, UR15, R180, 0x96, !PT ;  /* 0x0000000fb1ae7c12 */ /* 0x000fe2000f8e96b4 */
[----:B------:R-:W-:Y:S02]  /*4290*/  MUFU.EX2 R222, R10 ;  /* 0x0000000a00de7308 */ /* 0x000fe40000000800 */
[----:B------:R-:W-:Y:S01]  /*42a0*/  FFMA.FTZ R11, R11, UR13, -R0 ;  /* 0x0000000d0b0b7c23 */ /* 0x000fe20008010800 */
[----:B------:R-:W-:Y:S01]  /*42b0*/  @P2 FSEL R22, R22, -INF , !P5 ;  /* 0xff80000016162808 */ /* 0x000fe20006800000 */
[----:B------:R-:W-:Y:S01]  /*42c0*/  IMAD.WIDE.U32 R172, R172, -0x326172a9, RZ ;  /* 0xcd9e8d57acac7825 */ /* 0x000fe200078e00ff */
[----:B------:R-:W-:Y:S02]  /*42d0*/  PLOP3.LUT P2, PT, PT, PT, UP0, 0x80, 0x0 ;  /* 0x000000000000781c */ /* 0x000fe40003f4f008 */
[----:B------:R-:W-:Y:S01]  /*42e0*/  @P0 FSEL R24, R24, -INF , !P5 ;  /* 0xff80000018180808 */ /* 0x000fe20006800000 */
[----:B----4-:R-:W-:Y:S01]  /*42f0*/  FFMA.FTZ R8, R9, UR13, -R2 ;  /* 0x0000000d09087c23 */ /* 0x010fe20008010802 */
[----:B------:R-:W-:Y:S01]  /*4300*/  PLOP3.LUT P0, PT, PT, PT, UP0, 0x80, 0x0 ;  /* 0x000000000000781c */ /* 0x000fe20003f0f008 */
[----:B------:R-:W-:Y:S01]  /*4310*/  IMAD.WIDE.U32 R174, R174, -0x326172a9, RZ ;  /* 0xcd9e8d57aeae7825 */ /* 0x000fe200078e00ff */
[----:B------:R-:W-:Y:S01]  /*4320*/  LOP3.LUT R171, R171, UR12, R182, 0x96, !PT ;  /* 0x0000000cabab7c12 */ /* 0x000fe2000f8e96b6 */
[----:B------:R4:W-:Y:S01]  /*4330*/  MUFU.EX2 R206, R8 ;  /* 0x0000000800ce7308 */ /* 0x0009e20000000800 */
[----:B------:R-:W-:Y:S01]  /*4340*/  LOP3.LUT R178, R173, UR12, R178, 0x96, !PT ;  /* 0x0000000cadb27c12 */ /* 0x000fe2000f8e96b2 */
[----:B------:R-:W-:Y:S01]  /*4350*/  IMAD.WIDE.U32 R186, R186, -0x326172a9, RZ ;  /* 0xcd9e8d57baba7825 */ /* 0x000fe200078e00ff */
[----:B------:R-:W-:Y:S01]  /*4360*/  LOP3.LUT R6, R175, UR11, R172, 0x96, !PT ;  /* 0x0000000baf067c12 */ /* 0x000fe2000f8e96ac */
[----:B------:R-:W-:Y:S02]  /*4370*/  UIADD3 UR12, UR9, -0x56f99767, URZ ;  /* 0xa9066899090c7890 */ /* 0x000fe4000fffe03f */
[--C-:B------:R-:W-:Y:S01]  /*4380*/  FFMA.FTZ R12, R12, UR13, -R2.reuse ;  /* 0x0000000d0c0c7c23 */ /* 0x100fe20008010802 */
[----:B------:R-:W-:Y:S01]  /*4390*/  @P2 FSEL R26, R26, -INF , !P5 ;  /* 0xff8000001a1a2808 */ /* 0x000fe20006800000 */
[----:B------:R-:W-:Y:S01]  /*43a0*/  IMAD.WIDE.U32 R164, R178, -0x2daee0ad, RZ ;  /* 0xd2511f53b2a47825 */ /* 0x000fe200078e00ff */
[----:B------:R-:W-:Y:S01]  /*43b0*/  PLOP3.LUT P2, PT, PT, PT, UP0, 0x80, 0x0 ;  /* 0x000000000000781c */ /* 0x000fe20003f4f008 */
[----:B------:R2:W1:Y:S01]  /*43c0*/  MUFU.EX2 R221, R11 ;  /* 0x0000000b00dd7308 */ /* 0x0004620000000800 */
[----:B------:R-:W-:Y:S01]  /*43d0*/  @P0 FSEL R21, R21, -INF , !P3 ;  /* 0xff80000015150808 */ /* 0x000fe20005800000 */
[----:B------:R-:W-:Y:S01]  /*43e0*/  IMAD.WIDE.U32 R6, R6, -0x2daee0ad, RZ ;  /* 0xd2511f5306067825 */ /* 0x000fe200078e00ff */
[----:B------:R-:W-:Y:S02]  /*43f0*/  PLOP3.LUT P5, PT, PT, PT, UP0, 0x80, 0x0 ;  /* 0x000000000000781c */ /* 0x000fe40003faf008 */
[----:B------:R-:W-:Y:S01]  /*4400*/  PLOP3.LUT P0, PT, PT, PT, UP0, 0x80, 0x0 ;  /* 0x000000000000781c */ /* 0x000fe20003f0f008 */
[----:B------:R-:W-:Y:S01]  /*4410*/  FFMA.FTZ R13, R13, UR13, -R2 ;  /* 0x0000000d0d0d7c23 */ /* 0x000fe20008010802 */
[----:B------:R-:W-:Y:S01]  /*4420*/  LOP3.LUT R4, R187, UR11, R170, 0x96, !PT ;  /* 0x0000000bbb047c12 */ /* 0x000fe2000f8e96aa */
[----:B------:R-:W-:Y:S01]  /*4430*/  IMAD.WIDE.U32 R170, R171, -0x2daee0ad, RZ ;  /* 0xd2511f53abaa7825 */ /* 0x000fe200078e00ff */
[----:B------:R-:W-:Y:S01]  /*4440*/  UIADD3 UR11, UR9, 0x646e171e, URZ ;  /* 0x646e171e090b7890 */ /* 0x000fe2000fffe03f */
[----:B------:R-:W1:Y:S01]  /*4450*/  MUFU.EX2 R199, R12 ;  /* 0x0000000c00c77308 */ /* 0x000e620000000800 */
[----:B------:R-:W-:Y:S01]  /*4460*/  LOP3.LUT R176, R165, UR12, R176, 0x96, !PT ;  /* 0x0000000ca5b07c12 */ /* 0x000fe2000f8e96b0 */
[----:B------:R-:W-:Y:S01]  /*4470*/  IMAD.WIDE.U32 R4, R4, -0x2daee0ad, RZ ;  /* 0xd2511f5304047825 */ /* 0x000fe200078e00ff */
[----:B------:R-:W-:Y:S02]  /*4480*/  @P2 FSEL R23, R23, -INF , !P3 ;  /* 0xff80000017172808 */ /* 0x000fe40005800000 */
[----:B------:R-:W-:Y:S01]  /*4490*/  PLOP3.LUT P2, PT, PT, PT, UP0, 0x80, 0x0 ;  /* 0x000000000000781c */ /* 0x000fe20003f4f008 */
[--C-:B------:R-:W-:Y:S01]  /*44a0*/  FFMA.FTZ R14, R14, UR13, -R0.reuse ;  /* 0x0000000d0e0e7c23 */ /* 0x100fe20008010800 */
[----:B------:R-:W-:Y:S03]  /*44b0*/  @P5 FSEL R25, R25, -INF , !P3 ;  /* 0xff80000019195808 */ /* 0x000fe60005800000 */
[----:B------:R3:W-:Y:S01]  /*44c0*/  MUFU.EX2 R198, R13 ;  /* 0x0000000d00c67308 */ /* 0x0007e20000000800 */
[----:B------:R-:W-:Y:S01]  /*44d0*/  @P0 FSEL R27, R27, -INF , !P3 ;  /* 0xff8000001b1b0808 */ /* 0x000fe20005800000 */
[----:B------:R-:W-:Y:S01]  /*44e0*/  FFMA.FTZ R15, R15, UR13, -R0 ;  /* 0x0000000d0f0f7c23 */ /* 0x000fe20008010800 */
[----:B------:R-:W-:Y:S01]  /*44f0*/  PLOP3.LUT P3, PT, PT, PT, UP0, 0x80, 0x0 ;  /* 0x000000000000781c */ /* 0x000fe20003f6f008 */
[----:B------:R-:W-:Y:S01]  /*4500*/  FFMA.FTZ R20, R20, UR13, -R168 ;  /* 0x0000000d14147c23 */ /* 0x000fe200080108a8 */
[----:B------:R-:W-:Y:S01]  /*4510*/  PLOP3.LUT P0, PT, PT, PT, UP0, 0x80, 0x0 ;  /* 0x000000000000781c */ /* 0x000fe20003f0f008 */
[--C-:B------:R-:W-:Y:S01]  /*4520*/  FFMA.FTZ R19, R19, UR13, -R3.reuse ;  /* 0x0000000d13137c23 */ /* 0x100fe20008010803 */
[----:B------:R-:W-:Y:S03]  /*4530*/  LOP3.LUT R184, R171, UR12, R184, 0x96, !PT ;  /* 0x0000000cabb87c12 */ /* 0x000fe6000f8e96b8 */
[----:B------:R-:W1:Y:S01]  /*4540*/  MUFU.EX2 R205, R14 ;  /* 0x0000000e00cd7308 */ /* 0x000e620000000800 */
[----:B------:R-:W-:Y:S01]  /*4550*/  LOP3.LUT R9, R5, UR11, R170, 0x96, !PT ;  /* 0x0000000b05097c12 */ /* 0x000fe2000f8e96aa */
[----:B------:R-:W-:Y:S01]  /*4560*/  FFMA.FTZ R21, R21, UR13, -R168 ;  /* 0x0000000d15157c23 */ /* 0x000fe200080108a8 */
[----:B------:R-:W-:Y:S01]  /*4570*/  @P2 FSEL R28, R28, -INF , !P4 ;  /* 0xff8000001c1c2808 */ /* 0x000fe20006000000 */
[----:B------:R-:W-:Y:S01]  /*4580*/  FFMA.FTZ R24, R24, UR13, -R2 ;  /* 0x0000000d18187c23 */ /* 0x000fe20008010802 */
[----:B----4-:R-:W-:Y:S01]  /*4590*/  LOP3.LUT R8, R7, UR11, R164, 0x96, !PT ;  /* 0x0000000b07087c12 */ /* 0x010fe2000f8e96a4 */
[----:B------:R-:W-:Y:S01]  /*45a0*/  UIADD3 UR11, UR10, -0x4ab325aa, URZ ;  /* 0xb54cda560a0b7890 */ /* 0x000fe2000fffe03f */
[----:B------:R-:W-:Y:S03]  /*45b0*/  PLOP3.LUT P2, PT, PT, PT, UP0, 0x80, 0x0 ;  /* 0x000000000000781c */ /* 0x000fe60003f4f008 */
[----:B------:R-:W4:Y:S01]  /*45c0*/  MUFU.EX2 R204, R15 ;  /* 0x0000000f00cc7308 */ /* 0x000f220000000800 */
[----:B------:R-:W-:Y:S01]  /*45d0*/  LOP3.LUT R164, R4, 0xff, RZ, 0xc0, !PT ;  /* 0x000000ff04a47812 */ /* 0x000fe200078ec0ff */
[--C-:B------:R-:W-:Y:S01]  /*45e0*/  FFMA.FTZ R23, R23, UR13, -R3.reuse ;  /* 0x0000000d17177c23 */ /* 0x100fe20008010803 */
[----:B------:R-:W-:Y:S01]  /*45f0*/  SHF.R.U32.HI R165, RZ, 0x18, R4 ;  /* 0x00000018ffa57819 */ /* 0x000fe20000011604 */
[--C-:B------:R-:W-:Y:S01]  /*4600*/  FFMA.FTZ R22, R22, UR13, -R3.reuse ;  /* 0x0000000d16167c23 */ /* 0x100fe20008010803 */
[----:B------:R-:W-:Y:S01]  /*4610*/  LOP3.LUT R173, R4, 0xffff, RZ, 0xc0, !PT ;  /* 0x0000ffff04ad7812 */ /* 0x000fe200078ec0ff */
[----:B------:R-:W-:Y:S01]  /*4620*/  FFMA.FTZ R28, R28, UR13, -R2 ;  /* 0x0000000d1c1c7c23 */ /* 0x000fe20008010802 */
[----:B------:R-:W-:Y:S01]  /*4630*/  SHF.R.U32.HI R175, RZ, 0x10, R4 ;  /* 0x00000010ffaf7819 */ /* 0x000fe20000011604 */
[----:B------:R-:W-:Y:S01]  /*4640*/  IMAD.WIDE.U32 R4, R184, -0x326172a9, RZ ;  /* 0xcd9e8d57b8047825 */ /* 0x000fe200078e00ff */
[----:B------:R-:W-:Y:S01]  /*4650*/  @P3 FSEL R32, R32, -INF , !P4 ;  /* 0xff80000020203808 */ /* 0x000fe20006000000 */
[----:B------:R-:W4:Y:S01]  /*4660*/  MUFU.EX2 R184, R16 ;  /* 0x0000001000b87308 */ /* 0x000f220000000800 */
[----:B------:R-:W-:Y:S01]  /*4670*/  PLOP3.LUT P3, PT, PT, PT, UP0, 0x80, 0x0 ;  /* 0x000000000000781c */ /* 0x000fe20003f6f008 */
[----:B------:R-:W-:Y:S01]  /*4680*/  FFMA.FTZ R25, R25, UR13, -R2 ;  /* 0x0000000d19197c23 */ /* 0x000fe20008010802 */
[----:B------:R-:W-:Y:S01]  /*4690*/  LOP3.LUT R172, R6, 0xffff, RZ, 0xc0, !PT ;  /* 0x0000ffff06ac7812 */ /* 0x000fe200078ec0ff */
[----:B------:R-:W-:Y:S01]  /*46a0*/  FFMA.FTZ R32, R32, UR13, -R168 ;  /* 0x0000000d20207c23 */ /* 0x000fe200080108a8 */
[----:B------:R-:W-:Y:S01]  /*46b0*/  LOP3.LUT R7, R5, UR11, R186, 0x96, !PT ;  /* 0x0000000b05077c12 */ /* 0x000fe2000f8e96ba */
[--C-:B------:R-:W-:Y:S01]  /*46c0*/  FFMA.FTZ R26, R26, UR13, -R0.reuse ;  /* 0x0000000d1a1a7c23 */ /* 0x100fe20008010800 */
[----:B------:R-:W-:Y:S03]  /*46d0*/  @P0 FSEL R34, R34, -INF , !P4 ;  /* 0xff80000022220808 */ /* 0x000fe60006000000 */
[----:B------:R-:W4:Y:S01]  /*46e0*/  MUFU.EX2 R182, R17 ;  /* 0x0000001100b67308 */ /* 0x000f220000000800 */
[----:B------:R-:W-:Y:S01]  /*46f0*/  PLOP3.LUT P0, PT, PT, PT, UP0, 0x80, 0x0 ;  /* 0x000000000000781c */ /* 0x000fe20003f0f008 */
[----:B------:R-:W-:Y:S01]  /*4700*/  FFMA.FTZ R27, R27, UR13, -R0 ;  /* 0x0000000d1b1b7c23 */ /* 0x000fe20008010800 */
[----:B------:R-:W-:Y:S01]  /*4710*/  LOP3.LUT R10, R7, 0xffff, RZ, 0xc0, !PT ;  /* 0x0000ffff070a7812 */ /* 0x000fe200078ec0ff */
[----:B------:R-:W-:Y:S01]  /*4720*/  FFMA.FTZ R34, R34, UR13, -R3 ;  /* 0x0000000d22227c23 */ /* 0x000fe20008010803 */
[----:B------:R-:W-:Y:S02]  /*4730*/  @P2 FSEL R29, R29, -INF , !P6 ;  /* 0xff8000001d1d2808 */ /* 0x000fe40007000000 */
[----:B------:R-:W-:Y:S03]  /*4740*/  PLOP3.LUT P2, PT, PT, PT, UP0, 0x80, 0x0 ;  /* 0x000000000000781c */ /* 0x000fe60003f4f008 */
[----:B------:R-:W4:Y:S01]  /*4750*/  MUFU.EX2 R188, R20 ;  /* 0x0000001400bc7308 */ /* 0x000f220000000800 */
[----:B--2---:R-:W-:Y:S01]  /*4760*/  LOP3.LUT R11, R7, 0xff, RZ, 0xc0, !PT ;  /* 0x000000ff070b7812 */ /* 0x004fe200078ec0ff */
[----:B------:R-:W-:Y:S01]  /*4770*/  FFMA.FTZ R2, R29, UR13, -R2 ;  /* 0x0000000d1d027c23 */ /* 0x000fe20008010802 */
[----:B------:R-:W-:Y:S02]  /*4780*/  SHF.R.U32.HI R10, RZ, 0x8, R10 ;  /* 0x00000008ff0a7819 */ /* 0x000fe4000001160a */
[----:B------:R-:W-:Y:S02]  /*4790*/  @P3 FSEL R31, R31, -INF , !P6 ;  /* 0xff8000001f1f3808 */ /* 0x000fe40007000000 */
[C---:B------:R-:W-:Y:S03]  /*47a0*/  LOP3.LUT R166, R4.reuse, 0xff, RZ, 0xc0, !PT ;  /* 0x000000ff04a67812 */ /* 0x040fe600078ec0ff */
[----:B------:R-:W2:Y:S01]  /*47b0*/  MUFU.EX2 R193, R19 ;  /* 0x0000001300c17308 */ /* 0x000ea20000000800 */
[--C-:B------:R-:W-:Y:S02]  /*47c0*/  SHF.R.U32.HI R167, RZ, 0x18, R4.reuse ;  /* 0x00000018ffa77819 */ /* 0x100fe40000011604 */
[----:B---3--:R-:W-:Y:S02]  /*47d0*/  LOP3.LUT R13, R4, 0xffff, RZ, 0xc0, !PT ;  /* 0x0000ffff040d7812 */ /* 0x008fe400078ec0ff */
[----:B------:R-:W-:Y:S02]  /*47e0*/  ISETP.LE.U32.AND P3, PT, R11, UR14, PT ;  /* 0x0000000e0b007c0c */ /* 0x000fe4000bf63070 */
[----:B------:R-:W-:Y:S01]  /*47f0*/  SHF.R.U32.HI R12, RZ, 0x10, R4 ;  /* 0x00000010ff0c7819 */ /* 0x000fe20000011604 */
[----:B------:R-:W-:Y:S01]  /*4800*/  IMAD.WIDE.U32 R4, R176, -0x326172a9, RZ ;  /* 0xcd9e8d57b0047825 */ /* 0x000fe200078e00ff */
[----:B------:R-:W-:Y:S01]  /*4810*/  LOP3.LUT R10, R10, 0xffff, RZ, 0xc0, !PT ;  /* 0x0000ffff0a0a7812 */ /* 0x000fe200078ec0ff */
[----:B------:R-:W-:Y:S01]  /*4820*/  MUFU.EX2 R186, R21 ;  /* 0x0000001500ba7308 */ /* 0x000fe20000000800 */
[--C-:B------:R-:W-:Y:S02]  /*4830*/  SHF.R.U32.HI R11, RZ, 0x10, R7.reuse ;  /* 0x00000010ff0b7819 */ /* 0x100fe40000011607 */
[----:B------:R-:W-:Y:S02]  /*4840*/  @P0 FSEL R33, R33, -INF , !P6 ;  /* 0xff80000021210808 */ /* 0x000fe40007000000 */
[----:B------:R-:W-:Y:S02]  /*4850*/  ISETP.LE.U32.AND P0, PT, R10, UR14, PT ;  /* 0x0000000e0a007c0c */ /* 0x000fe4000bf03070 */
[----:B------:R-:W-:Y:S01]  /*4860*/  LOP3.LUT R169, R6, 0xff, RZ, 0xc0, !PT ;  /* 0x000000ff06a97812 */ /* 0x000fe200078ec0ff */
[----:B------:R-:W-:Y:S01]  /*4870*/  @!P3 FADD.FTZ R203, -R203, -RZ ;  /* 0x800000ffcbcbb221 */ /* 0x000fe20000010100 */
[--C-:B------:R-:W-:Y:S01]  /*4880*/  SHF.R.U32.HI R170, RZ, 0x18, R6.reuse ;  /* 0x00000018ffaa7819 */ /* 0x100fe20000011606 */
[----:B------:R-:W-:Y:S01]  /*4890*/  MUFU.EX2 R195, R24 ;  /* 0x0000001800c37308 */ /* 0x000fe20000000800 */
[----:B------:R-:W-:Y:S01]  /*48a0*/  SHF.R.U32.HI R171, RZ, 0x10, R6 ;  /* 0x00000010ffab7819 */ /* 0x000fe20000011606 */
[----:B------:R-:W-:Y:S01]  /*48b0*/  FFMA.FTZ R168, R33, UR13, -R168 ;  /* 0x0000000d21a87c23 */ /* 0x000fe200080108a8 */
[----:B------:R-:W-:Y:S02]  /*48c0*/  LOP3.LUT R10, R11, 0xff, RZ, 0xc0, !PT ;  /* 0x000000ff0b0a7812 */ /* 0x000fe400078ec0ff */
[----:B------:R-:W-:Y:S02]  /*48d0*/  LOP3.LUT R6, R5, UR11, R174, 0x96, !PT ;  /* 0x0000000b05067c12 */ /* 0x000fe4000f8e96ae */
[----:B------:R-:W-:Y:S01]  /*48e0*/  SHF.R.U32.HI R7, RZ, 0x18, R7 ;  /* 0x00000018ff077819 */ /* 0x000fe20000011607 */
[----:B------:R-:W-:Y:S01]  /*48f0*/  @!P0 FADD.FTZ R201, -R201, -RZ ;  /* 0x800000ffc9c98221 */ /* 0x000fe20000010100 */
[----:B------:R-:W-:Y:S01]  /*4900*/  @P2 FSEL R35, R35, -INF , !P6 ;  /* 0xff80000023232808 */ /* 0x000fe20007000000 */
[----:B------:R-:W-:Y:S01]  /*4910*/  MUFU.EX2 R190, R23 ;  /* 0x0000001700be7308 */ /* 0x000fe20000000800 */
[----:B------:R-:W-:Y:S02]  /*4920*/  ISETP.LE.U32.AND P6, PT, R10, UR14, PT ;  /* 0x0000000e0a007c0c */ /* 0x000fe4000bfc3070 */
[----:B------:R-:W-:Y:S01]  /*4930*/  ISETP.LE.U32.AND P2, PT, R7, UR14, PT ;  /* 0x0000000e07007c0c */ /* 0x000fe2000bf43070 */
[----:B------:R-:W-:Y:S01]  /*4940*/  FFMA.FTZ R3, R35, UR13, -R3 ;  /* 0x0000000d23037c23 */ /* 0x000fe20008010803 */
[C---:B------:R-:W-:Y:S02]  /*4950*/  LOP3.LUT R10, R6.reuse, 0xff, RZ, 0xc0, !PT ;  /* 0x000000ff060a7812 */ /* 0x040fe400078ec0ff */
[----:B------:R-:W-:Y:S03]  /*4960*/  LOP3.LUT R7, R6, 0xffff, RZ, 0xc0, !PT ;  /* 0x0000ffff06077812 */ /* 0x000fe600078ec0ff */
[----:B------:R-:W-:Y:S01]  /*4970*/  MUFU.EX2 R180, R3 ;  /* 0x0000000300b47308 */ /* 0x000fe20000000800 */
[----:B------:R-:W-:Y:S02]  /*4980*/  ISETP.LE.U32.AND P3, PT, R10, UR14, PT ;  /* 0x0000000e0a007c0c */ /* 0x000fe4000bf63070 */
[--C-:B------:R-:W-:Y:S02]  /*4990*/  SHF.R.U32.HI R10, RZ, 0x18, R6.reuse ;  /* 0x00000018ff0a7819 */ /* 0x100fe40000011606 */
[----:B------:R-:W-:Y:S01]  /*49a0*/  SHF.R.U32.HI R6, RZ, 0x10, R6 ;  /* 0x00000010ff067819 */ /* 0x000fe20000011606 */
[----:B------:R-:W-:Y:S01]  /*49b0*/  @!P6 FADD.FTZ R202, -R202, -RZ ;  /* 0x800000ffcacae221 */ /* 0x000fe20000010100 */
[----:B------:R-:W-:Y:S01]  /*49c0*/  ISETP.LE.U32.AND P0, PT, R10, UR14, PT ;  /* 0x0000000e0a007c0c */ /* 0x000fe2000bf03070 */
[----:B-1----:R-:W-:Y:S01]  /*49d0*/  @!P2 FADD.FTZ R200, -R200, -RZ ;  /* 0x800000ffc8c8a221 */ /* 0x002fe20000010100 */
[----:B------:R-:W-:Y:S01]  /*49e0*/  LOP3.LUT R6, R6, 0xff, RZ, 0xc0, !PT ;  /* 0x000000ff06067812 */ /* 0x000fe200078ec0ff */
[----:B------:R-:W-:Y:S01]  /*49f0*/  MUFU.EX2 R179, R32 ;  /* 0x0000002000b37308 */ /* 0x000fe20000000800 */
[----:B------:R-:W-:Y:S02]  /*4a00*/  SHF.R.U32.HI R7, RZ, 0x8, R7 ;  /* 0x00000008ff077819 */ /* 0x000fe40000011607 */
[----:B------:R-:W-:Y:S01]  /*4a10*/  ISETP.LE.U32.AND P2, PT, R6, UR14, PT ;  /* 0x0000000e06007c0c */ /* 0x000fe2000bf43070 */
[----:B------:R-:W-:Y:S01]  /*4a20*/  @!P3 FADD.FTZ R207, -R207, -RZ ;  /* 0x800000ffcfcfb221 */ /* 0x000fe20000010100 */
[----:B------:R-:W-:Y:S02]  /*4a30*/  LOP3.LUT R6, R4, 0xff, RZ, 0xc0, !PT ;  /* 0x000000ff04067812 */ /* 0x000fe400078ec0ff */
[----:B------:R-:W-:Y:S03]  /*4a40*/  LOP3.LUT R7, R7, 0xffff, RZ, 0xc0, !PT ;  /* 0x0000ffff07077812 */ /* 0x000fe600078ec0ff */
[----:B------:R-:W-:Y:S01]  /*4a50*/  MUFU.EX2 R181, R34 ;  /* 0x0000002200b57308 */ /* 0x000fe20000000800 */
[----:B------:R-:W-:Y:S01]  /*4a60*/  ISETP.LE.U32.AND P3, PT, R6, UR14, PT ;  /* 0x0000000e06007c0c */ /* 0x000fe2000bf63070 */
[----:B------:R-:W-:Y:S01]  /*4a70*/  @!P0 FADD.FTZ R221, -R221, -RZ ;  /* 0x800000ffdddd8221 */ /* 0x000fe20000010100 */
[--C-:B------:R-:W-:Y:S02]  /*4a80*/  SHF.R.U32.HI R6, RZ, 0x10, R4.reuse ;  /* 0x00000010ff067819 */ /* 0x100fe40000011604 */
[----:B------:R-:W-:Y:S02]  /*4a90*/  ISETP.LE.U32.AND P6, PT, R7, UR14, PT ;  /* 0x0000000e07007c0c */ /* 0x000fe4000bfc3070 */
[----:B------:R-:W-:Y:S01]  /*4aa0*/  LOP3.LUT R5, R4, 0xffff, RZ, 0xc0, !PT ;  /* 0x0000ffff04057812 */ /* 0x000fe200078ec0ff */
[----:B------:R-:W-:Y:S01]  /*4ab0*/  @!P2 FADD.FTZ R222, -R222, -RZ ;  /* 0x800000ffdedea221 */ /* 0x000fe20000010100 */
[----:B------:R-:W-:Y:S01]  /*4ac0*/  LOP3.LUT R6, R6, 0xff, RZ, 0xc0, !PT ;  /* 0x000000ff06067812 */ /* 0x000fe200078ec0ff */
[----:B------:R-:W-:Y:S01]  /*4ad0*/  MUFU.EX2 R178, R168 ;  /* 0x000000a800b27308 */ /* 0x000fe20000000800 */
[----:B------:R-:W-:Y:S02]  /*4ae0*/  SHF.R.U32.HI R4, RZ, 0x18, R4 ;  /* 0x00000018ff047819 */ /* 0x000fe40000011604 */
[----:B------:R-:W-:Y:S01]  /*4af0*/  ISETP.LE.U32.AND P2, PT, R6, UR14, PT ;  /* 0x0000000e06007c0c */ /* 0x000fe2000bf43070 */
[----:B------:R-:W-:Y:S01]  /*4b00*/  @!P3 FADD.FTZ R199, -R199, -RZ ;  /* 0x800000ffc7c7b221 */ /* 0x000fe20000010100 */
[----:B------:R-:W-:Y:S02]  /*4b10*/  ISETP.LE.U32.AND P0, PT, R4, UR14, PT ;  /* 0x0000000e04007c0c */ /* 0x000fe4000bf03070 */
[----:B------:R-:W-:Y:S01]  /*4b20*/  SHF.R.U32.HI R5, RZ, 0x8, R5 ;  /* 0x00000008ff057819 */ /* 0x000fe20000011605 */
[----:B------:R-:W-:Y:S01]  /*4b30*/  @!P6 FADD.FTZ R206, -R206, -RZ ;  /* 0x800000ffcecee221 */ /* 0x000fe20000010100 */
[----:B------:R-:W-:Y:S01]  /*4b40*/  ISETP.LE.U32.AND P3, PT, R166, UR14, PT ;  /* 0x0000000ea6007c0c */ /* 0x000fe2000bf63070 */
[----:B------:R-:W-:Y:S01]  /*4b50*/  MUFU.EX2 R183, R2 ;  /* 0x0000000200b77308 */ /* 0x000fe20000000800 */
[----:B------:R-:W-:Y:S02]  /*4b60*/  LOP3.LUT R5, R5, 0xffff, RZ, 0xc0, !PT ;  /* 0x0000ffff05057812 */ /* 0x000fe400078ec0ff */
[----:B------:R-:W-:Y:S02]  /*4b70*/  SHF.R.U32.HI R4, RZ, 0x8, R13 ;  /* 0x00000008ff047819 */ /* 0x000fe4000001160d */
[----:B------:R-:W-:Y:S01]  /*4b80*/  ISETP.LE.U32.AND P6, PT, R5, UR14, PT ;  /* 0x0000000e05007c0c */ /* 0x000fe2000bfc3070 */
[----:B------:R-:W-:Y:S01]  /*4b90*/  @!P2 FADD.FTZ R205, -R205, -RZ ;  /* 0x800000ffcdcda221 */ /* 0x000fe20000010100 */
[----:B------:R-:W-:Y:S01]  /*4ba0*/  LOP3.LUT R5, R12, 0xff, RZ, 0xc0, !PT ;  /* 0x000000ff0c057812 */ /* 0x000fe200078ec0ff */
[----:B----4-:R-:W-:Y:S01]  /*4bb0*/  @!P0 FADD.FTZ R204, -R204, -RZ ;  /* 0x800000ffcccc8221 */ /* 0x010fe20000010100 */
[----:B------:R-:W-:Y:S01]  /*4bc0*/  LOP3.LUT R4, R4, 0xffff, RZ, 0xc0, !PT ;  /* 0x0000ffff04047812 */ /* 0x000fe200078ec0ff */
[----:B------:R-:W1:Y:S01]  /*4bd0*/  MUFU.EX2 R191, R22 ;  /* 0x0000001600bf7308 */ /* 0x000e620000000800 */
[----:B------:R-:W-:Y:S01]  /*4be0*/  ISETP.LE.U32.AND P0, PT, R5, UR14, PT ;  /* 0x0000000e05007c0c */ /* 0x000fe2000bf03070 */
[----:B------:R-:W-:Y:S01]  /*4bf0*/  @!P3 FADD.FTZ R184, -R184, -RZ ;  /* 0x800000ffb8b8b221 */ /* 0x000fe20000010100 */
[----:B------:R-:W-:Y:S02]  /*4c00*/  ISETP.LE.U32.AND P2, PT, R4, UR14, PT ;  /* 0x0000000e04007c0c */ /* 0x000fe4000bf43070 */
[C---:B------:R-:W-:Y:S02]  /*4c10*/  LOP3.LUT R7, R9.reuse, 0xff, RZ, 0xc0, !PT ;  /* 0x000000ff09077812 */ /* 0x040fe400078ec0ff */
[----:B------:R-:W-:Y:S01]  /*4c20*/  LOP3.LUT R5, R9, 0xffff, RZ, 0xc0, !PT ;  /* 0x0000ffff09057812 */ /* 0x000fe200078ec0ff */
[----:B------:R-:W-:Y:S01]  /*4c30*/  @!P6 FADD.FTZ R198, -R198, -RZ ;  /* 0x800000ffc6c6e221 */ /* 0x000fe20000010100 */
[----:B------:R-:W-:Y:S01]  /*4c40*/  ISETP.LE.U32.AND P3, PT, R7, UR14, PT ;  /* 0x0000000e07007c0c */ /* 0x000fe2000bf63070 */
[----:B------:R-:W3:Y:S01]  /*4c50*/  MUFU.EX2 R192, R25 ;  /* 0x0000001900c07308 */ /* 0x000ee20000000800 */
[----:B------:R-:W-:Y:S02]  /*4c60*/  SHF.R.U32.HI R4, RZ, 0x10, R9 ;  /* 0x00000010ff047819 */ /* 0x000fe40000011609 */
[----:B------:R-:W-:Y:S01]  /*4c70*/  SHF.R.U32.HI R6, RZ, 0x8, R5 ;  /* 0x00000008ff067819 */ /* 0x000fe20000011605 */
[----:B------:R-:W-:Y:S01]  /*4c80*/  @!P0 FADD.FTZ R194, -R194, -RZ ;  /* 0x800000ffc2c28221 */ /* 0x000fe20000010100 */
[----:B------:R-:W-:Y:S01]  /*4c90*/  ISETP.LE.U32.AND P6, PT, R167, UR14, PT ;  /* 0x0000000ea7007c0c */ /* 0x000fe2000bfc3070 */
[----:B------:R-:W-:Y:S01]  /*4ca0*/  @!P2 FADD.FTZ R182, -R182, -RZ ;  /* 0x800000ffb6b6a221 */ /* 0x000fe20000010100 */
[----:B------:R-:W-:Y:S03]  /*4cb0*/  LOP3.LUT R5, R4, 0xff, RZ, 0xc0, !PT ;  /* 0x000000ff04057812 */ /* 0x000fe600078ec0ff */
[----:B------:R-:W-:Y:S01]  /*4cc0*/  MUFU.EX2 R197, R26 ;  /* 0x0000001a00c57308 */ /* 0x000fe20000000800 */
[----:B------:R-:W-:Y:S02]  /*4cd0*/  LOP3.LUT R4, R6, 0xffff, RZ, 0xc0, !PT ;  /* 0x0000ffff06047812 */ /* 0x000fe400078ec0ff */
[----:B------:R-:W-:Y:S01]  /*4ce0*/  ISETP.LE.U32.AND P2, PT, R5, UR14, PT ;  /* 0x0000000e05007c0c */ /* 0x000fe2000bf43070 */
[----:B------:R-:W-:Y:S01]  /*4cf0*/  @!P3 FADD.FTZ R188, -R188, -RZ ;  /* 0x800000ffbcbcb221 */ /* 0x000fe20000010100 */
[----:B------:R-:W-:Y:S02]  /*4d00*/  ISETP.LE.U32.AND P0, PT, R4, UR14, PT ;  /* 0x0000000e04007c0c */ /* 0x000fe4000bf03070 */
[C---:B------:R-:W-:Y:S03]  /*4d10*/  LOP3.LUT R5, R8.reuse, 0xff, RZ, 0xc0, !PT ;  /* 0x000000ff08057812 */ /* 0x040fe600078ec0ff */
[----:B------:R-:W4:Y:S01]  /*4d20*/  MUFU.EX2 R196, R27 ;  /* 0x0000001b00c47308 */ /* 0x000f220000000800 */
[----:B------:R-:W-:Y:S01]  /*4d30*/  LOP3.LUT R4, R8, 0xffff, RZ, 0xc0, !PT ;  /* 0x0000ffff08047812 */ /* 0x000fe200078ec0ff */
[----:B--2---:R-:W-:Y:S01]  /*4d40*/  @!P6 FADD.FTZ R193, -R193, -RZ ;  /* 0x800000ffc1c1e221 */ /* 0x004fe20000010100 */
[----:B------:R-:W-:Y:S02]  /*4d50*/  PLOP3.LUT P5, PT, PT, PT, UP0, 0x80, 0x0 ;  /* 0x000000000000781c */ /* 0x000fe40003faf008 */
[----:B------:R-:W-:Y:S02]  /*4d60*/  ISETP.LE.U32.AND P3, PT, R5, UR14, PT ;  /* 0x0000000e05007c0c */ /* 0x000fe4000bf63070 */
[----:B------:R-:W-:Y:S01]  /*4d70*/  SHF.R.U32.HI R9, RZ, 0x18, R9 ;  /* 0x00000018ff097819 */ /* 0x000fe20000011609 */
[----:B-1----:R-:W-:Y:S01]  /*4d80*/  @!P2 FADD.FTZ R191, -R191, -RZ ;  /* 0x800000ffbfbfa221 */ /* 0x002fe20000010100 */
[----:B------:R-:W-:Y:S01]  /*4d90*/  SHF.R.U32.HI R4, RZ, 0x8, R4 ;  /* 0x00000008ff047819 */ /* 0x000fe20000011604 */
[----:B------:R-:W-:Y:S01]  /*4da0*/  @!P0 FADD.FTZ R186, -R186, -RZ ;  /* 0x800000ffbaba8221 */ /* 0x000fe20000010100 */
[----:B------:R-:W-:Y:S01]  /*4db0*/  ISETP.LE.U32.AND P6, PT, R9, UR14, PT ;  /* 0x0000000e09007c0c */ /* 0x000fe2000bfc3070 */
[----:B------:R-:W-:Y:S01]  /*4dc0*/  MUFU.EX2 R185, R28 ;  /* 0x0000001c00b97308 */ /* 0x000fe20000000800 */
[----:B------:R-:W-:Y:S02]  /*4dd0*/  LOP3.LUT R4, R4, 0xffff, RZ, 0xc0, !PT ;  /* 0x0000ffff04047812 */ /* 0x000fe400078ec0ff */
[----:B------:R-:W-:Y:S02]  /*4de0*/  LOP3.LUT R5, R175, 0xff, RZ, 0xc0, !PT ;  /* 0x000000ffaf057812 */ /* 0x000fe400078ec0ff */
[----:B------:R-:W-:Y:S01]  /*4df0*/  ISETP.LE.U32.AND P0, PT, R4, UR14, PT ;  /* 0x0000000e04007c0c */ /* 0x000fe2000bf03070 */
[----:B------:R-:W-:Y:S01]  /*4e00*/  @!P3 FADD.FTZ R195, -R195, -RZ ;  /* 0x800000ffc3c3b221 */ /* 0x000fe20000010100 */
[----:B------:R-:W-:Y:S02]  /*4e10*/  SHF.R.U32.HI R4, RZ, 0x8, R173 ;  /* 0x00000008ff047819 */ /* 0x000fe400000116ad */
[----:B------:R-:W-:Y:S02]  /*4e20*/  @P5 FSEL R30, R30, -INF , !P4 ;  /* 0xff8000001e1e5808 */ /* 0x000fe40006000000 */
[----:B------:R-:W-:Y:S01]  /*4e30*/  ISETP.LE.U32.AND P5, PT, R164, UR14, PT ;  /* 0x0000000ea4007c0c */ /* 0x000fe2000bfa3070 */
[----:B------:R-:W-:Y:S01]  /*4e40*/  @!P6 FADD.FTZ R190, -R190, -RZ ;  /* 0x800000ffbebee221 */ /* 0x000fe20000010100 */
[----:B------:R-:W-:Y:S01]  /*4e50*/  ISETP.LE.U32.AND P3, PT, R5, UR14, PT ;  /* 0x0000000e05007c0c */ /* 0x000fe2000bf63070 */
[--C-:B------:R-:W-:Y:S01]  /*4e60*/  FFMA.FTZ R30, R30, UR13, -R0.reuse ;  /* 0x0000000d1e1e7c23 */ /* 0x100fe20008010800 */
[----:B------:R-:W-:Y:S01]  /*4e70*/  LOP3.LUT R4, R4, 0xffff, RZ, 0xc0, !PT ;  /* 0x0000ffff04047812 */ /* 0x000fe200078ec0ff */
[----:B------:R-:W-:Y:S01]  /*4e80*/  FFMA.FTZ R0, R31, UR13, -R0 ;  /* 0x0000000d1f007c23 */ /* 0x000fe20008010800 */
[--C-:B------:R-:W-:Y:S01]  /*4e90*/  SHF.R.U32.HI R3, RZ, 0x10, R8.reuse ;  /* 0x00000010ff037819 */ /* 0x100fe20000011608 */
[----:B------:R-:W1:Y:S01]  /*4ea0*/  MUFU.EX2 R189, R30 ;  /* 0x0000001e00bd7308 */ /* 0x000e620000000800 */
[----:B------:R-:W-:Y:S01]  /*4eb0*/  ISETP.LE.U32.AND P6, PT, R4, UR14, PT ;  /* 0x0000000e04007c0c */ /* 0x000fe2000bfc3070 */
[----:B---3--:R-:W-:Y:S01]  /*4ec0*/  @!P0 FADD.FTZ R192, -R192, -RZ ;  /* 0x800000ffc0c08221 */ /* 0x008fe20000010100 */
[----:B------:R-:W-:Y:S02]  /*4ed0*/  SHF.R.U32.HI R4, RZ, 0x18, R8 ;  /* 0x00000018ff047819 */ /* 0x000fe40000011608 */
[----:B------:R-:W-:Y:S01]  /*4ee0*/  LOP3.LUT R3, R3, 0xff, RZ, 0xc0, !PT ;  /* 0x000000ff03037812 */ /* 0x000fe200078ec0ff */
[----:B------:R-:W-:Y:S01]  /*4ef0*/  @!P5 FADD.FTZ R179, -R179, -RZ ;  /* 0x800000ffb3b3d221 */ /* 0x000fe20000010100 */
[----:B------:R-:W-:Y:S01]  /*4f00*/  ISETP.LE.U32.AND P5, PT, R4, UR14, PT ;  /* 0x0000000e04007c0c */ /* 0x000fe2000bfa3070 */
[----:B------:R-:W-:Y:S01]  /*4f10*/  @!P3 FADD.FTZ R181, -R181, -RZ ;  /* 0x800000ffb5b5b221 */ /* 0x000fe20000010100 */
[----:B------:R-:W-:Y:S01]  /*4f20*/  LOP3.LUT R4, R171, 0xff, RZ, 0xc0, !PT ;  /* 0x000000ffab047812 */ /* 0x000fe200078ec0ff */
[----:B------:R2:W3:Y:S01]  /*4f30*/  MUFU.EX2 R187, R0 ;  /* 0x0000000000bb7308 */ /* 0x0004e20000000800 */
[----:B------:R-:W-:Y:S02]  /*4f40*/  ISETP.LE.U32.AND P3, PT, R3, UR14, PT ;  /* 0x0000000e03007c0c */ /* 0x000fe4000bf63070 */
[----:B------:R-:W-:Y:S01]  /*4f50*/  F2FP.RELU.BF16.F32.PACK_AB R3, R200, R202 ;  /* 0x000000cac803723e */ /* 0x000fe200000018ff */
[----:B------:R-:W-:Y:S01]  /*4f60*/  @!P6 FADD.FTZ R178, -R178, -RZ ;  /* 0x800000ffb2b2e221 */ /* 0x000fe20000010100 */
[----:B------:R-:W-:Y:S02]  /*4f70*/  ISETP.LE.U32.AND P6, PT, R4, UR14, PT ;  /* 0x0000000e04007c0c */ /* 0x000fe4000bfc3070 */
[----:B------:R-:W-:Y:S01]  /*4f80*/  F2FP.RELU.BF16.F32.PACK_AB R4, R201, R203 ;  /* 0x000000cbc904723e */ /* 0x000fe200000018ff */
[----:B------:R3:W-:Y:S01]  /*4f90*/  STS [R229+0x20400], R3 ;  /* 0x02040003e5007388 */ /* 0x0007e20000000800 */
[----:B------:R-:W-:Y:S01]  /*4fa0*/  ISETP.LE.U32.AND P4, PT, R165, UR14, PT ;  /* 0x0000000ea5007c0c */ /* 0x000fe2000bf83070 */
[----:B----4-:R-:W-:Y:S01]  /*4fb0*/  @!P5 FADD.FTZ R196, -R196, -RZ ;  /* 0x800000ffc4c4d221 */ /* 0x010fe20000010100 */
[----:B------:R-:W-:Y:S01]  /*4fc0*/  SHF.R.U32.HI R5, RZ, 0x8, R172 ;  /* 0x00000008ff057819 */ /* 0x000fe200000116ac */
[----:B------:R4:W-:Y:S01]  /*4fd0*/  STS [R229+0x20000], R4 ;  /* 0x02000004e5007388 */ /* 0x0009e20000000800 */
[----:B------:R-:W-:Y:S01]  /*4fe0*/  F2FP.RELU.BF16.F32.PACK_AB R2, R193, R194 ;  /* 0x000000c2c102723e */ /* 0x000fe200000018ff */
[----:B------:R-:W-:Y:S01]  /*4ff0*/  @!P3 FADD.FTZ R197, -R197, -RZ ;  /* 0x800000ffc5c5b221 */ /* 0x000fe20000010100 */
[----:B------:R-:W-:Y:S02]  /*5000*/  LOP3.LUT R5, R5, 0xffff, RZ, 0xc0, !PT ;  /* 0x0000ffff05057812 */ /* 0x000fe400078ec0ff */
[----:B--2---:R-:W-:Y:S01]  /*5010*/  F2FP.RELU.BF16.F32.PACK_AB R0, R178, R179 ;  /* 0x000000b3b200723e */ /* 0x004fe200000018ff */
[----:B------:R2:W-:Y:S01]  /*5020*/  STS [R232+0x20400], R2 ;  /* 0x02040002e8007388 */ /* 0x0005e20000000800 */
[----:B------:R-:W-:Y:S01]  /*5030*/  ISETP.LE.U32.AND P2, PT, R169, UR14, PT ;  /* 0x0000000ea9007c0c */ /* 0x000fe2000bf43070 */
[----:B-1----:R-:W-:Y:S01]  /*5040*/  @!P6 FADD.FTZ R189, -R189, -RZ ;  /* 0x800000ffbdbde221 */ /* 0x002fe20000010100 */
[----:B------:R-:W-:Y:S01]  /*5050*/  ISETP.LE.U32.AND P0, PT, R170, UR14, PT ;  /* 0x0000000eaa007c0c */ /* 0x000fe2000bf03070 */
[----:B------:R-:W-:Y:S01]  /*5060*/  @!P4 FADD.FTZ R180, -R180, -RZ ;  /* 0x800000ffb4b4c221 */ /* 0x000fe20000010100 */
[----:B------:R-:W-:Y:S02]  /*5070*/  ISETP.LE.U32.AND P4, PT, R5, UR14, PT ;  /* 0x0000000e05007c0c */ /* 0x000fe4000bf83070 */
[----:B------:R-:W-:Y:S02]  /*5080*/  F2FP.RELU.BF16.F32.PACK_AB R5, R206, R207 ;  /* 0x000000cfce05723e */ /* 0x000fe400000018ff */
[----:B------:R-:W-:Y:S05]  /*5090*/  FSETP.GE.FTZ.AND P3, PT, R188, RZ, PT ;  /* 0x000000ffbc00720b */ /* 0x000fea0003f76000 */
[----:B------:R-:W-:Y:S01]  /*50a0*/  @!P2 FADD.FTZ R185, -R185, -RZ ;  /* 0x800000ffb9b9a221 */ /* 0x000fe20000010100 */
[----:B---3--:R-:W-:Y:S01]  /*50b0*/  F2FP.RELU.BF16.F32.PACK_AB R3, R182, R184 ;  /* 0x000000b8b603723e */ /* 0x008fe200000018ff */
[----:B------:R-:W-:Y:S01]  /*50c0*/  @!P0 FADD.FTZ R187, -R187, -RZ ;  /* 0x800000ffbbbb8221 */ /* 0x000fe20000010100 */
[----:B------:R-:W-:Y:S01]  /*50d0*/  FSETP.GE.FTZ.AND P2, PT, R202, RZ, PT ;  /* 0x000000ffca00720b */ /* 0x000fe20003f56000 */
[----:B------:R-:W-:Y:S01]  /*50e0*/  @!P4 FADD.FTZ R183, -R183, -RZ ;  /* 0x800000ffb7b7c221 */ /* 0x000fe20000010100 */
[----:B----4-:R-:W-:Y:S01]  /*50f0*/  F2FP.RELU.BF16.F32.PACK_AB R4, R221, R222 ;  /* 0x000000dedd04723e */ /* 0x010fe200000018ff */
[----:B------:R1:W-:Y:S04]  /*5100*/  STS [R232+0x20000], R3 ;  /* 0x02000003e8007388 */ /* 0x0003e80000000800 */
[----:B------:R3:W-:Y:S01]  /*5110*/  STS [R229+0x21000], R5 ;  /* 0x02100005e5007388 */ /* 0x0007e20000000800 */
[----:B--2---:R-:W-:Y:S03]  /*5120*/  F2FP.RELU.BF16.F32.PACK_AB R2, R190, R191 ;  /* 0x000000bfbe02723e */ /* 0x004fe600000018ff */
[----:B------:R2:W-:Y:S01]  /*5130*/  STS [R229+0x21400], R4 ;  /* 0x02140004e5007388 */ /* 0x0005e20000000800 */
[----:B-1----:R-:W-:Y:S02]  /*5140*/  F2FP.RELU.BF16.F32.PACK_AB R3, R186, R188 ;  /* 0x000000bcba03723e */ /* 0x002fe400000018ff */
[----:B---3--:R-:W-:Y:S02]  /*5150*/  F2FP.RELU.BF16.F32.PACK_AB R5, R198, R199 ;  /* 0x000000c7c605723e */ /* 0x008fe400000018ff */
[----:B--2---:R-:W-:Y:S03]  /*5160*/  F2FP.RELU.BF16.F32.PACK_AB R4, R204, R205 ;  /* 0x000000cdcc04723e */ /* 0x004fe600000018ff */
[----:B------:R1:W-:Y:S04]  /*5170*/  STS [R232+0x21000], R5 ;  /* 0x02100005e8007388 */ /* 0x0003e80000000800 */
[----:B------:R2:W-:Y:S04]  /*5180*/  STS [R232+0x21400], R4 ;  /* 0x02140004e8007388 */ /* 0x0005e80000000800 */
[----:B------:R3:W-:Y:S04]  /*5190*/  STS [R230+0x20000], R3 ;  /* 0x02000003e6007388 */ /* 0x0007e80000000800 */
[----:B------:R4:W-:Y:S04]  /*51a0*/  STS [R230+0x20400], R2 ;  /* 0x02040002e6007388 */ /* 0x0009e80000000800 */
[----:B------:R4:W-:Y:S01]  /*51b0*/  STS [R231+0x20000], R0 ;  /* 0x02000000e7007388 */ /* 0x0009e20000000800 */
[----:B-1----:R-:W-:Y:S02]  /*51c0*/  F2FP.RELU.BF16.F32.PACK_AB R5, R192, R195 ;  /* 0x000000c3c005723e */ /* 0x002fe400000018ff */
[----:B--2---:R-:W-:Y:S02]  /*51d0*/  F2FP.RELU.BF16.F32.PACK_AB R4, R196, R197 ;  /* 0x000000c5c404723e */ /* 0x004fe400000018ff */
[----:B---3--:R-:W-:Y:S02]  /*51e0*/  F2FP.RELU.BF16.F32.PACK_AB R3, R183, R185 ;  /* 0x000000b9b703723e */ /* 0x008fe400000018ff */
[----:B----4-:R-:W-:Y:S02]  /*51f0*/  F2FP.RELU.BF16.F32.PACK_AB R2, R187, R189 ;  /* 0x000000bdbb02723e */ /* 0x010fe400000018ff */
[----:B------:R-:W-:Y:S05]  /*5200*/  F2FP.RELU.BF16.F32.PACK_AB R0, R180, R181 ;  /* 0x000000b5b400723e */ /* 0x000fea00000018ff */
[----:B------:R1:W-:Y:S04]  /*5210*/  STS [R231+0x20400], R0 ;  /* 0x02040000e7007388 */ /* 0x0003e80000000800 */
[----:B------:R-:W-:Y:S04]  /*5220*/  STS [R230+0x21000], R5 ;  /* 0x02100005e6007388 */ /* 0x000fe80000000800 */
[----:B------:R-:W-:Y:S04]  /*5230*/  STS [R230+0x21400], R4 ;  /* 0x02140004e6007388 */ /* 0x000fe80000000800 */
[----:B------:R-:W-:Y:S04]  /*5240*/  STS [R231+0x21000], R3 ;  /* 0x02100003e7007388 */ /* 0x000fe80000000800 */
[----:B------:R2:W-:Y:S04]  /*5250*/  STS [R231+0x21400], R2 ;  /* 0x02140002e7007388 */ /* 0x0005e80000000800 */
[----:B------:R-:W-:Y:S01]  /*5260*/  LDSM.16.M88.4 R16, [R213+0x14000] ;  /* 0x01400000d510783b */ /* 0x000fe20000000200 */
[C---:B-1----:R-:W-:Y:S07]  /*5270*/  LEA R0, R218.reuse, UR4, 0x1 ;  /* 0x00000004da007c11 */ /* 0x042fee000f8e08ff */
[----:B------:R-:W-:Y:S08]  /*5280*/  LDSM.16.M88.4 R164, [R213+0x14800] ;  /* 0x01480000d5a4783b */ /* 0x000ff00000000200 */
[----:B------:R-:W1:Y:S01]  /*5290*/  LDSM.16.M88.4 R32, [R0+0x8000] ;  /* 0x008000000020783b */ /* 0x000e620000000200 */
[----:B--2---:R-:W-:Y:S07]  /*52a0*/  LEA R2, R218, UR4, 0x1 ;  /* 0x00000004da027c11 */ /* 0x004fee000f8e08ff */
[----:B------:R-:W2:Y:S01]  /*52b0*/  LDSM.16.M88.4 R28, [R0+0x9000] ;  /* 0x00900000001c783b */ /* 0x000ea20000000200 */
[--C-:B------:R-:W-:Y:S02]  /*52c0*/  IMAD.IADD R3, R219, 0x1, R2.reuse ;  /* 0x00000001db037824 */ /* 0x100fe400078e0202 */
[C---:B------:R-:W-:Y:S02]  /*52d0*/  IMAD.IADD R208, R217.reuse, 0x1, R2 ;  /* 0x00000001d9d07824 */ /* 0x040fe400078e0202 */
[----:B------:R-:W-:Y:S03]  /*52e0*/  IMAD.IADD R2, R217, 0x1, R3 ;  /* 0x00000001d9027824 */ /* 0x000fe600078e0203 */
[----:B------:R-:W-:Y:S08]  /*52f0*/  LDSM.16.M88.4 R168, [R3+0x8000] ;  /* 0x0080000003a8783b */ /* 0x000ff00000000200 */
[----:B------:R-:W3:Y:S01]  /*5300*/  LDSM.16.M88.4 R172, [R214+0x14000] ;  /* 0x01400000d6ac783b */ /* 0x000ee20000000200 */
[-C--:B-1----:R-:W-:Y:S06]  /*5310*/  HMMA.16816.F32.BF16 R4, R32, R16.reuse, RZ ;  /* 0x000000102004723c */ /* 0x082fec00000418ff */
[C---:B--2---:R-:W-:Y:S06]  /*5320*/  HMMA.16816.F32.BF16 R8, R28.reuse, R16, RZ ;  /* 0x000000101c08723c */ /* 0x044fec00000418ff */
[-C--:B------:R-:W-:Y:S06]  /*5330*/  HMMA.16816.F32.BF16 R12, R28, R18.reuse, RZ ;  /* 0x000000121c0c723c */ /* 0x080fec00000418ff */
[C---:B------:R-:W-:Y:S06]  /*5340*/  HMMA.16816.F32.BF16 R16, R32.reuse, R18, RZ ;  /* 0x000000122010723c */ /* 0x040fec00000418ff */
[-C--:B------:R-:W-:Y:S06]  /*5350*/  HMMA.16816.F32.BF16 R20, R32, R164.reuse, RZ ;  /* 0x000000a42014723c */ /* 0x080fec00000418ff */
[C---:B------:R-:W-:Y:S06]  /*5360*/  HMMA.16816.F32.BF16 R24, R28.reuse, R164, RZ ;  /* 0x000000a41c18723c */ /* 0x040fec00000418ff */
[-C--:B------:R-:W-:Y:S06]  /*5370*/  HMMA.16816.F32.BF16 R28, R28, R166.reuse, RZ ;  /* 0x000000a61c1c723c */ /* 0x080fec00000418ff */
[----:B------:R-:W-:Y:S01]  /*5380*/  HMMA.16816.F32.BF16 R32, R32, R166, RZ ;  /* 0x000000a62020723c */ /* 0x000fe200000418ff */
[----:B------:R-:W1:Y:S05]  /*5390*/  LDSM.16.M88.4 R164, [R3+0x9000] ;  /* 0x0090000003a4783b */ /* 0x000e6a0000000200 */
[-C--:B---3--:R-:W-:Y:S06]  /*53a0*/  HMMA.16816.F32.BF16 R4, R168, R172.reuse, R4 ;  /* 0x000000aca804723c */ /* 0x088fec0000041804 */
        /* <DEDUP_REMOVED lines=67> */
[----:B------:R-:W-:Y:S04]  /*57e0*/  IMAD.U32 R164, RZ, RZ, UR19 ;  /* 0x00000013ffa47e24 */ /* 0x000fe8000f8e00ff */
[----:B------:R-:W-:Y:S01]  /*57f0*/  IMAD.U32 R165, RZ, RZ, UR18 ;  /* 0x00000012ffa57e24 */ /* 0x000fe2000f8e00ff */
[----:B------:R-:W-:Y:S01]  /*5800*/  HMMA.16816.F32.BF16 R32, R168, R166, R32 ;  /* 0x000000a6a820723c */ /* 0x000fe20000041820 */
[----:B------:R-:W-:Y:S04]  /*5810*/  LDSM.16.M88.4 R168, [R215+0x18000] ;  /* 0x01800000d7a8783b */ /* 0x000fe80000000200 */
[C---:B------:R-:W-:Y:S02]  /*5820*/  LEA R176, P0, R239.reuse, R164, 0x2 ;  /* 0x000000a4efb07211 */ /* 0x040fe400078010ff */
[----:B------:R-:W-:Y:S04]  /*5830*/  LEA R172, R220, UR4, 0x1 ;  /* 0x00000004dcac7c11 */ /* 0x000fe8000f8e08ff */
[----:B------:R-:W-:Y:S02]  /*5840*/  LEA.HI.X.SX32 R177, R239, R165, 0x2, P0 ;  /* 0x000000a5efb17211 */ /* 0x000fe400000f16ff */
[----:B------:R-:W1:Y:S01]  /*5850*/  LDSM.16.M88.4 R164, [R2+0xa000] ;  /* 0x00a0000002a4783b */ /* 0x000e620000000200 */
[----:B------:R-:W-:Y:S07]  /*5860*/  FSETP.GE.FTZ.AND P0, PT, R203, RZ, PT ;  /* 0x000000ffcb00720b */ /* 0x000fee0003f16000 */
[----:B------:R-:W2:Y:S04]  /*5870*/  LDG.E R174, desc[UR6][R176.64] ;  /* 0x00000006b0ae7981 */ /* 0x000ea8000c1e1900 */
[----:B------:R-:W3:Y:S01]  /*5880*/  LDG.E R173, desc[UR6][R176.64+0x20] ;  /* 0x00002006b0ad7981 */ /* 0x000ee2000c1e1900 */
[-C--:B-1----:R-:W-:Y:S11]  /*5890*/  HMMA.16816.F32.BF16 R4, R164, R168.reuse, R4 ;  /* 0x000000a8a404723c */ /* 0x082ff60000041804 */
[----:B------:R-:W-:Y:S11]  /*58a0*/  @!UPT UIADD3 URZ, URZ, URZ, URZ ;  /* 0x0000003f3f3ff290 */ /* 0x000ff6000fffe03f */
[----:B------:R-:W-:Y:S02]  /*58b0*/  @!UPT UIADD3 URZ, URZ, URZ, URZ ;  /* 0x0000003f3f3ff290 */ /* 0x000fe4000fffe03f */
[----:B--2---:R-:W-:Y:S01]  /*58c0*/  FADD.FTZ R0, -R174, R4 ;  /* 0x00000004ae007221 */ /* 0x004fe20000010100 */
[----:B---3--:R-:W-:Y:S04]  /*58d0*/  FADD.FTZ R4, -R173, R6 ;  /* 0x00000006ad047221 */ /* 0x008fe80000010100 */
[----:B------:R-:W-:Y:S02]  /*58e0*/  FSEL R0, R0, R174, P0 ;  /* 0x000000ae00007208 */ /* 0x000fe40000000000 */
[----:B------:R-:W-:Y:S02]  /*58f0*/  FSETP.GE.FTZ.AND P0, PT, R201, RZ, PT ;  /* 0x000000ffc900720b */ /* 0x000fe40003f16000 */
[-C--:B------:R-:W-:Y:S01]  /*5900*/  FSEL R4, R4, R173.reuse, P2 ;  /* 0x000000ad04047208 */ /* 0x080fe20001000000 */
[----:B------:R-:W-:Y:S01]  /*5910*/  FMUL.FTZ R203, R203, R0 ;  /* 0x00000000cbcb7220 */ /* 0x000fe20000410000 */
[----:B------:R-:W-:Y:S01]  /*5920*/  FADD.FTZ R0, -R174, R5 ;  /* 0x00000005ae007221 */ /* 0x000fe20000010100 */
[----:B------:R-:W-:Y:S02]  /*5930*/  FSETP.GE.FTZ.AND P2, PT, R184, RZ, PT ;  /* 0x000000ffb800720b */ /* 0x000fe40003f56000 */
[----:B------:R-:W-:Y:S02]  /*5940*/  FMUL.FTZ R202, R202, R4 ;  /* 0x00000004caca7220 */ /* 0x000fe40000410000 */
[----:B------:R-:W-:Y:S02]  /*5950*/  FSEL R0, R0, R174, P0 ;  /* 0x000000ae00007208 */ /* 0x000fe40000000000 */
[----:B------:R-:W-:Y:S03]  /*5960*/  FSETP.GE.FTZ.AND P0, PT, R200, RZ, PT ;  /* 0x000000ffc800720b */ /* 0x000fe60003f16000 */
[----:B------:R-:W-:Y:S01]  /*5970*/  FMUL.FTZ R201, R201, R0 ;  /* 0x00000000c9c97220 */ /* 0x000fe20000410000 */
[----:B------:R-:W-:Y:S02]  /*5980*/  FADD.FTZ R0, -R173, R7 ;  /* 0x00000007ad007221 */ /* 0x000fe40000010100 */
[----:B------:R-:W1:Y:S03]  /*5990*/  LDSM.16.M88.4 R4, [R2+0xb000] ;  /* 0x00b000000204783b */ /* 0x000e660000000200 */
[----:B------:R-:W-:Y:S02]  /*59a0*/  FSEL R0, R0, R173, P0 ;  /* 0x000000ad00007208 */ /* 0x000fe40000000000 */
[----:B------:R-:W-:Y:S03]  /*59b0*/  FSETP.GE.FTZ.AND P0, PT, R182, RZ, PT ;  /* 0x000000ffb600720b */ /* 0x000fe60003f16000 */
[----:B------:R-:W-:Y:S01]  /*59c0*/  FMUL.FTZ R200, R200, R0 ;  /* 0x00000000c8c87220 */ /* 0x000fe20000410000 */
[C---:B-1----:R-:W-:Y:S06]  /*59d0*/  HMMA.16816.F32.BF16 R8, R4.reuse, R168, R8 ;  /* 0x000000a80408723c */ /* 0x042fec0000041808 */
[-C--:B------:R-:W-:Y:S06]  /*59e0*/  HMMA.16816.F32.BF16 R12, R4, R170.reuse, R12 ;  /* 0x000000aa040c723c */ /* 0x080fec000004180c */
[C---:B------:R-:W-:Y:S01]  /*59f0*/  HMMA.16816.F32.BF16 R16, R164.reuse, R170, R16 ;  /* 0x000000aaa410723c */ /* 0x040fe20000041810 */
[----:B------:R-:W1:Y:S11]  /*5a00*/  LDSM.16.M88.4 R168, [R215+0x18800] ;  /* 0x01880000d7a8783b */ /* 0x000e760000000200 */
[----:B------:R-:W-:Y:S11]  /*5a10*/  @!UPT UIADD3 URZ, URZ, URZ, URZ ;  /* 0x0000003f3f3ff290 */ /* 0x000ff6000fffe03f */
[----:B------:R-:W-:Y:S01]  /*5a20*/  @!UPT UIADD3 URZ, URZ, URZ, URZ ;  /* 0x0000003f3f3ff290 */ /* 0x000fe2000fffe03f */
[C---:B------:R-:W-:Y:S01]  /*5a30*/  FADD.FTZ R16, -R174.reuse, R16 ;  /* 0x00000010ae107221 */ /* 0x040fe20000010100 */
[----:B------:R-:W-:Y:S04]  /*5a40*/  FADD.FTZ R0, -R174, R17 ;  /* 0x00000011ae007221 */ /* 0x000fe80000010100 */
[-C--:B------:R-:W-:Y:S02]  /*5a50*/  FSEL R16, R16, R174.reuse, P2 ;  /* 0x000000ae10107208 */ /* 0x080fe40001000000 */
[----:B------:R-:W-:Y:S02]  /*5a60*/  FSEL R0, R0, R174, P0 ;  /* 0x000000ae00007208 */ /* 0x000fe40000000000 */
[----:B------:R-:W-:Y:S01]  /*5a70*/  FSETP.GE.FTZ.AND P0, PT, R186, RZ, PT ;  /* 0x000000ffba00720b */ /* 0x000fe20003f16000 */
[----:B------:R-:W-:Y:S01]  /*5a80*/  FMUL.FTZ R184, R184, R16 ;  /* 0x00000010b8b87220 */ /* 0x000fe20000410000 */
[----:B------:R-:W-:Y:S01]  /*5a90*/  FSETP.GE.FTZ.AND P2, PT, R178, RZ, PT ;  /* 0x000000ffb200720b */ /* 0x000fe20003f56000 */
[----:B------:R-:W-:Y:S01]  /*5aa0*/  FMUL.FTZ R182, R182, R0 ;  /* 0x00000000b6b67220 */ /* 0x000fe20000410000 */
[----:B------:R-:W5:Y:S01]  /*5ab0*/  LDG.E R16, desc[UR6][R176.64+0x80] ;  /* 0x00008006b0107981 */ /* 0x000f62000c1e1900 */
[-C--:B-1----:R-:W-:Y:S03]  /*5ac0*/  HMMA.16816.F32.BF16 R20, R164, R168.reuse, R20 ;  /* 0x000000a8a414723c */ /* 0x082fe60000041814 */
[----:B------:R1:W5:Y:S03]  /*5ad0*/  LDG.E R0, desc[UR6][R176.64+0xa0] ;  /* 0x0000a006b0007981 */ /* 0x000366000c1e1900 */
[C---:B------:R-:W-:Y:S06]  /*5ae0*/  HMMA.16816.F32.BF16 R24, R4.reuse, R168, R24 ;  /* 0x000000a80418723c */ /* 0x040fec0000041818 */
[-C--:B------:R-:W-:Y:S06]  /*5af0*/  HMMA.16816.F32.BF16 R28, R4, R170.reuse, R28 ;  /* 0x000000aa041c723c */ /* 0x080fec000004181c */
[----:B------:R-:W-:Y:S05]  /*5b00*/  HMMA.16816.F32.BF16 R32, R164, R170, R32 ;  /* 0x000000aaa420723c */ /* 0x000fea0000041820 */
[----:B------:R-:W-:Y:S01]  /*5b10*/  F2FP.BF16.F32.PACK_AB R6, R201, R203 ;  /* 0x000000cbc906723e */ /* 0x000fe200000010ff */
[----:B------:R-:W-:Y:S01]  /*5b20*/  FADD.FTZ R21, -R174, R21 ;  /* 0x00000015ae157221 */ /* 0x000fe20000010100 */
[----:B------:R-:W-:Y:S01]  /*5b30*/  F2FP.BF16.F32.PACK_AB R7, R182, R184 ;  /* 0x000000b8b607723e */ /* 0x000fe200000010ff */
[----:B------:R-:W-:Y:S03]  /*5b40*/  VIADD R4, R172, 0x8000 ;  /* 0x00008000ac047836 */ /* 0x000fe60000000000 */
[-C--:B------:R-:W-:Y:S01]  /*5b50*/  FSEL R21, R21, R174.reuse, P0 ;  /* 0x000000ae15157208 */ /* 0x080fe20000000000 */
[----:B------:R-:W-:Y:S01]  /*5b60*/  FADD.FTZ R20, -R174, R20 ;  /* 0x00000014ae147221 */ /* 0x000fe20000010100 */
[----:B------:R-:W-:Y:S01]  /*5b70*/  PLOP3.LUT P0, PT, PT, PT, UP3, 0x80, 0x0 ;  /* 0x000000000000781c */ /* 0x000fe20003f0f038 */
[----:B-1----:R-:W-:Y:S02]  /*5b80*/  VIADD R176, R172, 0x8040 ;  /* 0x00008040acb07836 */ /* 0x002fe40000000000 */
[----:B------:R-:W-:Y:S01]  /*5b90*/  FMUL.FTZ R21, R186, R21 ;  /* 0x00000015ba157220 */ /* 0x000fe20000410000 */
[----:B------:R-:W-:Y:S01]  /*5ba0*/  FSEL R20, R20, R174, P3 ;  /* 0x000000ae14147208 */ /* 0x000fe20001800000 */
[----:B------:R-:W-:Y:S01]  /*5bb0*/  @P1 VIADD R176, R4, 0xffffffc0 ;  /* 0xffffffc004b01836 */ /* 0x000fe20000000000 */
[----:B------:R-:W-:Y:S03]  /*5bc0*/  FSETP.GE.FTZ.AND P3, PT, R179, RZ, PT ;  /* 0x000000ffb300720b */ /* 0x000fe60003f76000 */
[----:B------:R-:W-:Y:S02]  /*5bd0*/  FMUL.FTZ R20, R188, R20 ;  /* 0x00000014bc147220 */ /* 0x000fe40000410000 */
[----:B------:R-:W-:Y:S03]  /*5be0*/  FADD.FTZ R32, -R174, R32 ;  /* 0x00000020ae207221 */ /* 0x000fe60000010100 */
[----:B------:R-:W-:Y:S02]  /*5bf0*/  F2FP.BF16.F32.PACK_AB R21, R21, R20 ;  /* 0x000000141515723e */ /* 0x000fe400000010ff */
[----:B------:R-:W-:Y:S01]  /*5c00*/  FSEL R32, R32, R174, P3 ;  /* 0x000000ae20207208 */ /* 0x000fe20001800000 */
[----:B------:R-:W-:Y:S04]  /*5c10*/  @P2 FADD.FTZ R174, -R174, R33 ;  /* 0x00000021aeae2221 */ /* 0x000fe80000010100 */
        /* <DEDUP_REMOVED lines=25> */
.L_x_1242:
[----:B-1----:R-:W-:Y:S01]  /*5db0*/  FADD.FTZ R5, -R173, R19 ;  /* 0x00000013ad057221 */ /* 0x002fe20000010100 */
[----:B------:R-:W-:Y:S01]  /*5dc0*/  FSETP.GE.FTZ.AND P5, PT, R193, RZ, PT ;  /* 0x000000ffc100720b */ /* 0x000fe20003fb6000 */
[----:B------:R1:W-:Y:S01]  /*5dd0*/  STS [R229+0x1c000], R6 ;  /* 0x01c00006e5007388 */ /* 0x0003e20000000800 */
[C---:B------:R-:W-:Y:S01]  /*5de0*/  FADD.FTZ R4, -R173.reuse, R18 ;  /* 0x00000012ad047221 */ /* 0x040fe20000010100 */
[----:B------:R-:W-:Y:S01]  /*5df0*/  FSETP.GE.FTZ.AND P2, PT, R194, RZ, PT ;  /* 0x000000ffc200720b */ /* 0x000fe20003f56000 */
[----:B------:R-:W-:Y:S01]  /*5e00*/  FADD.FTZ R22, -R173, R22 ;  /* 0x00000016ad167221 */ /* 0x000fe20000010100 */
[-C--:B------:R-:W-:Y:S01]  /*5e10*/  FSEL R5, R5, R173.reuse, P5 ;  /* 0x000000ad05057208 */ /* 0x080fe20002800000 */
[C---:B------:R-:W-:Y:S01]  /*5e20*/  FADD.FTZ R23, -R173.reuse, R23 ;  /* 0x00000017ad177221 */ /* 0x040fe20000010100 */
[----:B------:R-:W-:Y:S01]  /*5e30*/  FSEL R4, R4, R173, P2 ;  /* 0x000000ad04047208 */ /* 0x000fe20001000000 */
[----:B------:R-:W-:Y:S01]  /*5e40*/  FADD.FTZ R34, -R173, R34 ;  /* 0x00000022ad227221 */ /* 0x000fe20000010100 */
[----:B------:R-:W-:Y:S01]  /*5e50*/  FSETP.GE.FTZ.AND P4, PT, R191, RZ, PT ;  /* 0x000000ffbf00720b */ /* 0x000fe20003f96000 */
[----:B------:R-:W-:Y:S01]  /*5e60*/  FMUL.FTZ R18, R193, R5 ;  /* 0x00000005c1127220 */ /* 0x000fe20000410000 */
[----:B------:R-:W-:Y:S01]  /*5e70*/  F2FP.BF16.F32.PACK_AB R5, R200, R202 ;  /* 0x000000cac805723e */ /* 0x000fe200000010ff */
[----:B------:R-:W-:Y:S01]  /*5e80*/  FMUL.FTZ R19, R194, R4 ;  /* 0x00000004c2137220 */ /* 0x000fe20000410000 */
[-C--:B------:R-:W-:Y:S01]  /*5e90*/  FSEL R4, R22, R173.reuse, P4 ;  /* 0x000000ad16047208 */ /* 0x080fe20002000000 */
[----:B-----5:R-:W-:Y:S01]  /*5ea0*/  FADD.FTZ R13, -R16, R13 ;  /* 0x0000000d100d7221 */ /* 0x020fe20000010100 */
[----:B------:R-:W-:Y:S01]  /*5eb0*/  FSETP.GE.FTZ.AND P3, PT, R190, RZ, PT ;  /* 0x000000ffbe00720b */ /* 0x000fe20003f76000 */
[----:B------:R2:W-:Y:S01]  /*5ec0*/  STS [R229+0x1c400], R5 ;  /* 0x01c40005e5007388 */ /* 0x0005e20000000800 */
[----:B------:R-:W-:Y:S01]  /*5ed0*/  FSETP.GE.FTZ.AND P2, PT, R180, RZ, PT ;  /* 0x000000ffb400720b */ /* 0x000fe20003f56000 */
[C---:B------:R-:W-:Y:S01]  /*5ee0*/  FADD.FTZ R8, -R16.reuse, R8 ;  /* 0x0000000810087221 */ /* 0x040fe20000010100 */
[----:B------:R-:W-:Y:S02]  /*5ef0*/  FSEL R23, R23, R173, P3 ;  /* 0x000000ad17177208 */ /* 0x000fe40001800000 */
[----:B------:R-:W-:Y:S01]  /*5f00*/  STS [R232+0x1c000], R7 ;  /* 0x01c00007e8007388 */ /* 0x000fe20000000800 */
[----:B------:R-:W-:Y:S01]  /*5f10*/  FSETP.GE.FTZ.AND P3, PT, R181, RZ, PT ;  /* 0x000000ffb500720b */ /* 0x000fe20003f76000 */
[----:B------:R-:W-:Y:S01]  /*5f20*/  FADD.FTZ R28, -R16, R28 ;  /* 0x0000001c101c7221 */ /* 0x000fe20000010100 */
[----:B------:R-:W-:Y:S01]  /*5f30*/  FSETP.GE.FTZ.AND P4, PT, R207, RZ, PT ;  /* 0x000000ffcf00720b */ /* 0x000fe20003f96000 */
[----:B------:R-:W-:Y:S01]  /*5f40*/  FMUL.FTZ R17, R190, R23 ;  /* 0x00000017be117220 */ /* 0x000fe20000410000 */
[----:B------:R-:W-:Y:S01]  /*5f50*/  FSEL R34, R34, R173, P3 ;  /* 0x000000ad22227208 */ /* 0x000fe20001800000 */
[----:B-1----:R-:W-:Y:S01]  /*5f60*/  FMUL.FTZ R6, R191, R4 ;  /* 0x00000004bf067220 */ /* 0x002fe20000410000 */
[----:B------:R-:W-:Y:S01]  /*5f70*/  F2FP.BF16.F32.PACK_AB R4, R18, R19 ;  /* 0x000000131204723e */ /* 0x000fe200000010ff */
[----:B------:R-:W-:Y:S01]  /*5f80*/  FADD.FTZ R24, -R16, R24 ;  /* 0x0000001810187221 */ /* 0x000fe20000010100 */
[----:B------:R-:W-:Y:S01]  /*5f90*/  FSETP.GE.FTZ.AND P3, PT, R206, RZ, PT ;  /* 0x000000ffce00720b */ /* 0x000fe20003f76000 */
[----:B------:R-:W-:Y:S01]  /*5fa0*/  @P2 FADD.FTZ R173, -R173, R35 ;  /* 0x00000023adad2221 */ /* 0x000fe20000010100 */
[----:B------:R-:W-:Y:S01]  /*5fb0*/  F2FP.BF16.F32.PACK_AB R17, R17, R6 ;  /* 0x000000061111723e */ /* 0x000fe200000010ff */
[----:B------:R1:W-:Y:S01]  /*5fc0*/  STS [R232+0x1c400], R4 ;  /* 0x01c40004e8007388 */ /* 0x0003e20000000800 */
[C---:B------:R-:W-:Y:S01]  /*5fd0*/  FADD.FTZ R6, -R16.reuse, R9 ;  /* 0x0000000910067221 */ /* 0x040fe20000010100 */
[----:B------:R-:W-:Y:S01]  /*5fe0*/  FSETP.GE.FTZ.AND P2, PT, R199, RZ, PT ;  /* 0x000000ffc700720b */ /* 0x000fe20003f56000 */
[----:B------:R-:W-:Y:S01]  /*5ff0*/  FADD.FTZ R25, -R16, R25 ;  /* 0x0000001910197221 */ /* 0x000fe20000010100 */
[-C--:B------:R-:W-:Y:S01]  /*6000*/  FSEL R8, R8, R16.reuse, P4 ;  /* 0x0000001008087208 */ /* 0x080fe20002000000 */
[----:B------:R-:W-:Y:S01]  /*6010*/  FADD.FTZ R10, -R0, R10 ;  /* 0x0000000a000a7221 */ /* 0x000fe20000010100 */
[----:B------:R-:W-:Y:S01]  /*6020*/  FSEL R6, R6, R16, P3 ;  /* 0x0000001006067208 */ /* 0x000fe20001800000 */
[----:B------:R-:W-:Y:S01]  /*6030*/  FADD.FTZ R11, -R0, R11 ;  /* 0x0000000b000b7221 */ /* 0x000fe20000010100 */
[----:B------:R-:W-:Y:S01]  /*6040*/  FSETP.GE.FTZ.AND P3, PT, R198, RZ, PT ;  /* 0x000000ffc600720b */ /* 0x000fe20003f76000 */
[----:B--2---:R-:W-:Y:S01]  /*6050*/  FADD.FTZ R5, -R16, R12 ;  /* 0x0000000c10057221 */ /* 0x004fe20000010100 */
        /* <DEDUP_REMOVED lines=8> */
[----:B------:R-:W-:Y:S01]  /*60e0*/  FSETP.GE.FTZ.AND P3, PT, R185, RZ, PT ;  /* 0x000000ffb900720b */ /* 0x000fe20003f76000 */
[----:B------:R-:W-:Y:S01]  /*60f0*/  FMUL.FTZ R5, R199, R5 ;  /* 0x00000005c7057220 */ /* 0x000fe20000410000 */
[----:B------:R-:W-:Y:S01]  /*6100*/  FSETP.GE.FTZ.AND P5, PT, R195, RZ, PT ;  /* 0x000000ffc300720b */ /* 0x000fe20003fb6000 */
[----:B------:R-:W-:Y:S01]  /*6110*/  FMUL.FTZ R34, R181, R34 ;  /* 0x00000022b5227220 */ /* 0x000fe20000410000 */
[-C--:B------:R-:W-:Y:S01]  /*6120*/  FSEL R28, R28, R16.reuse, P3 ;  /* 0x000000101c1c7208 */ /* 0x080fe20001800000 */
[----:B------:R-:W-:Y:S01]  /*6130*/  FMUL.FTZ R173, R180, R173 ;  /* 0x000000adb4ad7220 */ /* 0x000fe20000410000 */
[----:B------:R-:W-:Y:S01]  /*6140*/  FSEL R25, R25, R16, P4 ;  /* 0x0000001019197208 */ /* 0x000fe20002000000 */
[----:B-1----:R-:W-:Y:S01]  /*6150*/  FMUL.FTZ R4, R206, R6 ;  /* 0x00000006ce047220 */ /* 0x002fe20000410000 */
[----:B------:R-:W-:Y:S01]  /*6160*/  FSEL R24, R24, R16, P5 ;  /* 0x0000001018187208 */ /* 0x000fe20002800000 */
[----:B------:R-:W-:Y:S01]  /*6170*/  FADD.FTZ R6, -R0, R27 ;  /* 0x0000001b00067221 */ /* 0x000fe20000010100 */
[----:B------:R-:W-:Y:S01]  /*6180*/  FSETP.GE.FTZ.AND P3, PT, R222, RZ, PT ;  /* 0x000000ffde00720b */ /* 0x000fe20003f76000 */
[----:B------:R-:W-:Y:S01]  /*6190*/  @P2 FADD.FTZ R16, -R16, R29 ;  /* 0x0000001d10102221 */ /* 0x000fe20000010100 */
[----:B------:R-:W-:Y:S01]  /*61a0*/  FSETP.GE.FTZ.AND P2, PT, R221, RZ, PT ;  /* 0x000000ffdd00720b */ /* 0x000fe20003f56000 */
[----:B------:R-:W-:Y:S01]  /*61b0*/  FMUL.FTZ R24, R195, R24 ;  /* 0x00000018c3187220 */ /* 0x000fe20000410000 */
[----:B------:R-:W-:Y:S01]  /*61c0*/  F2FP.BF16.F32.PACK_AB R9, R9, R5 ;  /* 0x000000050909723e */ /* 0x000fe200000010ff */
[----:B------:R-:W-:Y:S01]  /*61d0*/  FMUL.FTZ R7, R183, R16 ;  /* 0x00000010b7077220 */ /* 0x000fe20000410000 */
[----:B------:R-:W-:Y:S01]  /*61e0*/  FSEL R5, R10, R0, P3 ;  /* 0x000000000a057208 */ /* 0x000fe20001800000 */
[----:B------:R-:W-:Y:S01]  /*61f0*/  FADD.FTZ R10, -R0, R14 ;  /* 0x0000000e000a7221 */ /* 0x000fe20000010100 */
[----:B------:R-:W-:Y:S01]  /*6200*/  F2FP.BF16.F32.PACK_AB R4, R4, R8 ;  /* 0x000000080404723e */ /* 0x000fe200000010ff */
[----:B------:R-:W-:Y:S01]  /*6210*/  FMUL.FTZ R8, R192, R25 ;  /* 0x00000019c0087220 */ /* 0x000fe20000410000 */
[-C--:B------:R-:W-:Y:S01]  /*6220*/  FSEL R11, R11, R0.reuse, P2 ;  /* 0x000000000b0b7208 */ /* 0x080fe20001000000 */
[----:B------:R-:W-:Y:S01]  /*6230*/  FMUL.FTZ R18, R222, R5 ;  /* 0x00000005de127220 */ /* 0x000fe20000410000 */
[----:B------:R-:W-:Y:S01]  /*6240*/  FSETP.GE.FTZ.AND P3, PT, R205, RZ, PT ;  /* 0x000000ffcd00720b */ /* 0x000fe20003f76000 */
[----:B------:R1:W-:Y:S01]  /*6250*/  STS [R229+0x1d000], R4 ;  /* 0x01d00004e5007388 */ /* 0x0003e20000000800 */
[----:B------:R-:W-:Y:S01]  /*6260*/  FSETP.GE.FTZ.AND P6, PT, R204, RZ, PT ;  /* 0x000000ffcc00720b */ /* 0x000fe20003fd6000 */
[----:B------:R-:W-:Y:S01]  /*6270*/  FMUL.FTZ R16, R221, R11 ;  /* 0x0000000bdd107220 */ /* 0x000fe20000410000 */
[----:B------:R-:W-:Y:S01]  /*6280*/  FSETP.GE.FTZ.AND P4, PT, R196, RZ, PT ;  /* 0x000000ffc400720b */ /* 0x000fe20003f96000 */
[----:B------:R-:W-:Y:S01]  /*6290*/  FADD.FTZ R5, -R0, R30 ;  /* 0x0000001e00057221 */ /* 0x000fe20000010100 */
[----:B------:R-:W-:Y:S01]  /*62a0*/  FSEL R10, R10, R0, P3 ;  /* 0x000000000a0a7208 */ /* 0x000fe20001800000 */
[----:B------:R-:W-:Y:S01]  /*62b0*/  FMUL.FTZ R28, R185, R28 ;  /* 0x0000001cb91c7220 */ /* 0x000fe20000410000 */
[----:B------:R-:W-:Y:S01]  /*62c0*/  FSETP.GE.FTZ.AND P5, PT, R197, RZ, PT ;  /* 0x000000ffc500720b */ /* 0x000fe20003fb6000 */
[----:B------:R-:W-:Y:S01]  /*62d0*/  IMAD.MOV.U32 R222, RZ, RZ, R233 ;  /* 0x000000ffffde7224 */ /* 0x000fe200078e00e9 */
[----:B------:R-:W-:Y:S01]  /*62e0*/  FSEL R11, R15, R0, P6 ;  /* 0x000000000f0b7208 */ /* 0x000fe20003000000 */
[----:B------:R-:W-:Y:S01]  /*62f0*/  FMUL.FTZ R15, R205, R10 ;  /* 0x0000000acd0f7220 */ /* 0x000fe20000410000 */
[-C--:B------:R-:W-:Y:S02]  /*6300*/  FSEL R6, R6, R0.reuse, P4 ;  /* 0x0000000006067208 */ /* 0x080fe40002000000 */
[----:B------:R-:W-:Y:S01]  /*6310*/  FSETP.GE.FTZ.AND P3, PT, R189, RZ, PT ;  /* 0x000000ffbd00720b */ /* 0x000fe20003f76000 */
[----:B------:R-:W-:Y:S01]  /*6320*/  FMUL.FTZ R14, R204, R11 ;  /* 0x0000000bcc0e7220 */ /* 0x000fe20000410000 */
[----:B------:R-:W-:Y:S01]  /*6330*/  FSEL R10, R26, R0, P5 ;  /* 0x000000001a0a7208 */ /* 0x000fe20002800000 */
[----:B------:R-:W-:Y:S01]  /*6340*/  FMUL.FTZ R11, R196, R6 ;  /* 0x00000006c40b7220 */ /* 0x000fe20000410000 */
[----:B------:R-:W-:Y:S02]  /*6350*/  FSETP.GE.FTZ.AND P2, PT, R187, RZ, PT ;  /* 0x000000ffbb00720b */ /* 0x000fe40003f56000 */
[----:B------:R-:W-:Y:S01]  /*6360*/  FSEL R5, R5, R0, P3 ;  /* 0x0000000005057208 */ /* 0x000fe20001800000 */
[----:B------:R-:W-:Y:S01]  /*6370*/  FMUL.FTZ R13, R197, R10 ;  /* 0x0000000ac50d7220 */ /* 0x000fe20000410000 */
[----:B------:R-:W-:Y:S02]  /*6380*/  F2FP.BF16.F32.PACK_AB R6, R16, R18 ;  /* 0x000000121006723e */ /* 0x000fe400000010ff */
[----:B------:R-:W-:Y:S01]  /*6390*/  F2FP.BF16.F32.PACK_AB R20, R20, R32 ;  /* 0x000000201414723e */ /* 0x000fe200000010ff */
[----:B------:R-:W-:Y:S01]  /*63a0*/  FMUL.FTZ R10, R189, R5 ;  /* 0x00000005bd0a7220 */ /* 0x000fe20000410000 */
[----:B------:R-:W-:Y:S01]  /*63b0*/  F2FP.BF16.F32.PACK_AB R5, R14, R15 ;  /* 0x0000000f0e05723e */ /* 0x000fe200000010ff */
[----:B------:R-:W-:Y:S01]  /*63c0*/  STS [R229+0x1d400], R6 ;  /* 0x01d40006e5007388 */ /* 0x000fe20000000800 */
[----:B------:R-:W-:Y:S02]  /*63d0*/  F2FP.BF16.F32.PACK_AB R12, R173, R34 ;  /* 0x00000022ad0c723e */ /* 0x000fe400000010ff */
[----:B------:R-:W-:Y:S02]  /*63e0*/  F2FP.BF16.F32.PACK_AB R8, R8, R24 ;  /* 0x000000180808723e */ /* 0x000fe400000010ff */
[----:B------:R-:W-:Y:S01]  /*63f0*/  STS [R232+0x1d000], R9 ;  /* 0x01d00009e8007388 */ /* 0x000fe20000000800 */
[----:B------:R-:W-:Y:S01]  /*6400*/  @P2 FADD.FTZ R0, -R0, R31 ;  /* 0x0000001f00002221 */ /* 0x000fe20000010100 */
[----:B-1----:R-:W-:Y:S03]  /*6410*/  F2FP.BF16.F32.PACK_AB R4, R11, R13 ;  /* 0x0000000d0b04723e */ /* 0x002fe600000010ff */
[----:B------:R-:W-:Y:S01]  /*6420*/  STS [R232+0x1d400], R5 ;  /* 0x01d40005e8007388 */ /* 0x000fe20000000800 */
[----:B------:R-:W-:Y:S01]  /*6430*/  FMUL.FTZ R0, R187, R0 ;  /* 0x00000000bb007220 */ /* 0x000fe20000410000 */
[----:B------:R-:W-:Y:S03]  /*6440*/  F2FP.BF16.F32.PACK_AB R7, R7, R28 ;  /* 0x0000001c0707723e */ /* 0x000fe600000010ff */
[----:B------:R-:W-:Y:S01]  /*6450*/  STS [R230+0x1c000], R21 ;  /* 0x01c00015e6007388 */ /* 0x000fe20000000800 */
[----:B------:R-:W-:Y:S04]  /*6460*/  F2FP.BF16.F32.PACK_AB R0, R0, R10 ;  /* 0x0000000a0000723e */ /* 0x000fe800000010ff */
[----:B------:R-:W-:Y:S05]  /*6470*/  STS [R230+0x1c400], R17 ;  /* 0x01c40011e6007388 */ /* 0x000fea0000000800 */
[----:B------:R-:W-:Y:S05]  /*6480*/  STS [R231+0x1c000], R20 ;  /* 0x01c00014e7007388 */ /* 0x000fea0000000800 */
[----:B------:R-:W-:Y:S05]  /*6490*/  STS [R231+0x1c400], R12 ;  /* 0x01c4000ce7007388 */ /* 0x000fea0000000800 */
[----:B------:R-:W-:Y:S05]  /*64a0*/  STS [R230+0x1d000], R8 ;  /* 0x01d00008e6007388 */ /* 0x000fea0000000800 */
[----:B------:R-:W-:Y:S05]  /*64b0*/  STS [R230+0x1d400], R4 ;  /* 0x01d40004e6007388 */ /* 0x000fea0000000800 */
[----:B------:R-:W-:Y:S05]  /*64c0*/  STS [R231+0x1d000], R7 ;  /* 0x01d00007e7007388 */ /* 0x000fea0000000800 */
[----:B------:R-:W-:Y:S01]  /*64d0*/  STS [R231+0x1d400], R0 ;  /* 0x01d40000e7007388 */ /* 0x000fe20000000800 */
[----:B------:R-:W-:Y:S06]  /*64e0*/  BAR.SYNC.DEFER_BLOCKING 0x0 ;  /* 0x0000000000007b1d */ /* 0x000fec0000010000 */
[----:B------:R-:W-:Y:S05]  /*64f0*/  LDSM.16.MT88.4 R4, [R210+0x20000] ;  /* 0x02000000d204783b */ /* 0x000fea0000004200 */
[----:B------:R-:W1:Y:S05]  /*6500*/  LDSM.16.MT88.4 R8, [R172+0x8000] ;  /* 0x00800000ac08783b */ /* 0x000e6a0000004200 */
[----:B------:R-:W2:Y:S05]  /*6510*/  LDSM.16.MT88.4 R12, [R210+0x22000] ;  /* 0x02200000d20c783b */ /* 0x000eaa0000004200 */
[----:B------:R-:W3:Y:S05]  /*6520*/  LDSM.16.MT88.4 R16, [R176] ;  /* 0x00000000b010783b */ /* 0x000eea0000004200 */
[----:B------:R-:W4:Y:S05]  /*6530*/  LDSM.16.MT88.4 R20, [R172+0xa000] ;  /* 0x00a00000ac14783b */ /* 0x000f2a0000004200 */
[----:B------:R-:W4:Y:S05]  /*6540*/  LDSM.16.MT88.4 R24, [R176+0x2000] ;  /* 0x00200000b018783b */ /* 0x000f2a0000004200 */
[----:B------:R-:W-:Y:S05]  /*6550*/  LDSM.16.MT88.4 R28, [R210+0x20800] ;  /* 0x02080000d21c783b */ /* 0x000fea0000004200 */
[----:B------:R-:W4:Y:S05]  /*6560*/  LDSM.16.MT88.4 R32, [R172+0x8800] ;  /* 0x00880000ac20783b */ /* 0x000f2a0000004200 */
[----:B------:R-:W4:Y:S01]  /*6570*/  LDSM.16.MT88.4 R164, [R210+0x22800] ;  /* 0x02280000d2a4783b */ /* 0x000f220000004200 */
[-C--:B-1----:R-:W-:Y:S04]  /*6580*/  HMMA.16816.F32.BF16 R36, R4, R8.reuse, R36 ;  /* 0x000000080424723c */ /* 0x082fe80000041824 */
[----:B------:R-:W-:Y:S02]  /*6590*/  LDSM.16.MT88.4 R168, [R176+0x3000] ;  /* 0x00300000b0a8783b */ /* 0x000fe40000004200 */
        /* <DEDUP_REMOVED lines=19> */
[----:B------:R-:W4:Y:S05]  /*66d0*/  LDSM.16.MT88.4 R4, [R210+0x21000] ;  /* 0x02100000d204783b */ /* 0x000f2a0000004200 */
[-C--:B------:R-:W-:Y:S01]  /*66e0*/  HMMA.16816.F32.BF16 R36, R28, R32.reuse, R36 ;  /* 0x000000201c24723c */ /* 0x080fe20000041824 */
[----:B------:R-:W4:Y:S05]  /*66f0*/  LDSM.16.MT88.4 R24, [R210+0x23000] ;  /* 0x02300000d218783b */ /* 0x000f2a0000004200 */
        /* <DEDUP_REMOVED lines=19> */
[----:B------:R-:W2:Y:S05]  /*6830*/  LDSM.16.MT88.4 R20, [R172+0x9800] ;  /* 0x00980000ac14783b */ /* 0x000eaa0000004200 */
[-C--:B----4-:R-:W-:Y:S01]  /*6840*/  HMMA.16816.F32.BF16 R36, R4, R12.reuse, R36 ;  /* 0x0000000c0424723c */ /* 0x090fe20000041824 */
[----:B------:R-:W3:Y:S05]  /*6850*/  LDSM.16.MT88.4 R28, [R210+0x23800] ;  /* 0x02380000d21c783b */ /* 0x000eea0000004200 */
[C---:B------:R-:W-:Y:S01]  /*6860*/  HMMA.16816.F32.BF16 R40, R24.reuse, R12, R40 ;  /* 0x0000000c1828723c */ /* 0x040fe20000041828 */
[----:B------:R-:W4:Y:S05]  /*6870*/  LDSM.16.MT88.4 R172, [R172+0xb800] ;  /* 0x00b80000acac783b */ /* 0x000f2a0000004200 */
[-C--:B------:R-:W-:Y:S01]  /*6880*/  HMMA.16816.F32.BF16 R44, R24, R14.reuse, R44 ;  /* 0x0000000e182c723c */ /* 0x080fe2000004182c */
[----:B------:R-:W4:Y:S05]  /*6890*/  LDSM.16.MT88.4 R176, [R176+0x3800] ;  /* 0x00380000b0b0783b */ /* 0x000f2a0000004200 */
[C---:B------:R-:W-:Y:S01]  /*68a0*/  HMMA.16816.F32.BF16 R48, R4.reuse, R14, R48 ;  /* 0x0000000e0430723c */ /* 0x040fe20000041830 */
[----:B------:R-:W-:Y:S05]  /*68b0*/  BAR.SYNC.DEFER_BLOCKING 0x0 ;  /* 0x0000000000007b1d */ /* 0x000fea0000010000 */
        /* <DEDUP_REMOVED lines=31> */
[----:B------:R-:W1:Y:S01]  /*6ab0*/  LDC R7, c[0x0][0x420] ;  /* 0x00010800ff077b82 */ /* 0x000e620000000800 */
[----:B------:R-:W-:Y:S05]  /*6ac0*/  IMAD.SHL.U32 R0, R234, 0x40, RZ ;  /* 0x00000040ea007824 */ /* 0x000fea00078e00ff */
[----:B------:R-:W-:Y:S02]  /*6ad0*/  LOP3.LUT R0, R0, 0x1c0, RZ, 0xc0, !PT ;  /* 0x000001c000007812 */ /* 0x000fe400078ec0ff */
[----:B------:R-:W2:Y:S02]  /*6ae0*/  LDC R8, c[0x0][0x424] ;  /* 0x00010900ff087b82 */ /* 0x000ea40000000800 */
[----:B------:R-:W-:Y:S02]  /*6af0*/  LOP3.LUT R4, R0, 0x38, R244, 0xf8, !PT ;  /* 0x0000003800047812 */ /* 0x000fe400078ef8f4 */
[----:B------:R-:W-:Y:S04]  /*6b00*/  SHF.R.U32.HI R0, RZ, 0x3, R0 ;  /* 0x00000003ff007819 */ /* 0x000fe80000011600 */
[----:B------:R-:W-:Y:S01]  /*6b10*/  LOP3.LUT R4, R4, R0, RZ, 0x3c, !PT ;  /* 0x0000000004047212 */ /* 0x000fe200078e3cff */
[----:B-1----:R-:W-:Y:S05]  /*6b20*/  IMAD.U32 R5, R7, -0x40, RZ ;  /* 0xffffffc007057824 */ /* 0x002fea00078e00ff */
[C---:B------:R-:W-:Y:S04]  /*6b30*/  LEA R6, P2, R5.reuse, R226, 0x1 ;  /* 0x000000e205067211 */ /* 0x040fe800078408ff */
[----:B------:R-:W-:Y:S01]  /*6b40*/  LEA.HI.X.SX32 R0, R5, R227, 0x1, P2 ;  /* 0x000000e305007211 */ /* 0x000fe200010f0eff */
[----:B------:R-:W-:Y:S02]  /*6b50*/  IMAD R5, R242, 0x200, R4 ;  /* 0x00000200f2057824 */ /* 0x000fe400078e0204 */
[----:B------:R-:W-:Y:S02]  /*6b60*/  IMAD.MOV.U32 R226, RZ, RZ, R6 ;  /* 0x000000ffffe27224 */ /* 0x000fe400078e0006 */
        /* <DEDUP_REMOVED lines=12> */
.L_x_1243:
[----:B-1----:R-:W-:Y:S01]  /*6c30*/  LEA R0, R218, UR4, 0x1 ;  /* 0x00000004da007c11 */ /* 0x002fe2000f8e08ff */
[----:B------:R-:W-:Y:S01]  /*6c40*/  LDSM.16.MT88.4 R16, [R209] ;  /* 0x00000000d110783b */ /* 0x000fe20000004200 */
[----:B------:R-:W-:Y:S01]  /*6c50*/  IMAD.MOV.U32 R221, RZ, RZ, 0x4 ;  /* 0x00000004ffdd7424 */ /* 0x000fe200078e00ff */
[----:B------:R-:W-:Y:S02]  /*6c60*/  ULOP3.LUT UR11, UR8, 0x1, URZ, 0xc0, !UPT ;  /* 0x00000001080b7892 */ /* 0x000fe4000f8ec03f */
[----:B------:R-:W1:Y:S01]  /*6c70*/  LDSM.16.M88.4 R32, [R0+0x1c000] ;  /* 0x01c000000020783b */ /* 0x000e620000000200 */
[----:B------:R-:W-:Y:S02]  /*6c80*/  @UP3 UIADD3 UR12, UP2, UR16, -0x100, URZ ;  /* 0xffffff00100c3890 */ /* 0x000fe4000ff5e03f */
[----:B------:R-:W-:Y:S01]  /*6c90*/  UISETP.NE.U32.AND UP1, UPT, UR11, 0x1, UPT ;  /* 0x000000010b00788c */ /* 0x000fe2000bf25070 */
[----:B------:R-:W2:Y:S01]  /*6ca0*/  LDSM.16.M88.4 R28, [R0+0x1d000] ;  /* 0x01d00000001c783b */ /* 0x000ea20000000200 */
[----:B------:R-:W-:Y:S02]  /*6cb0*/  UIADD3 UR15, UR8, -0x1, URZ ;  /* 0xffffffff080f7890 */ /* 0x000fe4000fffe03f */
[----:B------:R-:W-:Y:S01]  /*6cc0*/  @UP3 UIADD3.X UR11, UR17, -0x1, URZ, UP2, !UPT ;  /* 0xffffffff110b3890 */ /* 0x000fe200097fe43f */
        /* <DEDUP_REMOVED lines=40> */
[----:B------:R-:W-:Y:S05]  /*6f50*/  LDSM.16.M88.4 R192, [R3+0x1f000] ;  /* 0x01f0000003c0783b */ /* 0x000fea0000000200 */
[----:B------:R-:W-:Y:S01]  /*6f60*/  HMMA.16816.F32.BF16 R32, R184, R198, R32 ;  /* 0x000000c6b820723c */ /* 0x000fe20000041820 */
[----:B------:R-:W-:Y:S01]  /*6f70*/  LDSM.16.MT88.4 R184, [R209+0x2800] ;  /* 0x00280000d1b8783b */ /* 0x000fe20000004200 */
[----:B--2---:R-:W1:Y:S03]  /*6f80*/  LDC R0, c[0x0][0x270] ;  /* 0x00009c00ff007b82 */ /* 0x004e660000000800 */
[----:B------:R-:W-:Y:S01]  /*6f90*/  LDSM.16.MT88.4 R196, [R209+0x6800] ;  /* 0x00680000d1c4783b */ /* 0x000fe20000004200 */
[-C--:B------:R-:W-:Y:S06]  /*6fa0*/  HMMA.16816.F32.BF16 R4, R164, R172.reuse, R4 ;  /* 0x000000aca404723c */ /* 0x080fec0000041804 */
[C---:B------:R-:W-:Y:S06]  /*6fb0*/  HMMA.16816.F32.BF16 R8, R200.reuse, R172, R8 ;  /* 0x000000acc808723c */ /* 0x040fec0000041808 */
[-C--:B------:R-:W-:Y:S06]  /*6fc0*/  HMMA.16816.F32.BF16 R12, R200, R174.reuse, R12 ;  /* 0x000000aec80c723c */ /* 0x080fec000004180c */
[C---:B------:R-:W-:Y:S01]  /*6fd0*/  HMMA.16816.F32.BF16 R16, R164.reuse, R174, R16 ;  /* 0x000000aea410723c */ /* 0x040fe20000041810 */
[----:B------:R-:W2:Y:S05]  /*6fe0*/  LDSM.16.M88.4 R172, [R3+0x1e000] ;  /* 0x01e0000003ac783b */ /* 0x000eaa0000000200 */
[-C--:B---3--:R-:W-:Y:S06]  /*6ff0*/  HMMA.16816.F32.BF16 R20, R164, R176.reuse, R20 ;  /* 0x000000b0a414723c */ /* 0x088fec0000041814 */
[C---:B------:R-:W-:Y:S06]  /*7000*/  HMMA.16816.F32.BF16 R24, R200.reuse, R176, R24 ;  /* 0x000000b0c818723c */ /* 0x040fec0000041818 */
[-C--:B------:R-:W-:Y:S01]  /*7010*/  HMMA.16816.F32.BF16 R28, R200, R178.reuse, R28 ;  /* 0x000000b2c81c723c */ /* 0x080fe2000004181c */
[----:B------:R-:W-:Y:S05]  /*7020*/  LDSM.16.MT88.4 R200, [R209+0x7000] ;  /* 0x00700000d1c8783b */ /* 0x000fea0000004200 */
[----:B------:R-:W-:Y:S01]  /*7030*/  HMMA.16816.F32.BF16 R32, R164, R178, R32 ;  /* 0x000000b2a420723c */ /* 0x000fe20000041820 */
[----:B------:R-:W-:Y:S04]  /*7040*/  LDSM.16.M88.4 R164, [R208+0x1e000] ;  /* 0x01e00000d0a4783b */ /* 0x000fe80000000200 */
[----:B------:R-:W3:Y:S01]  /*7050*/  LDSM.16.MT88.4 R176, [R209+0x3000] ;  /* 0x00300000d1b0783b */ /* 0x000ee20000004200 */
[-C--:B----4-:R-:W-:Y:S06]  /*7060*/  HMMA.16816.F32.BF16 R4, R168, R180.reuse, R4 ;  /* 0x000000b4a804723c */ /* 0x090fec0000041804 */
        /* <DEDUP_REMOVED lines=9> */
[----:B------:R-:W-:Y:S04]  /*7100*/  LDSM.16.M88.4 R168, [R2+0x1e000] ;  /* 0x01e0000002a8783b */ /* 0x000fe80000000200 */
[----:B------:R-:W-:Y:S01]  /*7110*/  LDSM.16.MT88.4 R204, [R209+0x7800] ;  /* 0x00780000d1cc783b */ /* 0x000fe20000004200 */
[-C--:B--2---:R-:W-:Y:S06]  /*7120*/  HMMA.16816.F32.BF16 R4, R172, R184.reuse, R4 ;  /* 0x000000b8ac04723c */ /* 0x084fec0000041804 */
[C---:B------:R-:W-:Y:S06]  /*7130*/  HMMA.16816.F32.BF16 R8, R192.reuse, R184, R8 ;  /* 0x000000b8c008723c */ /* 0x040fec0000041808 */
[-C--:B------:R-:W-:Y:S06]  /*7140*/  HMMA.16816.F32.BF16 R12, R192, R186.reuse, R12 ;  /* 0x000000bac00c723c */ /* 0x080fec000004180c */
[C---:B------:R-:W-:Y:S01]  /*7150*/  HMMA.16816.F32.BF16 R16, R172.reuse, R186, R16 ;  /* 0x000000baac10723c */ /* 0x040fe20000041810 */
[----:B------:R-:W2:Y:S05]  /*7160*/  LDSM.16.MT88.4 R184, [R209+0x3800] ;  /* 0x00380000d1b8783b */ /* 0x000eaa0000004200 */
[-C--:B------:R-:W-:Y:S06]  /*7170*/  HMMA.16816.F32.BF16 R20, R172, R196.reuse, R20 ;  /* 0x000000c4ac14723c */ /* 0x080fec0000041814 */
[C---:B------:R-:W-:Y:S06]  /*7180*/  HMMA.16816.F32.BF16 R24, R192.reuse, R196, R24 ;  /* 0x000000c4c018723c */ /* 0x040fec0000041818 */
[-C--:B------:R-:W-:Y:S06]  /*7190*/  HMMA.16816.F32.BF16 R28, R192, R198.reuse, R28 ;  /* 0x000000c6c01c723c */ /* 0x080fec000004181c */
[----:B------:R-:W-:Y:S06]  /*71a0*/  HMMA.16816.F32.BF16 R32, R172, R198, R32 ;  /* 0x000000c6ac20723c */ /* 0x000fec0000041820 */
[-C--:B---3--:R-:W-:Y:S05]  /*71b0*/  HMMA.16816.F32.BF16 R4, R164, R176.reuse, R4 ;  /* 0x000000b0a404723c */ /* 0x088fea0000041804 */
[----:B------:R-:W-:Y:S01]  /*71c0*/  @P0 VIADD R172, R239, 0xffffffc0 ;  /* 0xffffffc0efac0836 */ /* 0x000fe20000000000 */
[C---:B----4-:R-:W-:Y:S05]  /*71d0*/  HMMA.16816.F32.BF16 R8, R180.reuse, R176, R8 ;  /* 0x000000b0b408723c */ /* 0x050fea0000041808 */
[----:B------:R-:W-:Y:S01]  /*71e0*/  @P0 IMAD.WIDE R172, R172, R221, UR16 ;  /* 0x00000010acac0e25 */ /* 0x000fe2000f8e02dd */
[-C--:B------:R-:W-:Y:S01]  /*71f0*/  HMMA.16816.F32.BF16 R12, R180, R178.reuse, R12 ;  /* 0x000000b2b40c723c */ /* 0x080fe2000004180c */
[----:B------:R-:W-:Y:S01]  /*7200*/  @UP3 UMOV UR16, UR12 ;  /* 0x0000000c00103c82 */ /* 0x000fe20008000000 */
[----:B------:R-:W-:Y:S02]  /*7210*/  @UP3 UMOV UR17, UR11 ;  /* 0x0000000b00113c82 */ /* 0x000fe40008000000 */
[----:B------:R-:W5:Y:S01]  /*7220*/  @P0 LDG.E R237, desc[UR6][R172.64] ;  /* 0x00000006aced0981 */ /* 0x000f62000c1e1900 */
[----:B------:R-:W-:Y:S01]  /*7230*/  IMAD.IADD R176, R217, 0x1, R211 ;  /* 0x00000001d9b07824 */ /* 0x000fe200078e02d3 */
[C---:B------:R-:W-:Y:S02]  /*7240*/  HMMA.16816.F32.BF16 R16, R164.reuse, R178, R16 ;  /* 0x000000b2a410723c */ /* 0x040fe40000041810 */
[----:B------:R-:W5:Y:S04]  /*7250*/  @P0 LDG.E R238, desc[UR6][R172.64+0x20] ;  /* 0x00002006acee0981 */ /* 0x000f68000c1e1900 */
[-C--:B------:R-:W-:Y:S01]  /*7260*/  HMMA.16816.F32.BF16 R20, R164, R200.reuse, R20 ;  /* 0x000000c8a414723c */ /* 0x080fe20000041814 */
[----:B------:R-:W5:Y:S04]  /*7270*/  @P0 LDG.E R235, desc[UR6][R172.64+0x80] ;  /* 0x00008006aceb0981 */ /* 0x000f68000c1e1900 */
[----:B------:R3:W5:Y:S01]  /*7280*/  @P0 LDG.E R236, desc[UR6][R172.64+0xa0] ;  /* 0x0000a006acec0981 */ /* 0x000762000c1e1900 */
[C---:B------:R-:W-:Y:S06]  /*7290*/  HMMA.16816.F32.BF16 R24, R180.reuse, R200, R24 ;  /* 0x000000c8b418723c */ /* 0x040fec0000041818 */
[-C--:B------:R-:W-:Y:S06]  /*72a0*/  HMMA.16816.F32.BF16 R28, R180, R202.reuse, R28 ;  /* 0x000000cab41c723c */ /* 0x080fec000004181c */
[----:B------:R-:W-:Y:S06]  /*72b0*/  HMMA.16816.F32.BF16 R32, R164, R202, R32 ;  /* 0x000000caa420723c */ /* 0x000fec0000041820 */
[-C--:B--2---:R-:W-:Y:S05]  /*72c0*/  HMMA.16816.F32.BF16 R4, R168, R184.reuse, R4 ;  /* 0x000000b8a804723c */ /* 0x084fea0000041804 */
[----:B-1----:R-:W-:Y:S01]  /*72d0*/  IMAD R167, R0, UR22, RZ ;  /* 0x0000001600a77c24 */ /* 0x002fe2000f8e02ff */
[C---:B------:R-:W-:Y:S05]  /*72e0*/  HMMA.16816.F32.BF16 R8, R188.reuse, R184, R8 ;  /* 0x000000b8bc08723c */ /* 0x040fea0000041808 */
[C---:B------:R-:W-:Y:S01]  /*72f0*/  IMAD.U32 R0, R167.reuse, -0x40, RZ ;  /* 0xffffffc0a7007824 */ /* 0x040fe200078e00ff */
[-C--:B------:R-:W-:Y:S05]  /*7300*/  HMMA.16816.F32.BF16 R12, R188, R186.reuse, R12 ;  /* 0x000000babc0c723c */ /* 0x080fea000004180c */
[C---:B------:R-:W-:Y:S01]  /*7310*/  LEA R233, P2, R0.reuse, R222, 0x2 ;  /* 0x000000de00e97211 */ /* 0x040fe200078410ff */
[C---:B------:R-:W-:Y:S05]  /*7320*/  HMMA.16816.F32.BF16 R16, R168.reuse, R186, R16 ;  /* 0x000000baa810723c */ /* 0x040fea0000041810 */
[----:B------:R-:W-:Y:S01]  /*7330*/  LEA.HI.X.SX32 R223, R0, R223, 0x2, P2 ;  /* 0x000000df00df7211 */ /* 0x000fe200010f16ff */
[-C--:B------:R-:W-:Y:S05]  /*7340*/  HMMA.16816.F32.BF16 R20, R168, R204.reuse, R20 ;  /* 0x000000cca814723c */ /* 0x080fea0000041814 */
[----:B------:R-:W-:Y:S01]  /*7350*/  IMAD.MOV.U32 R2, RZ, RZ, R233 ;  /* 0x000000ffff027224 */ /* 0x000fe200078e00e9 */
[C---:B------:R-:W-:Y:S05]  /*7360*/  HMMA.16816.F32.BF16 R24, R188.reuse, R204, R24 ;  /* 0x000000ccbc18723c */ /* 0x040fea0000041818 */
[C---:B------:R-:W-:Y:S01]  /*7370*/  IMAD.SHL.U32 R0, R167.reuse, 0x8, RZ ;  /* 0x00000008a7007824 */ /* 0x040fe200078e00ff */
[-C--:B------:R-:W-:Y:S05]  /*7380*/  HMMA.16816.F32.BF16 R28, R188, R206.reuse, R28 ;  /* 0x000000cebc1c723c */ /* 0x080fea000004181c */
[----:B------:R-:W-:Y:S01]  /*7390*/  IMAD.MOV.U32 R3, RZ, RZ, R223 ;  /* 0x000000ffff037224 */ /* 0x000fe200078e00df */
[----:B------:R-:W-:Y:S04]  /*73a0*/  HMMA.16816.F32.BF16 R32, R168, R206, R32 ;  /* 0x000000cea820723c */ /* 0x000fe80000041820 */
[----:B------:R1:W-:Y:S01]  /*73b0*/  REDG.E.ADD.F32.FTZ.RN.STRONG.GPU desc[UR6][R2.64], R4 ;  /* 0x00000004020079a6 */ /* 0x0003e2000c10f386 */
[CC--:B------:R-:W-:Y:S01]  /*73c0*/  LEA R164, P2, R0.reuse, R2.reuse, 0x2 ;  /* 0x0000000200a47211 */ /* 0x0c0fe200078410ff */
[C---:B------:R-:W-:Y:S02]  /*73d0*/  IMAD.SHL.U32 R166, R167.reuse, 0x10, RZ ;  /* 0x00000010a7a67824 */ /* 0x040fe400078e00ff */
[C---:B------:R-:W-:Y:S03]  /*73e0*/  IMAD R168, R167.reuse, 0x18, RZ ;  /* 0x00000018a7a87824 */ /* 0x040fe600078e02ff */
[-C--:B------:R-:W-:Y:S01]  /*73f0*/  LEA.HI.X.SX32 R165, R0, R3.reuse, 0x2, P2 ;  /* 0x0000000300a57211 */ /* 0x080fe200010f16ff */
[C---:B------:R-:W-:Y:S01]  /*7400*/  IMAD.SHL.U32 R171, R167.reuse, 0x20, RZ ;  /* 0x00000020a7ab7824 */ /* 0x040fe200078e00ff */
[CC--:B---3--:R-:W-:Y:S01]  /*7410*/  LEA R172, P0, R166.reuse, R2.reuse, 0x2 ;  /* 0x00000002a6ac7211 */ /* 0x0c8fe200078010ff */
[----:B------:R-:W-:Y:S02]  /*7420*/  IMAD R169, R167, 0x28, RZ ;  /* 0x00000028a7a97824 */ /* 0x000fe400078e02ff */
[----:B------:R2:W-:Y:S01]  /*7430*/  REDG.E.ADD.F32.FTZ.RN.STRONG.GPU desc[UR6][R164.64], R5 ;  /* 0x00000005a40079a6 */ /* 0x0005e2000c10f386 */
[-C--:B------:R-:W-:Y:S02]  /*7440*/  LEA.HI.X.SX32 R173, R166, R3.reuse, 0x2, P0 ;  /* 0x00000003a6ad7211 */ /* 0x080fe400000f16ff */
[CC--:B------:R-:W-:Y:S03]  /*7450*/  LEA R170, P0, R171.reuse, R2.reuse, 0x2 ;  /* 0x00000002abaa7211 */ /* 0x0c0fe600078010ff */
[----:B------:R3:W-:Y:S01]  /*7460*/  REDG.E.ADD.F32.FTZ.RN.STRONG.GPU desc[UR6][R172.64], R6 ;  /* 0x00000006ac0079a6 */ /* 0x0007e2000c10f386 */
[-C--:B------:R-:W-:Y:S02]  /*7470*/  LEA.HI.X.SX32 R171, R171, R3.reuse, 0x2, P0 ;  /* 0x00000003abab7211 */ /* 0x080fe400000f16ff */
[CC--:B-1----:R-:W-:Y:S04]  /*7480*/  LEA R4, P2, R168.reuse, R2.reuse, 0x2 ;  /* 0x00000002a8047211 */ /* 0x0c2fe800078410ff */
[-C--:B--2---:R-:W-:Y:S02]  /*7490*/  LEA.HI.X.SX32 R5, R168, R3.reuse, 0x2, P2 ;  /* 0x00000003a8057211 */ /* 0x084fe400010f16ff */
[-C--:B------:R-:W-:Y:S03]  /*74a0*/  LEA R168, P3, R169, R2.reuse, 0x2 ;  /* 0x00000002a9a87211 */ /* 0x080fe600078610ff */
[----:B------:R1:W-:Y:S01]  /*74b0*/  REDG.E.ADD.F32.FTZ.RN.STRONG.GPU desc[UR6][R4.64], R7 ;  /* 0x00000007040079a6 */ /* 0x0003e2000c10f386 */
[----:B---3--:R-:W-:Y:S01]  /*74c0*/  IMAD R172, R167, 0x30, RZ ;  /* 0x00000030a7ac7824 */ /* 0x008fe200078e02ff */
[-C--:B------:R-:W-:Y:S01]  /*74d0*/  LEA.HI.X.SX32 R169, R169, R3.reuse, 0x2, P3 ;  /* 0x00000003a9a97211 */ /* 0x080fe200018f16ff */
[----:B------:R-:W-:Y:S01]  /*74e0*/  IMAD R167, R167, 0x38, RZ ;  /* 0x00000038a7a77824 */ /* 0x000fe200078e02ff */
[----:B------:R2:W-:Y:S02]  /*74f0*/  REDG.E.ADD.F32.FTZ.RN.STRONG.GPU desc[UR6][R170.64], R8 ;  /* 0x00000008aa0079a6 */ /* 0x0005e4000c10f386 */
[CC--:B------:R-:W-:Y:S02]  /*7500*/  LEA R6, P2, R172.reuse, R2.reuse, 0x2 ;  /* 0x00000002ac067211 */ /* 0x0c0fe400078410ff */
[----:B------:R-:W-:Y:S02]  /*7510*/  REDG.E.ADD.F32.FTZ.RN.STRONG.GPU desc[UR6][R168.64], R9 ;  /* 0x00000009a80079a6 */ /* 0x000fe4000c10f386 */
[-C--:B-1----:R-:W-:Y:S02]  /*7520*/  LEA.HI.X.SX32 R7, R172, R3.reuse, 0x2, P2 ;  /* 0x00000003ac077211 */ /* 0x082fe400010f16ff */
[CC--:B------:R-:W-:Y:S01]  /*7530*/  LEA R4, P0, R167.reuse, R2.reuse, 0x2 ;  /* 0x00000002a7047211 */ /* 0x0c0fe200078010ff */
[----:B------:R-:W-:Y:S01]  /*7540*/  LDSM.16.MT88.4 R172, [R211+0x3800] ;  /* 0x00380000d3ac783b */ /* 0x000fe20000004200 */
[----:B--2---:R-:W-:Y:S02]  /*7550*/  VIADD R170, R166, 0x20 ;  /* 0x00000020a6aa7836 */ /* 0x004fe40000000000 */
[-C--:B------:R-:W-:Y:S01]  /*7560*/  LEA.HI.X.SX32 R5, R167, R3.reuse, 0x2, P0 ;  /* 0x00000003a7057211 */ /* 0x080fe200000f16ff */
[----:B------:R1:W-:Y:S01]  /*7570*/  REDG.E.ADD.F32.FTZ.RN.STRONG.GPU desc[UR6][R6.64], R10 ;  /* 0x0000000a060079a6 */ /* 0x0003e2000c10f386 */
[----:B------:R-:W-:Y:S03]  /*7580*/  IMAD.IADD R8, R0, 0x1, R170 ;  /* 0x0000000100087824 */ /* 0x000fe600078e02aa */
[----:B------:R2:W-:Y:S04]  /*7590*/  REDG.E.ADD.F32.FTZ.RN.STRONG.GPU desc[UR6][R4.64], R11 ;  /* 0x0000000b040079a6 */ /* 0x0005e8000c10f386 */
[----:B------:R3:W-:Y:S04]  /*75a0*/  REDG.E.ADD.F32.FTZ.RN.STRONG.GPU desc[UR6][R2.64+0x80], R16 ;  /* 0x00008010020079a6 */ /* 0x0007e8000c10f386 */
[----:B------:R4:W-:Y:S01]  /*75b0*/  REDG.E.ADD.F32.FTZ.RN.STRONG.GPU desc[UR6][R164.64+0x80], R17 ;  /* 0x00008011a40079a6 */ /* 0x0009e2000c10f386 */
[CC--:B-1----:R-:W-:Y:S04]  /*75c0*/  LEA R6, P0, R170.reuse, R2.reuse, 0x2 ;  /* 0x00000002aa067211 */ /* 0x0c2fe800078010ff */
[-C--:B------:R-:W-:Y:S01]  /*75d0*/  LEA.HI.X.SX32 R7, R170, R3.reuse, 0x2, P0 ;  /* 0x00000003aa077211 */ /* 0x080fe200000f16ff */
[----:B--2---:R-:W-:Y:S01]  /*75e0*/  IMAD.IADD R4, R0, 0x1, R8 ;  /* 0x0000000100047824 */ /* 0x004fe200078e0208 */
[----:B------:R-:W-:Y:S01]  /*75f0*/  LDSM.16.MT88.4 R168, [R176+0x3000] ;  /* 0x00300000b0a8783b */ /* 0x000fe20000004200 */
[-C--:B---3--:R-:W-:Y:S02]  /*7600*/  LEA R16, P2, R8, R2.reuse, 0x2 ;  /* 0x0000000208107211 */ /* 0x088fe400078410ff */
[----:B------:R-:W-:Y:S01]  /*7610*/  IMAD.IADD R5, R0, 0x1, R4 ;  /* 0x0000000100057824 */ /* 0x000fe200078e0204 */
[----:B------:R1:W-:Y:S01]  /*7620*/  REDG.E.ADD.F32.FTZ.RN.STRONG.GPU desc[UR6][R6.64], R18 ;  /* 0x00000012060079a6 */ /* 0x0003e2000c10f386 */
[-C--:B------:R-:W-:Y:S02]  /*7630*/  LEA R10, P0, R4, R2.reuse, 0x2 ;  /* 0x00000002040a7211 */ /* 0x080fe400078010ff */
        /* <DEDUP_REMOVED lines=31> */
[----:B------:R3:W-:Y:S01]  /*7830*/  REDG.E.ADD.F32.FTZ.RN.STRONG.GPU desc[UR6][R14.64], R24 ;  /* 0x000000180e0079a6 */ /* 0x0007e2000c10f386 */
        /* <DEDUP_REMOVED lines=197> */
[----:B------:R-:W-:Y:S01]  /*8490*/  FMUL.FTZ R174, R38, UR9 ;  /* 0x0000000926ae7c20 */ /* 0x000fe20008410000 */
[----:B------:R-:W-:Y:S01]  /*84a0*/  FMUL.FTZ R31, R39, UR9 ;  /* 0x00000009271f7c20 */ /* 0x000fe20008410000 */
[----:B------:R-:W-:Y:S01]  /*84b0*/  STS [R246+0x400], R58 ;  /* 0x0004003af6007388 */ /* 0x000fe20000000800 */
[----:B------:R-:W-:Y:S01]  /*84c0*/  FMUL.FTZ R132, R132, UR8 ;  /* 0x0000000884847c20 */ /* 0x000fe20008410000 */
[----:B------:R-:W-:Y:S01]  /*84d0*/  FMUL.FTZ R43, R133, UR8 ;  /* 0x00000008852b7c20 */ /* 0x000fe20008410000 */
[----:B------:R-:W-:Y:S01]  /*84e0*/  FMUL.FTZ R134, R134, UR8 ;  /* 0x0000000886867c20 */ /* 0x000fe20008410000 */
[----:B------:R-:W-:Y:S01]  /*84f0*/  FMUL.FTZ R42, R135, UR8 ;  /* 0x00000008872a7c20 */ /* 0x000fe20008410000 */
[----:B------:R-:W-:Y:S01]  /*8500*/  F2FP.BF16.F32.PACK_AB R47, R47, R128 ;  /* 0x000000802f2f723e */ /* 0x000fe200000010ff */
[----:B------:R-:W-:Y:S01]  /*8510*/  STS [R249], R55 ;  /* 0x00000037f9007388 */ /* 0x000fe20000000800 */
[----:B------:R-:W-:Y:S01]  /*8520*/  FMUL.FTZ R173, R40, UR9 ;  /* 0x0000000928ad7c20 */ /* 0x000fe20008410000 */
[----:B------:R-:W-:Y:S01]  /*8530*/  FMUL.FTZ R30, R41, UR9 ;  /* 0x00000009291e7c20 */ /* 0x000fe20008410000 */
        /* <DEDUP_REMOVED lines=20> */
[----:B------:R-:W-:Y:S01]  /*8680*/  F2FP.BF16.F32.PACK_AB R45, R45, R124 ;  /* 0x0000007c2d2d723e */ /* 0x000fe200000010ff */
[----:B------:R-:W-:Y:S01]  /*8690*/  STS [R249+0x2000], R53 ;  /* 0x00200035f9007388 */ /* 0x000fe20000000800 */
[----:B------:R-:W-:Y:S01]  /*86a0*/  FMUL.FTZ R148, R148, UR8 ;  /* 0x0000000894947c20 */ /* 0x000fe20008410000 */
[----:B------:R-:W-:Y:S01]  /*86b0*/  FMUL.FTZ R35, R149, UR8 ;  /* 0x0000000895237c20 */ /* 0x000fe20008410000 */
[----:B------:R-:W-:Y:S01]  /*86c0*/  FMUL.FTZ R150, R150, UR8 ;  /* 0x0000000896967c20 */ /* 0x000fe20008410000 */
[----:B------:R-:W-:Y:S01]  /*86d0*/  STS [R249+0x2400], R52 ;  /* 0x00240034f9007388 */ /* 0x000fe20000000800 */
[----:B------:R-:W-:Y:S01]  /*86e0*/  FMUL.FTZ R34, R151, UR8 ;  /* 0x0000000897227c20 */ /* 0x000fe20008410000 */
[----:B------:R-:W-:Y:S01]  /*86f0*/  F2FP.BF16.F32.PACK_AB R44, R44, R126 ;  /* 0x0000007e2c2c723e */ /* 0x000fe200000010ff */
[----:B------:R-:W-:Y:S01]  /*8700*/  FMUL.FTZ R160, R160, UR8 ;  /* 0x00000008a0a07c20 */ /* 0x000fe20008410000 */
[----:B------:R-:W-:Y:S01]  /*8710*/  STS [R247], R51 ;  /* 0x00000033f7007388 */ /* 0x000fe20000000800 */
[----:B------:R-:W-:Y:S01]  /*8720*/  FMUL.FTZ R161, R161, UR8 ;  /* 0x00000008a1a17c20 */ /* 0x000fe20008410000 */
[----:B------:R-:W-:Y:S01]  /*8730*/  FMUL.FTZ R162, R162, UR8 ;  /* 0x00000008a2a27c20 */ /* 0x000fe20008410000 */
[----:B------:R-:W-:Y:S01]  /*8740*/  FMUL.FTZ R163, R163, UR8 ;  /* 0x00000008a3a37c20 */ /* 0x000fe20008410000 */
[----:B------:R-:W-:Y:S01]  /*8750*/  STS [R247+0x400], R50 ;  /* 0x00040032f7007388 */ /* 0x000fe20000000800 */
[----:B------:R-:W-:Y:S01]  /*8760*/  F2FP.BF16.F32.PACK_AB R43, R43, R132 ;  /* 0x000000842b2b723e */ /* 0x000fe200000010ff */
[----:B------:R-:W-:Y:S01]  /*8770*/  FMUL.FTZ R152, R152, UR8 ;  /* 0x0000000898987c20 */ /* 0x000fe20008410000 */
[----:B------:R-:W-:Y:S01]  /*8780*/  F2FP.BF16.F32.PACK_AB R42, R42, R134 ;  /* 0x000000862a2a723e */ /* 0x000fe200000010ff */
[----:B------:R-:W-:Y:S01]  /*8790*/  STS [R250], R47 ;  /* 0x0000002ffa007388 */ /* 0x000fe20000000800 */
        /* <DEDUP_REMOVED lines=105> */
[----:B------:R-:W-:Y:S01]  /*8e30*/  @UP0 UIADD3 UR12, UR21, UR26, URZ ;  /* 0x0000001a150c0290 */ /* 0x000fe2000fffe03f */
        /* <DEDUP_REMOVED lines=11> */
[----:B------:R-:W-:Y:S01]  /*8ef0*/  @UP0 ULDC.64 UR8, c[0x0][0x450] ;  /* 0x0001140000080ab9 */ /* 0x000fe20000000a00 */
[----:B------:R-:W-:Y:S01]  /*8f00*/  F2FP.BF16.F32.PACK_AB R3, R3, R98 ;  /* 0x000000620303723e */ /* 0x000fe200000010ff */
[----:B------:R-:W-:Y:S01]  /*8f10*/  STS [R249+0xa400], R25 ;  /* 0x00a40019f9007388 */ /* 0x000fe20000000800 */
[----:B------:R-:W-:Y:S01]  /*8f20*/  F2FP.BF16.F32.PACK_AB R6, R6, R88 ;  /* 0x000000580606723e */ /* 0x000fe200000010ff */
[----:B------:R-:W-:Y:S01]  /*8f30*/  @UP0 UIMAD.WIDE.U32 UR10, UR12, UR8, URZ ;  /* 0x000000080c0a02a5 */ /* 0x000fe2000f8e003f */
[----:B------:R-:W-:Y:S01]  /*8f40*/  F2FP.BF16.F32.PACK_AB R5, R5, R90 ;  /* 0x0000005a0505723e */ /* 0x000fe200000010ff */
[----:B------:R-:W-:Y:S01]  /*8f50*/  STS [R247+0x8000], R24 ;  /* 0x00800018f7007388 */ /* 0x000fe20000000800 */
[----:B------:R-:W-:Y:S01]  /*8f60*/  F2FP.BF16.F32.PACK_AB R0, R0, R94 ;  /* 0x0000005e0000723e */ /* 0x000fe200000010ff */
[----:B------:R-:W-:Y:S01]  /*8f70*/  @UP0 UIMAD UR12, UR12, UR9, URZ ;  /* 0x000000090c0c02a4 */ /* 0x000fe2000f8e023f */
[----:B------:R-:W-:Y:S01]  /*8f80*/  PLOP3.LUT P0, PT, PT, PT, UP0, 0x80, 0x0 ;  /* 0x000000000000781c */ /* 0x000fe20003f0f008 */
[----:B------:R-:W-:Y:S01]  /*8f90*/  STS [R247+0x8400], R23 ;  /* 0x00840017f7007388 */ /* 0x000fe20000000800 */
[----:B------:R-:W-:Y:S01]  /*8fa0*/  F2FP.BF16.F32.PACK_AB R2, R2, R92 ;  /* 0x0000005c0202723e */ /* 0x000fe200000010ff */
[----:B------:R-:W-:-:S02]  /*8fb0*/  @UP0 UIADD3 UR22, UR11, UR12, URZ ;  /* 0x0000000c0b160290 */ /* 0x000fc4000fffe03f */
[----:B------:R-:W-:Y:S01]  /*8fc0*/  STS [R250+0x8000], R20 ;  /* 0x00800014fa007388 */ /* 0x000fe20000000800 */
[----:B------:R-:W-:-:S03]  /*8fd0*/  @UP0 UMOV UR19, UR10 ;  /* 0x0000000a00130c82 */ /* 0x000fc60008000000 */
        /* <DEDUP_REMOVED lines=21> */
[----:B-1----:R-:W-:-:S04]  /*9130*/  SHF.L.U32 R0, R234, 0x6, RZ ;  /* 0x00000006ea007819 */ /* 0x002fc800000006ff */
[----:B------:R-:W-:-:S04]  /*9140*/  LOP3.LUT R0, R0, 0x1c0, RZ, 0xc0, !PT ;  /* 0x000001c000007812 */ /* 0x000fc800078ec0ff */
[----:B--2---:R-:W-:Y:S02]  /*9150*/  LOP3.LUT R2, R0, 0x38, R244, 0xf8, !PT ;  /* 0x0000003800027812 */ /* 0x004fe400078ef8f4 */
[----:B------:R-:W-:Y:S01]  /*9160*/  SHF.R.U32.HI R0, RZ, 0x3, R0 ;  /* 0x00000003ff007819 */ /* 0x000fe20000011600 */
[----:B------:R-:W-:Y:S06]  /*9170*/  @P0 BRA `(.L_x_1245) ;  /* 0x0000000000340947 */ /* 0x000fec0003800000 */
        /* <DEDUP_REMOVED lines=13> */
.L_x_1245:
[----:B------:R-:W-:Y:S01]  /*9250*/  @UP0 UIADD3 UR13, UR21, UR26, URZ ;  /* 0x0000001a150d0290 */ /* 0x000fe2000fffe03f */
[----:B------:R-:W-:Y:S01]  /*9260*/  LOP3.LUT R0, R2, R0, RZ, 0x3c, !PT ;  /* 0x0000000002007212 */ /* 0x000fe200078e3cff */
[----:B------:R-:W-:Y:S01]  /*9270*/  @UP0 ULDC.64 UR10, c[0x0][0x458] ;  /* 0x00011600000a0ab9 */ /* 0x000fe20000000a00 */
[----:B------:R-:W-:Y:S02]  /*9280*/  USHF.L.U32 UR12, UR20, 0x7, URZ ;  /* 0x00000007140c7899 */ /* 0x000fe4000800063f */
[----:B------:R-:W-:Y:S01]  /*9290*/  @UP0 UIMAD.WIDE.U32 UR14, UR13, UR10, URZ ;  /* 0x0000000a0d0e02a5 */ /* 0x000fe2000f8e003f */
[----:B------:R-:W-:Y:S01]  /*92a0*/  IMAD R0, R242, 0x200, R0 ;  /* 0x00000200f2007824 */ /* 0x000fe200078e0200 */
[----:B------:R-:W-:-:S04]  /*92b0*/  @UP0 UIMAD UR13, UR13, UR11, URZ ;  /* 0x0000000b0d0d02a4 */ /* 0x000fc8000f8e023f */
[----:B------:R-:W-:Y:S01]  /*92c0*/  @UP0 UIADD3 UR18, UR15, UR13, URZ ;  /* 0x0000000d0f120290 */ /* 0x000fe2000fffe03f */
[----:B------:R-:W-:Y:S01]  /*92d0*/  LEA R0, R0, UR4, 0x1 ;  /* 0x0000000400007c11 */ /* 0x000fe2000f8e08ff */
[----:B------:R-:W-:Y:S01]  /*92e0*/  @UP0 UMOV UR17, UR14 ;  /* 0x0000000e00110c82 */ /* 0x000fe20008000000 */
[----:B------:R-:W-:Y:S09]  /*92f0*/  @P0 BRA `(.L_x_1246) ;  /* 0x0000000000340947 */ /* 0x000ff20003800000 */
        /* <DEDUP_REMOVED lines=13> */
.L_x_1246:
[----:B------:R-:W-:Y:S01]  /*93d0*/  BAR.SYNC.DEFER_BLOCKING 0x0 ;  /* 0x0000000000007b1d */ /* 0x000fe20000010000 */
[----:B------:R-:W-:Y:S01]  /*93e0*/  USHF.R.S32.HI UR13, URZ, 0x1f, UR12 ;  /* 0x0000001f3f0d7899 */ /* 0x000fe2000801140c */
[--C-:B------:R-:W-:Y:S01]  /*93f0*/  SHF.R.S32.HI R9, RZ, 0x1f, R244.reuse ;  /* 0x0000001fff097819 */ /* 0x100fe200000114f4 */
[----:B------:R-:W-:Y:S01]  /*9400*/  IMAD.U32 R2, RZ, RZ, UR8 ;  /* 0x00000008ff027e24 */ /* 0x000fe2000f8e00ff */
[----:B------:R-:W-:Y:S01]  /*9410*/  UIMAD UR5, UR20, -0x80, UR5 ;  /* 0xffffff80140578a4 */ /* 0x000fe2000f8e0205 */
[----:B------:R-:W-:Y:S01]  /*9420*/  IMAD.MOV.U32 R8, RZ, RZ, R244 ;  /* 0x000000ffff087224 */ /* 0x000fe200078e00f4 */
[----:B------:R-:W-:Y:S01]  /*9430*/  UIMAD UR14, UR13, UR8, URZ ;  /* 0x000000080d0e72a4 */ /* 0x000fe2000f8e023f */
[----:B------:R-:W-:Y:S01]  /*9440*/  VIADD R4, R234, 0x20 ;  /* 0x00000020ea047836 */ /* 0x000fe20000000000 */
[----:B------:R-:W-:Y:S01]  /*9450*/  USHF.R.S32.HI UR16, URZ, 0x1f, UR55 ;  /* 0x0000001f3f107899 */ /* 0x000fe20008011437 */
[----:B------:R-:W-:Y:S01]  /*9460*/  IMAD.WIDE.U32 R2, R2, UR12, R8 ;  /* 0x0000000c02027c25 */ /* 0x000fe2000f8e0008 */
[----:B------:R-:W-:Y:S01]  /*9470*/  UIMAD UR14, UR12, UR9, UR14 ;  /* 0x000000090c0e72a4 */ /* 0x000fe2000f8e020e */
[----:B------:R-:W-:Y:S01]  /*9480*/  ISETP.GE.AND P4, PT, R234, UR5, PT ;  /* 0x00000005ea007c0c */ /* 0x000fe2000bf86270 */
[----:B------:R-:W-:Y:S01]  /*9490*/  BSSY B0, `(.L_x_1247) ;  /* 0x0000026000007945 */ /* 0x000fe20003800000 */
[----:B------:R-:W-:Y:S01]  /*94a0*/  ISETP.GE.AND P3, PT, R4, UR5, PT ;  /* 0x0000000504007c0c */ /* 0x000fe2000bf66270 */
[----:B------:R-:W-:Y:S01]  /*94b0*/  VIADD R5, R234, 0x40 ;  /* 0x00000040ea057836 */ /* 0x000fe20000000000 */
[----:B------:R-:W-:-:S02]  /*94c0*/  IADD3 R2, P0, R2, UR19, RZ ;  /* 0x0000001302027c10 */ /* 0x000fc4000ff1e0ff */
[----:B------:R-:W-:Y:S01]  /*94d0*/  MOV R4, UR14 ;  /* 0x0000000e00047c02 */ /* 0x000fe20008000f00 */
[----:B------:R-:W-:Y:S01]  /*94e0*/  ULDC.64 UR14, c[0x0][0x468] ;  /* 0x00011a00000e7ab9 */ /* 0x000fe20000000a00 */
[----:B------:R-:W-:Y:S01]  /*94f0*/  ISETP.GE.AND P2, PT, R5, UR5, PT ;  /* 0x0000000505007c0c */ /* 0x000fe2000bf46270 */
[----:B------:R-:W-:Y:S01]  /*9500*/  UIMAD UR16, UR16, UR14, URZ ;  /* 0x0000000e101072a4 */ /* 0x000fe2000f8e023f */
[----:B------:R-:W-:Y:S01]  /*9510*/  IADD3.X R3, R3, UR22, R4, P0, !PT ;  /* 0x0000001603037c10 */ /* 0x000fe200087fe404 */
[----:B------:R-:W-:Y:S01]  /*9520*/  IMAD.U32 R4, RZ, RZ, UR14 ;  /* 0x0000000eff047e24 */ /* 0x000fe2000f8e00ff */
[----:B------:R-:W-:Y:S01]  /*9530*/  SHF.R.S32.HI R11, RZ, 0x1f, R234 ;  /* 0x0000001fff0b7819 */ /* 0x000fe200000114ea */
[----:B------:R1:W2:Y:S01]  /*9540*/  LDS.128 R24, [R0+0xd000] ;  /* 0x00d0000000187984 */ /* 0x0002a20000000c00 */
[----:B------:R-:W-:Y:S01]  /*9550*/  UIMAD UR15, UR55, UR15, UR16 ;  /* 0x0000000f370f72a4 */ /* 0x000fe2000f8e0210 */
[----:B------:R-:W-:Y:S02]  /*9560*/  IMAD.WIDE.U32 R2, R4, UR55, R2 ;  /* 0x0000003704027c25 */ /* 0x000fe4000f8e0002 */
[----:B------:R1:W3:Y:S02]  /*9570*/  LDS.128 R20, [R0+0x11000] ;  /* 0x0110000000147984 */ /* 0x0002e40000000c00 */
[----:B------:R-:W-:Y:S01]  /*9580*/  VIADD R5, R234, 0x60 ;  /* 0x00000060ea057836 */ /* 0x000fe20000000000 */
[----:B------:R-:W-:Y:S01]  /*9590*/  IADD3 R10, R3, UR15, RZ ;  /* 0x0000000f030a7c10 */ /* 0x000fe2000fffe0ff */
[----:B------:R1:W4:Y:S03]  /*95a0*/  LDS.128 R32, [R0+0x15000] ;  /* 0x0150000000207984 */ /* 0x0003260000000c00 */
[----:B------:R-:W-:Y:S01]  /*95b0*/  ISETP.GE.AND P1, PT, R5, UR5, PT ;  /* 0x0000000505007c0c */ /* 0x000fe2000bf26270 */
[----:B------:R1:W1:Y:S04]  /*95c0*/  LDS.128 R40, [R0+0x16000] ;  /* 0x0160000000287984 */ /* 0x0002680000000c00 */
[----:B------:R1:W1:Y:S04]  /*95d0*/  LDS.128 R48, [R0+0x17000] ;  /* 0x0170000000307984 */ /* 0x0002680000000c00 */
[----:B------:R1:W1:Y:S04]  /*95e0*/  LDS.128 R28, [R0+0x19000] ;  /* 0x01900000001c7984 */ /* 0x0002680000000c00 */
[----:B------:R1:W1:Y:S04]  /*95f0*/  LDS.128 R36, [R0+0x1a000] ;  /* 0x01a0000000247984 */ /* 0x0002680000000c00 */
        /* <DEDUP_REMOVED lines=15> */
.L_x_1248:
[----:B------:R-:W-:Y:S05]  /*96f0*/  BSYNC B0 ;  /* 0x0000000000007941 */ /* 0x000fea0003800000 */
.L_x_1247:
[----:B------:R-:W-:Y:S04]  /*9700*/  BSSY B0, `(.L_x_1249) ;  /* 0x000000f000007945 */ /* 0x000fe80003800000 */
[----:B------:R-:W-:Y:S05]  /*9710*/  @P3 BRA `(.L_x_1250) ;  /* 0x0000000000343947 */ /* 0x000fea0003800000 */
[----:B--2---:R-:W-:Y:S01]  /*9720*/  IADD3 R6, P0, R234, 0x20, RZ ;  /* 0x00000020ea067810 */ /* 0x004fe20007f1e0ff */
        /* <DEDUP_REMOVED lines=10> */
[----:B------:R2:W-:Y:S04]  /*97d0*/  STG.E.128 desc[UR6][R6.64], R24 ;  /* 0x0000001806007986 */ /* 0x0005e8000c101d06 */
[----:B---3--:R2:W-:Y:S02]  /*97e0*/  STG.E.128 desc[UR6][R6.64+0x80], R20 ;  /* 0x0000801406007986 */ /* 0x0085e4000c101d06 */
.L_x_1250:
[----:B------:R-:W-:Y:S05]  /*97f0*/  BSYNC B0 ;  /* 0x0000000000007941 */ /* 0x000fea0003800000 */
.L_x_1249:
[----:B--2---:R2:W1:Y:S01]  /*9800*/  LDS.128 R16, [R0+0xe000] ;  /* 0x00e0000000107984 */ /* 0x0044620000000c00 */
        /* <DEDUP_REMOVED lines=14> */
[----:B-1----:R1:W-:Y:S04]  /*98f0*/  STG.E.128 desc[UR6][R6.64], R16 ;  /* 0x0000001006007986 */ /* 0x0023e8000c101d06 */
[----:B------:R1:W-:Y:S02]  /*9900*/  STG.E.128 desc[UR6][R6.64+0x80], R12 ;  /* 0x0000800c06007986 */ /* 0x0003e4000c101d06 */
.L_x_1252:
[----:B------:R-:W-:Y:S05]  /*9910*/  BSYNC B0 ;  /* 0x0000000000007941 */ /* 0x000fea0003800000 */
.L_x_1251:
[----:B-1----:R1:W1:Y:S01]  /*9920*/  LDS.128 R16, [R0+0xf000] ;  /* 0x00f0000000107984 */ /* 0x0022620000000c00 */
[----:B------:R-:W-:Y:S03]  /*9930*/  BSSY B0, `(.L_x_1253) ;  /* 0x000000f000007945 */ /* 0x000fe60003800000 */
[----:B------:R1:W1:Y:S01]  /*9940*/  LDS.128 R12, [R0+0x13000] ;  /* 0x01300000000c7984 */ /* 0x0002620000000c00 */
[----:B------:R-:W-:Y:S05]  /*9950*/  @P1 BRA `(.L_x_1254) ;  /* 0x0000000000301947 */ /* 0x000fea0003800000 */
[----:B------:R-:W-:Y:S01]  /*9960*/  IADD3 R6, P0, R234, 0x60, RZ ;  /* 0x00000060ea067810 */ /* 0x000fe20007f1e0ff */
[----:B------:R-:W-:-:S03]  /*9970*/  ULDC.64 UR14, c[0x0][0x3f0] ;  /* 0x0000fc00000e7ab9 */ /* 0x000fc60000000a00 */
[----:B------:R-:W-:-:S05]  /*9980*/  IADD3.X R3, RZ, R11, RZ, P0, !PT ;  /* 0x0000000bff037210 */ /* 0x000fca00007fe4ff */
[----:B------:R-:W-:Y:S01]  /*9990*/  IMAD R7, R3, UR8, RZ ;  /* 0x0000000803077c24 */ /* 0x000fe2000f8e02ff */
[----:B------:R-:W-:-:S03]  /*99a0*/  MOV R3, R10 ;  /* 0x0000000a00037202 */ /* 0x000fc60000000f00 */
[----:B------:R-:W-:-:S04]  /*99b0*/  IMAD.WIDE.U32 R4, R6, UR8, R2 ;  /* 0x0000000806047c25 */ /* 0x000fc8000f8e0002 */
[----:B------:R-:W-:Y:S01]  /*99c0*/  IMAD R3, R6, UR9, R7 ;  /* 0x0000000906037c24 */ /* 0x000fe2000f8e0207 */
[----:B------:R-:W-:-:S04]  /*99d0*/  LEA R2, P0, R4, UR14, 0x1 ;  /* 0x0000000e04027c11 */ /* 0x000fc8000f8008ff */
[----:B------:R-:W-:-:S04]  /*99e0*/  IADD3 R3, R5, R3, RZ ;  /* 0x0000000305037210 */ /* 0x000fc80007ffe0ff */
[----:B------:R-:W-:-:S05]  /*99f0*/  LEA.HI.X R3, R4, UR15, R3, 0x1, P0 ;  /* 0x0000000f04037c11 */ /* 0x000fca00080f0c03 */
[----:B-1----:R1:W-:Y:S04]  /*9a00*/  STG.E.128 desc[UR6][R2.64], R16 ;  /* 0x0000001002007986 */ /* 0x0023e8000c101d06 */
[----:B------:R1:W-:Y:S02]  /*9a10*/  STG.E.128 desc[UR6][R2.64+0x80], R12 ;  /* 0x0000800c02007986 */ /* 0x0003e4000c101d06 */
.L_x_1254:
[----:B------:R-:W-:Y:S05]  /*9a20*/  BSYNC B0 ;  /* 0x0000000000007941 */ /* 0x000fea0003800000 */
.L_x_1253:
[----:B-1----:R-:W-:Y:S01]  /*9a30*/  IMAD.U32 R2, RZ, RZ, UR10 ;  /* 0x0000000aff027e24 */ /* 0x002fe2000f8e00ff */
[----:B------:R-:W-:Y:S01]  /*9a40*/  UIMAD UR13, UR13, UR10, URZ ;  /* 0x0000000a0d0d72a4 */ /* 0x000fe2000f8e023f */
[----:B------:R-:W1:Y:S01]  /*9a50*/  LDS.128 R16, [R0+0x14000] ;  /* 0x0140000000107984 */ /* 0x000e620000000c00 */
        /* <DEDUP_REMOVED lines=26> */
.L_x_1256:
[----:B------:R-:W-:Y:S05]  /*9c00*/  BSYNC B0 ;  /* 0x0000000000007941 */ /* 0x000fea0003800000 */
.L_x_1255:
[----:B------:R-:W-:Y:S04]  /*9c10*/  BSSY B0, `(.L_x_1257) ;  /* 0x000000f000007945 */ /* 0x000fe80003800000 */
[----:B------:R-:W-:Y:S05]  /*9c20*/  @P3 BRA `(.L_x_1258) ;  /* 0x0000000000343947 */ /* 0x000fea0003800000 */
[----:B------:R-:W-:Y:S01]  /*9c30*/  IADD3 R0, P0, R234, 0x20, RZ ;  /* 0x00000020ea007810 */ /* 0x000fe20007f1e0ff */
[----:B------:R-:W-:Y:S01]  /*9c40*/  ULDC.64 UR8, c[0x0][0x3f8] ;  /* 0x0000fe0000087ab9 */ /* 0x000fe20000000a00 */
[----:B------:R-:W-:-:S03]  /*9c50*/  MOV R5, R8 ;  /* 0x0000000800057202 */ /* 0x000fc60000000f00 */
[----:B------:R-:W-:-:S04]  /*9c60*/  IMAD.X R4, RZ, RZ, R11, P0 ;  /* 0x000000ffff047224 */ /* 0x000fc800000e060b */
[----:B--2---:R-:W-:Y:S02]  /*9c70*/  IMAD R6, R4, UR10, RZ ;  /* 0x0000000a04067c24 */ /* 0x004fe4000f8e02ff */
[----:B------:R-:W-:-:S04]  /*9c80*/  IMAD.MOV.U32 R4, RZ, RZ, R2 ;  /* 0x000000ffff047224 */ /* 0x000fc800078e0002 */
[----:B------:R-:W-:-:S04]  /*9c90*/  IMAD.WIDE.U32 R4, R0, UR10, R4 ;  /* 0x0000000a00047c25 */ /* 0x000fc8000f8e0004 */
[----:B------:R-:W-:Y:S01]  /*9ca0*/  IMAD R0, R0, UR11, R6 ;  /* 0x0000000b00007c24 */ /* 0x000fe2000f8e0206 */
[----:B------:R-:W-:-:S04]  /*9cb0*/  LEA R6, P0, R4, UR8, 0x1 ;  /* 0x0000000804067c11 */ /* 0x000fc8000f8008ff */
[----:B------:R-:W-:-:S04]  /*9cc0*/  IADD3 R0, R5, R0, RZ ;  /* 0x0000000005007210 */ /* 0x000fc80007ffe0ff */
[----:B------:R-:W-:-:S05]  /*9cd0*/  LEA.HI.X R7, R4, UR9, R0, 0x1, P0 ;  /* 0x0000000904077c11 */ /* 0x000fca00080f0c00 */
[----:B----4-:R2:W-:Y:S04]  /*9ce0*/  STG.E.128 desc[UR6][R6.64], R32 ;  /* 0x0000002006007986 */ /* 0x0105e8000c101d06 */
[----:B------:R2:W-:Y:S02]  /*9cf0*/  STG.E.128 desc[UR6][R6.64+0x80], R28 ;  /* 0x0000801c06007986 */ /* 0x0005e4000c101d06 */
.L_x_1258:
[----:B------:R-:W-:Y:S05]  /*9d00*/  BSYNC B0 ;  /* 0x0000000000007941 */ /* 0x000fea0003800000 */
.L_x_1257:
        /* <DEDUP_REMOVED lines=15> */
.L_x_1260:
[----:B------:R-:W-:Y:S05]  /*9e00*/  BSYNC B0 ;  /* 0x0000000000007941 */ /* 0x000fea0003800000 */
.L_x_1259:
[----:B------:R-:W-:Y:S05]  /*9e10*/  @P1 BRA `(.L_x_1261) ;  /* 0x0000000c00601947 */ /* 0x000fea0003800000 */
[----:B------:R-:W-:Y:S01]  /*9e20*/  IADD3 R0, P0, R234, 0x60, RZ ;  /* 0x00000060ea007810 */ /* 0x000fe20007f1e0ff */
[----:B------:R-:W-:-:S03]  /*9e30*/  ULDC.64 UR8, c[0x0][0x3f8] ;  /* 0x0000fe0000087ab9 */ /* 0x000fc60000000a00 */
[----:B------:R-:W-:-:S05]  /*9e40*/  IADD3.X R3, RZ, R11, RZ, P0, !PT ;  /* 0x0000000bff037210 */ /* 0x000fca00007fe4ff */
[----:B--2---:R-:W-:Y:S01]  /*9e50*/  IMAD R6, R3, UR10, RZ ;  /* 0x0000000a03067c24 */ /* 0x004fe2000f8e02ff */
[----:B------:R-:W-:-:S03]  /*9e60*/  MOV R3, R8 ;  /* 0x0000000800037202 */ /* 0x000fc60000000f00 */
        /* <DEDUP_REMOVED lines=8> */
.L_x_1241:
        /* <DEDUP_REMOVED lines=23> */
.L_x_1262:
[----:B------:R-:W-:Y:S01]  /*a060*/  @UP0 UIADD3 UR14, UR21, UR26, URZ ;  /* 0x0000001a150e0290 */ /* 0x000fe2000fffe03f */
[----:B------:R-:W-:Y:S01]  /*a070*/  @UP0 ULDC.64 UR10, c[0x0][0x458] ;  /* 0x00011600000a0ab9 */ /* 0x000fe20000000a00 */
[----:B------:R-:W-:Y:S02]  /*a080*/  USHF.R.S32.HI UR18, URZ, 0x1f, UR17 ;  /* 0x0000001f3f127899 */ /* 0x000fe40008011411 */
        /* <DEDUP_REMOVED lines=18> */
.L_x_1263:
        /* <DEDUP_REMOVED lines=36> */
.L_x_1265:
[----:B------:R-:W-:Y:S05]  /*a3f0*/  BSYNC B0 ;  /* 0x0000000000007941 */ /* 0x000fea0003800000 */
.L_x_1264:
        /* <DEDUP_REMOVED lines=15> */
.L_x_1267:
[----:B------:R-:W-:Y:S05]  /*a4f0*/  BSYNC B0 ;  /* 0x0000000000007941 */ /* 0x000fea0003800000 */
.L_x_1266:
        /* <DEDUP_REMOVED lines=15> */
.L_x_1269:
[----:B------:R-:W-:Y:S05]  /*a5f0*/  BSYNC B0 ;  /* 0x0000000000007941 */ /* 0x000fea0003800000 */
.L_x_1268:
        /* <DEDUP_REMOVED lines=15> */
.L_x_1271:
[----:B------:R-:W-:Y:S05]  /*a6f0*/  BSYNC B0 ;  /* 0x0000000000007941 */ /* 0x000fea0003800000 */
.L_x_1270:
        /* <DEDUP_REMOVED lines=23> */
[----:B-123--:R-:W-:-:S04]  /*a870*/  LEA R6, P0, R4, UR8, 0x1 ;  /* 0x0000000804067c11 */ /* 0x00efc8000f8008ff */
[----:B------:R-:W-:-:S05]  /*a880*/  LEA.HI.X R7, R4, UR9, R0, 0x1, P0 ;  /* 0x0000000904077c11 */ /* 0x000fca00080f0c00 */
[----:B------:R4:W-:Y:S04]  /*a890*/  STG.E.128 desc[UR6][R6.64], RZ ;  /* 0x000000ff06007986 */ /* 0x0009e8000c101d06 */
[----:B------:R4:W-:Y:S02]  /*a8a0*/  STG.E.128 desc[UR6][R6.64+0x80], RZ ;  /* 0x000080ff06007986 */ /* 0x0009e4000c101d06 */
.L_x_1273:
[----:B------:R-:W-:Y:S05]  /*a8b0*/  BSYNC B0 ;  /* 0x0000000000007941 */ /* 0x000fea0003800000 */
.L_x_1272:
[----:B------:R-:W-:Y:S04]  /*a8c0*/  BSSY B0, `(.L_x_1274) ;  /* 0x000000f000007945 */ /* 0x000fe80003800000 */
[----:B------:R-:W-:Y:S05]  /*a8d0*/  @P3 BRA `(.L_x_1275) ;  /* 0x0000000000343947 */ /* 0x000fea0003800000 */
[----:B------:R-:W-:Y:S01]  /*a8e0*/  IADD3 R0, P0, R234, 0x20, RZ ;  /* 0x00000020ea007810 */ /* 0x000fe20007f1e0ff */
[----:B------:R-:W-:Y:S01]  /*a8f0*/  ULDC.64 UR8, c[0x0][0x3f8] ;  /* 0x0000fe0000087ab9 */ /* 0x000fe20000000a00 */
[----:B------:R-:W-:-:S03]  /*a900*/  MOV R5, R8 ;  /* 0x0000000800057202 */ /* 0x000fc60000000f00 */
[----:B------:R-:W-:-:S04]  /*a910*/  IMAD.X R4, RZ, RZ, R9, P0 ;  /* 0x000000ffff047224 */ /* 0x000fc800000e0609 */
[----:B-1234-:R-:W-:Y:S02]  /*a920*/  IMAD R6, R4, UR10, RZ ;  /* 0x0000000a04067c24 */ /* 0x01efe4000f8e02ff */
        /* <DEDUP_REMOVED lines=8> */
.L_x_1275:
[----:B------:R-:W-:Y:S05]  /*a9b0*/  BSYNC B0 ;  /* 0x0000000000007941 */ /* 0x000fea0003800000 */
.L_x_1274:
        /* <DEDUP_REMOVED lines=15> */
.L_x_1277:
[----:B------:R-:W-:Y:S05]  /*aab0*/  BSYNC B0 ;  /* 0x0000000000007941 */ /* 0x000fea0003800000 */
.L_x_1276:
        /* <DEDUP_REMOVED lines=14> */
.L_x_1261:
[----:B------:R-:W-:Y:S05]  /*aba0*/  BSYNC B1 ;  /* 0x0000000000017941 */ /* 0x000fea0003800000 */
.L_x_1236:
[----:B------:R-:W-:Y:S02]  /*abb0*/  ULDC UR5, c[0x0][0xc] ;  /* 0x0000030000057ab9 */ /* 0x000fe40000000800 */
[----:B------:R-:W-:-:S04]  /*abc0*/  UIADD3 UR20, UR5, UR20, URZ ;  /* 0x0000001405147290 */ /* 0x000fc8000fffe03f */
[----:B------:R-:W-:-:S06]  /*abd0*/  UISETP.GE.AND UP0, UPT, UR20, UR61, UPT ;  /* 0x0000003d1400728c */ /* 0x000fcc000bf06270 */
[----:B------:R-:W-:-:S13]  /*abe0*/  PLOP3.LUT P0, PT, PT, PT, UP0, 0x80, 0x0 ;  /* 0x000000000000781c */ /* 0x000fda0003f0f008 */
[----:B------:R-:W-:Y:S05]  /*abf0*/  @P0 BRA `(.L_x_1278) ;  /* 0x0000000000040947 */ /* 0x000fea0003800000 */
[----:B------:R-:W-:Y:S05]  /*ac00*/  BRA `(.L_x_1279) ;  /* 0xffffff5c004c7947 */ /* 0x000fea000383ffff */
.L_x_1278:
[----:B------:R-:W-:Y:S05]  /*ac10*/  EXIT ;  /* 0x000000000000794d */ /* 0x000fea0003800000 */
.L_x_1280:
        /* <DEDUP_REMOVED lines=14> */
.L_x_2082:


//--------------------- .text._ZN5flash44flash_bwd_dq_dk_dv_loop_seqk_parallel_kernelI23Flash_bwd_kernel_traitsILi128ELi64ELi128ELi8ELi2ELi4ELi2ELb0ELb0EN7cutlass10bfloat16_tE19Flash_kernel_traitsILi128ELi64ELi128ELi8ES3_EELb0ELb0ELb0ELb0ELb0ELb1ELb1EEEvNS_16Flash_bwd_paramsE --------------------------
	.section	.text._ZN5flash44flash_bwd_dq_dk_dv_loop_seqk_parallel_kernelI23Flash_bwd_kernel_traitsILi128ELi64ELi128ELi8ELi2ELi4ELi2ELb0ELb0EN7cutlass10bfloat16_tE19Flash_kernel_traitsILi128ELi64ELi128ELi8ES3_EELb0ELb0ELb0ELb0ELb0ELb1ELb1EEEvNS_16Flash_bwd_paramsE,"ax",@progbits
	.align	128
        .global         _ZN5flash44flash_bwd_dq_dk_dv_loop_seqk_parallel_kernelI23Flash_bwd_kernel_traitsILi128ELi64ELi128ELi8ELi2ELi4ELi2ELb0ELb0EN7cutlass10bfloat16_tE19Flash_kernel_traitsILi128ELi64ELi128ELi8ES3_EELb0ELb0ELb0ELb0ELb0ELb1ELb1EEEvNS_16Flash_bwd_paramsE
        .type           _ZN5flash44flash_bwd_dq_dk_dv_loop_seqk_parallel_kernelI23Flash_bwd_kernel_traitsILi128ELi64ELi128ELi8ELi2ELi4ELi2ELb0ELb0EN7cutlass10bfloat16_tE19Flash_kernel_traitsILi128ELi64ELi128ELi8ES3_EELb0ELb0ELb0ELb0ELb0ELb1ELb1EEEvNS_16Flash_bwd_paramsE,@function
        .size           _ZN5flash44flash_bwd_dq_dk_dv_loop_seqk_parallel_kernelI23Flash_bwd_kernel_traitsILi128ELi64ELi128ELi8ELi2ELi4ELi2ELb0ELb0EN7cutlass10bfloat16_tE19Flash_kernel_traitsILi128ELi64ELi128ELi8ES3_EELb0ELb0ELb0ELb0ELb0ELb1ELb1EEEvNS_16Flash_bwd_paramsE,(.L_x_2083 - _ZN5flash44flash_bwd_dq_dk_dv_loop_seqk_parallel_kernelI23Flash_bwd_kernel_traitsILi128ELi64ELi128ELi8ELi2ELi4ELi2ELb0ELb0EN7cutlass10bfloat16_tE19Flash_kernel_traitsILi128ELi64ELi128ELi8ES3_EELb0ELb0ELb0ELb0ELb0ELb1ELb1EEEvNS_16Flash_bwd_paramsE)
        .other          _ZN5flash44flash_bwd_dq_dk_dv_loop_seqk_parallel_kernelI23Flash_bwd_kernel_traitsILi128ELi64ELi128ELi8ELi2ELi4ELi2ELb0ELb0EN7cutlass10bfloat16_tE19Flash_kernel_traitsILi128ELi64ELi128ELi8ES3_EELb0ELb0ELb0ELb0ELb0ELb1ELb1EEEvNS_16Flash_bwd_paramsE,@"STO_CUDA_ENTRY STV_DEFAULT"
_ZN5flash44flash_bwd_dq_dk_dv_loop_seqk_parallel_kernelI23Flash_bwd_kernel_traitsILi128ELi64ELi128ELi8ELi2ELi4ELi2ELb0ELb0EN7cutlass10bfloat16_tE19Flash_kernel_traitsILi128ELi64ELi128ELi8ES3_EELb0ELb0ELb0ELb0ELb0ELb1ELb1EEEvNS_16Flash_bwd_paramsE:
.text._ZN5flash44flash_bwd_dq_dk_dv_loop_seqk_parallel_kernelI23Flash_bwd_kernel_traitsILi128ELi64ELi128ELi8ELi2ELi4ELi2ELb0ELb0EN7cutlass10bfloat16_tE19Flash_kernel_traitsILi128ELi64ELi128ELi8ES3_EELb0ELb0ELb0ELb0ELb0ELb1ELb1EEEvNS_16Flash_bwd_paramsE:
        /* <DEDUP_REMOVED lines=16> */
[----:B------:R-:W-:Y:S01]  /*0100*/  IMAD.MOV.U32 R236, RZ, RZ, -0x10 ;  /* 0xfffffff0ffec7424 */ /* 0x000fe200078e00ff */
[----:B------:R-:W-:-:S05]  /*0110*/  UMOV UR60, 0xffffc000 ;  /* 0xffffc000003c7882 */ /* 0x000fca0000000000 */
[----:B------:R-:W4:Y:S08]  /*0120*/  S2UR UR44, SR_CTAID.Y ;  /* 0x00000000002c79c3 */ /* 0x000f300000002600 */
[----:B------:R-:W5:Y:S01]  /*0130*/  S2UR UR57, SR_CTAID.Z ;  /* 0x00000000003979c3 */ /* 0x000f620000002700 */
[----:B---3--:R-:W-:Y:S01]  /*0140*/  ULEA UR4, UR4, UR5, 0x18 ;  /* 0x0000000504047291 */ /* 0x008fe2000f8ec03f */
[----:B--2---:R-:W-:Y:S01]  /*0150*/  SHF.R.S32.HI R13, RZ, 0x1f, R17 ;  /* 0x0000001fff0d7819 */ /* 0x004fe20000011411 */
[----:B----4-:R-:W-:-:S03]  /*0160*/  USHF.L.U32 UR5, UR44, 0x7, URZ ;  /* 0x000000072c057899 */ /* 0x010fc6000800063f */
        /* <DEDUP_REMOVED lines=12> */
[C---:B------:R-:W-:Y:S01]  /*0230*/  IMAD.IADD R15, R6.reuse, 0x1, -R3 ;  /* 0x00000001060f7824 */ /* 0x040fe200078e0a03 */
[-C--:B------:R-:W-:Y:S01]  /*0240*/  LEA.HI R20, R13, R17.reuse, RZ, 0x3 ;  /* 0x000000110d147211 */ /* 0x080fe200078f18ff */
[----:B------:R-:W-:Y:S01]  /*0250*/  IMAD.IADD R11, R6, 0x1, -R0 ;  /* 0x00000001060b7824 */ /* 0x000fe200078e0a00 */
[----:B------:R-:W-:Y:S01]  /*0260*/  LOP3.LUT R3, R4, 0xffffffe0, RZ, 0xc0, !PT ;  /* 0xffffffe004037812 */ /* 0x000fe200078ec0ff */
[----:B------:R-:W-:Y:S01]  /*0270*/  IMAD.IADD R10, R7, 0x1, -R2 ;  /* 0x00000001070a7824 */ /* 0x000fe200078e0a02 */
[----:B------:R-:W-:-:S02]  /*0280*/  LEA.HI R16, R13, R17, RZ, 0x2 ;  /* 0x000000110d107211 */ /* 0x000fc400078f10ff */
[----:B------:R-:W-:Y:S01]  /*0290*/  LOP3.LUT R0, R20, 0xfffffff8, RZ, 0xc0, !PT ;  /* 0xfffffff814007812 */ /* 0x000fe200078ec0ff */
[----:B------:R-:W-:Y:S01]  /*02a0*/  IMAD.IADD R3, R17, 0x1, -R3 ;  /* 0x0000000111037824 */ /* 0x000fe200078e0a03 */
[----:B------:R-:W-:Y:S02]  /*02b0*/  SHF.R.S32.HI R4, RZ, 0x3, R20 ;  /* 0x00000003ff047819 */ /* 0x000fe40000011414 */
[----:B------:R-:W-:Y:S01]  /*02c0*/  LOP3.LUT R2, R5, 0xfffffff0, RZ, 0xc0, !PT ;  /* 0xfffffff005027812 */ /* 0x000fe200078ec0ff */
[C---:B------:R-:W-:Y:S01]  /*02d0*/  IMAD.IADD R0, R17.reuse, 0x1, -R0 ;  /* 0x0000000111007824 */ /* 0x040fe200078e0a00 */
        /* <DEDUP_REMOVED lines=32> */
[----:B------:R-:W-:Y:S01]  /*04e0*/  LEA.HI R4, R13, R17, RZ, 0x6 ;  /* 0x000000110d047211 */ /* 0x000fe200078f30ff */
[----:B------:R-:W-:Y:S01]  /*04f0*/  IMAD.SHL.U32 R17, R17, 0x2, RZ ;  /* 0x0000000211117824 */ /* 0x000fe200078e00ff */
[----:B------:R-:W-:Y:S01]  /*0500*/  LOP3.LUT R13, R2, 0x8, R20, 0xf8, !PT ;  /* 0x00000008020d7812 */ /* 0x000fe200078ef814 */
[----:B------:R-:W-:Y:S01]  /*0510*/  IMAD.SHL.U32 R2, R0, 0x2, RZ ;  /* 0x0000000200027824 */ /* 0x000fe200078e00ff */
[----:B------:R-:W-:-:S02]  /*0520*/  SHF.R.S32.HI R0, RZ, 0x7, R5 ;  /* 0x00000007ff007819 */ /* 0x000fc40000011405 */
[----:B------:R-:W-:Y:S01]  /*0530*/  SHF.R.S32.HI R4, RZ, 0x6, R4 ;  /* 0x00000006ff047819 */ /* 0x000fe20000011404 */
[--C-:B------:R-:W-:Y:S01]  /*0540*/  IMAD R9, R11, 0x400, R2.reuse ;  /* 0x000004000b097824 */ /* 0x100fe200078e0202 */
[----:B------:R-:W-:Y:S01]  /*0550*/  LOP3.LUT R214, R214, R210, RZ, 0x3c, !PT ;  /* 0x000000d2d6d67212 */ /* 0x000fe200078e3cff */
[----:B------:R-:W-:Y:S01]  /*0560*/  IMAD R8, R0, 0x1000, R2 ;  /* 0x0000100000087824 */ /* 0x000fe200078e0202 */
[----:B------:R-:W-:Y:S01]  /*0570*/  R2P PR, R7, 0x6 ;  /* 0x0000000607007804 */ /* 0x000fe20000000000 */
[----:B------:R-:W-:Y:S01]  /*0580*/  IMAD.SHL.U32 R2, R10, 0x20, RZ ;  /* 0x000000200a027824 */ /* 0x000fe200078e00ff */
[----:B------:R-:W-:Y:S01]  /*0590*/  LOP3.LUT R210, R6, R13, R210, 0xf6, !PT ;  /* 0x0000000d06d27212 */ /* 0x000fe200078ef6d2 */
[----:B------:R-:W-:Y:S01]  /*05a0*/  IMAD R3, R4, 0x800, R6 ;  /* 0x0000080004037824 */ /* 0x000fe200078e0206 */
[----:B------:R-:W-:Y:S01]  /*05b0*/  SEL R236, R236, 0x10, !P0 ;  /* 0x00000010ecec7807 */ /* 0x000fe20004000000 */
[----:B------:R-:W-:Y:S01]  /*05c0*/  IMAD.SHL.U32 R5, R0, 0x8, RZ ;  /* 0x0000000800057824 */ /* 0x000fe200078e00ff */
[----:B------:R-:W-:Y:S01]  /*05d0*/  LOP3.LUT R0, R2, 0x20, RZ, 0xc0, !PT ;  /* 0x0000002002007812 */ /* 0x000fe200078ec0ff */
[----:B------:R-:W-:Y:S01]  /*05e0*/  IMAD.IADD R214, R3, 0x1, R214 ;  /* 0x0000000103d67824 */ /* 0x000fe200078e02d6 */
[----:B------:R-:W-:Y:S01]  /*05f0*/  LEA R210, R210, UR4, 0x1 ;  /* 0x00000004d2d27c11 */ /* 0x000fe2000f8e08ff */
[----:B------:R-:W-:-:S02]  /*0600*/  IMAD.SHL.U32 R3, R4, 0x8, RZ ;  /* 0x0000000804037824 */ /* 0x000fc400078e00ff */
[----:B------:R-:W-:Y:S02]  /*0610*/  IMAD.SHL.U32 R2, R7, 0x40, RZ ;  /* 0x0000004007027824 */ /* 0x000fe400078e00ff */
[----:B------:R-:W-:Y:S01]  /*0620*/  IMAD R7, R4, 0x200, R12 ;  /* 0x0000020004077824 */ /* 0x000fe200078e020c */
[----:B------:R-:W-:Y:S01]  /*0630*/  LOP3.LUT R209, R0, 0x18, R3, 0xf8, !PT ;  /* 0x0000001800d17812 */ /* 0x000fe200078ef803 */
[----:B------:R-:W-:Y:S01]  /*0640*/  IMAD.SHL.U32 R4, R4, 0x20, RZ ;  /* 0x0000002004047824 */ /* 0x000fe200078e00ff */
[----:B------:R-:W-:Y:S01]  /*0650*/  LOP3.LUT R0, R2, 0x1c0, RZ, 0xc0, !PT ;  /* 0x000001c002007812 */ /* 0x000fe200078ec0ff */
[----:B------:R-:W-:Y:S01]  /*0660*/  IMAD.SHL.U32 R214, R214, 0x2, RZ ;  /* 0x00000002d6d67824 */ /* 0x000fe200078e00ff */
[----:B------:R1:W-:Y:S01]  /*0670*/  STL [R1+0x1c], R7 ;  /* 0x00001c0701007387 */ /* 0x0003e20000100800 */
[----:B------:R-:W-:Y:S01]  /*0680*/  LOP3.LUT R2, R5, 0x8, RZ, 0xc0, !PT ;  /* 0x0000000805027812 */ /* 0x000fe200078ec0ff */
[----:B------:R-:W-:Y:S01]  /*0690*/  IMAD.SHL.U32 R5, R10, 0x10, RZ ;  /* 0x000000100a057824 */ /* 0x000fe200078e00ff */
[----:B------:R-:W-:-:S02]  /*06a0*/  SHF.R.U32.HI R3, RZ, 0x3, R0 ;  /* 0x00000003ff037819 */ /* 0x000fc40000011600 */
[----:B-1----:R-:W-:Y:S02]  /*06b0*/  LOP3.LUT R7, R4, 0x6, R17, 0xf8, !PT ;  /* 0x0000000604077812 */ /* 0x002fe400078ef811 */
[----:B------:R-:W-:-:S03]  /*06c0*/  LOP3.LUT R4, R0, 0x20, R4, 0xf8, !PT ;  /* 0x0000002000047812 */ /* 0x000fc600078ef804 */
[----:B------:R1:W-:Y:S02]  /*06d0*/  STL [R1+0x2c], R7 ;  /* 0x00002c0701007387 */ /* 0x0003e40000100800 */
[----:B-1----:R-:W-:Y:S02]  /*06e0*/  LOP3.LUT R7, R2, 0x10, R5, 0xf8, !PT ;  /* 0x0000001002077812 */ /* 0x002fe400078ef805 */
[----:B------:R-:W-:Y:S01]  /*06f0*/  LOP3.LUT R5, R3, R0, R2, 0x1e, !PT ;  /* 0x0000000003057212 */ /* 0x000fe200078e1e02 */
[----:B------:R-:W-:Y:S01]  /*0700*/  IMAD R2, R15, 0x400, R8 ;  /* 0x000004000f027824 */ /* 0x000fe200078e0208 */
[----:B------:R-:W-:Y:S02]  /*0710*/  SHF.R.S32.HI R0, RZ, 0x2, R18 ;  /* 0x00000002ff007819 */ /* 0x000fe40000011412 */
[----:B------:R-:W-:Y:S01]  /*0720*/  LOP3.LUT R3, R4, R3, RZ, 0x3c, !PT ;  /* 0x0000000304037212 */ /* 0x000fe200078e3cff */
[----:B------:R-:W-:Y:S02]  /*0730*/  IMAD.IADD R9, R9, 0x1, R5 ;  /* 0x0000000109097824 */ /* 0x000fe400078e0205 */
[----:B------:R-:W-:-:S02]  /*0740*/  IMAD R11, R15, 0x10, R0 ;  /* 0x000000100f0b7824 */ /* 0x000fc400078e0200 */
[----:B------:R-:W-:Y:S02]  /*0750*/  IMAD.IADD R237, R3, 0x1, R2 ;  /* 0x0000000103ed7824 */ /* 0x000fe400078e0202 */
[----:B------:R-:W-:Y:S01]  /*0760*/  VIADD R2, R11, 0xffffffc0 ;  /* 0xffffffc00b027836 */ /* 0x000fe20000000000 */
[----:B------:R-:W-:Y:S01]  /*0770*/  STL [R1+0x38], R11 ;  /* 0x0000380b01007387 */ /* 0x000fe20000100800 */
[----:B------:R-:W-:Y:S01]  /*0780*/  IMAD.SHL.U32 R5, R19, 0x40, RZ ;  /* 0x0000004013057824 */ /* 0x000fe200078e00ff */
[----:B------:R-:W-:Y:S01]  /*0790*/  LEA R237, R237, UR4, 0x1 ;  /* 0x00000004eded7c11 */ /* 0x000fe2000f8e08ff */
[----:B------:R-:W-:Y:S01]  /*07a0*/  IMAD.SHL.U32 R0, R14, 0x40, RZ ;  /* 0x000000400e007824 */ /* 0x000fe200078e00ff */
[----:B------:R-:W-:Y:S01]  /*07b0*/  SHF.R.S32.HI R4, RZ, 0x1f, R2 ;  /* 0x0000001fff047819 */ /* 0x000fe20000011402 */
[----:B------:R-:W-:Y:S01]  /*07c0*/  IMAD.SHL.U32 R3, R10, 0x8, RZ ;  /* 0x000000080a037824 */ /* 0x000fe200078e00ff */
[----:B------:R-:W-:Y:S01]  /*07d0*/  LOP3.LUT R5, R5, 0x1c0, RZ, 0xc0, !PT ;  /* 0x000001c005057812 */ /* 0x000fe200078ec0ff */
[----:B------:R-:W-:Y:S01]  /*07e0*/  IMAD.IADD R238, R237, 0x1, R236 ;  /* 0x00000001edee7824 */ /* 0x000fe200078e02ec */
[----:B------:R-:W-:-:S02]  /*07f0*/  SHF.L.U64.HI R2, R2, 0x2, R4 ;  /* 0x0000000202027819 */ /* 0x000fc40000010204 */
[----:B------:R-:W-:Y:S02]  /*0800*/  LOP3.LUT R0, R0, 0xfffffe00, RZ, 0xc0, !PT ;  /* 0xfffffe0000007812 */ /* 0x000fe400078ec0ff */
[----:B------:R-:W-:Y:S01]  /*0810*/  LOP3.LUT R3, R5, 0x8, R3, 0xf8, !PT ;  /* 0x0000000805037812 */ /* 0x000fe200078ef803 */
[----:B------:R1:W-:Y:S01]  /*0820*/  STL [R1+0x28], R2 ;  /* 0x0000280201007387 */ /* 0x0003e20000100800 */
[----:B------:R-:W-:Y:S01]  /*0830*/  SHF.R.U32.HI R6, RZ, 0x3, R5 ;  /* 0x00000003ff067819 */ /* 0x000fe20000011605 */
[----:B------:R-:W-:-:S03]  /*0840*/  IMAD R4, R15, 0x400, R0 ;  /* 0x000004000f047824 */ /* 0x000fc600078e0200 */
[----:B------:R-:W-:Y:S02]  /*0850*/  LOP3.LUT R3, R3, R6, RZ, 0x3c, !PT ;  /* 0x0000000603037212 */ /* 0x000fe400078e3cff */
[----:B------:R-:W-:-:S03]  /*0860*/  LOP3.LUT R209, R6, R209, R5, 0x1e, !PT ;  /* 0x000000d106d17212 */ /* 0x000fc600078e1e05 */
[----:B------:R-:W-:Y:S01]  /*0870*/  IMAD.IADD R220, R4, 0x1, R3 ;  /* 0x0000000104dc7824 */ /* 0x000fe200078e0203 */
[----:B------:R-:W-:Y:S01]  /*0880*/  LOP3.LUT R209, R209, R0, RZ, 0xfc, !PT ;  /* 0x00000000d1d17212 */ /* 0x000fe200078efcff */
[----:B------:R-:W-:Y:S01]  /*0890*/  IMAD.U32 R3, RZ, RZ, UR6 ;  /* 0x00000006ff037e24 */ /* 0x000fe2000f8e00ff */
[----:B------:R-:W-:Y:S01]  /*08a0*/  USHF.R.S32.HI UR6, URZ, 0x1f, UR44 ;  /* 0x0000001f3f067899 */ /* 0x000fe2000801142c */
[----:B-1----:R-:W-:-:S04]  /*08b0*/  LOP3.LUT R2, R6, R7, R5, 0x1e, !PT ;  /* 0x0000000706027212 */ /* 0x002fc800078e1e05 */
[----:B------:R-:W-:Y:S01]  /*08c0*/  LOP3.LUT R219, R2, R0, RZ, 0xfc, !PT ;  /* 0x0000000002db7212 */ /* 0x000fe200078efcff */
[----:B------:R-:W-:Y:S01]  /*08d0*/  IMAD.U32 R0, RZ, RZ, UR5 ;  /* 0x00000005ff007e24 */ /* 0x000fe2000f8e00ff */
[----:B------:R-:W-:Y:S01]  /*08e0*/  USHF.R.S32.HI UR5, URZ, 0x1f, UR57 ;  /* 0x0000001f3f057899 */ /* 0x000fe20008011439 */
[----:B------:R-:W-:Y:S02]  /*08f0*/  IMAD.MOV.U32 R2, RZ, RZ, 0x20 ;  /* 0x00000020ff027424 */ /* 0x000fe400078e00ff */
[----:B------:R-:W-:Y:S02]  /*0900*/  IMAD.U32 R0, RZ, RZ, UR6 ;  /* 0x00000006ff007e24 */ /* 0x000fe4000f8e00ff */
[----:B------:R-:W-:Y:S01]  /*0910*/  IMAD.MOV.U32 R0, RZ, RZ, 0x40 ;  /* 0x00000040ff007424 */ /* 0x000fe200078e00ff */
[----:B------:R-:W-:Y:S01]  /*0920*/  SEL R213, R2, 0xffffffe0, !P4 ;  /* 0xffffffe002d57807 */ /* 0x000fe20006000000 */
[----:B------:R-:W-:Y:S01]  /*0930*/  IMAD.U32 R3, RZ, RZ, UR5 ;  /* 0x00000005ff037e24 */ /* 0x000fe2000f8e00ff */
[----:B------:R-:W-:Y:S01]  /*0940*/  UIADD3 UR5, UR4, 0xc000, URZ ;  /* 0x0000c00004057890 */ /* 0x000fe2000fffe03f */
[----:B------:R-:W-:Y:S01]  /*0950*/  IMAD.U32 R3, RZ, RZ, UR6 ;  /* 0x00000006ff037e24 */ /* 0x000fe2000f8e00ff */
[----:B------:R-:W-:Y:S01]  /*0960*/  SEL R215, R0, 0xffffffc0, !P3 ;  /* 0xffffffc000d77807 */ /* 0x000fe20005800000 */
[----:B------:R-:W-:Y:S01]  /*0970*/  USHF.R.S32.HI UR6, URZ, 0x1f, UR57 ;  /* 0x0000001f3f067899 */ /* 0x000fe20008011439 */
[----:B------:R-:W-:-:S02]  /*0980*/  SEL R2, R2, 0xffffffe0, !P1 ;  /* 0xffffffe002027807 */ /* 0x000fc40004800000 */
[----:B------:R-:W-:Y:S01]  /*0990*/  LEA R5, R9, UR5, 0x1 ;  /* 0x0000000509057c11 */ /* 0x000fe2000f8e08ff */
[----:B------:R-:W-:Y:S01]  /*09a0*/  VIADD R216, R214, UR5 ;  /* 0x00000005d6d87c36 */ /* 0x000fe20008000000 */
[----:B------:R-:W-:Y:S01]  /*09b0*/  SEL R0, R0, 0xffffffc0, !P2 ;  /* 0xffffffc000007807 */ /* 0x000fe20005000000 */
[----:B------:R-:W-:Y:S01]  /*09c0*/  IMAD.IADD R235, R237, 0x1, R2 ;  /* 0x00000001edeb7824 */ /* 0x000fe200078e0202 */
[----:B------:R-:W-:Y:S01]  /*09d0*/  LEA R209, R209, UR5, 0x1 ;  /* 0x00000005d1d17c11 */ /* 0x000fe2000f8e08ff */
[----:B------:R-:W-:Y:S01]  /*09e0*/  IMAD.IADD R4, R2, 0x1, R5 ;  /* 0x0000000102047824 */ /* 0x000fe200078e0205 */
[----:B------:R-:W-:Y:S01]  /*09f0*/  STL [R1+0x20], R5 ;  /* 0x0000200501007387 */ /* 0x000fe20000100800 */
[C---:B------:R-:W-:Y:S02]  /*0a00*/  IMAD.IADD R2, R5.reuse, 0x1, R0 ;  /* 0x0000000105027824 */ /* 0x040fe400078e0200 */
[----:B------:R-:W-:Y:S01]  /*0a10*/  IMAD.U32 R3, RZ, RZ, UR6 ;  /* 0x00000006ff037e24 */ /* 0x000fe2000f8e00ff */
[----:B------:R-:W-:Y:S01]  /*0a20*/  STL [R1+0x30], R4 ;  /* 0x0000300401007387 */ /* 0x000fe20000100800 */
[C---:B------:R-:W-:Y:S01]  /*0a30*/  VIADD R3, R5.reuse, 0x420 ;  /* 0x0000042005037836 */ /* 0x040fe20000000000 */
[----:B------:R-:W-:Y:S01]  /*0a40*/  ULDC.64 UR6, c[0x0][0x208] ;  /* 0x0000820000067ab9 */ /* 0x000fe20000000a00 */
[----:B------:R-:W-:Y:S01]  /*0a50*/  @P1 VIADD R3, R5, 0x3e0 ;  /* 0x000003e005031836 */ /* 0x000fe20000000000 */
[----:B------:R1:W-:Y:S01]  /*0a60*/  STL [R1+0x24], R2 ;  /* 0x0000240201007387 */ /* 0x0003e20000100800 */
[----:B------:R-:W-:-:S02]  /*0a70*/  IMAD.IADD R213, R216, 0x1, R213 ;  /* 0x00000001d8d57824 */ /* 0x000fc400078e02d5 */
[--C-:B------:R-:W-:Y:S01]  /*0a80*/  IMAD.IADD R216, R216, 0x1, R215.reuse ;  /* 0x00000001d8d87824 */ /* 0x100fe200078e02d7 */
[----:B------:R2:W-:Y:S01]  /*0a90*/  STL [R1+0x40], R3 ;  /* 0x0000400301007387 */ /* 0x0005e20000100800 */
[----:B------:R-:W-:Y:S02]  /*0aa0*/  IMAD.IADD R215, R213, 0x1, R215 ;  /* 0x00000001d5d77824 */ /* 0x000fe400078e02d7 */
[----:B------:R-:W-:Y:S02]  /*0ab0*/  IMAD.IADD R236, R236, 0x1, R235 ;  /* 0x00000001ecec7824 */ /* 0x000fe400078e02eb */
[----:B-1----:R-:W-:Y:S02]  /*0ac0*/  IMAD.IADD R2, R4, 0x1, R0 ;  /* 0x0000000104027824 */ /* 0x002fe400078e0200 */
[----:B------:R-:W-:-:S03]  /*0ad0*/  IMAD.IADD R0, R0, 0x1, R3 ;  /* 0x0000000100007824 */ /* 0x000fc600078e0203 */
[----:B------:R2:W-:Y:S04]  /*0ae0*/  STL [R1+0x34], R2 ;  /* 0x0000340201007387 */ /* 0x0005e80000100800 */
[----:B------:R2:W-:Y:S02]  /*0af0*/  STL [R1+0x3c], R0 ;  /* 0x00003c0001007387 */ /* 0x0005e40000100800 */
.L_x_1325:
        /* <DEDUP_REMOVED lines=16> */
[----:B--2---:R-:W-:Y:S01]  /*0c00*/  IMAD.U32 R2, RZ, RZ, UR8 ;  /* 0x00000008ff027e24 */ /* 0x004fe2000f8e00ff */
        /* <DEDUP_REMOVED lines=13> */
[----:B---3--:R-:W2:Y:S01]  /*0ce0*/  @P1 LDG.E R7, desc[UR6][R4.64] ;  /* 0x0000000604071981 */ /* 0x008ea2000c1e1900 */
[----:B------:R-:W-:-:S04]  /*0cf0*/  UIADD3 UR8, UP0, UR16, UR12, URZ ;  /* 0x0000000c10087290 */ /* 0x000fc8000ff1e03f */
[----:B------:R-:W-:Y:S01]  /*0d00*/  PLOP3.LUT P2, PT, PT, PT, UP4, 0x80, 0x0 ;  /* 0x000000000000781c */ /* 0x000fe20003f4f048 */
[----:B------:R-:W-:Y:S01]  /*0d10*/  UIADD3.X UR5, UR5, UR13, URZ, UP0, !UPT ;  /* 0x0000000d05057290 */ /* 0x000fe200087fe43f */
[----:B------:R1:W3:Y:S02]  /*0d20*/  @P0 LDG.E R5, desc[UR6][R2.64] ;  /* 0x0000000602050981 */ /* 0x0002e4000c1e1900 */
[----:B-1----:R-:W-:Y:S02]  /*0d30*/  IMAD.U32 R2, RZ, RZ, UR15 ;  /* 0x0000000fff027e24 */ /* 0x002fe4000f8e00ff */
[----:B------:R-:W-:-:S05]  /*0d40*/  IMAD.U32 R3, RZ, RZ, UR14 ;  /* 0x0000000eff037e24 */ /* 0x000fca000f8e00ff */
[----:B------:R-:W4:Y:S04]  /*0d50*/  @P3 LDG.E R6, desc[UR6][R2.64] ;  /* 0x0000000602063981 */ /* 0x000f28000c1e1900 */
[----:B------:R1:W5:Y:S02]  /*0d60*/  @P3 LDG.E R0, desc[UR6][R2.64+0x4] ;  /* 0x0000040602003981 */ /* 0x000364000c1e1900 */
        /* <DEDUP_REMOVED lines=28> */
.L_x_1281:
        /* <DEDUP_REMOVED lines=21> */
[----:B------:R-:W-:Y:S01]  /*1080*/  USEL UR29, UR14, URZ, UP2 ;  /* 0x0000003f0e1d7287 */ /* 0x000fe20009000000 */
[----:B------:R-:W-:Y:S01]  /*1090*/  ULDC.U8 UR32, c[0x0][0x3d8] ;  /* 0x0000f60000207ab9 */ /* 0x000fe20000000000 */
[----:B------:R-:W-:Y:S01]  /*10a0*/  USHF.R.S32.HI UR34, URZ, 0x1f, UR59 ;  /* 0x0000001f3f227899 */ /* 0x000fe2000801143b */
[----:B-1----:R-:W-:Y:S01]  /*10b0*/  IABS R5, R6 ;  /* 0x0000000600057213 */ /* 0x002fe20000000000 */
[----:B------:R-:W-:Y:S01]  /*10c0*/  UIMAD.WIDE.U32 UR14, UR5, UR36, URZ ;  /* 0x00000024050e72a5 */ /* 0x000fe2000f8e003f */
[----:B------:R-:W-:Y:S01]  /*10d0*/  ISETP.NE.AND P3, PT, R6, RZ, PT ;  /* 0x000000ff0600720c */ /* 0x000fe20003f65270 */
[----:B------:R-:W-:Y:S01]  /*10e0*/  @UP0 UIADD3 UR17, UR16, UR25, URZ ;  /* 0x0000001910110290 */ /* 0x000fe2000fffe03f */
[----:B------:R-:W1:Y:S01]  /*10f0*/  I2F.RP R2, R5 ;  /* 0x0000000500027306 */ /* 0x000e620000209400 */
[----:B------:R-:W-:-:S02]  /*1100*/  UISETP.NE.AND UP3, UPT, UR32, URZ, UPT ;  /* 0x0000003f2000728c */ /* 0x000fc4000bf65270 */
[----:B------:R-:W-:Y:S02]  /*1110*/  USEL UR31, UR20, URZ, UP2 ;  /* 0x0000003f141f7287 */ /* 0x000fe40009000000 */
[----:B--2---:R-:W-:Y:S02]  /*1120*/  UIMAD.WIDE.U32 UR26, UR9, UR12, URZ ;  /* 0x0000000c091a72a5 */ /* 0x004fe4000f8e003f */
[----:B------:R-:W-:Y:S02]  /*1130*/  USEL UR55, UR18, UR14, !UP1 ;  /* 0x0000000e12377287 */ /* 0x000fe4000c800000 */
[----:B------:R-:W-:Y:S02]  /*1140*/  UIMAD UR38, UR9, UR13, UR27 ;  /* 0x0000000d092672a4 */ /* 0x000fe4000f8e021b */
[----:B------:R-:W-:Y:S01]  /*1150*/  @!UP1 UIMAD UR9, UR58, UR10, URZ ;  /* 0x0000000a3a0992a4 */ /* 0x000fe2000f8e023f */
[----:B------:R-:W-:Y:S01]  /*1160*/  @UP1 ULDC.64 UR12, c[0x0][0x420] ;  /* 0x00010800000c1ab9 */ /* 0x000fe20000000a00 */
[----:B------:R-:W-:Y:S01]  /*1170*/  UIADD3 UR23, UR19, UR23, URZ ;  /* 0x0000001713177290 */ /* 0x000fe2000fffe03f */
[----:B-1----:R-:W1:Y:S01]  /*1180*/  MUFU.RCP R2, R2 ;  /* 0x0000000200027308 */ /* 0x002e620000001000 */
[----:B------:R-:W-:-:S02]  /*1190*/  @!UP1 UIMAD UR28, UR44, UR11, UR9 ;  /* 0x0000000b2c1c92a4 */ /* 0x000fc4000f8e0209 */
[----:B------:R-:W-:Y:S02]  /*11a0*/  UIADD3 UR9, UR33, 0x3f, URZ ;  /* 0x0000003f21097890 */ /* 0x000fe4000fffe03f */
[----:B------:R-:W-:Y:S02]  /*11b0*/  @UP1 UIMAD.WIDE.U32 UR42, UR5, UR12, URZ ;  /* 0x0000000c052a12a5 */ /* 0x000fe4000f8e003f */
[----:B------:R-:W-:Y:S01]  /*11c0*/  USHF.R.S32.HI UR21, URZ, 0x1f, UR9 ;  /* 0x0000001f3f157899 */ /* 0x000fe20008011409 */
[----:B------:R-:W-:Y:S01]  /*11d0*/  ULDC UR45, c[0x0][0x2dc] ;  /* 0x0000b700002d7ab9 */ /* 0x000fe20000000800 */
[----:B------:R-:W-:Y:S02]  /*11e0*/  ULDC UR61, c[0x0][0x270] ;  /* 0x00009c00003d7ab9 */ /* 0x000fe40000000800 */
[----:B------:R-:W-:Y:S02]  /*11f0*/  ULEA.HI UR32, UR21, UR9, URZ, 0x6 ;  /* 0x0000000915207291 */ /* 0x000fe4000f8f303f */
[----:B------:R-:W-:Y:S01]  /*1200*/  UIMAD UR9, UR34, UR44, URZ ;  /* 0x0000002c220972a4 */ /* 0x000fe2000f8e023f */
[----:B------:R-:W-:Y:S01]  /*1210*/  @UP0 ULDC.64 UR20, c[0x0][0x248] ;  /* 0x0000920000140ab9 */ /* 0x000fe20000000a00 */
[----:B------:R-:W-:Y:S01]  /*1220*/  @UP1 UIMAD UR47, UR5, UR13, UR43 ;  /* 0x0000000d052f12a4 */ /* 0x000fe2000f8e022b */
[----:B-1----:R-:W-:Y:S01]  /*1230*/  VIADD R2, R2, 0xffffffe ;  /* 0x0ffffffe02027836 */ /* 0x002fe20000000000 */
[----:B------:R-:W-:-:S02]  /*1240*/  @UP0 UIMAD.WIDE.U32 UR18, UR17, UR20, URZ ;  /* 0x00000014111202a5 */ /* 0x000fc4000f8e003f */
[----:B------:R-:W-:Y:S01]  /*1250*/  @!UP1 UIMAD.WIDE.U32 UR40, UR44, UR10, URZ ;  /* 0x0000000a2c2892a5 */ /* 0x000fe2000f8e003f */
[----:B------:R-:W1:Y:S01]  /*1260*/  F2I.FTZ.U32.TRUNC.NTZ R3, R2 ;  /* 0x0000000200037305 */ /* 0x000e62000021f000 */
[----:B------:R-:W-:Y:S02]  /*1270*/  UIMAD UR22, UR5, UR37, URZ ;  /* 0x00000025051672a4 */ /* 0x000fe4000f8e023f */
[----:B------:R-:W-:Y:S02]  /*1280*/  @UP0 UIMAD UR17, UR17, UR21, URZ ;  /* 0x00000015111102a4 */ /* 0x000fe4000f8e023f */
[----:B------:R-:W-:Y:S02]  /*1290*/  UIMAD.WIDE UR10, UR45, UR61, URZ ;  /* 0x0000003d2d0a72a5 */ /* 0x000fe4000f8e023f */
[----:B------:R-:W-:Y:S02]  /*12a0*/  UIMAD.WIDE.U32 UR12, UR44, UR59, URZ ;  /* 0x0000003b2c0c72a5 */ /* 0x000fe4000f8e003f */
[----:B------:R-:W-:-:S02]  /*12b0*/  UIMAD UR9, UR58, UR59, UR9 ;  /* 0x0000003b3a0972a4 */ /* 0x000fc4000f8e0209 */
[----:B------:R-:W-:Y:S02]  /*12c0*/  @UP1 UIADD3 UR23, UR15, UR22, URZ ;  /* 0x000000160f171290 */ /* 0x000fe4000fffe03f */
[----:B------:R-:W-:Y:S01]  /*12d0*/  @UP0 UIADD3 UR48, UR19, UR17, URZ ;  /* 0x0000001113300290 */ /* 0x000fe2000fffe03f */
[--C-:B-1----:R-:W-:Y:S01]  /*12e0*/  IMAD.MOV R0, RZ, RZ, -R3.reuse ;  /* 0x000000ffff007224 */ /* 0x102fe200078e0a03 */
[----:B------:R-:W-:Y:S01]  /*12f0*/  UIMAD.WIDE.U32 UR14, UR10, UR12, URZ ;  /* 0x0000000c0a0e72a5 */ /* 0x000fe2000f8e003f */
[----:B------:R-:W-:Y:S01]  /*1300*/  IMAD.MOV.U32 R2, RZ, RZ, RZ ;  /* 0x000000ffff027224 */ /* 0x000fe200078e00ff */
[----:B------:R-:W-:Y:S01]  /*1310*/  UIMAD UR17, UR11, UR12, URZ ;  /* 0x0000000c0b1172a4 */ /* 0x000fe2000f8e023f */
[----:B------:R-:W-:Y:S01]  /*1320*/  IMAD R0, R0, R5, RZ ;  /* 0x0000000500007224 */ /* 0x000fe200078e02ff */
[----:B------:R-:W-:Y:S02]  /*1330*/  UIADD3 UR9, UR13, UR9, URZ ;  /* 0x000000090d097290 */ /* 0x000fe4000fffe03f */
[----:B------:R-:W-:Y:S01]  /*1340*/  UIMAD.WIDE.U32 UR12, UR10, UR5, URZ ;  /* 0x000000050a0c72a5 */ /* 0x000fe2000f8e003f */
[----:B------:R-:W-:Y:S01]  /*1350*/  IMAD.HI.U32 R0, R3, R0, R2 ;  /* 0x0000000003007227 */ /* 0x000fe200078e0002 */
[----:B------:R-:W-:Y:S01]  /*1360*/  MOV R2, R4 ;  /* 0x0000000400027202 */ /* 0x000fe20000000f00 */
[----:B------:R-:W-:Y:S01]  /*1370*/  ULDC UR35, c[0x0][0x2c4] ;  /* 0x0000b10000237ab9 */ /* 0x000fe20000000800 */
[----:B------:R-:W-:-:S02]  /*1380*/  UIMAD UR9, UR10, UR9, UR17 ;  /* 0x000000090a0972a4 */ /* 0x000fc4000f8e0211 */
[----:B------:R-:W-:Y:S01]  /*1390*/  @UP3 UIMAD UR17, UR44, UR35, URZ ;  /* 0x000000232c1132a4 */ /* 0x000fe2000f8e023f */
[----:B------:R-:W-:Y:S01]  /*13a0*/  IMAD.HI.U32 R0, R0, R2, RZ ;  /* 0x0000000200007227 */ /* 0x000fe200078e00ff */
[----:B------:R-:W-:Y:S02]  /*13b0*/  USEL UR56, UR14, UR12, !UP1 ;  /* 0x0000000c0e387287 */ /* 0x000fe4000c800000 */
[----:B------:R-:W-:Y:S01]  /*13c0*/  ULOP3.LUT UR12, UR32, 0xffffffc0, URZ, 0xc0, !UPT ;  /* 0xffffffc0200c7892 */ /* 0x000fe2000f8ec03f */
[----:B------:R-:W-:Y:S01]  /*13d0*/  IMAD.MOV R3, RZ, RZ, -R0 ;  /* 0x000000ffff037224 */ /* 0x000fe200078e0a00 */
[----:B------:R-:W-:Y:S02]  /*13e0*/  UIMAD UR49, UR57, UR45, URZ ;  /* 0x0000002d393172a4 */ /* 0x000fe4000f8e023f */
[----:B------:R-:W-:Y:S01]  /*13f0*/  UIADD3 UR45, UR15, UR9, URZ ;  /* 0x000000090f2d7290 */ /* 0x000fe2000fffe03f */
[----:B------:R-:W-:Y:S01]  /*1400*/  IMAD R2, R5, R3, R2 ;  /* 0x0000000305027224 */ /* 0x000fe200078e0202 */
[----:B------:R-:W-:Y:S01]  /*1410*/  @UP3 USEL UR9, UR17, UR5, !UP1 ;  /* 0x0000000511093287 */ /* 0x000fe2000c800000 */
[----:B------:R-:W-:Y:S01]  /*1420*/  @UP0 UMOV UR46, UR18 ;  /* 0x00000012002e0c82 */ /* 0x000fe20008000000 */
[----:B------:R-:W-:-:S02]  /*1430*/  UIADD3 UR17, UR12, -0x40, URZ ;  /* 0xffffffc00c117890 */ /* 0x000fc4000fffe03f */
[----:B------:R-:W-:Y:S01]  /*1440*/  ISETP.GT.U32.AND P1, PT, R5, R2, PT ;  /* 0x000000020500720c */ /* 0x000fe20003f24070 */
[----:B------:R-:W-:Y:S01]  /*1450*/  @UP3 ULDC UR18, c[0x0][0x2e4] ;  /* 0x0000b90000123ab9 */ /* 0x000fe20000000800 */
[----:B------:R-:W-:Y:S02]  /*1460*/  @!UP3 UIMAD UR14, UR44, UR61, UR57 ;  /* 0x0000003d2c0eb2a4 */ /* 0x000fe4000f8e0239 */
[----:B------:R-:W-:Y:S02]  /*1470*/  @UP3 UIMAD UR19, UR57, UR18, UR9 ;  /* 0x00000012391332a4 */ /* 0x000fe4000f8e0209 */
[----:B------:R-:W-:Y:S02]  /*1480*/  USHF.R.S32.HI UR18, URZ, 0x1f, UR17 ;  /* 0x0000001f3f127899 */ /* 0x000fe40008011411 */
[----:B------:R-:W-:Y:S02]  /*1490*/  UIADD3 UR9, UP2, UR17, UR29, URZ ;  /* 0x0000001d11097290 */ /* 0x000fe4000ff5e03f */
[----:B------:R-:W-:-:S02]  /*14a0*/  UIMAD UR12, UR11, UR5, URZ ;  /* 0x000000050b0c72a4 */ /* 0x000fc4000f8e023f */
[----:B------:R-:W-:Y:S01]  /*14b0*/  @!UP3 UIMAD UR19, UR14, UR35, URZ ;  /* 0x000000230e13b2a4 */ /* 0x000fe2000f8e023f */
[----:B------:R-:W-:Y:S01]  /*14c0*/  @!P1 IMAD.IADD R2, R2, 0x1, -R5 ;  /* 0x0000000102029824 */ /* 0x000fe200078e0a05 */
[----:B------:R-:W-:Y:S01]  /*14d0*/  @!P1 IADD3 R0, R0, 0x1, RZ ;  /* 0x0000000100009810 */ /* 0x000fe20007ffe0ff */
[----:B------:R-:W-:Y:S01]  /*14e0*/  UIADD3.X UR14, UR18, UR31, URZ, UP2, !UPT ;  /* 0x0000001f120e7290 */ /* 0x000fe200097fe43f */
[----:B------:R-:W-:Y:S01]  /*14f0*/  PLOP3.LUT P1, PT, PT, PT, UP0, 0x80, 0x0 ;  /* 0x000000000000781c */ /* 0x000fe20003f2f008 */
[----:B------:R-:W-:Y:S01]  /*1500*/  UIMAD UR11, UR11, UR9, URZ ;  /* 0x000000090b0b72a4 */ /* 0x000fe2000f8e023f */
[----:B------:R-:W-:Y:S01]  /*1510*/  ISETP.GE.U32.AND P0, PT, R2, R5, PT ;  /* 0x000000050200720c */ /* 0x000fe20003f06070 */
[----:B------:R-:W-:Y:S01]  /*1520*/  @UP0 UIADD3 UR27, UR16, UR25, URZ ;  /* 0x00000019101b0290 */ /* 0x000fe2000fffe03f */
[----:B------:R-:W-:Y:S01]  /*1530*/  LOP3.LUT R2, R6, UR57, RZ, 0x3c, !PT ;  /* 0x0000003906027c12 */ /* 0x000fe2000f8e3cff */
[----:B------:R-:W-:Y:S02]  /*1540*/  @UP1 UIADD3 UR45, UR13, UR12, URZ ;  /* 0x0000000c0d2d1290 */ /* 0x000fe4000fffe03f */
[----:B------:R-:W-:Y:S01]  /*1550*/  UIMAD.WIDE.U32 UR34, UR10, UR9, URZ ;  /* 0x000000090a2272a5 */ /* 0x000fe2000f8e003f */
[----:B------:R-:W-:Y:S01]  /*1560*/  ISETP.GE.AND P2, PT, R2, RZ, PT ;  /* 0x000000ff0200720c */ /* 0x000fe20003f46270 */
[----:B------:R-:W-:Y:S01]  /*1570*/  @UP0 ULDC.64 UR12, c[0x0][0x250] ;  /* 0x00009400000c0ab9 */ /* 0x000fe20000000a00 */
[----:B------:R-:W-:Y:S01]  /*1580*/  UIMAD UR9, UR10, UR14, UR11 ;  /* 0x0000000e0a0972a4 */ /* 0x000fe2000f8e020b */
[----:B------:R-:W-:Y:S01]  /*1590*/  ULDC.U8 UR39, c[0x0][0x480] ;  /* 0x0001200000277ab9 */ /* 0x000fe20000000000 */
[----:B------:R-:W-:-:S02]  /*15a0*/  @UP0 UIMAD.WIDE.U32 UR10, UR27, UR12, URZ ;  /* 0x0000000c1b0a02a5 */ /* 0x000fc4000f8e003f */
[----:B------:R-:W-:Y:S01]  /*15b0*/  UISETP.NE.AND UP5, UPT, UR39, URZ, UPT ;  /* 0x0000003f2700728c */ /* 0x000fe2000bfa5270 */
[----:B------:R-:W-:Y:S01]  /*15c0*/  @P0 VIADD R0, R0, 0x1 ;  /* 0x0000000100000836 */ /* 0x000fe20000000000 */
[----:B------:R-:W-:Y:S01]  /*15d0*/  @UP0 UIMAD UR14, UR27, UR13, URZ ;  /* 0x0000000d1b0e02a4 */ /* 0x000fe2000f8e023f */
[----:B------:R-:W-:Y:S01]  /*15e0*/  PLOP3.LUT P0, PT, PT, PT, UP3, 0x80, 0x0 ;  /* 0x000000000000781c */ /* 0x000fe20003f0f038 */
[----:B------:R-:W-:Y:S02]  /*15f0*/  USEL UR51, UR38, URZ, UP5 ;  /* 0x0000003f26337287 */ /* 0x000fe4000a800000 */
[----:B------:R-:W-:Y:S01]  /*1600*/  USHF.R.S32.HI UR53, URZ, 0x1f, UR30 ;  /* 0x0000001f3f357899 */ /* 0x000fe2000801141e */
[----:B------:R-:W-:Y:S01]  /*1610*/  @!P2 IADD3 R0, -R0, RZ, RZ ;  /* 0x000000ff0000a210 */ /* 0x000fe20007ffe1ff */
[----:B------:R-:W-:Y:S01]  /*1620*/  @!UP1 UIADD3 UR47, UR41, UR28, URZ ;  /* 0x0000001c292f9290 */ /* 0x000fe2000fffe03f */
[----:B------:R-:W-:Y:S01]  /*1630*/  @!P3 LOP3.LUT R0, RZ, R6, RZ, 0x33, !PT ;  /* 0x00000006ff00b212 */ /* 0x000fe200078e33ff */
[----:B------:R-:W-:-:S02]  /*1640*/  USHF.R.S32.HI UR54, URZ, 0x1f, UR49 ;  /* 0x0000001f3f367899 */ /* 0x000fc40008011431 */
[----:B------:R-:W-:Y:S02]  /*1650*/  USEL UR52, UR26, URZ, UP5 ;  /* 0x0000003f1a347287 */ /* 0x000fe4000a800000 */
        /* <DEDUP_REMOVED lines=16> */
.L_x_1283:
        /* <DEDUP_REMOVED lines=13> */
.L_x_1284:
        /* <DEDUP_REMOVED lines=11> */
.L_x_1285:
[----:B------:R-:W-:-:S04]  /*18e0*/  UIMAD UR5, UR44, UR61, UR57 ;  /* 0x0000003d2c0572a4 */ /* 0x000fc8000f8e0239 */
[----:B------:R-:W-:-:S12]  /*18f0*/  UIMAD UR5, UR5, UR59, URZ ;  /* 0x0000003b050572a4 */ /* 0x000fd8000f8e023f */
.L_x_1286:
        /* <DEDUP_REMOVED lines=9> */
[----:B------:R-:W-:-:S02]  /*1990*/  UISETP.GE.AND UP4, UPT, UR33, 0x1, UPT ;  /* 0x000000012100788c */ /* 0x000fc4000bf86270 */
[----:B------:R-:W-:Y:S01]  /*19a0*/  UIADD3 UR26, UR17, UR19, URZ ;  /* 0x00000013111a7290 */ /* 0x000fe2000fffe03f */
        /* <DEDUP_REMOVED lines=23> */
[----:B------:R-:W-:Y:S01]  /*1b20*/  UIMAD UR9, UR27, UR14, URZ ;  /* 0x0000000e1b0972a4 */ /* 0x000fe2000f8e023f */
[----:B------:R-:W-:-:S02]  /*1b30*/  ULDC.64 UR18, c[0x0][0x400] ;  /* 0x0001000000127ab9 */ /* 0x000fc40000000a00 */
        /* <DEDUP_REMOVED lines=10> */
[----:B------:R-:W-:Y:S01]  /*1be0*/  UIMAD.WIDE UR26, UR26, 0x4, UR40 ;  /* 0x000000041a1a78a5 */ /* 0x000fe2000f8e0228 */
        /* <DEDUP_REMOVED lines=28> */
[----:B------:R-:W2:Y:S04]  /*1db0*/  LDL R17, [R1+0x1c] ;  /* 0x00001c0001117983 */ /* 0x000ea80000100800 */
[----:B------:R-:W3:Y:S01]  /*1dc0*/  LDL R164, [R1+0x38] ;  /* 0x0000380001a47983 */ /* 0x000ee20000100800 */
        /* <DEDUP_REMOVED lines=24> */
[----:B------:R-:W-:Y:S01]  /*1f50*/  USHF.L.U32 UR17, UR37, 0x6, URZ ;  /* 0x0000000625117899 */ /* 0x000fe2000800063f */
[----:B------:R-:W-:Y:S01]  /*1f60*/  IMAD.U32 R3, RZ, RZ, UR14 ;  /* 0x0000000eff037e24 */ /* 0x000fe2000f8e00ff */
[----:B------:R-:W-:Y:S01]  /*1f70*/  ULDC.64 UR14, c[0x0][0x268] ;  /* 0x00009a00000e7ab9 */ /* 0x000fe20000000a00 */
[----:B------:R-:W-:Y:S01]  /*1f80*/  IMAD.WIDE.U32 R8, R14, 0x40, RZ ;  /* 0x000000400e087825 */ /* 0x000fe200078e00ff */
[----:B------:R-:W-:Y:S01]  /*1f90*/  UIMAD.WIDE.U32 UR28, UR36, 0x40, URZ ;  /* 0x00000040241c78a5 */ /* 0x000fe2000f8e003f */
[----:B------:R-:W4:Y:S01]  /*1fa0*/  @!P3 LDC.64 R30, c[0x0][0x218] ;  /* 0x00008600ff1ebb82 */ /* 0x000f220000000a00 */
        /* <DEDUP_REMOVED lines=15> */
[----:B------:R-:W5:Y:S02]  /*20a0*/  @!P1 LDC.64 R32, c[0x0][0x218] ;  /* 0x00008600ff209b82 */ /* 0x000f640000000a00 */
[----:B------:R-:W-:Y:S01]  /*20b0*/  UISETP.NE.AND UP0, UPT, UR11, 0x1, UPT ;  /* 0x000000010b00788c */ /* 0x000fe2000bf05270 */
[----:B------:R-:W-:-:S02]  /*20c0*/  IMAD.MOV.U32 R230, RZ, RZ, R12 ;  /* 0x000000ffffe67224 */ /* 0x000fc400078e000c */
[----:B------:R-:W-:-:S03]  /*20d0*/  IMAD R16, R0, UR15, R14 ;  /* 0x0000000f00107c24 */ /* 0x000fc6000f8e020e */
[----:B------:R-:W-:Y:S01]  /*20e0*/  @P2 BAR.SYNC.DEFER_BLOCKING 0x0 ;  /* 0x0000000000002b1d */ /* 0x000fe20000010000 */
[----:B------:R-:W-:Y:S01]  /*20f0*/  @!P4 IADD3 R3, P2, R2, 0x20, RZ ;  /* 0x000000200203c810 */ /* 0x000fe20007f5e0ff */
[----:B------:R-:W-:Y:S01]  /*2100*/  IMAD.WIDE.U32 R6, R0, UR14, R6 ;  /* 0x0000000e00067c25 */ /* 0x000fe2000f8e0006 */
[----:B------:R-:W-:-:S03]  /*2110*/  @!P6 IADD3 R10, P5, R230, UR28, RZ ;  /* 0x0000001ce60aec10 */ /* 0x000fc6000ffbe0ff */
[----:B------:R-:W-:Y:S01]  /*2120*/  @!P4 IMAD.X R12, RZ, RZ, R35, P2 ;  /* 0x000000ffff0cc224 */ /* 0x000fe200010e0623 */
[----:B------:R-:W-:Y:S01]  /*2130*/  PLOP3.LUT P2, PT, PT, PT, UP0, 0x80, 0x0 ;  /* 0x000000000000781c */ /* 0x000fe20003f4f008 */
[----:B------:R-:W-:Y:S01]  /*2140*/  IMAD.MOV.U32 R231, RZ, RZ, R13 ;  /* 0x000000ffffe77224 */ /* 0x000fe200078e000d */
[----:B------:R-:W-:Y:S01]  /*2150*/  UMOV UR11, UR27 ;  /* 0x0000001b000b7c82 */ /* 0x000fe20008000000 */
[----:B------:R-:W-:Y:S02]  /*2160*/  IMAD.U32 R14, RZ, RZ, UR17 ;  /* 0x00000011ff0e7e24 */ /* 0x000fe4000f8e00ff */
[----:B------:R-:W-:Y:S02]  /*2170*/  IMAD.IADD R5, R5, 0x1, R15 ;  /* 0x0000000105057824 */ /* 0x000fe400078e020f */
[----:B------:R-:W-:Y:S02]  /*2180*/  IMAD.MOV.U32 R43, RZ, RZ, 0x7f800000 ;  /* 0x7f800000ff2b7424 */ /* 0x000fe400078e00ff */
[----:B------:R-:W-:-:S02]  /*2190*/  IMAD.MOV.U32 R42, RZ, RZ, 0x7f800000 ;  /* 0x7f800000ff2a7424 */ /* 0x000fc400078e00ff */
[----:B------:R-:W-:Y:S02]  /*21a0*/  IMAD.MOV.U32 R41, RZ, RZ, 0x7f800000 ;  /* 0x7f800000ff297424 */ /* 0x000fe400078e00ff */
[----:B------:R-:W-:Y:S02]  /*21b0*/  IMAD.MOV.U32 R40, RZ, RZ, 0x7f800000 ;  /* 0x7f800000ff287424 */ /* 0x000fe400078e00ff */
[C---:B--2---:R-:W-:Y:S01]  /*21c0*/  VIADD R11, R17.reuse, 0x2000 ;  /* 0x00002000110b7836 */ /* 0x044fe20000000000 */
[----:B------:R-:W-:Y:S01]  /*21d0*/  LEA R0, R17, UR4, 0x1 ;  /* 0x0000000411007c11 */ /* 0x000fe2000f8e08ff */
[----:B------:R-:W-:Y:S02]  /*21e0*/  @!P4 IMAD R12, R12, UR20, RZ ;  /* 0x000000140c0ccc24 */ /* 0x000fe4000f8e02ff */
[----:B------:R-:W-:Y:S01]  /*21f0*/  IMAD.MOV.U32 R218, RZ, RZ, 0x20 ;  /* 0x00000020ffda7424 */ /* 0x000fe200078e00ff */
[----:B------:R-:W-:Y:S01]  /*2200*/  SEL R13, R11, R17, !P2 ;  /* 0x000000110b0d7207 */ /* 0x000fe20005000000 */
[----:B------:R-:W-:Y:S01]  /*2210*/  @P0 STS.128 [R0+0x8000], RZ ;  /* 0x008000ff00000388 */ /* 0x000fe20000000c00 */
[----:B------:R-:W-:Y:S01]  /*2220*/  @!P6 IADD3.X R11, R231, UR29, R14, P5, !PT ;  /* 0x0000001de70bec10 */ /* 0x000fe2000affe40e */
[----:B------:R-:W-:Y:S01]  /*2230*/  @!P4 IMAD R12, R3, UR21, R12 ;  /* 0x00000015030ccc24 */ /* 0x000fe2000f8e020c */
[----:B------:R-:W-:Y:S01]  /*2240*/  LEA R234, R13, UR4, 0x1 ;  /* 0x000000040dea7c11 */ /* 0x000fe2000f8e08ff */
[----:B------:R-:W-:Y:S01]  /*2250*/  @P0 STS.128 [R0+0xa000], RZ ;  /* 0x00a000ff00000388 */ /* 0x000fe20000000c00 */
[----:B------:R-:W-:Y:S01]  /*2260*/  ISETP.GE.AND P5, PT, R2, UR10, PT ;  /* 0x0000000a02007c0c */ /* 0x000fe2000bfa6270 */
[----:B------:R-:W-:-:S02]  /*2270*/  IMAD.IADD R7, R7, 0x1, R16 ;  /* 0x0000000107077824 */ /* 0x000fc400078e0210 */
[----:B------:R-:W-:Y:S01]  /*2280*/  IMAD.MOV.U32 R217, RZ, RZ, 0x40 ;  /* 0x00000040ffd97424 */ /* 0x000fe200078e00ff */
[----:B------:R-:W-:Y:S01]  /*2290*/  @!PT LDS RZ, [RZ] ;  /* 0x00000000fffff984 */ /* 0x000fe20000000800 */
[----:B------:R-:W-:Y:S01]  /*22a0*/  @!PT LDS RZ, [RZ] ;  /* 0x00000000fffff984 */ /* 0x000fe20000000800 */
[----:B------:R-:W-:Y:S01]  /*22b0*/  @!PT LDS RZ, [RZ] ;  /* 0x00000000fffff984 */ /* 0x000fe20000000800 */
[----:B------:R-:W-:Y:S01]  /*22c0*/  @!P0 LDGSTS.E.BYPASS.LTC128B.128 [R0+0x8000], desc[UR6][R232.64] ;  /* 0x08000000e8008fae */ /* 0x000fe2000b901d46 */
[--C-:B------:R-:W-:Y:S01]  /*22d0*/  @!P4 IMAD.MOV.U32 R22, RZ, RZ, R6.reuse ;  /* 0x000000ffff16c224 */ /* 0x100fe200078e0006 */
[----:B------:R-:W-:Y:S01]  /*22e0*/  CS2R R158, SRZ ;  /* 0x00000000009e7805 */ /* 0x000fe2000001ff00 */
[--C-:B------:R-:W-:Y:S01]  /*22f0*/  @!P4 IMAD.MOV.U32 R23, RZ, RZ, R7.reuse ;  /* 0x000000ffff17c224 */ /* 0x100fe200078e0007 */
[----:B------:R-:W-:Y:S01]  /*2300*/  @!P0 LDGSTS.E.BYPASS.LTC128B.128 [R0+0xa000], desc[UR6][R232.64+0x80] ;  /* 0x0a000080e8008fae */ /* 0x000fe2000b901d46 */
[--C-:B------:R-:W-:Y:S01]  /*2310*/  @!P3 IMAD.MOV.U32 R24, RZ, RZ, R6.reuse ;  /* 0x000000ffff18b224 */ /* 0x100fe200078e0006 */
[----:B------:R-:W-:Y:S01]  /*2320*/  CS2R R156, SRZ ;  /* 0x00000000009c7805 */ /* 0x000fe2000001ff00 */
[--C-:B------:R-:W-:Y:S01]  /*2330*/  @!P3 IMAD.MOV.U32 R25, RZ, RZ, R7.reuse ;  /* 0x000000ffff19b224 */ /* 0x100fe200078e0007 */
[----:B------:R-:W-:Y:S01]  /*2340*/  @P6 STS.128 [R0+0x9000], RZ ;  /* 0x009000ff00006388 */ /* 0x000fe20000000c00 */
[----:B------:R-:W2:Y:S01]  /*2350*/  @!P5 LDC.64 R26, c[0x0][0x218] ;  /* 0x00008600ff1adb82 */ /* 0x000ea20000000a00 */
[--C-:B------:R-:W-:Y:S01]  /*2360*/  @!P1 IMAD.MOV.U32 R36, RZ, RZ, R6.reuse ;  /* 0x000000ffff249224 */ /* 0x100fe200078e0006 */
[----:B------:R-:W-:Y:S01]  /*2370*/  CS2R R162, SRZ ;  /* 0x0000000000a27805 */ /* 0x000fe2000001ff00 */
        /* <DEDUP_REMOVED lines=42> */
[----:B---3--:R-:W-:Y:S01]  /*2620*/  VIADD R3, R164, 0x8 ;  /* 0x00000008a4037836 */ /* 0x008fe20000000000 */
[----:B------:R-:W-:Y:S01]  /*2630*/  @P0 STS [R234+0x200c], RZ ;  /* 0x00200cffea000388 */ /* 0x000fe20000000800 */
[----:B------:R-:W-:Y:S01]  /*2640*/  @!P4 IMAD.IADD R12, R9, 0x1, R12 ;  /* 0x00000001090cc824 */ /* 0x000fe200078e020c */
[----:B------:R-:W-:Y:S01]  /*2650*/  CS2R R104, SRZ ;  /* 0x0000000000687805 */ /* 0x000fe2000001ff00 */
[----:B------:R-:W-:Y:S01]  /*2660*/  @!P5 IMAD.MOV.U32 R9, RZ, RZ, R5 ;  /* 0x000000ffff09d224 */ /* 0x000fe200078e0005 */
[----:B------:R-:W-:Y:S01]  /*2670*/  @!PT LDS RZ, [RZ] ;  /* 0x00000000fffff984 */ /* 0x000fe20000000800 */
[----:B------:R-:W-:Y:S01]  /*2680*/  @!PT LDS RZ, [RZ] ;  /* 0x00000000fffff984 */ /* 0x000fe20000000800 */
[----:B------:R-:W-:Y:S01]  /*2690*/  @!PT LDS RZ, [RZ] ;  /* 0x00000000fffff984 */ /* 0x000fe20000000800 */
[----:B------:R-:W-:Y:S01]  /*26a0*/  @!P0 LDGSTS.E.BYPASS.LTC128B.128 [R234], desc[UR6][R230.64] ;  /* 0x00000000e6ea8fae */ /* 0x000fe2000b901d46 */
[----:B------:R-:W-:-:S02]  /*26b0*/  CS2R R102, SRZ ;  /* 0x0000000000667805 */ /* 0x000fc4000001ff00 */
[----:B------:R-:W-:Y:S02]  /*26c0*/  CS2R R100, SRZ ;  /* 0x0000000000647805 */ /* 0x000fe4000001ff00 */
        /* <DEDUP_REMOVED lines=45> */
[----:B------:R-:W-:Y:S02]  /*29a0*/  ISETP.GE.AND P6, PT, R3, UR5, PT ;  /* 0x0000000503007c0c */ /* 0x000fe4000bfc6270 */
[----:B------:R-:W-:Y:S02]  /*29b0*/  CS2R R48, SRZ ;  /* 0x0000000000307805 */ /* 0x000fe4000001ff00 */
[C---:B------:R-:W-:Y:S01]  /*29c0*/  @!P3 IADD3 R3, P0, R2.reuse, 0x40, RZ ;  /* 0x000000400203b810 */ /* 0x040fe20007f1e0ff */
[----:B------:R-:W-:Y:S01]  /*29d0*/  @P5 STS.128 [R0+0xc000], RZ ;  /* 0x00c000ff00005388 */ /* 0x000fe20000000c00 */
[----:B------:R-:W-:Y:S01]  /*29e0*/  UMOV UR14, UR22 ;  /* 0x00000016000e7c82 */ /* 0x000fe20008000000 */
[----:B------:R-:W-:Y:S01]  /*29f0*/  ULDC UR17, c[0x0][0x2dc] ;  /* 0x0000b70000117ab9 */ /* 0x000fe20000000800 */
[----:B------:R-:W-:Y:S01]  /*2a00*/  ULDC UR10, c[0x0][0x2ec] ;  /* 0x0000bb00000a7ab9 */ /* 0x000fe20000000800 */
[----:B------:R-:W-:Y:S01]  /*2a10*/  @!P3 IMAD.X R13, RZ, RZ, R35, P0 ;  /* 0x000000ffff0db224 */ /* 0x000fe200000e0623 */
[----:B------:R-:W-:Y:S01]  /*2a20*/  @!P1 IADD3 R12, P0, R2, 0x60, RZ ;  /* 0x00000060020c9810 */ /* 0x000fe20007f1e0ff */
[----:B------:R-:W-:Y:S02]  /*2a30*/  @P5 STS.128 [R0+0x10000], RZ ;  /* 0x010000ff00005388 */ /* 0x000fe40000000c00 */
[----:B------:R-:W-:-:S02]  /*2a40*/  @!P3 IMAD R13, R13, UR20, RZ ;  /* 0x000000140d0dbc24 */ /* 0x000fc4000f8e02ff */
[----:B------:R-:W-:Y:S01]  /*2a50*/  @!P1 IMAD.X R14, RZ, RZ, R35, P0 ;  /* 0x000000ffff0e9224 */ /* 0x000fe200000e0623 */
[----:B------:R-:W-:Y:S01]  /*2a60*/  @!P4 IADD3 R18, P0, R2, 0x20, RZ ;  /* 0x000000200212c810 */ /* 0x000fe20007f1e0ff */
[----:B------:R-:W-:Y:S02]  /*2a70*/  @!P3 IMAD R29, R3, UR21, R13 ;  /* 0x00000015031dbc24 */ /* 0x000fe4000f8e020d */
[----:B------:R-:W-:Y:S02]  /*2a80*/  @!P1 IMAD R13, R14, UR20, RZ ;  /* 0x000000140e0d9c24 */ /* 0x000fe4000f8e02ff */
[----:B------:R-:W-:Y:S01]  /*2a90*/  @!P4 IMAD.X R17, RZ, RZ, R35, P0 ;  /* 0x000000ffff11c224 */ /* 0x000fe200000e0623 */
[----:B------:R-:W-:Y:S01]  /*2aa0*/  @!P3 IADD3 R16, P0, R2, 0x40, RZ ;  /* 0x000000400210b810 */ /* 0x000fe20007f1e0ff */
[----:B------:R-:W-:-:S04]  /*2ab0*/  @!P1 IMAD R28, R12, UR21, R13 ;  /* 0x000000150c1c9c24 */ /* 0x000fc8000f8e020d */
[----:B------:R-:W-:Y:S02]  /*2ac0*/  @!P3 IMAD.X R15, RZ, RZ, R35, P0 ;  /* 0x000000ffff0fb224 */ /* 0x000fe400000e0623 */
[--C-:B-1----:R-:W-:Y:S02]  /*2ad0*/  @!P1 IMAD.MOV.U32 R10, RZ, RZ, R4.reuse ;  /* 0x000000ffff0a9224 */ /* 0x102fe400078e0004 */
[--C-:B------:R-:W-:Y:S02]  /*2ae0*/  @!P1 IMAD.MOV.U32 R11, RZ, RZ, R5.reuse ;  /* 0x000000ffff0b9224 */ /* 0x100fe400078e0005 */
[----:B------:R-:W-:-:S04]  /*2af0*/  @!P3 IMAD.WIDE.U32 R4, R3, UR20, R4 ;  /* 0x000000140304bc25 */ /* 0x000fc8000f8e0004 */
[----:B------:R-:W-:Y:S02]  /*2b00*/  @!P5 IMAD R3, R35, UR20, RZ ;  /* 0x000000142303dc24 */ /* 0x000fe4000f8e02ff */
[----:B------:R-:W-:Y:S01]  /*2b10*/  @!P1 IMAD.WIDE.U32 R12, R12, UR20, R10 ;  /* 0x000000140c0c9c25 */ /* 0x000fe2000f8e000a */
[----:B--2---:R-:W-:-:S03]  /*2b20*/  @!P5 LEA R10, P0, R8, R26, 0x1 ;  /* 0x0000001a080ad211 */ /* 0x004fc600078008ff */
[----:B------:R-:W-:Y:S02]  /*2b30*/  @!P5 IMAD R14, R2, UR21, R3 ;  /* 0x00000015020edc24 */ /* 0x000fe4000f8e0203 */
[----:B------:R-:W-:Y:S02]  /*2b40*/  @!P4 IMAD R3, R17, UR12, RZ ;  /* 0x0000000c1103cc24 */ /* 0x000fe4000f8e02ff */
[----:B------:R-:W-:Y:S02]  /*2b50*/  @!P5 IMAD.IADD R11, R9, 0x1, R14 ;  /* 0x00000001090bd824 */ /* 0x000fe400078e020e */
[C---:B------:R-:W-:Y:S02]  /*2b60*/  @!P4 IMAD R34, R18.reuse, UR13, R3 ;  /* 0x0000000d1222cc24 */ /* 0x040fe4000f8e0203 */
[----:B------:R-:W-:Y:S01]  /*2b70*/  @!P4 IMAD.WIDE.U32 R18, R18, UR12, R22 ;  /* 0x0000000c1212cc25 */ /* 0x000fe2000f8e0016 */
[----:B------:R-:W-:Y:S01]  /*2b80*/  @!P5 LEA.HI.X R11, R8, R27, R11, 0x1, P0 ;  /* 0x0000001b080bd211 */ /* 0x000fe200000f0c0b */
[----:B------:R-:W1:Y:S01]  /*2b90*/  @!P5 LDC.64 R22, c[0x0][0x220] ;  /* 0x00008800ff16db82 */ /* 0x000e620000000a00 */
[----:B----4-:R-:W-:Y:S01]  /*2ba0*/  @!P3 LEA R14, P0, R4, R30, 0x1 ;  /* 0x0000001e040eb211 */ /* 0x010fe200078008ff */
[----:B------:R-:W-:-:S02]  /*2bb0*/  @!P3 IMAD.IADD R5, R5, 0x1, R29 ;  /* 0x000000010505b824 */ /* 0x000fc400078e021d */
[----:B------:R-:W-:Y:S01]  /*2bc0*/  @!P5 IMAD R3, R35, UR12, RZ ;  /* 0x0000000c2303dc24 */ /* 0x000fe2000f8e02ff */
[----:B------:R-:W-:Y:S01]  /*2bd0*/  @!PT LDS RZ, [RZ] ;  /* 0x00000000fffff984 */ /* 0x000fe20000000800 */
[----:B------:R-:W-:Y:S01]  /*2be0*/  @!PT LDS RZ, [RZ] ;  /* 0x00000000fffff984 */ /* 0x000fe20000000800 */
[----:B------:R-:W-:Y:S01]  /*2bf0*/  @!PT LDS RZ, [RZ] ;  /* 0x00000000fffff984 */ /* 0x000fe20000000800 */
[----:B------:R-:W-:Y:S01]  /*2c00*/  @!P5 LDGSTS.E.BYPASS.LTC128B.128 [R0+0xc000], desc[UR6][R10.64] ;  /* 0x0c0000000a00dfae */ /* 0x000fe2000b901d46 */
[----:B------:R-:W-:Y:S01]  /*2c10*/  @!P3 IMAD R9, R15, UR12, RZ ;  /* 0x0000000c0f09bc24 */ /* 0x000fe2000f8e02ff */
[----:B------:R-:W-:Y:S01]  /*2c20*/  @!P3 LEA.HI.X R15, R4, R31, R5, 0x1, P0 ;  /* 0x0000001f040fb211 */ /* 0x000fe200000f0c05 */
[----:B------:R-:W-:Y:S01]  /*2c30*/  @!P5 IMAD R4, R2, UR13, R3 ;  /* 0x0000000d0204dc24 */ /* 0x000fe2000f8e0203 */
[----:B-----5:R-:W-:Y:S01]  /*2c40*/  @!P1 LEA R8, P0, R12, R32, 0x1 ;  /* 0x000000200c089211 */ /* 0x020fe200078008ff */
[----:B------:R-:W-:Y:S01]  /*2c50*/  @!P1 IMAD.IADD R3, R13, 0x1, R28 ;  /* 0x000000010d039824 */ /* 0x000fe200078e021c */
[----:B------:R2:W-:Y:S01]  /*2c60*/  @!P5 LDGSTS.E.BYPASS.LTC128B.128 [R0+0x10000], desc[UR6][R10.64+0x80] ;  /* 0x100000800a00dfae */ /* 0x0005e2000b901d46 */
[C---:B------:R-:W-:Y:S02]  /*2c70*/  @!P3 IMAD R26, R16.reuse, UR13, R9 ;  /* 0x0000000d101abc24 */ /* 0x040fe4000f8e0209 */
[----:B------:R-:W-:Y:S01]  /*2c80*/  @!P3 IMAD.WIDE.U32 R16, R16, UR12, R24 ;  /* 0x0000000c1010bc25 */ /* 0x000fe2000f8e0018 */
[----:B------:R-:W-:Y:S01]  /*2c90*/  @P4 STS.128 [R0+0xd000], RZ ;  /* 0x00d000ff00004388 */ /* 0x000fe20000000c00 */
[----:B------:R-:W-:-:S02]  /*2ca0*/  @!P1 LEA.HI.X R9, R12, R33, R3, 0x1, P0 ;  /* 0x000000210c099211 */ /* 0x000fc400000f0c03 */
[----:B------:R-:W3:Y:S01]  /*2cb0*/  @!P4 LDC.64 R12, c[0x0][0x220] ;  /* 0x00008800ff0ccb82 */ /* 0x000ee20000000a00 */
[----:B------:R-:W-:Y:S01]  /*2cc0*/  @P4 STS.128 [R0+0x11000], RZ ;  /* 0x011000ff00004388 */ /* 0x000fe20000000c00 */
[----:B------:R-:W-:-:S03]  /*2cd0*/  @!P5 IMAD.IADD R3, R7, 0x1, R4 ;  /* 0x000000010703d824 */ /* 0x000fc600078e0204 */
[----:B------:R-:W-:Y:S01]  /*2ce0*/  @!PT LDS RZ, [RZ] ;  /* 0x00000000fffff984 */ /* 0x000fe20000000800 */
[----:B------:R-:W-:Y:S01]  /*2cf0*/  @!PT LDS RZ, [RZ] ;  /* 0x00000000fffff984 */ /* 0x000fe20000000800 */
[----:B------:R-:W-:Y:S01]  /*2d00*/  @!PT LDS RZ, [RZ] ;  /* 0x00000000fffff984 */ /* 0x000fe20000000800 */
[----:B------:R-:W-:Y:S01]  /*2d10*/  @!P4 LDGSTS.E.BYPASS.LTC128B.128 [R0+0xd000], desc[UR6][R20.64] ;  /* 0x0d0000001400cfae */ /* 0x000fe2000b901d46 */
[----:B-1----:R-:W-:-:S03]  /*2d20*/  @!P5 LEA R4, P0, R6, R22, 0x1 ;  /* 0x000000160604d211 */ /* 0x002fc600078008ff */
[----:B------:R1:W-:Y:S01]  /*2d30*/  @!P4 LDGSTS.E.BYPASS.LTC128B.128 [R0+0x11000], desc[UR6][R20.64+0x80] ;  /* 0x110000801400cfae */ /* 0x0003e2000b901d46 */
[----:B------:R-:W-:Y:S02]  /*2d40*/  @!P5 LEA.HI.X R5, R6, R23, R3, 0x1, P0 ;  /* 0x000000170605d211 */ /* 0x000fe400000f0c03 */
[----:B------:R-:W-:Y:S01]  /*2d50*/  @!P1 IADD3 R2, P0, R2, 0x60, RZ ;  /* 0x0000006002029810 */ /* 0x000fe20007f1e0ff */
[----:B------:R-:W-:Y:S04]  /*2d60*/  @P3 STS.128 [R0+0xe000], RZ ;  /* 0x00e000ff00003388 */ /* 0x000fe80000000c00 */
[----:B------:R-:W-:Y:S01]  /*2d70*/  @P3 STS.128 [R0+0x12000], RZ ;  /* 0x012000ff00003388 */ /* 0x000fe20000000c00 */
[----:B------:R-:W-:Y:S02]  /*2d80*/  @!P1 IMAD.X R3, RZ, RZ, R35, P0 ;  /* 0x000000ffff039224 */ /* 0x000fe400000e0623 */
[----:B--2---:R-:W-:Y:S01]  /*2d90*/  VIADD R10, R164, 0x28 ;  /* 0x00000028a40a7836 */ /* 0x004fe20000000000 */
[----:B------:R-:W-:Y:S01]  /*2da0*/  @!PT LDS RZ, [RZ] ;  /* 0x00000000fffff984 */ /* 0x000fe20000000800 */
[----:B------:R-:W-:Y:S01]  /*2db0*/  @!PT LDS RZ, [RZ] ;  /* 0x00000000fffff984 */ /* 0x000fe20000000800 */
[----:B------:R-:W-:Y:S01]  /*2dc0*/  @!PT LDS RZ, [RZ] ;  /* 0x00000000fffff984 */ /* 0x000fe20000000800 */
[----:B------:R-:W-:Y:S01]  /*2dd0*/  @!P3 LDGSTS.E.BYPASS.LTC128B.128 [R0+0xe000], desc[UR6][R14.64] ;  /* 0x0e0000000e00bfae */ /* 0x000fe2000b901d46 */
[----:B------:R-:W-:-:S03]  /*2de0*/  @!P1 IMAD R3, R3, UR12, RZ ;  /* 0x0000000c03039c24 */ /* 0x000fc6000f8e02ff */
[----:B------:R2:W-:Y:S01]  /*2df0*/  @!P3 LDGSTS.E.BYPASS.LTC128B.128 [R0+0x12000], desc[UR6][R14.64+0x80] ;  /* 0x120000800e00bfae */ /* 0x0005e2000b901d46 */
[C---:B------:R-:W-:Y:S02]  /*2e00*/  @!P1 IMAD R11, R2.reuse, UR13, R3 ;  /* 0x0000000d020b9c24 */ /* 0x040fe4000f8e0203 */
[----:B------:R-:W-:Y:S01]  /*2e10*/  @!P1 IMAD.WIDE.U32 R2, R2, UR12, R36 ;  /* 0x0000000c02029c25 */ /* 0x000fe2000f8e0024 */
[----:B------:R-:W-:Y:S01]  /*2e20*/  @P1 STS.128 [R0+0xf000], RZ ;  /* 0x00f000ff00001388 */ /* 0x000fe20000000c00 */
[----:B------:R-:W-:Y:S02]  /*2e30*/  UMOV UR12, UR26 ;  /* 0x0000001a000c7c82 */ /* 0x000fe40008000000 */
[----:B------:R-:W-:Y:S01]  /*2e40*/  @!P1 IMAD.IADD R3, R3, 0x1, R11 ;  /* 0x0000000103039824 */ /* 0x000fe200078e020b */
        /* <DEDUP_REMOVED lines=54> */
[----:B------:R-:W3:Y:S01]  /*31b0*/  @!P5 LDG.E R43, desc[UR6][R2.64] ;  /* 0x00000006022bd981 */ /* 0x000ee2000c1e1900 */
[----:B--2---:R-:W-:-:S03]  /*31c0*/  SHF.R.S32.HI R0, RZ, 0x1f, R10 ;  /* 0x0000001fff007819 */ /* 0x004fc6000001140a */
[----:B------:R-:W2:Y:S01]  /*31d0*/  @!P6 LDG.E R42, desc[UR6][R2.64+0x20] ;  /* 0x00002006022ae981 */ /* 0x000ea2000c1e1900 */
[----:B------:R-:W-:-:S03]  /*31e0*/  @!P0 LEA R4, P1, R10, UR12, 0x2 ;  /* 0x0000000c0a048c11 */ /* 0x000fc6000f8210ff */
[----:B------:R1:W4:Y:S01]  /*31f0*/  @!P4 LDG.E R41, desc[UR6][R2.64+0x80] ;  /* 0x000080060229c981 */ /* 0x000322000c1e1900 */
[----:B------:R-:W-:-:S05]  /*3200*/  @!P0 LEA.HI.X R5, R10, UR11, R0, 0x2, P1 ;  /* 0x0000000b0a058c11 */ /* 0x000fca00088f1400 */
[----:B------:R5:W4:Y:S01]  /*3210*/  @!P0 LDG.E R40, desc[UR6][R4.64] ;  /* 0x0000000604288981 */ /* 0x000b22000c1e1900 */
[----:B------:R-:W-:-:S04]  /*3220*/  LEA.HI R0, R39, R38, RZ, 0x4 ;  /* 0x0000002627007211 */ /* 0x000fc800078f20ff */
[----:B------:R-:W-:-:S05]  /*3230*/  LOP3.LUT R0, R0, 0xfffffff0, RZ, 0xc0, !PT ;  /* 0xfffffff000007812 */ /* 0x000fca00078ec0ff */
[----:B------:R-:W-:Y:S02]  /*3240*/  IMAD.IADD R0, R38, 0x1, -R0 ;  /* 0x0000000126007824 */ /* 0x000fe400078e0a00 */
[----:B-1----:R-:W-:-:S03]  /*3250*/  VIADD R3, R164, 0xffffffc0 ;  /* 0xffffffc0a4037836 */ /* 0x002fc60000000000 */
[----:B------:R-:W-:Y:S01]  /*3260*/  SHF.R.S32.HI R2, RZ, 0x1f, R0 ;  /* 0x0000001fff027819 */ /* 0x000fe20000011400 */
[----:B-----5:R-:W-:-:S03]  /*3270*/  IMAD.SHL.U32 R4, R164, 0x4, RZ ;  /* 0x00000004a4047824 */ /* 0x020fc600078e00ff */
[----:B------:R-:W-:Y:S01]  /*3280*/  LEA.HI R2, R2, R0, RZ, 0x3 ;  /* 0x0000000002027211 */ /* 0x000fe200078f18ff */
[----:B------:R-:W-:Y:S01]  /*3290*/  IMAD.SHL.U32 R3, R3, 0x4, RZ ;  /* 0x0000000403037824 */ /* 0x000fe200078e00ff */
[----:B------:R1:W-:Y:S02]  /*32a0*/  STL [R1+0x18], R4 ;  /* 0x0000180401007387 */ /* 0x0003e40000100800 */
[----:B------:R-:W-:-:S05]  /*32b0*/  LOP3.LUT R2, R2, 0xfffffff8, RZ, 0xc0, !PT ;  /* 0xfffffff802027812 */ /* 0x000fca00078ec0ff */
[----:B------:R-:W-:Y:S02]  /*32c0*/  IMAD.IADD R0, R0, 0x1, -R2 ;  /* 0x0000000100007824 */ /* 0x000fe400078e0a02 */
[----:B------:R-:W-:Y:S01]  /*32d0*/  VIADD R2, R220, 0x2000 ;  /* 0x00002000dc027836 */ /* 0x000fe20000000000 */
[----:B-1----:R-:W-:Y:S02]  /*32e0*/  SHF.L.U64.HI R4, R164, 0x2, R6 ;  /* 0x00000002a4047819 */ /* 0x002fe40000010206 */
[C---:B------:R-:W-:Y:S02]  /*32f0*/  LOP3.LUT P0, RZ, R0.reuse, 0x2, RZ, 0xc0, !PT ;  /* 0x0000000200ff7812 */ /* 0x040fe4000780c0ff */
[----:B------:R-:W-:Y:S01]  /*3300*/  LOP3.LUT P1, RZ, R0, 0x4, RZ, 0xc0, !PT ;  /* 0x0000000400ff7812 */ /* 0x000fe2000782c0ff */
[----:B------:R-:W-:Y:S01]  /*3310*/  VIADD R0, R219, 0x2000 ;  /* 0x00002000db007836 */ /* 0x000fe20000000000 */
[----:B------:R-:W-:Y:S01]  /*3320*/  UIADD3 UR5, UR30, 0x80, URZ ;  /* 0x000000801e057890 */ /* 0x000fe2000fffe03f */
[----:B------:R-:W-:-:S03]  /*3330*/  SEL R2, R2, R220, !P2 ;  /* 0x000000dc02027207 */ /* 0x000fc60005000000 */
[----:B------:R-:W-:Y:S02]  /*3340*/  SEL R0, R0, R219, !P2 ;  /* 0x000000db00007207 */ /* 0x000fe40005000000 */
[----:B------:R-:W-:Y:S02]  /*3350*/  CS2R R38, SRZ ;  /* 0x0000000000267805 */ /* 0x000fe4000001ff00 */
[----:B------:R-:W-:Y:S02]  /*3360*/  CS2R R36, SRZ ;  /* 0x0000000000247805 */ /* 0x000fe4000001ff00 */
[----:B------:R-:W-:Y:S02]  /*3370*/  LEA R212, R2, UR4, 0x1 ;  /* 0x0000000402d47c11 */ /* 0x000fe4000f8e08ff */
[----:B------:R-:W-:Y:S02]  /*3380*/  LEA R211, R0, UR4, 0x1 ;  /* 0x0000000400d37c11 */ /* 0x000fe4000f8e08ff */
[----:B------:R-:W-:-:S02]  /*3390*/  SEL R218, R218, 0xffffffe0, !P0 ;  /* 0xffffffe0dada7807 */ /* 0x000fc40004000000 */
[----:B------:R-:W-:Y:S01]  /*33a0*/  SEL R217, R217, 0xffffffc0, !P1 ;  /* 0xffffffc0d9d97807 */ /* 0x000fe20004800000 */
[----:B------:R-:W-:Y:S01]  /*33b0*/  UISETP.GE.AND UP0, UPT, UR5, UR8, UPT ;  /* 0x000000080500728c */ /* 0x000fe2000bf06270 */
[----:B------:R-:W-:Y:S02]  /*33c0*/  UMOV UR13, UR23 ;  /* 0x00000017000d7c82 */ /* 0x000fe40008000000 */
[----:B------:R-:W-:Y:S01]  /*33d0*/  ULDC UR5, c[0x0][0x39c] ;  /* 0x0000e70000057ab9 */ /* 0x000fe20000000800 */
[----:B---3--:R-:W-:Y:S04]  /*33e0*/  STL [R1+0x8], R43 ;  /* 0x0000082b01007387 */ /* 0x008fe80000100800 */
[----:B--2---:R1:W-:Y:S04]  /*33f0*/  STL [R1+0xc], R42 ;  /* 0x00000c2a01007387 */ /* 0x0043e80000100800 */
[----:B----4-:R-:W-:Y:S04]  /*3400*/  STL [R1], R41 ;  /* 0x0000002901007387 */ /* 0x010fe80000100800 */
[----:B------:R2:W-:Y:S04]  /*3410*/  STL [R1+0x4], R40 ;  /* 0x0000042801007387 */ /* 0x0005e80000100800 */
[----:B------:R3:W-:Y:S04]  /*3420*/  STL [R1+0x14], R4 ;  /* 0x0000140401007387 */ /* 0x0007e80000100800 */
[----:B------:R3:W-:Y:S01]  /*3430*/  STL [R1+0x10], R3 ;  /* 0x0000100301007387 */ /* 0x0007e20000100800 */
[----:B-1----:R-:W-:-:S02]  /*3440*/  CS2R R42, SRZ ;  /* 0x00000000002a7805 */ /* 0x002fc4000001ff00 */
[----:B--2---:R-:W-:-:S07]  /*3450*/  CS2R R40, SRZ ;  /* 0x0000000000287805 */ /* 0x004fce000001ff00 */
.L_x_1290:
[----:B------:R-:W0:Y:S01]  /*3460*/  LDGDEPBAR ;  /* 0x00000000000079af */ /* 0x000e220000000000 */
[C---:B------:R-:W-:Y:S01]  /*3470*/  IADD3 R0, R212.reuse, R218, RZ ;  /* 0x000000dad4007210 */ /* 0x040fe20007ffe0ff */
[----:B------:R-:W-:Y:S01]  /*3480*/  UISETP.GE.AND UP3, UPT, UR9, 0x1, UPT ;  /* 0x000000010900788c */ /* 0x000fe2000bf66270 */
[----:B---3--:R-:W-:Y:S02]  /*3490*/  IADD3 R3, R212, R217, RZ ;  /* 0x000000d9d4037210 */ /* 0x008fe40007ffe0ff */
[----:B------:R-:W2:Y:S01]  /*34a0*/  LDL R206, [R1+0x2c] ;  /* 0x00002c0001ce7983 */ /* 0x000ea20000100800 */
[----:B------:R-:W-:Y:S01]  /*34b0*/  PLOP3.LUT P2, PT, PT, PT, UP0, 0x80, 0x0 ;  /* 0x000000000000781c */ /* 0x000fe20003f4f008 */
[----:B------:R-:W-:Y:S01]  /*34c0*/  IMAD.IADD R2, R0, 0x1, R217 ;  /* 0x0000000100027824 */ /* 0x000fe200078e02d9 */
[----:B------:R-:W-:Y:S02]  /*34d0*/  PLOP3.LUT P0, PT, PT, PT, UP0, 0x80, 0x0 ;  /* 0x000000000000781c */ /* 0x000fe40003f0f008 */
[----:B------:R-:W3:Y:S01]  /*34e0*/  LDL R205, [R1+0x8] ;  /* 0x0000080001cd7983 */ /* 0x000ee20000100800 */
[----:B------:R-:W-:Y:S02]  /*34f0*/  PLOP3.LUT P5, PT, PT, PT, UP0, 0x80, 0x0 ;  /* 0x000000000000781c */ /* 0x000fe40003faf008 */
[----:B------:R-:W-:Y:S02]  /*3500*/  PLOP3.LUT P6, PT, PT, PT, UP0, 0x80, 0x0 ;  /* 0x000000000000781c */ /* 0x000fe40003fcf008 */
[----:B------:R-:W4:Y:S01]  /*3510*/  LDL R204, [R1+0xc] ;  /* 0x00000c0001cc7983 */ /* 0x000f220000100800 */
[----:B------:R-:W-:Y:S04]  /*3520*/  PLOP3.LUT P3, PT, PT, PT, UP0, 0x80, 0x0 ;  /* 0x000000000000781c */ /* 0x000fe80003f6f008 */
[----:B------:R-:W-:Y:S05]  /*3530*/  STL [R1+0x88], R52 ;  /* 0x0000883401007387 */ /* 0x000fea0000100800 */
        /* <DEDUP_REMOVED lines=15> */
[----:B------:R-:W-:Y:S01]  /*3630*/  STL [R1+0x48], R36 ;  /* 0x0000482401007387 */ /* 0x000fe20000100800 */
[----:B------:R-:W-:Y:S04]  /*3640*/  DEPBAR.LE SB0, 0x0 ;  /* 0x000080000000791a */ /* 0x000fe80000000000 */
[----:B------:R-:W-:Y:S06]  /*3650*/  BAR.SYNC.DEFER_BLOCKING 0x0 ;  /* 0x0000000000007b1d */ /* 0x000fec0000010000 */
[----:B------:R-:W-:Y:S05]  /*3660*/  LDSM.16.M88.4 R32, [R212] ;  /* 0x00000000d420783b */ /* 0x000fea0000000200 */
[----:B------:R-:W1:Y:S05]  /*3670*/  LDSM.16.M88.4 R16, [R214+UR4+0xc000] ;  /* 0x00c00004d610783b */ /* 0x000e6a0008000200 */
[----:B------:R-:W1:Y:S05]  /*3680*/  LDSM.16.M88.4 R28, [R212+0x1000] ;  /* 0x00100000d41c783b */ /* 0x000e6a0000000200 */
[----:B------:R-:W1:Y:S05]  /*3690*/  LDSM.16.M88.4 R164, [R214+UR4+0xc800] ;  /* 0x00c80004d6a4783b */ /* 0x000e6a0008000200 */
[----:B------:R-:W-:Y:S05]  /*36a0*/  LDSM.16.M88.4 R168, [R0] ;  /* 0x0000000000a8783b */ /* 0x000fea0000000200 */
[----:B------:R-:W1:Y:S05]  /*36b0*/  LDSM.16.M88.4 R172, [R213] ;  /* 0x00000000d5ac783b */ /* 0x000e6a0000000200 */
[----:B------:R-:W1:Y:S05]  /*36c0*/  LDSM.16.M88.4 R176, [R0+0x1000] ;  /* 0x0010000000b0783b */ /* 0x000e6a0000000200 */
[----:B------:R-:W1:Y:S05]  /*36d0*/  LDSM.16.M88.4 R180, [R213+0x800] ;  /* 0x00080000d5b4783b */ /* 0x000e6a0000000200 */
[----:B------:R-:W-:Y:S01]  /*36e0*/  LDSM.16.M88.4 R184, [R3] ;  /* 0x0000000003b8783b */ /* 0x000fe20000000200 */
[-C--:B-1----:R-:W-:Y:S04]  /*36f0*/  HMMA.16816.F32.BF16 R4, R32, R16.reuse, RZ ;  /* 0x000000102004723c */ /* 0x082fe800000418ff */
[----:B------:R-:W1:Y:S02]  /*3700*/  LDSM.16.M88.4 R188, [R216] ;  /* 0x00000000d8bc783b */ /* 0x000e640000000200 */
[C---:B------:R-:W-:Y:S03]  /*3710*/  HMMA.16816.F32.BF16 R8, R28.reuse, R16, RZ ;  /* 0x000000101c08723c */ /* 0x040fe600000418ff */
[----:B------:R-:W-:Y:S03]  /*3720*/  LDSM.16.M88.4 R192, [R216+0x800] ;  /* 0x00080000d8c0783b */ /* 0x000fe60000000200 */
[-C--:B------:R-:W-:Y:S02]  /*3730*/  HMMA.16816.F32.BF16 R12, R28, R18.reuse, RZ ;  /* 0x000000121c0c723c */ /* 0x080fe400000418ff */
[----:B------:R-:W-:Y:S04]  /*3740*/  LDSM.16.M88.4 R196, [R2] ;  /* 0x0000000002c4783b */ /* 0x000fe80000000200 */
[C---:B------:R-:W-:Y:S01]  /*3750*/  HMMA.16816.F32.BF16 R16, R32.reuse, R18, RZ ;  /* 0x000000122010723c */ /* 0x040fe200000418ff */
[----:B------:R-:W-:Y:S05]  /*3760*/  LDSM.16.M88.4 R200, [R215] ;  /* 0x00000000d7c8783b */ /* 0x000fea0000000200 */
[-C--:B------:R-:W-:Y:S06]  /*3770*/  HMMA.16816.F32.BF16 R20, R32, R164.reuse, RZ ;  /* 0x000000a42014723c */ /* 0x080fec00000418ff */
[C---:B------:R-:W-:Y:S06]  /*3780*/  HMMA.16816.F32.BF16 R24, R28.reuse, R164, RZ ;  /* 0x000000a41c18723c */ /* 0x040fec00000418ff */
[-C--:B------:R-:W-:Y:S06]  /*3790*/  HMMA.16816.F32.BF16 R28, R28, R166.reuse, RZ ;  /* 0x000000a61c1c723c */ /* 0x080fec00000418ff */
[----:B------:R-:W-:Y:S01]  /*37a0*/  HMMA.16816.F32.BF16 R32, R32, R166, RZ ;  /* 0x000000a62020723c */ /* 0x000fe200000418ff */
[----:B------:R-:W1:Y:S05]  /*37b0*/  LDSM.16.M88.4 R164, [R3+0x1000] ;  /* 0x0010000003a4783b */ /* 0x000e6a0000000200 */
[-C--:B------:R-:W-:Y:S06]  /*37c0*/  HMMA.16816.F32.BF16 R4, R168, R172.reuse, R4 ;  /* 0x000000aca804723c */ /* 0x080fec0000041804 */
[C---:B------:R-:W-:Y:S06]  /*37d0*/  HMMA.16816.F32.BF16 R8, R176.reuse, R172, R8 ;  /* 0x000000acb008723c */ /* 0x040fec0000041808 */
        /* <DEDUP_REMOVED lines=8> */
[----:B------:R-:W2:Y:S05]  /*3860*/  LDSM.16.M88.4 R168, [R2+0x1000] ;  /* 0x0010000002a8783b */ /* 0x000eaa0000000200 */
[-C--:B-1----:R-:W-:Y:S01]  /*3870*/  HMMA.16816.F32.BF16 R4, R184, R188.reuse, R4 ;  /* 0x000000bcb804723c */ /* 0x082fe20000041804 */
[----:B------:R-:W1:Y:S05]  /*3880*/  LDSM.16.M88.4 R180, [R214+UR4+0x10000] ;  /* 0x01000004d6b4783b */ /* 0x000e6a0008000200 */
[C---:B------:R-:W-:Y:S06]  /*3890*/  HMMA.16816.F32.BF16 R8, R164.reuse, R188, R8 ;  /* 0x000000bca408723c */ /* 0x040fec0000041808 */
[-C--:B------:R-:W-:Y:S06]  /*38a0*/  HMMA.16816.F32.BF16 R12, R164, R190.reuse, R12 ;  /* 0x000000bea40c723c */ /* 0x080fec000004180c */
[C---:B------:R-:W-:Y:S01]  /*38b0*/  HMMA.16816.F32.BF16 R16, R184.reuse, R190, R16 ;  /* 0x000000beb810723c */ /* 0x040fe20000041810 */
[----:B------:R-:W-:Y:S05]  /*38c0*/  LDSM.16.M88.4 R188, [R0+0x2000] ;  /* 0x0020000000bc783b */ /* 0x000fea0000000200 */
[-C--:B------:R-:W-:Y:S06]  /*38d0*/  HMMA.16816.F32.BF16 R20, R184, R192.reuse, R20 ;  /* 0x000000c0b814723c */ /* 0x080fec0000041814 */
[C---:B------:R-:W-:Y:S06]  /*38e0*/  HMMA.16816.F32.BF16 R24, R164.reuse, R192, R24 ;  /* 0x000000c0a418723c */ /* 0x040fec0000041818 */
[-C--:B------:R-:W-:Y:S01]  /*38f0*/  HMMA.16816.F32.BF16 R28, R164, R194.reuse, R28 ;  /* 0x000000c2a41c723c */ /* 0x080fe2000004181c */
[----:B------:R-:W4:Y:S05]  /*3900*/  LDSM.16.M88.4 R164, [R212+0x3000] ;  /* 0x00300000d4a4783b */ /* 0x000f2a0000000200 */
[----:B------:R-:W-:Y:S01]  /*3910*/  HMMA.16816.F32.BF16 R32, R184, R194, R32 ;  /* 0x000000c2b820723c */ /* 0x000fe20000041820 */
[----:B------:R-:W4:Y:S05]  /*3920*/  LDSM.16.M88.4 R184, [R214+UR4+0x10800] ;  /* 0x01080004d6b8783b */ /* 0x000f2a0008000200 */
[-C--:B------:R-:W-:Y:S01]  /*3930*/  HMMA.16816.F32.BF16 R4, R196, R200.reuse, R4 ;  /* 0x000000c8c404723c */ /* 0x080fe20000041804 */
[----:B------:R-:W4:Y:S05]  /*3940*/  LDSM.16.M88.4 R192, [R213+0x4000] ;  /* 0x00400000d5c0783b */ /* 0x000f2a0000000200 */
[C---:B--2---:R-:W-:Y:S04]  /*3950*/  HMMA.16816.F32.BF16 R8, R168.reuse, R200, R8 ;  /* 0x000000c8a808723c */ /* 0x044fe80000041808 */
[----:B---3--:R-:W-:Y:S02]  /*3960*/  FSETP.NEU.FTZ.AND P4, PT, R205, -INF , PT ;  /* 0xff800000cd00780b */ /* 0x008fe40003f9d000 */
[-C--:B------:R-:W-:Y:S06]  /*3970*/  HMMA.16816.F32.BF16 R12, R168, R202.reuse, R12 ;  /* 0x000000caa80c723c */ /* 0x080fec000004180c */
[C---:B------:R-:W-:Y:S01]  /*3980*/  HMMA.16816.F32.BF16 R16, R196.reuse, R202, R16 ;  /* 0x000000cac410723c */ /* 0x040fe20000041810 */
[----:B------:R-:W-:Y:S05]  /*3990*/  LDSM.16.M88.4 R200, [R216+0x4000] ;  /* 0x00400000d8c8783b */ /* 0x000fea0000000200 */
[-C--:B------:R-:W-:Y:S06]  /*39a0*/  HMMA.16816.F32.BF16 R20, R196, R172.reuse, R20 ;  /* 0x000000acc414723c */ /* 0x080fec0000041814 */
[C---:B------:R-:W-:Y:S06]  /*39b0*/  HMMA.16816.F32.BF16 R24, R168.reuse, R172, R24 ;  /* 0x000000aca818723c */ /* 0x040fec0000041818 */
[-C--:B------:R-:W-:Y:S01]  /*39c0*/  HMMA.16816.F32.BF16 R28, R168, R174.reuse, R28 ;  /* 0x000000aea81c723c */ /* 0x080fe2000004181c */
[----:B------:R-:W2:Y:S05]  /*39d0*/  LDSM.16.M88.4 R168, [R0+0x3000] ;  /* 0x0030000000a8783b */ /* 0x000eaa0000000200 */
        /* <DEDUP_REMOVED lines=11> */
[----:B------:R4:W1:Y:S05]  /*3a90*/  LDSM.16.M88.4 R164, [R3+0x3000] ;  /* 0x0030000003a4783b */ /* 0x00086a0000000200 */
[----:B------:R-:W-:Y:S01]  /*3aa0*/  HMMA.16816.F32.BF16 R32, R176, R186, R32 ;  /* 0x000000bab020723c */ /* 0x000fe20000041820 */
[----:B------:R-:W1:Y:S05]  /*3ab0*/  LDSM.16.M88.4 R176, [R216+0x4800] ;  /* 0x00480000d8b0783b */ /* 0x000e6a0000000200 */
[-C--:B------:R-:W-:Y:S01]  /*3ac0*/  HMMA.16816.F32.BF16 R4, R188, R192.reuse, R4 ;  /* 0x000000c0bc04723c */ /* 0x080fe20000041804 */
[----:B------:R-:W1:Y:S05]  /*3ad0*/  LDSM.16.M88.4 R184, [R215+0x4000] ;  /* 0x00400000d7b8783b */ /* 0x000e6a0000000200 */
[C---:B--2---:R-:W-:Y:S06]  /*3ae0*/  HMMA.16816.F32.BF16 R8, R168.reuse, R192, R8 ;  /* 0x000000c0a808723c */ /* 0x044fec0000041808 */
[-C--:B------:R-:W-:Y:S05]  /*3af0*/  HMMA.16816.F32.BF16 R12, R168, R194.reuse, R12 ;  /* 0x000000c2a80c723c */ /* 0x080fea000004180c */
[----:B----4-:R-:W-:Y:S01]  /*3b00*/  FMUL.FTZ R3, R204, 1.4426950216293334961 ;  /* 0x3fb8aa3bcc037820 */ /* 0x010fe20000410000 */
[C---:B------:R-:W-:Y:S06]  /*3b10*/  HMMA.16816.F32.BF16 R16, R188.reuse, R194, R16 ;  /* 0x000000c2bc10723c */ /* 0x040fec0000041810 */
[-C--:B---3--:R-:W-:Y:S06]  /*3b20*/  HMMA.16816.F32.BF16 R20, R188, R172.reuse, R20 ;  /* 0x000000acbc14723c */ /* 0x088fec0000041814 */
[C---:B------:R-:W-:Y:S06]  /*3b30*/  HMMA.16816.F32.BF16 R24, R168.reuse, R172, R24 ;  /* 0x000000aca818723c */ /* 0x040fec0000041818 */
[-C--:B------:R-:W-:Y:S01]  /*3b40*/  HMMA.16816.F32.BF16 R28, R168, R174.reuse, R28 ;  /* 0x000000aea81c723c */ /* 0x080fe2000004181c */
[----:B------:R-:W2:Y:S05]  /*3b50*/  LDSM.16.M88.4 R168, [R2+0x3000] ;  /* 0x0030000002a8783b */ /* 0x000eaa0000000200 */
[----:B------:R-:W-:Y:S06]  /*3b60*/  HMMA.16816.F32.BF16 R32, R188, R174, R32 ;  /* 0x000000aebc20723c */ /* 0x000fec0000041820 */
        /* <DEDUP_REMOVED lines=8> */
[-C--:B------:R-:W-:Y:S06]  /*3bf0*/  HMMA.16816.F32.BF16 R4, R180, R184.reuse, R4 ;  /* 0x000000b8b404723c */ /* 0x080fec0000041804 */
[C---:B--2---:R-:W-:Y:S06]  /*3c00*/  HMMA.16816.F32.BF16 R8, R168.reuse, R184, R8 ;  /* 0x000000b8a808723c */ /* 0x044fec0000041808 */
[-C--:B------:R-:W-:Y:S06]  /*3c10*/  HMMA.16816.F32.BF16 R12, R168, R186.reuse, R12 ;  /* 0x000000baa80c723c */ /* 0x080fec000004180c */
[C---:B------:R-:W-:Y:S06]  /*3c20*/  HMMA.16816.F32.BF16 R16, R180.reuse, R186, R16 ;  /* 0x000000bab410723c */ /* 0x040fec0000041810 */
[----:B------:R-:W-:Y:S01]  /*3c30*/  FMUL.FTZ R4, R4, UR5 ;  /* 0x0000000504047c20 */ /* 0x000fe20008410000 */
[----:B------:R-:W-:Y:S01]  /*3c40*/  FMUL.FTZ R5, R5, UR5 ;  /* 0x0000000505057c20 */ /* 0x000fe20008410000 */
[----:B------:R-:W-:Y:S02]  /*3c50*/  FMUL.FTZ R6, R6, UR5 ;  /* 0x0000000506067c20 */ /* 0x000fe40008410000 */
[----:B------:R-:W1:Y:S01]  /*3c60*/  MUFU.TANH R243, R4 ;  /* 0x0000000400f37308 */ /* 0x000e620000002400 */
[----:B------:R-:W-:Y:S01]  /*3c70*/  FMUL.FTZ R7, R7, UR5 ;  /* 0x0000000507077c20 */ /* 0x000fe20008410000 */
[----:B------:R-:W-:Y:S01]  /*3c80*/  FMUL.FTZ R10, R10, UR5 ;  /* 0x000000050a0a7c20 */ /* 0x000fe20008410000 */
[----:B------:R-:W-:Y:S01]  /*3c90*/  FMUL.FTZ R11, R11, UR5 ;  /* 0x000000050b0b7c20 */ /* 0x000fe20008410000 */
[----:B------:R-:W-:Y:S01]  /*3ca0*/  FMUL.FTZ R8, R8, UR5 ;  /* 0x0000000508087c20 */ /* 0x000fe20008410000 */
[----:B------:R-:W-:Y:S05]  /*3cb0*/  FMUL.FTZ R9, R9, UR5 ;  /* 0x0000000509097c20 */ /* 0x000fea0008410000 */
[----:B------:R-:W-:Y:S01]  /*3cc0*/  MUFU.TANH R198, R11 ;  /* 0x0000000b00c67308 */ /* 0x000fe20000002400 */
[----:B------:R-:W-:Y:S01]  /*3cd0*/  FMUL.FTZ R12, R12, UR5 ;  /* 0x000000050c0c7c20 */ /* 0x000fe20008410000 */
[----:B------:R-:W-:Y:S01]  /*3ce0*/  FMUL.FTZ R13, R13, UR5 ;  /* 0x000000050d0d7c20 */ /* 0x000fe20008410000 */
[----:B------:R-:W-:Y:S01]  /*3cf0*/  FMUL.FTZ R14, R14, UR5 ;  /* 0x000000050e0e7c20 */ /* 0x000fe20008410000 */
[----:B------:R-:W-:Y:S01]  /*3d00*/  FMUL.FTZ R15, R15, UR5 ;  /* 0x000000050f0f7c20 */ /* 0x000fe20008410000 */
[----:B------:R-:W-:Y:S01]  /*3d10*/  FMUL.FTZ R16, R16, UR5 ;  /* 0x0000000510107c20 */ /* 0x000fe20008410000 */
[----:B------:R-:W-:Y:S04]  /*3d20*/  FMUL.FTZ R17, R17, UR5 ;  /* 0x0000000511117c20 */ /* 0x000fe80008410000 */
[----:B------:R-:W2:Y:S01]  /*3d30*/  MUFU.TANH R248, R5 ;  /* 0x0000000500f87308 */ /* 0x000ea20000002400 */
[----:B------:R-:W-:Y:S01]  /*3d40*/  FMUL.FTZ R18, R18, UR5 ;  /* 0x0000000512127c20 */ /* 0x000fe20008410000 */
[----:B------:R-:W-:Y:S01]  /*3d50*/  FMUL.FTZ R19, R19, UR5 ;  /* 0x0000000513137c20 */ /* 0x000fe20008410000 */
[----:B-1----:R-:W-:Y:S07]  /*3d60*/  MOV R2, R243 ;  /* 0x000000f300027202 */ /* 0x002fee0000000f00 */
[----:B------:R-:W-:Y:S10]  /*3d70*/  MUFU.TANH R44, R6 ;  /* 0x00000006002c7308 */ /* 0x000ff40000002400 */
[----:B------:R1:W3:Y:S10]  /*3d80*/  MUFU.TANH R43, R7 ;  /* 0x00000007002b7308 */ /* 0x0002f40000002400 */
[----:B------:R4:W-:Y:S10]  /*3d90*/  MUFU.TANH R199, R10 ;  /* 0x0000000a00c77308 */ /* 0x0009f40000002400 */
[----:B------:R2:W-:Y:S01]  /*3da0*/  MUFU.TANH R193, R9 ;  /* 0x0000000900c17308 */ /* 0x0005e20000002400 */
[----:B-1----:R-:W1:Y:S09]  /*3db0*/  LDSM.16.M88.4 R4, [R215+0x4800] ;  /* 0x00480000d704783b */ /* 0x002e720000000200 */
[----:B------:R3:W-:Y:S01]  /*3dc0*/  MUFU.TANH R195, R8 ;  /* 0x0000000800c37308 */ /* 0x0007e20000002400 */
[----:B----4-:R-:W4:Y:S09]  /*3dd0*/  LDL R10, [R1] ;  /* 0x00000000010a7983 */ /* 0x010f320000100800 */
[----:B------:R-:W-:Y:S01]  /*3de0*/  MUFU.TANH R191, R12 ;  /* 0x0000000c00bf7308 */ /* 0x000fe20000002400 */
[----:B--2---:R-:W-:Y:S04]  /*3df0*/  MOV R9, UR24 ;  /* 0x0000001800097c02 */ /* 0x004fe80008000f00 */
[----:B------:R-:W-:Y:S02]  /*3e00*/  @P2 LEA R9, R9, R206, 0x7 ;  /* 0x000000ce09092211 */ /* 0x000fe400078e38ff */
[----:B------:R-:W-:Y:S03]  /*3e10*/  PLOP3.LUT P2, PT, PT, PT, UP0, 0x80, 0x0 ;  /* 0x000000000000781c */ /* 0x000fe60003f4f008 */
[----:B------:R-:W-:Y:S01]  /*3e20*/  MUFU.TANH R190, R13 ;  /* 0x0000000d00be7308 */ /* 0x000fe20000002400 */
[----:B---3--:R-:W-:Y:S01]  /*3e30*/  FMUL.FTZ R8, R205, 1.4426950216293334961 ;  /* 0x3fb8aa3bcd087820 */ /* 0x008fe20000410000 */
[C---:B------:R-:W-:Y:S01]  /*3e40*/  @P0 VIADD R0, R9.reuse, 0x1 ;  /* 0x0000000109000836 */ /* 0x040fe20000000000 */
[----:B------:R-:W-:Y:S02]  /*3e50*/  PLOP3.LUT P0, PT, PT, PT, UP0, 0x80, 0x0 ;  /* 0x000000000000781c */ /* 0x000fe40003f0f008 */
[----:B------:R-:W-:Y:S02]  /*3e60*/  @P5 ISETP.GE.AND P5, PT, R9, UR8, PT ;  /* 0x0000000809005c0c */ /* 0x000fe4000bfa6270 */
[----:B------:R-:W-:Y:S03]  /*3e70*/  FSEL R8, R8, RZ, P4 ;  /* 0x000000ff08087208 */ /* 0x000fe60002000000 */
[----:B------:R-:W-:Y:S01]  /*3e80*/  MUFU.TANH R197, R14 ;  /* 0x0000000e00c57308 */ /* 0x000fe20000002400 */
[----:B------:R-:W-:Y:S02]  /*3e90*/  @P6 ISETP.GE.AND P6, PT, R0, UR8, PT ;  /* 0x0000000800006c0c */ /* 0x000fe4000bfc6270 */
[----:B------:R-:W-:Y:S02]  /*3ea0*/  MOV R0, R248 ;  /* 0x000000f800007202 */ /* 0x000fe40000000f00 */
[----:B------:R-:W-:Y:S02]  /*3eb0*/  @P2 FSEL R2, R243, -INF , !P5 ;  /* 0xff800000f3022808 */ /* 0x000fe40006800000 */
[----:B------:R-:W-:Y:S03]  /*3ec0*/  FSETP.NEU.FTZ.AND P4, PT, R204, -INF , PT ;  /* 0xff800000cc00780b */ /* 0x000fe60003f9d000 */
[----:B------:R-:W2:Y:S01]  /*3ed0*/  MUFU.TANH R196, R15 ;  /* 0x0000000f00c47308 */ /* 0x000ea20000002400 */
[-C--:B-1----:R-:W-:Y:S01]  /*3ee0*/  HMMA.16816.F32.BF16 R20, R180, R4.reuse, R20 ;  /* 0x00000004b414723c */ /* 0x082fe20000041814 */
[----:B------:R-:W-:Y:S02]  /*3ef0*/  PLOP3.LUT P2, PT, PT, PT, UP0, 0x80, 0x0 ;  /* 0x000000000000781c */ /* 0x000fe40003f4f008 */
[--C-:B------:R-:W-:Y:S01]  /*3f00*/  FFMA.FTZ R2, R2, UR10, -R8.reuse ;  /* 0x0000000a02027c23 */ /* 0x100fe20008010808 */
[----:B------:R-:W-:Y:S02]  /*3f10*/  @P0 FSEL R0, R248, -INF , !P6 ;  /* 0xff800000f8000808 */ /* 0x000fe40007000000 */
[C---:B------:R-:W-:Y:S03]  /*3f20*/  HMMA.16816.F32.BF16 R24, R168.reuse, R4, R24 ;  /* 0x00000004a818723c */ /* 0x040fe60000041818 */
[----:B------:R1:W3:Y:S01]  /*3f30*/  MUFU.EX2 R11, R2 ;  /* 0x00000002000b7308 */ /* 0x0002e20000000800 */
[----:B------:R-:W4:Y:S01]  /*3f40*/  LDL R5, [R1+0x4] ;  /* 0x0000040001057983 */ /* 0x000f220000100800 */
[----:B------:R-:W-:Y:S01]  /*3f50*/  PLOP3.LUT P0, PT, PT, PT, UP0, 0x80, 0x0 ;  /* 0x000000000000781c */ /* 0x000fe20003f0f008 */
[----:B------:R-:W-:Y:S01]  /*3f60*/  FFMA.FTZ R0, R0, UR10, -R8 ;  /* 0x0000000a00007c23 */ /* 0x000fe20008010808 */
[-C--:B------:R-:W-:Y:S06]  /*3f70*/  HMMA.16816.F32.BF16 R28, R168, R6.reuse, R28 ;  /* 0x00000006a81c723c */ /* 0x080fec000004181c */
[----:B------:R-:W4:Y:S01]  /*3f80*/  MUFU.TANH R247, R16 ;  /* 0x0000001000f77308 */ /* 0x000f220000002400 */
[----:B------:R-:W-:Y:S01]  /*3f90*/  MOV R4, R43 ;  /* 0x0000002b00047202 */ /* 0x000fe20000000f00 */
[----:B------:R-:W-:Y:S08]  /*3fa0*/  HMMA.16816.F32.BF16 R32, R180, R6, R32 ;  /* 0x00000006b420723c */ /* 0x000ff00000041820 */
[----:B------:R3:W-:Y:S03]  /*3fb0*/  MUFU.EX2 R52, R0 ;  /* 0x0000000000347308 */ /* 0x0007e60000000800 */
[----:B-1----:R-:W-:Y:S01]  /*3fc0*/  IMAD.MOV.U32 R2, RZ, RZ, R44 ;  /* 0x000000ffff027224 */ /* 0x002fe200078e002c */
[----:B------:R-:W-:Y:S01]  /*3fd0*/  @P3 FSEL R2, R44, -INF , !P5 ;  /* 0xff8000002c023808 */ /* 0x000fe20006800000 */
[----:B------:R-:W-:Y:S01]  /*3fe0*/  FMUL.FTZ R20, R20, UR5 ;  /* 0x0000000514147c20 */ /* 0x000fe20008410000 */
[----:B------:R-:W-:Y:S02]  /*3ff0*/  PLOP3.LUT P3, PT, PT, PT, UP0, 0x80, 0x0 ;  /* 0x000000000000781c */ /* 0x000fe40003f6f008 */
[----:B------:R-:W-:Y:S01]  /*4000*/  FSEL R3, R3, RZ, P4 ;  /* 0x000000ff03037208 */ /* 0x000fe20002000000 */
[----:B------:R-:W-:Y:S01]  /*4010*/  FMUL.FTZ R21, R21, UR5 ;  /* 0x0000000515157c20 */ /* 0x000fe20008410000 */
[----:B------:R-:W-:Y:S01]  /*4020*/  MUFU.TANH R246, R17 ;  /* 0x0000001100f67308 */ /* 0x000fe20000002400 */
[----:B------:R-:W-:Y:S01]  /*4030*/  @P2 FSEL R4, R43, -INF , !P6 ;  /* 0xff8000002b042808 */ /* 0x000fe20007000000 */
[----:B------:R-:W-:Y:S01]  /*4040*/  FMUL.FTZ R22, R22, UR5 ;  /* 0x0000000516167c20 */ /* 0x000fe20008410000 */
[----:B------:R-:W-:Y:S01]  /*4050*/  PLOP3.LUT P2, PT, PT, PT, UP0, 0x80, 0x0 ;  /* 0x000000000000781c */ /* 0x000fe20003f4f008 */
[----:B------:R-:W-:Y:S01]  /*4060*/  FMUL.FTZ R23, R23, UR5 ;  /* 0x0000000517177c20 */ /* 0x000fe20008410000 */
[----:B--2---:R-:W-:Y:S01]  /*4070*/  MOV R6, R196 ;  /* 0x000000c400067202 */ /* 0x004fe20000000f00 */
[----:B------:R-:W-:Y:S01]  /*4080*/  FMUL.FTZ R28, R28, UR5 ;  /* 0x000000051c1c7c20 */ /* 0x000fe20008410000 */
[----:B------:R-:W-:Y:S03]  /*4090*/  MOV R180, 0x40 ;  /* 0x0000004000b47802 */ /* 0x000fe60000000f00 */
[----:B------:R-:W1:Y:S01]  /*40a0*/  MUFU.TANH R251, R18 ;  /* 0x0000001200fb7308 */ /* 0x000e620000002400 */
[----:B---3--:R-:W-:Y:S01]  /*40b0*/  FFMA.FTZ R0, R2, UR10, -R3 ;  /* 0x0000000a02007c23 */ /* 0x008fe20008010803 */
[----:B------:R-:W-:Y:S01]  /*40c0*/  FMUL.FTZ R24, R24, UR5 ;  /* 0x0000000518187c20 */ /* 0x000fe20008410000 */
[----:B------:R-:W-:Y:S01]  /*40d0*/  FMUL.FTZ R25, R25, UR5 ;  /* 0x0000000519197c20 */ /* 0x000fe20008410000 */
[----:B------:R-:W-:Y:S01]  /*40e0*/  FMUL.FTZ R26, R26, UR5 ;  /* 0x000000051a1a7c20 */ /* 0x000fe20008410000 */
[----:B------:R-:W-:Y:S01]  /*40f0*/  FMUL.FTZ R27, R27, UR5 ;  /* 0x000000051b1b7c20 */ /* 0x000fe20008410000 */
[----:B------:R-:W-:Y:S01]  /*4100*/  FMUL.FTZ R29, R29, UR5 ;  /* 0x000000051d1d7c20 */ /* 0x000fe20008410000 */
[----:B------:R-:W-:Y:S03]  /*4110*/  FMUL.FTZ R32, R32, UR5 ;  /* 0x0000000520207c20 */ /* 0x000fe60008410000 */
[----:B------:R2:W-:Y:S01]  /*4120*/  MUFU.EX2 R45, R0 ;  /* 0x00000000002d7308 */ /* 0x0005e20000000800 */
[----:B------:R-:W-:Y:S01]  /*4130*/  FMUL.FTZ R33, R33, UR5 ;  /* 0x0000000521217c20 */ /* 0x000fe20008410000 */
[----:B------:R-:W-:Y:S01]  /*4140*/  FMUL.FTZ R34, R34, UR5 ;  /* 0x0000000522227c20 */ /* 0x000fe20008410000 */
[----:B------:R-:W-:Y:S01]  /*4150*/  FMUL.FTZ R35, R35, UR5 ;  /* 0x0000000523237c20 */ /* 0x000fe20008410000 */
[----:B------:R-:W-:Y:S02]  /*4160*/  IMAD.MOV.U32 R182, RZ, RZ, R11 ;  /* 0x000000ffffb67224 */ /* 0x000fe400078e000b */
[----:B------:R-:W-:Y:S01]  /*4170*/  FMUL.FTZ R30, R30, UR5 ;  /* 0x000000051e1e7c20 */ /* 0x000fe20008410000 */
[----:B------:R-:W-:Y:S01]  /*4180*/  FMUL.FTZ R31, R31, UR5 ;  /* 0x000000051f1f7c20 */ /* 0x000fe20008410000 */
[----:B------:R-:W-:Y:S02]  /*4190*/  SEL R217, R180, 0xffffffc0, !P1 ;  /* 0xffffffc0b4d97807 */ /* 0x000fe40004800000 */
[----:B------:R-:W-:Y:S01]  /*41a0*/  MUFU.TANH R250, R19 ;  /* 0x0000001300fa7308 */ /* 0x000fe20000002400 */
[----:B------:R-:W3:Y:S09]  /*41b0*/  LDL R180, [R1+0x18] ;  /* 0x0000180001b47983 */ /* 0x000ef20000100800 */
[----:B------:R-:W1:Y:S01]  /*41c0*/  MUFU.TANH R244, R20 ;  /* 0x0000001400f47308 */ /* 0x000e620000002400 */
[----:B--2---:R-:W-:Y:S01]  /*41d0*/  FFMA.FTZ R0, R4, UR10, -R3 ;  /* 0x0000000a04007c23 */ /* 0x004fe20008010803 */
[----:B------:R-:W-:Y:S01]  /*41e0*/  IMAD.MOV.U32 R4, RZ, RZ, R193 ;  /* 0x000000ffff047224 */ /* 0x000fe200078e00c1 */
[----:B------:R-:W-:Y:S02]  /*41f0*/  @P0 FSEL R4, R193, -INF , !P6 ;  /* 0xff800000c1040808 */ /* 0x000fe40007000000 */
[----:B------:R-:W-:Y:S05]  /*4200*/  PLOP3.LUT P0, PT, PT, PT, UP0, 0x80, 0x0 ;  /* 0x000000000000781c */ /* 0x000fea0003f0f008 */
[----:B------:R2:W-:Y:S10]  /*4210*/  MUFU.EX2 R42, R0 ;  /* 0x00000000002a7308 */ /* 0x0005f40000000800 */
[----:B------:R-:W-:Y:S10]  /*4220*/  MUFU.TANH R245, R21 ;  /* 0x0000001500f57308 */ /* 0x000ff40000002400 */
[----:B------:R-:W1:Y:S01]  /*4230*/  MUFU.TANH R252, R22 ;  /* 0x0000001600fc7308 */ /* 0x000e620000002400 */
[----:B--2---:R-:W-:Y:S02]  /*4240*/  MOV R0, R195 ;  /* 0x000000c300007202 */ /* 0x004fe40000000f00 */
[----:B------:R-:W-:Y:S02]  /*4250*/  @P2 FSEL R0, R195, -INF , !P5 ;  /* 0xff800000c3002808 */ /* 0x000fe40006800000 */
[----:B------:R-:W-:Y:S05]  /*4260*/  PLOP3.LUT P2, PT, PT, PT, UP0, 0x80, 0x0 ;  /* 0x000000000000781c */ /* 0x000fea0003f4f008 */
[----:B------:R-:W-:Y:S10]  /*4270*/  MUFU.TANH R249, R23 ;  /* 0x0000001700f97308 */ /* 0x000ff40000002400 */
[----:B------:R-:W2:Y:S10]  /*4280*/  MUFU.TANH R187, R24 ;  /* 0x0000001800bb7308 */ /* 0x000eb40000002400 */
[----:B------:R-:W-:Y:S10]  /*4290*/  MUFU.TANH R186, R25 ;  /* 0x0000001900ba7308 */ /* 0x000ff40000002400 */
[----:B------:R-:W2:Y:S10]  /*42a0*/  MUFU.TANH R194, R26 ;  /* 0x0000001a00c27308 */ /* 0x000eb40000002400 */
[----:B------:R-:W-:Y:S10]  /*42b0*/  MUFU.TANH R192, R27 ;  /* 0x0000001b00c07308 */ /* 0x000ff40000002400 */
[----:B------:R-:W2:Y:S10]  /*42c0*/  MUFU.TANH R185, R28 ;  /* 0x0000001c00b97308 */ /* 0x000eb40000002400 */
[----:B------:R-:W-:Y:S10]  /*42d0*/  MUFU.TANH R184, R29 ;  /* 0x0000001d00b87308 */ /* 0x000ff40000002400 */
[----:B-----5:R-:W2:Y:S10]  /*42e0*/  MUFU.TANH R239, R32 ;  /* 0x0000002000ef7308 */ /* 0x020eb40000002400 */
[----:B------:R-:W-:Y:S10]  /*42f0*/  MUFU.TANH R240, R33 ;  /* 0x0000002100f07308 */ /* 0x000ff40000002400 */
[----:B------:R-:W-:Y:S10]  /*4300*/  MUFU.TANH R242, R34 ;  /* 0x0000002200f27308 */ /* 0x000ff40000002400 */
[----:B------:R-:W-:Y:S10]  /*4310*/  MUFU.TANH R241, R35 ;  /* 0x0000002300f17308 */ /* 0x000ff40000002400 */
[----:B------:R-:W2:Y:S10]  /*4320*/  MUFU.TANH R189, R30 ;  /* 0x0000001e00bd7308 */ /* 0x000eb40000002400 */
[----:B------:R-:W-:Y:S01]  /*4330*/  MUFU.TANH R188, R31 ;  /* 0x0000001f00bc7308 */ /* 0x000fe20000002400 */
[C---:B----4-:R-:W-:Y:S01]  /*4340*/  FMUL.FTZ R2, R10.reuse, 1.4426950216293334961 ;  /* 0x3fb8aa3b0a027820 */ /* 0x050fe20000410000 */
[----:B------:R-:W-:Y:S04]  /*4350*/  FSETP.NEU.FTZ.AND P4, PT, R10, -INF , PT ;  /* 0xff8000000a00780b */ /* 0x000fe80003f9d000 */
[----:B------:R-:W-:Y:S05]  /*4360*/  FSEL R2, R2, RZ, P4 ;  /* 0x000000ff02027208 */ /* 0x000fea0002000000 */
[--C-:B------:R-:W-:Y:S01]  /*4370*/  FFMA.FTZ R0, R0, UR10, -R2.reuse ;  /* 0x0000000a00007c23 */ /* 0x100fe20008010802 */
[----:B------:R-:W-:Y:S03]  /*4380*/  FFMA.FTZ R4, R4, UR10, -R2 ;  /* 0x0000000a04047c23 */ /* 0x000fe60008010802 */
[----:B------:R4:W-:Y:S10]  /*4390*/  MUFU.EX2 R225, R0 ;  /* 0x0000000000e17308 */ /* 0x0009f40000000800 */
[----:B------:R1:W-:Y:S01]  /*43a0*/  MUFU.EX2 R224, R4 ;  /* 0x0000000400e07308 */ /* 0x0003e20000000800 */
[C---:B------:R-:W-:Y:S01]  /*43b0*/  FMUL.FTZ R10, R5.reuse, 1.4426950216293334961 ;  /* 0x3fb8aa3b050a7820 */ /* 0x040fe20000410000 */
[----:B------:R-:W-:Y:S02]  /*43c0*/  FSETP.NEU.FTZ.AND P4, PT, R5, -INF , PT ;  /* 0xff8000000500780b */ /* 0x000fe40003f9d000 */
[----:B------:R-:W-:Y:S02]  /*43d0*/  MOV R5, R199 ;  /* 0x000000c700057202 */ /* 0x000fe40000000f00 */
[----:B----4-:R-:W-:Y:S02]  /*43e0*/  FSEL R0, R10, RZ, P4 ;  /* 0x000000ff0a007208 */ /* 0x010fe40002000000 */
[----:B------:R-:W-:Y:S02]  /*43f0*/  @P3 FSEL R5, R199, -INF , !P5 ;  /* 0xff800000c7053808 */ /* 0x000fe40006800000 */
[----:B------:R-:W-:Y:S02]  /*4400*/  MOV R10, R198 ;  /* 0x000000c6000a7202 */ /* 0x000fe40000000f00 */
[----:B------:R-:W-:Y:S01]  /*4410*/  @P2 FSEL R10, R198, -INF , !P6 ;  /* 0xff800000c60a2808 */ /* 0x000fe20007000000 */
[--C-:B-1----:R-:W-:Y:S01]  /*4420*/  FFMA.FTZ R4, R5, UR10, -R0.reuse ;  /* 0x0000000a05047c23 */ /* 0x102fe20008010800 */
[----:B------:R-:W-:Y:S02]  /*4430*/  PLOP3.LUT P3, PT, PT, PT, UP0, 0x80, 0x0 ;  /* 0x000000000000781c */ /* 0x000fe40003f6f008 */
[----:B------:R-:W-:Y:S01]  /*4440*/  PLOP3.LUT P5, PT, PT, PT, UP0, 0x80, 0x0 ;  /* 0x000000000000781c */ /* 0x000fe20003faf008 */
[----:B------:R1:W-:Y:S01]  /*4450*/  MUFU.EX2 R229, R4 ;  /* 0x0000000400e57308 */ /* 0x0003e20000000800 */
[----:B------:R-:W-:Y:S02]  /*4460*/  PLOP3.LUT P2, PT, PT, PT, UP0, 0x80, 0x0 ;  /* 0x000000000000781c */ /* 0x000fe40003f4f008 */
[----:B------:R-:W-:Y:S02]  /*4470*/  PLOP3.LUT P6, PT, PT, PT, UP0, 0x80, 0x0 ;  /* 0x000000000000781c */ /* 0x000fe40003fcf008 */
[----:B------:R-:W-:Y:S02]  /*4480*/  MOV R5, R191 ;  /* 0x000000bf00057202 */ /* 0x000fe40000000f00 */
[----:B------:R-:W-:Y:S01]  /*4490*/  PLOP3.LUT P4, PT, PT, PT, UP0, 0x80, 0x0 ;  /* 0x000000000000781c */ /* 0x000fe20003f8f008 */
[----:B-1----:R-:W-:Y:S04]  /*44a0*/  FFMA.FTZ R4, R10, UR10, -R0 ;  /* 0x0000000a0a047c23 */ /* 0x002fe80008010800 */
[----:B------:R1:W-:Y:S02]  /*44b0*/  MUFU.EX2 R228, R4 ;  /* 0x0000000400e47308 */ /* 0x0003e40000000800 */
[C---:B-1----:R-:W-:Y:S01]  /*44c0*/  @P3 VIADD R4, R9.reuse, 0x8 ;  /* 0x0000000809043836 */ /* 0x042fe20000000000 */
[----:B------:R-:W-:Y:S04]  /*44d0*/  PLOP3.LUT P3, PT, PT, PT, UP0, 0x80, 0x0 ;  /* 0x000000000000781c */ /* 0x000fe80003f6f008 */
[----:B------:R-:W-:Y:S02]  /*44e0*/  @P5 ISETP.GE.AND P5, PT, R4, UR8, PT ;  /* 0x0000000804005c0c */ /* 0x000fe4000bfa6270 */
[----:B------:R-:W-:Y:S02]  /*44f0*/  @P0 IADD3 R4, R9, 0x9, RZ ;  /* 0x0000000909040810 */ /* 0x000fe40007ffe0ff */
[----:B------:R-:W-:Y:S02]  /*4500*/  PLOP3.LUT P0, PT, PT, PT, UP0, 0x80, 0x0 ;  /* 0x000000000000781c */ /* 0x000fe40003f0f008 */
[----:B------:R-:W-:Y:S02]  /*4510*/  @P2 FSEL R5, R191, -INF , !P5 ;  /* 0xff800000bf052808 */ /* 0x000fe40006800000 */
[----:B------:R-:W-:Y:S02]  /*4520*/  @P6 ISETP.GE.AND P6, PT, R4, UR8, PT ;  /* 0x0000000804006c0c */ /* 0x000fe4000bfc6270 */
[----:B------:R-:W-:Y:S01]  /*4530*/  MOV R4, R190 ;  /* 0x000000be00047202 */ /* 0x000fe20000000f00 */
[--C-:B------:R-:W-:Y:S01]  /*4540*/  FFMA.FTZ R5, R5, UR10, -R2.reuse ;  /* 0x0000000a05057c23 */ /* 0x100fe20008010802 */
[----:B------:R-:W-:Y:S03]  /*4550*/  PLOP3.LUT P2, PT, PT, PT, UP0, 0x80, 0x0 ;  /* 0x000000000000781c */ /* 0x000fe60003f4f008 */
[----:B------:R1:W-:Y:S02]  /*4560*/  MUFU.EX2 R205, R5 ;  /* 0x0000000500cd7308 */ /* 0x0003e40000000800 */
[----:B------:R-:W-:Y:S02]  /*4570*/  @P0 FSEL R4, R190, -INF , !P6 ;  /* 0xff800000be040808 */ /* 0x000fe40007000000 */
[----:B------:R-:W-:Y:S03]  /*4580*/  PLOP3.LUT P0, PT, PT, PT, UP0, 0x80, 0x0 ;  /* 0x000000000000781c */ /* 0x000fe60003f0f008 */
[----:B------:R-:W-:Y:S03]  /*4590*/  FFMA.FTZ R4, R4, UR10, -R2 ;  /* 0x0000000a04047c23 */ /* 0x000fe60008010802 */
[----:B------:R-:W-:Y:S01]  /*45a0*/  @P2 FSEL R6, R196, -INF , !P6 ;  /* 0xff800000c4062808 */ /* 0x000fe20007000000 */
[----:B------:R4:W-:Y:S01]  /*45b0*/  MUFU.EX2 R204, R4 ;  /* 0x0000000400cc7308 */ /* 0x0009e20000000800 */
[----:B------:R-:W-:Y:S02]  /*45c0*/  PLOP3.LUT P2, PT, PT, PT, UP0, 0x80, 0x0 ;  /* 0x000000000000781c */ /* 0x000fe40003f4f008 */
[----:B-1----:R-:W-:Y:S02]  /*45d0*/  MOV R5, R197 ;  /* 0x000000c500057202 */ /* 0x002fe40000000f00 */
[----:B------:R-:W-:Y:S02]  /*45e0*/  @P3 FSEL R5, R197, -INF , !P5 ;  /* 0xff800000c5053808 */ /* 0x000fe40006800000 */
[----:B------:R-:W-:Y:S03]  /*45f0*/  PLOP3.LUT P3, PT, PT, PT, UP0, 0x80, 0x0 ;  /* 0x000000000000781c */ /* 0x000fe60003f6f008 */
[--C-:B----4-:R-:W-:Y:S01]  /*4600*/  FFMA.FTZ R4, R5, UR10, -R0.reuse ;  /* 0x0000000a05047c23 */ /* 0x110fe20008010800 */
[----:B------:R-:W-:Y:S01]  /*4610*/  IMAD.MOV.U32 R5, RZ, RZ, R247 ;  /* 0x000000ffff057224 */ /* 0x000fe200078e00f7 */
[----:B------:R-:W-:Y:S02]  /*4620*/  @P0 FSEL R5, R247, -INF , !P5 ;  /* 0xff800000f7050808 */ /* 0x000fe40006800000 */
[----:B------:R1:W-:Y:S01]  /*4630*/  MUFU.EX2 R227, R4 ;  /* 0x0000000400e37308 */ /* 0x0003e20000000800 */
[----:B------:R-:W-:Y:S01]  /*4640*/  PLOP3.LUT P0, PT, PT, PT, UP0, 0x80, 0x0 ;  /* 0x000000000000781c */ /* 0x000fe20003f0f008 */
[----:B-1----:R-:W-:Y:S01]  /*4650*/  FFMA.FTZ R4, R6, UR10, -R0 ;  /* 0x0000000a06047c23 */ /* 0x002fe20008010800 */
[--C-:B------:R-:W-:Y:S01]  /*4660*/  FFMA.FTZ R6, R5, UR10, -R8.reuse ;  /* 0x0000000a05067c23 */ /* 0x100fe20008010808 */
[----:B------:R-:W-:Y:S06]  /*4670*/  MOV R5, R251 ;  /* 0x000000fb00057202 */ /* 0x000fec0000000f00 */
[----:B------:R1:W-:Y:S01]  /*4680*/  MUFU.EX2 R226, R4 ;  /* 0x0000000400e27308 */ /* 0x0003e20000000800 */
[----:B------:R-:W-:Y:S02]  /*4690*/  @P4 FSEL R5, R251, -INF , !P5 ;  /* 0xff800000fb054808 */ /* 0x000fe40006800000 */
[----:B------:R-:W-:Y:S02]  /*46a0*/  PLOP3.LUT P5, PT, PT, PT, UP0, 0x80, 0x0 ;  /* 0x000000000000781c */ /* 0x000fe40003faf008 */
[----:B------:R-:W-:Y:S01]  /*46b0*/  PLOP3.LUT P4, PT, PT, PT, UP0, 0x80, 0x0 ;  /* 0x000000000000781c */ /* 0x000fe20003f8f008 */
[--C-:B------:R-:W-:Y:S04]  /*46c0*/  FFMA.FTZ R5, R5, UR10, -R3.reuse ;  /* 0x0000000a05057c23 */ /* 0x100fe80008010803 */
[----:B------:R4:W-:Y:S10]  /*46d0*/  MUFU.EX2 R51, R6 ;  /* 0x0000000600337308 */ /* 0x0009f40000000800 */
[----:B------:R2:W-:Y:S01]  /*46e0*/  MUFU.EX2 R41, R5 ;  /* 0x0000000500297308 */ /* 0x0005e20000000800 */
[----:B-1----:R-:W-:Y:S02]  /*46f0*/  MOV R4, R246 ;  /* 0x000000f600047202 */ /* 0x002fe40000000f00 */
[----:B------:R-:W-:Y:S02]  /*4700*/  @P2 FSEL R4, R246, -INF , !P6 ;  /* 0xff800000f6042808 */ /* 0x000fe40007000000 */
[----:B------:R-:W-:Y:S03]  /*4710*/  PLOP3.LUT P2, PT, PT, PT, UP0, 0x80, 0x0 ;  /* 0x000000000000781c */ /* 0x000fe60003f4f008 */
[----:B------:R-:W-:Y:S01]  /*4720*/  FFMA.FTZ R4, R4, UR10, -R8 ;  /* 0x0000000a04047c23 */ /* 0x000fe20008010808 */
[C---:B----4-:R-:W-:Y:S02]  /*4730*/  @P0 IADD3 R6, R9.reuse, 0x10, RZ ;  /* 0x0000001009060810 */ /* 0x050fe40007ffe0ff */
[----:B------:R-:W-:Y:S01]  /*4740*/  PLOP3.LUT P0, PT, PT, PT, UP0, 0x80, 0x0 ;  /* 0x000000000000781c */ /* 0x000fe20003f0f008 */
[----:B------:R1:W-:Y:S01]  /*4750*/  MUFU.EX2 R50, R4 ;  /* 0x0000000400327308 */ /* 0x0003e20000000800 */
[----:B------:R-:W-:Y:S02]  /*4760*/  @P3 ISETP.GE.AND P3, PT, R6, UR8, PT ;  /* 0x0000000806003c0c */ /* 0x000fe4000bf66270 */
[----:B------:R-:W-:Y:S02]  /*4770*/  @P5 IADD3 R6, R9, 0x11, RZ ;  /* 0x0000001109065810 */ /* 0x000fe40007ffe0ff */
[----:B--2---:R-:W-:Y:S02]  /*4780*/  MOV R5, R244 ;  /* 0x000000f400057202 */ /* 0x004fe40000000f00 */
[----:B------:R-:W-:Y:S02]  /*4790*/  @P4 ISETP.GE.AND P4, PT, R6, UR8, PT ;  /* 0x0000000806004c0c */ /* 0x000fe4000bf86270 */
[----:B------:R-:W-:Y:S03]  /*47a0*/  PLOP3.LUT P5, PT, PT, PT, UP0, 0x80, 0x0 ;  /* 0x000000000000781c */ /* 0x000fe60003faf008 */
[----:B------:R-:W-:Y:S02]  /*47b0*/  @P0 FSEL R5, R244, -INF , !P3 ;  /* 0xff800000f4050808 */ /* 0x000fe40005800000 */
[----:B------:R-:W-:Y:S01]  /*47c0*/  PLOP3.LUT P0, PT, PT, PT, UP0, 0x80, 0x0 ;  /* 0x000000000000781c */ /* 0x000fe20003f0f008 */
[----:B-1----:R-:W-:Y:S01]  /*47d0*/  IMAD.MOV.U32 R4, RZ, RZ, R250 ;  /* 0x000000ffff047224 */ /* 0x002fe200078e00fa */
[----:B------:R-:W-:Y:S01]  /*47e0*/  @P2 FSEL R4, R250, -INF , !P6 ;  /* 0xff800000fa042808 */ /* 0x000fe20007000000 */
[----:B------:R-:W-:Y:S01]  /*47f0*/  FFMA.FTZ R5, R5, UR10, -R8 ;  /* 0x0000000a05057c23 */ /* 0x000fe20008010808 */
[----:B------:R-:W-:Y:S02]  /*4800*/  PLOP3.LUT P2, PT, PT, PT, UP0, 0x80, 0x0 ;  /* 0x000000000000781c */ /* 0x000fe40003f4f008 */
[----:B------:R-:W-:Y:S01]  /*4810*/  PLOP3.LUT P6, PT, PT, PT, UP0, 0x80, 0x0 ;  /* 0x000000000000781c */ /* 0x000fe20003fcf008 */
[--C-:B------:R-:W-:Y:S01]  /*4820*/  FFMA.FTZ R4, R4, UR10, -R3.reuse ;  /* 0x0000000a04047c23 */ /* 0x100fe20008010803 */
[----:B------:R1:W-:Y:S10]  /*4830*/  MUFU.EX2 R49, R5 ;  /* 0x0000000500317308 */ /* 0x0003f40000000800 */
[----:B------:R2:W4:Y:S01]  /*4840*/  MUFU.EX2 R40, R4 ;  /* 0x0000000400287308 */ /* 0x0005220000000800 */
[----:B------:R-:W-:Y:S02]  /*4850*/  @P6 IADD3 R6, R9, 0x18, RZ ;  /* 0x0000001809066810 */ /* 0x000fe40007ffe0ff */
[----:B------:R-:W-:Y:S01]  /*4860*/  PLOP3.LUT P6, PT, PT, PT, UP0, 0x80, 0x0 ;  /* 0x000000000000781c */ /* 0x000fe20003fcf008 */
[----:B-1----:R-:W-:Y:S01]  /*4870*/  IMAD.MOV.U32 R5, RZ, RZ, R252 ;  /* 0x000000ffff057224 */ /* 0x002fe200078e00fc */
[----:B------:R-:W-:Y:S02]  /*4880*/  @P0 FSEL R5, R252, -INF , !P3 ;  /* 0xff800000fc050808 */ /* 0x000fe40005800000 */
[----:B------:R-:W-:Y:S03]  /*4890*/  PLOP3.LUT P0, PT, PT, PT, UP0, 0x80, 0x0 ;  /* 0x000000000000781c */ /* 0x000fe60003f0f008 */
[--C-:B------:R-:W-:Y:S01]  /*48a0*/  FFMA.FTZ R5, R5, UR10, -R3.reuse ;  /* 0x0000000a05057c23 */ /* 0x100fe20008010803 */
[----:B--2---:R-:W-:Y:S02]  /*48b0*/  MOV R4, R245 ;  /* 0x000000f500047202 */ /* 0x004fe40000000f00 */
[----:B------:R-:W-:Y:S01]  /*48c0*/  @P2 FSEL R4, R245, -INF , !P4 ;  /* 0xff800000f5042808 */ /* 0x000fe20006000000 */
[----:B------:R1:W-:Y:S01]  /*48d0*/  MUFU.EX2 R39, R5 ;  /* 0x0000000500277308 */ /* 0x0003e20000000800 */
[----:B------:R-:W-:Y:S03]  /*48e0*/  PLOP3.LUT P2, PT, PT, PT, UP0, 0x80, 0x0 ;  /* 0x000000000000781c */ /* 0x000fe60003f4f008 */
[----:B------:R-:W-:Y:S06]  /*48f0*/  FFMA.FTZ R4, R4, UR10, -R8 ;  /* 0x0000000a04047c23 */ /* 0x000fec0008010808 */
[----:B------:R2:W-:Y:S01]  /*4900*/  MUFU.EX2 R48, R4 ;  /* 0x0000000400307308 */ /* 0x0005e20000000800 */
[----:B-1----:R-:W-:Y:S02]  /*4910*/  MOV R5, R187 ;  /* 0x000000bb00057202 */ /* 0x002fe40000000f00 */
[----:B------:R-:W-:Y:S02]  /*4920*/  @P5 FSEL R5, R187, -INF , !P3 ;  /* 0xff800000bb055808 */ /* 0x000fe40005800000 */
[----:B------:R-:W-:Y:S03]  /*4930*/  PLOP3.LUT P5, PT, PT, PT, UP0, 0x80, 0x0 ;  /* 0x000000000000781c */ /* 0x000fe60003faf008 */
[----:B------:R-:W-:Y:S01]  /*4940*/  FFMA.FTZ R5, R5, UR10, -R2 ;  /* 0x0000000a05057c23 */ /* 0x000fe20008010802 */
[----:B--2---:R-:W-:Y:S02]  /*4950*/  MOV R4, R249 ;  /* 0x000000f900047202 */ /* 0x004fe40000000f00 */
[----:B------:R-:W-:Y:S01]  /*4960*/  @P2 FSEL R4, R249, -INF , !P4 ;  /* 0xff800000f9042808 */ /* 0x000fe20006000000 */
[----:B------:R1:W-:Y:S01]  /*4970*/  MUFU.EX2 R202, R5 ;  /* 0x0000000500ca7308 */ /* 0x0003e20000000800 */
[----:B------:R-:W-:Y:S03]  /*4980*/  PLOP3.LUT P2, PT, PT, PT, UP0, 0x80, 0x0 ;  /* 0x000000000000781c */ /* 0x000fe60003f4f008 */
[--C-:B------:R-:W-:Y:S02]  /*4990*/  FFMA.FTZ R4, R4, UR10, -R3.reuse ;  /* 0x0000000a04047c23 */ /* 0x100fe40008010803 */
[----:B------:R-:W-:Y:S04]  /*49a0*/  @P5 ISETP.GE.AND P5, PT, R6, UR8, PT ;  /* 0x0000000806005c0c */ /* 0x000fe8000bfa6270 */
[----:B------:R2:W-:Y:S01]  /*49b0*/  MUFU.EX2 R38, R4 ;  /* 0x0000000400267308 */ /* 0x0005e20000000800 */
[----:B-1----:R-:W-:Y:S03]  /*49c0*/  IMAD.MOV.U32 R5, RZ, RZ, R194 ;  /* 0x000000ffff057224 */ /* 0x002fe600078e00c2 */
[----:B------:R-:W-:Y:S02]  /*49d0*/  @P2 FSEL R5, R194, -INF , !P3 ;  /* 0xff800000c2052808 */ /* 0x000fe40005800000 */
[----:B------:R-:W-:Y:S02]  /*49e0*/  PLOP3.LUT P2, PT, PT, PT, UP0, 0x80, 0x0 ;  /* 0x000000000000781c */ /* 0x000fe40003f4f008 */
[----:B------:R-:W-:Y:S01]  /*49f0*/  PLOP3.LUT P3, PT, PT, PT, UP0, 0x80, 0x0 ;  /* 0x000000000000781c */ /* 0x000fe20003f6f008 */
[----:B------:R-:W-:Y:S01]  /*4a00*/  FFMA.FTZ R5, R5, UR10, -R0 ;  /* 0x0000000a05057c23 */ /* 0x000fe20008010800 */
[----:B--2---:R-:W-:Y:S02]  /*4a10*/  MOV R4, R186 ;  /* 0x000000ba00047202 */ /* 0x004fe40000000f00 */
[----:B------:R-:W-:Y:S01]  /*4a20*/  @P0 FSEL R4, R186, -INF , !P4 ;  /* 0xff800000ba040808 */ /* 0x000fe20006000000 */
[----:B------:R1:W-:Y:S01]  /*4a30*/  MUFU.EX2 R221, R5 ;  /* 0x0000000500dd7308 */ /* 0x0003e20000000800 */
[----:B------:R-:W-:Y:S03]  /*4a40*/  PLOP3.LUT P0, PT, PT, PT, UP0, 0x80, 0x0 ;  /* 0x000000000000781c */ /* 0x000fe60003f0f008 */
[--C-:B------:R-:W-:Y:S04]  /*4a50*/  FFMA.FTZ R4, R4, UR10, -R2.reuse ;  /* 0x0000000a04047c23 */ /* 0x100fe80008010802 */
[----:B------:R-:W-:Y:S02]  /*4a60*/  @P3 VIADD R9, R9, 0x19 ;  /* 0x0000001909093836 */ /* 0x000fe40000000000 */
[----:B------:R2:W-:Y:S01]  /*4a70*/  MUFU.EX2 R201, R4 ;  /* 0x0000000400c97308 */ /* 0x0005e20000000800 */
[----:B------:R-:W-:Y:S02]  /*4a80*/  PLOP3.LUT P3, PT, PT, PT, UP0, 0x80, 0x0 ;  /* 0x000000000000781c */ /* 0x000fe40003f6f008 */
[----:B------:R-:W-:Y:S02]  /*4a90*/  @P6 ISETP.GE.AND P6, PT, R9, UR8, PT ;  /* 0x0000000809006c0c */ /* 0x000fe4000bfc6270 */
        /* <DEDUP_REMOVED lines=12> */
[----:B------:R-:W-:Y:S02]  /*4b60*/  PLOP3.LUT P3, PT, PT, PT, UP0, 0x80, 0x0 ;  /* 0x000000000000781c */ /* 0x000fe40003f6f008 */
[----:B--2---:R-:W-:Y:S02]  /*4b70*/  MOV R4, R184 ;  /* 0x000000b800047202 */ /* 0x004fe40000000f00 */
[----:B------:R-:W-:Y:S02]  /*4b80*/  @P0 FSEL R4, R184, -INF , !P6 ;  /* 0xff800000b8040808 */ /* 0x000fe40007000000 */
[----:B------:R-:W-:Y:S03]  /*4b90*/  PLOP3.LUT P0, PT, PT, PT, UP0, 0x80, 0x0 ;  /* 0x000000000000781c */ /* 0x000fe60003f0f008 */
[----:B------:R-:W-:Y:S01]  /*4ba0*/  FFMA.FTZ R2, R4, UR10, -R2 ;  /* 0x0000000a04027c23 */ /* 0x000fe20008010802 */
[----:B------:R-:W-:Y:S01]  /*4bb0*/  FFMA.FTZ R4, R5, UR10, -R8 ;  /* 0x0000000a05047c23 */ /* 0x000fe20008010808 */
[----:B------:R-:W-:Y:S02]  /*4bc0*/  MOV R5, R189 ;  /* 0x000000bd00057202 */ /* 0x000fe40000000f00 */
[----:B------:R1:W-:Y:S01]  /*4bd0*/  MUFU.EX2 R183, R2 ;  /* 0x0000000200b77308 */ /* 0x0003e20000000800 */
[----:B------:R-:W-:Y:S05]  /*4be0*/  @P3 FSEL R5, R189, -INF , !P5 ;  /* 0xff800000bd053808 */ /* 0x000fea0006800000 */
[----:B------:R-:W-:Y:S04]  /*4bf0*/  FFMA.FTZ R5, R5, UR10, -R0 ;  /* 0x0000000a05057c23 */ /* 0x000fe80008010800 */
[----:B------:R2:W-:Y:S10]  /*4c00*/  MUFU.EX2 R47, R4 ;  /* 0x00000004002f7308 */ /* 0x0005f40000000800 */
[----:B------:R4:W-:Y:S01]  /*4c10*/  MUFU.EX2 R206, R5 ;  /* 0x0000000500ce7308 */ /* 0x0009e20000000800 */
[----:B-1----:R-:W-:Y:S02]  /*4c20*/  MOV R2, R240 ;  /* 0x000000f000027202 */ /* 0x002fe40000000f00 */
[----:B------:R-:W-:Y:S02]  /*4c30*/  @P0 FSEL R2, R240, -INF , !P6 ;  /* 0xff800000f0020808 */ /* 0x000fe40007000000 */
[----:B------:R-:W-:Y:S03]  /*4c40*/  PLOP3.LUT P0, PT, PT, PT, UP0, 0x80, 0x0 ;  /* 0x000000000000781c */ /* 0x000fe60003f0f008 */
[----:B------:R-:W-:Y:S01]  /*4c50*/  FFMA.FTZ R8, R2, UR10, -R8 ;  /* 0x0000000a02087c23 */ /* 0x000fe20008010808 */
[----:B--2---:R-:W-:Y:S01]  /*4c60*/  IMAD.MOV.U32 R4, RZ, RZ, R242 ;  /* 0x000000ffff047224 */ /* 0x004fe200078e00f2 */
[----:B------:R-:W-:Y:S02]  /*4c70*/  @P2 FSEL R4, R242, -INF , !P5 ;  /* 0xff800000f2042808 */ /* 0x000fe40006800000 */
[----:B------:R-:W-:Y:S01]  /*4c80*/  MOV R2, R241 ;  /* 0x000000f100027202 */ /* 0x000fe20000000f00 */
[----:B------:R-:W-:Y:S01]  /*4c90*/  MUFU.EX2 R46, R8 ;  /* 0x00000008002e7308 */ /* 0x000fe20000000800 */
[----:B------:R-:W-:Y:S01]  /*4ca0*/  PLOP3.LUT P2, PT, PT, PT, UP0, 0x80, 0x0 ;  /* 0x000000000000781c */ /* 0x000fe20003f4f008 */
[--C-:B------:R-:W-:Y:S01]  /*4cb0*/  FFMA.FTZ R4, R4, UR10, -R3.reuse ;  /* 0x0000000a04047c23 */ /* 0x100fe20008010803 */
[----:B----4-:R-:W-:Y:S02]  /*4cc0*/  F2FP.BF16.F32.PACK_AB R5, R40, R41 ;  /* 0x000000292805723e */ /* 0x010fe400000010ff */
[----:B------:R-:W-:Y:S05]  /*4cd0*/  @P0 FSEL R2, R241, -INF , !P6 ;  /* 0xff800000f1020808 */ /* 0x000fea0007000000 */
[----:B------:R1:W-:Y:S01]  /*4ce0*/  MUFU.EX2 R37, R4 ;  /* 0x0000000400257308 */ /* 0x0003e20000000800 */
[----:B---3--:R-:W-:Y:S01]  /*4cf0*/  IADD3 R180, P0, R180, UR14, RZ ;  /* 0x0000000eb4b47c10 */ /* 0x008fe2000ff1e0ff */
[----:B------:R-:W-:Y:S01]  /*4d00*/  FFMA.FTZ R3, R2, UR10, -R3 ;  /* 0x0000000a02037c23 */ /* 0x000fe20008010803 */
[----:B------:R-:W-:Y:S07]  /*4d10*/  F2FP.BF16.F32.PACK_AB R2, R52, R182 ;  /* 0x000000b63402723e */ /* 0x000fee00000010ff */
[----:B------:R2:W3:Y:S01]  /*4d20*/  MUFU.EX2 R36, R3 ;  /* 0x0000000300247308 */ /* 0x0004e20000000800 */
[----:B------:R4:W-:Y:S01]  /*4d30*/  STS [R237+0x20000], R2 ;  /* 0x02000002ed007388 */ /* 0x0009e20000000800 */
[----:B-1----:R-:W-:Y:S02]  /*4d40*/  MOV R4, R188 ;  /* 0x000000bc00047202 */ /* 0x002fe40000000f00 */
[----:B------:R-:W-:Y:S05]  /*4d50*/  @P2 FSEL R4, R188, -INF , !P6 ;  /* 0xff800000bc042808 */ /* 0x000fea0007000000 */
[----:B------:R-:W-:Y:S01]  /*4d60*/  FFMA.FTZ R0, R4, UR10, -R0 ;  /* 0x0000000a04007c23 */ /* 0x000fe20008010800 */
[----:B--2---:R-:W-:Y:S02]  /*4d70*/  F2FP.BF16.F32.PACK_AB R3, R42, R45 ;  /* 0x0000002d2a03723e */ /* 0x004fe400000010ff */
[----:B------:R-:W-:Y:S01]  /*4d80*/  F2FP.BF16.F32.PACK_AB R4, R224, R225 ;  /* 0x000000e1e004723e */ /* 0x000fe200000010ff */
[----:B------:R3:W1:Y:S02]  /*4d90*/  MUFU.EX2 R203, R0 ;  /* 0x0000000000cb7308 */ /* 0x0006640000000800 */
[----:B------:R2:W-:Y:S01]  /*4da0*/  STS [R237+0x20400], R3 ;  /* 0x02040003ed007388 */ /* 0x0005e20000000800 */
[----:B----4-:R-:W-:Y:S04]  /*4db0*/  F2FP.BF16.F32.PACK_AB R2, R50, R51 ;  /* 0x000000333202723e */ /* 0x010fe800000010ff */
[----:B------:R4:W-:Y:S05]  /*4dc0*/  STS [R238+0x20400], R5 ;  /* 0x02040005ee007388 */ /* 0x0009ea0000000800 */
[----:B------:R1:W-:Y:S05]  /*4dd0*/  STS [R238+0x20000], R2 ;  /* 0x02000002ee007388 */ /* 0x0003ea0000000800 */
[----:B------:R1:W-:Y:S01]  /*4de0*/  STS [R237+0x21000], R4 ;  /* 0x02100004ed007388 */ /* 0x0003e20000000800 */
[----:B---3--:R-:W-:Y:S02]  /*4df0*/  F2FP.BF16.F32.PACK_AB R0, R36, R37 ;  /* 0x000000252400723e */ /* 0x008fe400000010ff */
[----:B--2---:R-:W-:Y:S05]  /*4e00*/  F2FP.BF16.F32.PACK_AB R3, R228, R229 ;  /* 0x000000e5e403723e */ /* 0x004fea00000010ff */
[----:B------:R2:W-:Y:S01]  /*4e10*/  STS [R237+0x21400], R3 ;  /* 0x02140003ed007388 */ /* 0x0005e20000000800 */
[----:B----4-:R-:W-:Y:S02]  /*4e20*/  F2FP.BF16.F32.PACK_AB R5, R226, R227 ;  /* 0x000000e3e205723e */ /* 0x010fe400000010ff */
[----:B-1----:R-:W-:Y:S03]  /*4e30*/  F2FP.BF16.F32.PACK_AB R2, R204, R205 ;  /* 0x000000cdcc02723e */ /* 0x002fe600000010ff */
[----:B------:R1:W-:Y:S01]  /*4e40*/  STS [R238+0x21400], R5 ;  /* 0x02140005ee007388 */ /* 0x0003e20000000800 */
[----:B------:R-:W-:Y:S04]  /*4e50*/  F2FP.BF16.F32.PACK_AB R4, R48, R49 ;  /* 0x000000313004723e */ /* 0x000fe800000010ff */
[----:B------:R3:W-:Y:S05]  /*4e60*/  STS [R238+0x21000], R2 ;  /* 0x02100002ee007388 */ /* 0x0007ea0000000800 */
[----:B------:R4:W-:Y:S01]  /*4e70*/  STS [R235+0x20000], R4 ;  /* 0x02000004eb007388 */ /* 0x0009e20000000800 */
[----:B--2---:R-:W-:Y:S05]  /*4e80*/  F2FP.BF16.F32.PACK_AB R3, R38, R39 ;  /* 0x000000272603723e */ /* 0x004fea00000010ff */
[----:B------:R2:W-:Y:S01]  /*4e90*/  STS [R235+0x20400], R3 ;  /* 0x02040003eb007388 */ /* 0x0005e20000000800 */
[----:B-1----:R-:W-:Y:S04]  /*4ea0*/  F2FP.BF16.F32.PACK_AB R5, R201, R202 ;  /* 0x000000cac905723e */ /* 0x002fe800000010ff */
[----:B------:R1:W-:Y:S01]  /*4eb0*/  STS [R236+0x20400], R0 ;  /* 0x02040000ec007388 */ /* 0x0003e20000000800 */
[----:B---3--:R-:W-:Y:S02]  /*4ec0*/  F2FP.BF16.F32.PACK_AB R2, R46, R47 ;  /* 0x0000002f2e02723e */ /* 0x008fe400000010ff */
[----:B----4-:R-:W-:Y:S03]  /*4ed0*/  F2FP.BF16.F32.PACK_AB R4, R207, R221 ;  /* 0x000000ddcf04723e */ /* 0x010fe600000010ff */
[----:B------:R3:W-:Y:S05]  /*4ee0*/  STS [R236+0x20000], R2 ;  /* 0x02000002ec007388 */ /* 0x0007ea0000000800 */
[----:B------:R-:W-:Y:S05]  /*4ef0*/  STS [R235+0x21000], R5 ;  /* 0x02100005eb007388 */ /* 0x000fea0000000800 */
[----:B------:R-:W-:Y:S01]  /*4f00*/  STS [R235+0x21400], R4 ;  /* 0x02140004eb007388 */ /* 0x000fe20000000800 */
[----:B--2---:R-:W-:Y:S02]  /*4f10*/  F2FP.BF16.F32.PACK_AB R3, R183, R200 ;  /* 0x000000c8b703723e */ /* 0x004fe400000010ff */
[----:B-1----:R-:W-:Y:S03]  /*4f20*/  LEA R0, R220, UR4, 0x1 ;  /* 0x00000004dc007c11 */ /* 0x002fe6000f8e08ff */
[----:B------:R-:W-:Y:S01]  /*4f30*/  STS [R236+0x21000], R3 ;  /* 0x02100003ec007388 */ /* 0x000fe20000000800 */
[----:B------:R-:W-:Y:S02]  /*4f40*/  IADD3 R208, R217, R0, RZ ;  /* 0x00000000d9d07210 */ /* 0x000fe40007ffe0ff */
[----:B---3--:R-:W-:Y:S05]  /*4f50*/  F2FP.BF16.F32.PACK_AB R2, R203, R206 ;  /* 0x000000cecb02723e */ /* 0x008fea00000010ff */
[----:B------:R1:W-:Y:S05]  /*4f60*/  STS [R236+0x21400], R2 ;  /* 0x02140002ec007388 */ /* 0x0003ea0000000800 */
[----:B------:R-:W-:Y:S05]  /*4f70*/  LDSM.16.M88.4 R32, [R0+0x8000] ;  /* 0x008000000020783b */ /* 0x000fea0000000200 */
[----:B------:R-:W2:Y:S05]  /*4f80*/  LDSM.16.M88.4 R16, [R214+UR4+0x14000] ;  /* 0x01400004d610783b */ /* 0x000eaa0008000200 */
[----:B------:R-:W3:Y:S05]  /*4f90*/  LDSM.16.M88.4 R28, [R0+0x9000] ;  /* 0x00900000001c783b */ /* 0x000eea0000000200 */
[----:B------:R-:W4:Y:S05]  /*4fa0*/  LDSM.16.M88.4 R164, [R214+UR4+0x14800] ;  /* 0x01480004d6a4783b */ /* 0x000f2a0008000200 */
[----:B------:R-:W-:Y:S01]  /*4fb0*/  LDSM.16.M88.4 R172, [R213+0x8000] ;  /* 0x00800000d5ac783b */ /* 0x000fe20000000200 */
[----:B-1----:R-:W-:Y:S05]  /*4fc0*/  IMAD.IADD R2, R218, 0x1, R0 ;  /* 0x00000001da027824 */ /* 0x002fea00078e0200 */
[----:B------:R-:W1:Y:S01]  /*4fd0*/  LDSM.16.M88.4 R168, [R2+0x8000] ;  /* 0x0080000002a8783b */ /* 0x000e620000000200 */
[----:B------:R-:W-:Y:S04]  /*4fe0*/  IADD3 R3, R217, R2, RZ ;  /* 0x00000002d9037210 */ /* 0x000fe80007ffe0ff */
        /* <DEDUP_REMOVED lines=18> */
[----:B------:R-:W1:Y:S05]  /*5110*/  LDSM.16.M88.4 R176, [R216+0x8000] ;  /* 0x00800000d8b0783b */ /* 0x000e6a0000000200 */
[----:B------:R-:W-:Y:S01]  /*5120*/  HMMA.16816.F32.BF16 R32, R168, R166, R32 ;  /* 0x000000a6a820723c */ /* 0x000fe20000041820 */
[----:B------:R-:W2:Y:S05]  /*5130*/  LDSM.16.M88.4 R164, [R208+0x9000] ;  /* 0x00900000d0a4783b */ /* 0x000eaa0000000200 */
[----:B------:R-:W3:Y:S01]  /*5140*/  LDSM.16.M88.4 R168, [R216+0x8800] ;  /* 0x00880000d8a8783b */ /* 0x000ee20000000200 */
[-C--:B-1----:R-:W-:Y:S06]  /*5150*/  HMMA.16816.F32.BF16 R4, R172, R176.reuse, R4 ;  /* 0x000000b0ac04723c */ /* 0x082fec0000041804 */
[C---:B--2---:R-:W-:Y:S01]  /*5160*/  HMMA.16816.F32.BF16 R8, R164.reuse, R176, R8 ;  /* 0x000000b0a408723c */ /* 0x044fe20000041808 */
[----:B------:R-:W2:Y:S05]  /*5170*/  LDL R177, [R1+0x14] ;  /* 0x0000140001b17983 */ /* 0x000eaa0000100800 */
[-C--:B------:R-:W-:Y:S06]  /*5180*/  HMMA.16816.F32.BF16 R12, R164, R178.reuse, R12 ;  /* 0x000000b2a40c723c */ /* 0x080fec000004180c */
[C---:B------:R-:W-:Y:S06]  /*5190*/  HMMA.16816.F32.BF16 R16, R172.reuse, R178, R16 ;  /* 0x000000b2ac10723c */ /* 0x040fec0000041810 */
[-C--:B---3--:R-:W-:Y:S06]  /*51a0*/  HMMA.16816.F32.BF16 R20, R172, R168.reuse, R20 ;  /* 0x000000a8ac14723c */ /* 0x088fec0000041814 */
[C---:B------:R-:W-:Y:S06]  /*51b0*/  HMMA.16816.F32.BF16 R24, R164.reuse, R168, R24 ;  /* 0x000000a8a418723c */ /* 0x040fec0000041818 */
[-C--:B------:R-:W-:Y:S01]  /*51c0*/  HMMA.16816.F32.BF16 R28, R164, R170.reuse, R28 ;  /* 0x000000aaa41c723c */ /* 0x080fe2000004181c */
[----:B------:R-:W-:Y:S05]  /*51d0*/  LDSM.16.M88.4 R164, [R3+0x8000] ;  /* 0x0080000003a4783b */ /* 0x000fea0000000200 */
[----:B------:R-:W-:Y:S01]  /*51e0*/  HMMA.16816.F32.BF16 R32, R172, R170, R32 ;  /* 0x000000aaac20723c */ /* 0x000fe20000041820 */
[----:B------:R-:W1:Y:S05]  /*51f0*/  LDSM.16.M88.4 R168, [R215+0x8000] ;  /* 0x00800000d7a8783b */ /* 0x000e6a0000000200 */
        /* <DEDUP_REMOVED lines=11> */
[----:B------:R-:W1:Y:S05]  /*52b0*/  LDSM.16.M88.4 R164, [R214+UR4+0x18000] ;  /* 0x01800004d6a4783b */ /* 0x000e6a0008000200 */
[----:B------:R-:W3:Y:S01]  /*52c0*/  LDSM.16.M88.4 R168, [R0+0xb000] ;  /* 0x00b0000000a8783b */ /* 0x000ee20000000200 */
        /* <DEDUP_REMOVED lines=10> */
[----:B------:R-:W1:Y:S05]  /*5370*/  LDSM.16.M88.4 R164, [R213+0xc000] ;  /* 0x00c00000d5a4783b */ /* 0x000e6a0000000200 */
[----:B------:R-:W3:Y:S01]  /*5380*/  LDSM.16.M88.4 R172, [R2+0xb000] ;  /* 0x00b0000002ac783b */ /* 0x000ee20000000200 */
[----:B--2---:R-:W-:Y:S02]  /*5390*/  IADD3.X R181, R177, UR13, RZ, P0, !PT ;  /* 0x0000000db1b57c10 */ /* 0x004fe400087fe4ff */
[----:B------:R-:W-:Y:S03]  /*53a0*/  PLOP3.LUT P0, PT, PT, PT, UP3, 0x80, 0x0 ;  /* 0x000000000000781c */ /* 0x000fe60003f0f038 */
[----:B------:R-:W2:Y:S05]  /*53b0*/  LDG.E R178, desc[UR6][R180.64] ;  /* 0x00000006b4b27981 */ /* 0x000eaa000c1e1900 */
[----:B------:R-:W4:Y:S01]  /*53c0*/  LDG.E R177, desc[UR6][R180.64+0x20] ;  /* 0x00002006b4b17981 */ /* 0x000f22000c1e1900 */
        /* <DEDUP_REMOVED lines=29> */
[C---:B--2---:R-:W-:Y:S11]  /*55a0*/  FADD.FTZ R5, -R178.reuse, R5 ;  /* 0x00000005b2057221 */ /* 0x044ff60000010100 */
[----:B------:R-:W-:Y:S07]  /*55b0*/  @!UPT UIADD3 URZ, URZ, URZ, URZ ;  /* 0x0000003f3f3ff290 */ /* 0x000fee000fffe03f */
[C---:B------:R-:W-:Y:S01]  /*55c0*/  FADD.FTZ R16, -R178.reuse, R16 ;  /* 0x00000010b2107221 */ /* 0x040fe20000010100 */
[-C--:B-1----:R-:W-:Y:S03]  /*55d0*/  HMMA.16816.F32.BF16 R20, R168, R164.reuse, R20 ;  /* 0x000000a4a814723c */ /* 0x082fe60000041814 */
[C---:B----4-:R-:W-:Y:S01]  /*55e0*/  FADD.FTZ R6, -R177.reuse, R6 ;  /* 0x00000006b1067221 */ /* 0x050fe20000010100 */
[----:B------:R-:W-:Y:S01]  /*55f0*/  FADD.FTZ R18, -R177, R18 ;  /* 0x00000012b1127221 */ /* 0x000fe20000010100 */
[----:B------:R-:W-:Y:S01]  /*5600*/  FADD.FTZ R4, -R178, R4 ;  /* 0x00000004b2047221 */ /* 0x000fe20000010100 */
[C---:B------:R-:W-:Y:S05]  /*5610*/  HMMA.16816.F32.BF16 R24, R172.reuse, R164, R24 ;  /* 0x000000a4ac18723c */ /* 0x040fea0000041818 */
[----:B------:R-:W-:Y:S01]  /*5620*/  FMUL.FTZ R179, R182, R4 ;  /* 0x00000004b6b37220 */ /* 0x000fe20000410000 */
[-C--:B------:R-:W-:Y:S01]  /*5630*/  HMMA.16816.F32.BF16 R28, R172, R166.reuse, R28 ;  /* 0x000000a6ac1c723c */ /* 0x080fe2000004181c */
[----:B------:R-:W-:Y:S04]  /*5640*/  MOV R164, UR4 ;  /* 0x0000000400a47c02 */ /* 0x000fe80008000f00 */
[----:B------:R-:W-:Y:S01]  /*5650*/  FFMA.FTZ R4, -R243, R243, 1 ;  /* 0x3f800000f3047423 */ /* 0x000fe200000101f3 */
[----:B------:R-:W-:Y:S01]  /*5660*/  FFMA.FTZ R165, -R248, R248, 1 ;  /* 0x3f800000f8a57423 */ /* 0x000fe200000101f8 */
[----:B------:R-:W-:Y:S04]  /*5670*/  HMMA.16816.F32.BF16 R32, R168, R166, R32 ;  /* 0x000000a6a820723c */ /* 0x000fe80000041820 */
[----:B------:R-:W-:Y:S01]  /*5680*/  FMUL.FTZ R182, R52, R5 ;  /* 0x0000000534b67220 */ /* 0x000fe20000410000 */
[----:B------:R-:W-:Y:S01]  /*5690*/  FMUL.FTZ R4, R4, UR5 ;  /* 0x0000000504047c20 */ /* 0x000fe20008410000 */
[----:B------:R1:W5:Y:S01]  /*56a0*/  LDL.LU R52, [R1+0x88] ;  /* 0x0000880001347983 */ /* 0x0003620000300800 */
[----:B------:R-:W-:Y:S01]  /*56b0*/  FMUL.FTZ R165, R165, UR5 ;  /* 0x00000005a5a57c20 */ /* 0x000fe20008410000 */
[----:B------:R-:W-:Y:S03]  /*56c0*/  IMAD.SHL.U32 R172, R219, 0x2, RZ ;  /* 0x00000002dbac7824 */ /* 0x000fe600078e00ff */
[----:B------:R1:W5:Y:S01]  /*56d0*/  LDG.E R5, desc[UR6][R180.64+0x80] ;  /* 0x00008006b4057981 */ /* 0x000362000c1e1900 */
[----:B------:R-:W-:Y:S01]  /*56e0*/  FMUL.FTZ R179, R179, R4 ;  /* 0x00000004b3b37220 */ /* 0x000fe20000410000 */
[----:B------:R-:W-:Y:S01]  /*56f0*/  FMUL.FTZ R165, R182, R165 ;  /* 0x000000a5b6a57220 */ /* 0x000fe20000410000 */
[C---:B------:R-:W-:Y:S02]  /*5700*/  FADD.FTZ R166, -R178.reuse, R17 ;  /* 0x00000011b2a67221 */ /* 0x040fe40000010100 */
[----:B------:R1:W5:Y:S01]  /*5710*/  LDG.E R4, desc[UR6][R180.64+0xa0] ;  /* 0x0000a006b4047981 */ /* 0x000362000c1e1900 */
[----:B------:R-:W-:Y:S01]  /*5720*/  FADD.FTZ R20, -R178, R20 ;  /* 0x00000014b2147221 */ /* 0x000fe20000010100 */
[----:B------:R-:W-:Y:S01]  /*5730*/  IADD3 R164, R172, 0x8000, R164 ;  /* 0x00008000aca47810 */ /* 0x000fe20007ffe0a4 */
[----:B------:R-:W-:Y:S01]  /*5740*/  FMUL.FTZ R166, R50, R166 ;  /* 0x000000a632a67220 */ /* 0x000fe20000410000 */
[----:B------:R-:W-:Y:S01]  /*5750*/  F2FP.BF16.F32.PACK_AB R17, R165, R179 ;  /* 0x000000b3a511723e */ /* 0x000fe200000010ff */
[----:B------:R-:W-:Y:S01]  /*5760*/  FMUL.FTZ R165, R51, R16 ;  /* 0x0000001033a57220 */ /* 0x000fe20000410000 */
[----:B------:R-:W-:Y:S01]  /*5770*/  FMUL.FTZ R167, R49, R20 ;  /* 0x0000001431a77220 */ /* 0x000fe20000410000 */
[----:B------:R1:W5:Y:S01]  /*5780*/  LDL.LU R51, [R1+0x84] ;  /* 0x0000840001337983 */ /* 0x0003620000300800 */
[----:B------:R-:W-:Y:S01]  /*5790*/  FADD.FTZ R21, -R178, R21 ;  /* 0x00000015b2157221 */ /* 0x000fe20000010100 */
[C---:B------:R-:W-:Y:S01]  /*57a0*/  FADD.FTZ R22, -R177.reuse, R22 ;  /* 0x00000016b1167221 */ /* 0x040fe20000010100 */
[C---:B------:R-:W-:Y:S02]  /*57b0*/  FADD.FTZ R23, -R177.reuse, R23 ;  /* 0x00000017b1177221 */ /* 0x040fe40000010100 */
[----:B------:R1:W5:Y:S01]  /*57c0*/  LDL.LU R50, [R1+0x80] ;  /* 0x0000800001327983 */ /* 0x0003620000300800 */
[----:B------:R-:W-:Y:S01]  /*57d0*/  FMUL.FTZ R168, R48, R21 ;  /* 0x0000001530a87220 */ /* 0x000fe20000410000 */
[C---:B------:R-:W-:Y:S01]  /*57e0*/  FADD.FTZ R34, -R177.reuse, R34 ;  /* 0x00000022b1227221 */ /* 0x040fe20000010100 */
[----:B------:R-:W-:Y:S02]  /*57f0*/  FADD.FTZ R35, -R177, R35 ;  /* 0x00000023b1237221 */ /* 0x000fe40000010100 */
[----:B------:R1:W5:Y:S01]  /*5800*/  LDL.LU R49, [R1+0x7c] ;  /* 0x00007c0001317983 */ /* 0x0003620000300800 */
[----:B------:R-:W-:Y:S01]  /*5810*/  FFMA.FTZ R16, -R247, R247, 1 ;  /* 0x3f800000f7107423 */ /* 0x000fe200000101f7 */
[----:B------:R-:W-:Y:S01]  /*5820*/  FFMA.FTZ R20, -R246, R246, 1 ;  /* 0x3f800000f6147423 */ /* 0x000fe200000101f6 */
[----:B------:R-:W-:Y:S02]  /*5830*/  IADD3 R176, R164, 0x40, RZ ;  /* 0x00000040a4b07810 */ /* 0x000fe40007ffe0ff */
[----:B------:R1:W5:Y:S01]  /*5840*/  LDL.LU R48, [R1+0x78] ;  /* 0x0000780001307983 */ /* 0x0003620000300800 */
[----:B------:R-:W-:Y:S01]  /*5850*/  FMUL.FTZ R16, R16, UR5 ;  /* 0x0000000510107c20 */ /* 0x000fe20008410000 */
[----:B------:R-:W-:Y:S01]  /*5860*/  @P1 IADD3 R176, R164, -0x40, RZ ;  /* 0xffffffc0a4b01810 */ /* 0x000fe20007ffe0ff */
[----:B------:R-:W-:Y:S01]  /*5870*/  FFMA.FTZ R164, -R244, R244, 1 ;  /* 0x3f800000f4a47423 */ /* 0x000fe200000101f4 */
[----:B------:R-:W-:Y:S01]  /*5880*/  FMUL.FTZ R20, R20, UR5 ;  /* 0x0000000514147c20 */ /* 0x000fe20008410000 */
[----:B------:R-:W-:Y:S01]  /*5890*/  FMUL.FTZ R16, R165, R16 ;  /* 0x00000010a5107220 */ /* 0x000fe20000410000 */
[----:B------:R-:W-:Y:S01]  /*58a0*/  FFMA.FTZ R165, -R245, R245, 1 ;  /* 0x3f800000f5a57423 */ /* 0x000fe200000101f5 */
[----:B------:R-:W-:Y:S01]  /*58b0*/  FMUL.FTZ R164, R164, UR5 ;  /* 0x00000005a4a47c20 */ /* 0x000fe20008410000 */
[----:B------:R-:W-:Y:S01]  /*58c0*/  FMUL.FTZ R20, R166, R20 ;  /* 0x00000014a6147220 */ /* 0x000fe20000410000 */
[C---:B------:R-:W-:Y:S01]  /*58d0*/  FADD.FTZ R166, -R178.reuse, R32 ;  /* 0x00000020b2a67221 */ /* 0x040fe20000010100 */
[----:B------:R-:W-:Y:S01]  /*58e0*/  FMUL.FTZ R32, R165, UR5 ;  /* 0x00000005a5207c20 */ /* 0x000fe20008410000 */
[----:B------:R-:W-:Y:S01]  /*58f0*/  FMUL.FTZ R164, R167, R164 ;  /* 0x000000a4a7a47220 */ /* 0x000fe20000410000 */
[----:B------:R-:W-:Y:S01]  /*5900*/  FADD.FTZ R167, -R178, R33 ;  /* 0x00000021b2a77221 */ /* 0x000fe20000010100 */
[----:B------:R-:W-:Y:S01]  /*5910*/  FMUL.FTZ R165, R47, R166 ;  /* 0x000000a62fa57220 */ /* 0x000fe20000410000 */
[----:B------:R-:W-:Y:S01]  /*5920*/  FFMA.FTZ R21, -R239, R239, 1 ;  /* 0x3f800000ef157423 */ /* 0x000fe200000101ef */
[----:B------:R1:W5:Y:S01]  /*5930*/  LDL.LU R47, [R1+0x74] ;  /* 0x00007400012f7983 */ /* 0x0003620000300800 */
[----:B------:R-:W-:Y:S01]  /*5940*/  FMUL.FTZ R167, R46, R167 ;  /* 0x000000a72ea77220 */ /* 0x000fe20000410000 */
[----:B------:R-:W-:Y:S01]  /*5950*/  FMUL.FTZ R166, R45, R6 ;  /* 0x000000062da67220 */ /* 0x000fe20000410000 */
[----:B------:R-:W-:Y:S02]  /*5960*/  FMUL.FTZ R33, R21, UR5 ;  /* 0x0000000515217c20 */ /* 0x000fe40008410000 */
[----:B------:R1:W5:Y:S01]  /*5970*/  LDL.LU R46, [R1+0x70] ;  /* 0x00007000012e7983 */ /* 0x0003620000300800 */
[----:B------:R-:W-:Y:S01]  /*5980*/  FFMA.FTZ R6, -R44, R44, 1 ;  /* 0x3f8000002c067423 */ /* 0x000fe2000001012c */
[----:B------:R-:W-:Y:S01]  /*5990*/  F2FP.BF16.F32.PACK_AB R20, R20, R16 ;  /* 0x000000101414723e */ /* 0x000fe200000010ff */
[----:B------:R-:W-:Y:S02]  /*59a0*/  FMUL.FTZ R33, R165, R33 ;  /* 0x00000021a5217220 */ /* 0x000fe40000410000 */
[----:B------:R1:W5:Y:S01]  /*59b0*/  LDL.LU R45, [R1+0x6c] ;  /* 0x00006c00012d7983 */ /* 0x0003620000300800 */
[----:B------:R-:W-:Y:S01]  /*59c0*/  FADD.FTZ R165, -R177, R7 ;  /* 0x00000007b1a57221 */ /* 0x000fe20000010100 */
[----:B------:R-:W-:Y:S01]  /*59d0*/  FFMA.FTZ R7, -R43, R43, 1 ;  /* 0x3f8000002b077423 */ /* 0x000fe2000001012b */
[----:B------:R-:W-:Y:S02]  /*59e0*/  FMUL.FTZ R6, R6, UR5 ;  /* 0x0000000506067c20 */ /* 0x000fe40008410000 */
[----:B------:R1:W5:Y:S01]  /*59f0*/  LDL.LU R44, [R1+0x68] ;  /* 0x00006800012c7983 */ /* 0x0003620000300800 */
[----:B------:R-:W-:Y:S01]  /*5a00*/  FMUL.FTZ R165, R42, R165 ;  /* 0x000000a52aa57220 */ /* 0x000fe20000410000 */
[----:B------:R-:W-:Y:S01]  /*5a10*/  FMUL.FTZ R7, R7, UR5 ;  /* 0x0000000507077c20 */ /* 0x000fe20008410000 */
[----:B------:R-:W-:Y:S02]  /*5a20*/  FMUL.FTZ R6, R166, R6 ;  /* 0x00000006a6067220 */ /* 0x000fe40000410000 */
[----:B------:R1:W5:Y:S01]  /*5a30*/  LDL.LU R43, [R1+0x64] ;  /* 0x00006400012b7983 */ /* 0x0003620000300800 */
[----:B------:R-:W-:Y:S01]  /*5a40*/  FMUL.FTZ R32, R168, R32 ;  /* 0x00000020a8207220 */ /* 0x000fe20000410000 */
[----:B------:R-:W-:Y:S01]  /*5a50*/  FMUL.FTZ R16, R165, R7 ;  /* 0x00000007a5107220 */ /* 0x000fe20000410000 */
[----:B------:R-:W-:Y:S02]  /*5a60*/  FMUL.FTZ R165, R38, R23 ;  /* 0x0000001726a57220 */ /* 0x000fe40000410000 */
[----:B------:R1:W5:Y:S01]  /*5a70*/  LDL.LU R42, [R1+0x60] ;  /* 0x00006000012a7983 */ /* 0x0003620000300800 */
[----:B------:R-:W-:Y:S01]  /*5a80*/  FADD.FTZ R7, -R177, R19 ;  /* 0x00000013b1077221 */ /* 0x000fe20000010100 */
[----:B------:R-:W-:Y:S01]  /*5a90*/  F2FP.BF16.F32.PACK_AB R32, R32, R164 ;  /* 0x000000a42020723e */ /* 0x000fe200000010ff */
[----:B------:R-:W-:Y:S01]  /*5aa0*/  FMUL.FTZ R164, R39, R22 ;  /* 0x0000001627a47220 */ /* 0x000fe20000410000 */
[----:B------:R-:W-:Y:S01]  /*5ab0*/  F2FP.BF16.F32.PACK_AB R16, R16, R6 ;  /* 0x000000061010723e */ /* 0x000fe200000010ff */
[----:B------:R-:W-:Y:S01]  /*5ac0*/  FMUL.FTZ R6, R41, R18 ;  /* 0x0000001229067220 */ /* 0x000fe20000410000 */
[----:B------:R-:W-:Y:S01]  /*5ad0*/  FMUL.FTZ R7, R40, R7 ;  /* 0x0000000728077220 */ /* 0x000fe20000410000 */
[----:B------:R1:W5:Y:S01]  /*5ae0*/  LDL.LU R41, [R1+0x5c] ;  /* 0x00005c0001297983 */ /* 0x0003620000300800 */
[----:B------:R-:W-:Y:S01]  /*5af0*/  FFMA.FTZ R19, -R251, R251, 1 ;  /* 0x3f800000fb137423 */ /* 0x000fe200000101fb */
[----:B------:R-:W-:Y:S01]  /*5b00*/  FFMA.FTZ R18, -R250, R250, 1 ;  /* 0x3f800000fa127423 */ /* 0x000fe200000101fa */
[----:B------:R-:W-:Y:S02]  /*5b10*/  FFMA.FTZ R21, -R240, R240, 1 ;  /* 0x3f800000f0157423 */ /* 0x000fe400000101f0 */
[----:B------:R1:W5:Y:S01]  /*5b20*/  LDL.LU R40, [R1+0x58] ;  /* 0x0000580001287983 */ /* 0x0003620000300800 */
[----:B------:R-:W-:Y:S01]  /*5b30*/  FMUL.FTZ R19, R19, UR5 ;  /* 0x0000000513137c20 */ /* 0x000fe20008410000 */
[----:B------:R-:W-:Y:S01]  /*5b40*/  FMUL.FTZ R18, R18, UR5 ;  /* 0x0000000512127c20 */ /* 0x000fe20008410000 */
[----:B------:R-:W-:Y:S02]  /*5b50*/  FMUL.FTZ R21, R21, UR5 ;  /* 0x0000000515157c20 */ /* 0x000fe40008410000 */
[----:B------:R1:W5:Y:S01]  /*5b60*/  LDL.LU R39, [R1+0x54] ;  /* 0x0000540001277983 */ /* 0x0003620000300800 */
[----:B------:R-:W-:Y:S01]  /*5b70*/  FMUL.FTZ R19, R6, R19 ;  /* 0x0000001306137220 */ /* 0x000fe20000410000 */
[----:B------:R-:W-:Y:S01]  /*5b80*/  FMUL.FTZ R6, R37, R34 ;  /* 0x0000002225067220 */ /* 0x000fe20000410000 */
[----:B------:R-:W-:Y:S02]  /*5b90*/  FMUL.FTZ R18, R7, R18 ;  /* 0x0000001207127220 */ /* 0x000fe40000410000 */
[----:B------:R1:W5:Y:S01]  /*5ba0*/  LDL.LU R38, [R1+0x50] ;  /* 0x0000500001267983 */ /* 0x0003620000300800 */
[----:B------:R-:W-:Y:S01]  /*5bb0*/  FMUL.FTZ R7, R36, R35 ;  /* 0x0000002324077220 */ /* 0x000fe20000410000 */
[----:B------:R-:W-:Y:S01]  /*5bc0*/  FMUL.FTZ R21, R167, R21 ;  /* 0x00000015a7157220 */ /* 0x000fe20000410000 */
[----:B------:R-:W-:Y:S02]  /*5bd0*/  FFMA.FTZ R23, -R252, R252, 1 ;  /* 0x3f800000fc177423 */ /* 0x000fe400000101fc */
[----:B------:R1:W5:Y:S01]  /*5be0*/  LDL.LU R37, [R1+0x4c] ;  /* 0x00004c0001257983 */ /* 0x0003620000300800 */
[----:B------:R-:W-:Y:S01]  /*5bf0*/  FFMA.FTZ R22, -R249, R249, 1 ;  /* 0x3f800000f9167423 */ /* 0x000fe200000101f9 */
[----:B------:R-:W-:Y:S01]  /*5c00*/  FFMA.FTZ R34, -R242, R242, 1 ;  /* 0x3f800000f2227423 */ /* 0x000fe200000101f2 */
[----:B------:R-:W-:Y:S02]  /*5c10*/  F2FP.BF16.F32.PACK_AB R21, R21, R33 ;  /* 0x000000211515723e */ /* 0x000fe400000010ff */
[----:B------:R1:W5:Y:S01]  /*5c20*/  LDL.LU R36, [R1+0x48] ;  /* 0x0000480001247983 */ /* 0x0003620000300800 */
[----:B------:R-:W-:Y:S01]  /*5c30*/  FFMA.FTZ R33, -R241, R241, 1 ;  /* 0x3f800000f1217423 */ /* 0x000fe200000101f1 */
        /* <DEDUP_REMOVED lines=9> */
[----:B------:R-:W2:Y:S01]  /*5cd0*/  LDC R35, c[0x0][0x240] ;  /* 0x00009000ff237b82 */ /* 0x000ea20000000800 */
[----:B------:R-:W-:Y:S04]  /*5ce0*/  ULOP3.LUT UR15, UR9, 0x1, URZ, 0xc0, !UPT ;  /* 0x00000001090f7892 */ /* 0x000fe8000f8ec03f */
[----:B------:R-:W-:Y:S03]  /*5cf0*/  UISETP.NE.U32.AND UP1, UPT, UR15, 0x1, UPT ;  /* 0x000000010f00788c */ /* 0x000fe6000bf25070 */
[----:B------:R-:W3:Y:S01]  /*5d00*/  LDC R164, c[0x0][0x244] ;  /* 0x00009100ffa47b82 */ /* 0x000ee20000000800 */
[----:B------:R-:W-:Y:S06]  /*5d10*/  USEL UR15, UR60, 0x4000, !UP1 ;  /* 0x000040003c0f7887 */ /* 0x000fec000c800000 */
[----:B------:R-:W-:Y:S01]  /*5d20*/  VIADD R234, R234, UR15 ;  /* 0x0000000feaea7c36 */ /* 0x000fe20008000000 */
[----:B------:R-:W-:Y:S01]  /*5d30*/  IADD3 R212, R212, UR15, RZ ;  /* 0x0000000fd4d47c10 */ /* 0x000fe2000fffe0ff */
[C---:B--2---:R-:W-:Y:S05]  /*5d40*/  IMAD.U32 R6, R35.reuse, -0x40, RZ ;  /* 0xffffffc023067824 */ /* 0x044fea00078e00ff */
        /* <DEDUP_REMOVED lines=9> */
[----:B---3--:R-:W-:Y:S03]  /*5de0*/  LEA.HI.X R7, R35, R231, R164, 0x6, P2 ;  /* 0x000000e723077211 */ /* 0x008fe600010f34a4 */
[----:B------:R2:W-:Y:S04]  /*5df0*/  LDGSTS.E.BYPASS.LTC128B.128 [R234+0x2000], desc[UR6][R230.64+0x80] ;  /* 0x02000080e6ea7fae */ /* 0x0005e8000b901d46 */
[----:B------:R2:W-:Y:S04]  /*5e00*/  LDGSTS.E.BYPASS.LTC128B.128 [R234+0x1000], desc[UR6][R6.64] ;  /* 0x0100000006ea7fae */ /* 0x0005e8000b901d46 */
[----:B------:R2:W-:Y:S04]  /*5e10*/  LDGSTS.E.BYPASS.LTC128B.128 [R234+0x3000], desc[UR6][R6.64+0x80] ;  /* 0x0300008006ea7fae */ /* 0x0005e8000b901d46 */
[----:B------:R-:W0:Y:S02]  /*5e20*/  LDGDEPBAR ;  /* 0x00000000000079af */ /* 0x000e240000000000 */
.L_x_1288:
[----:B------:R-:W-:Y:S01]  /*5e30*/  STS [R237+0x1c000], R17 ;  /* 0x01c00011ed007388 */ /* 0x000fe20000000800 */
[----:B--2---:R-:W-:Y:S01]  /*5e40*/  F2FP.BF16.F32.PACK_AB R6, R18, R19 ;  /* 0x000000131206723e */ /* 0x004fe200000010ff */
[C---:B-----5:R-:W-:Y:S01]  /*5e50*/  FADD.FTZ R12, -R5.reuse, R12 ;  /* 0x0000000c050c7221 */ /* 0x060fe20000010100 */
[C---:B------:R-:W-:Y:S01]  /*5e60*/  FADD.FTZ R9, -R5.reuse, R9 ;  /* 0x0000000905097221 */ /* 0x040fe20000010100 */
[----:B------:R2:W-:Y:S01]  /*5e70*/  STS [R237+0x1c400], R16 ;  /* 0x01c40010ed007388 */ /* 0x0005e20000000800 */
[C---:B------:R-:W-:Y:S01]  /*5e80*/  FADD.FTZ R8, -R5.reuse, R8 ;  /* 0x0000000805087221 */ /* 0x040fe20000010100 */
[----:B------:R-:W-:Y:S01]  /*5e90*/  FADD.FTZ R13, -R5, R13 ;  /* 0x0000000d050d7221 */ /* 0x000fe20000010100 */
[----:B------:R-:W-:Y:S01]  /*5ea0*/  FFMA.FTZ R7, -R190, R190, 1 ;  /* 0x3f800000be077423 */ /* 0x000fe200000101be */
[----:B------:R3:W-:Y:S01]  /*5eb0*/  STS [R238+0x1c000], R20 ;  /* 0x01c00014ee007388 */ /* 0x0007e20000000800 */
[----:B------:R-:W-:Y:S01]  /*5ec0*/  FMUL.FTZ R19, R224, R9 ;  /* 0x00000009e0137220 */ /* 0x000fe20000410000 */
[----:B------:R-:W-:Y:S01]  /*5ed0*/  FFMA.FTZ R9, -R193, R193, 1 ;  /* 0x3f800000c1097423 */ /* 0x000fe200000101c1 */
[----:B------:R-:W-:Y:S01]  /*5ee0*/  FMUL.FTZ R13, R204, R13 ;  /* 0x0000000dcc0d7220 */ /* 0x000fe20000410000 */
[----:B------:R4:W-:Y:S01]  /*5ef0*/  STS [R238+0x1c400], R6 ;  /* 0x01c40006ee007388 */ /* 0x0009e20000000800 */
[----:B------:R-:W-:Y:S01]  /*5f00*/  FMUL.FTZ R7, R7, UR5 ;  /* 0x0000000507077c20 */ /* 0x000fe20008410000 */
[----:B------:R-:W-:Y:S01]  /*5f10*/  FMUL.FTZ R9, R9, UR5 ;  /* 0x0000000509097c20 */ /* 0x000fe20008410000 */
[C---:B------:R-:W-:Y:S01]  /*5f20*/  FADD.FTZ R28, -R5.reuse, R28 ;  /* 0x0000001c051c7221 */ /* 0x040fe20000010100 */
[C---:B------:R-:W-:Y:S01]  /*5f30*/  FADD.FTZ R24, -R5.reuse, R24 ;  /* 0x0000001805187221 */ /* 0x040fe20000010100 */
[----:B------:R-:W-:Y:S01]  /*5f40*/  FADD.FTZ R25, -R5, R25 ;  /* 0x0000001905197221 */ /* 0x000fe20000010100 */
[----:B------:R-:W-:Y:S01]  /*5f50*/  FMUL.FTZ R19, R19, R9 ;  /* 0x0000000913137220 */ /* 0x000fe20000410000 */
[----:B------:R-:W-:Y:S01]  /*5f60*/  FFMA.FTZ R9, -R187, R187, 1 ;  /* 0x3f800000bb097423 */ /* 0x000fe200000101bb */
[----:B------:R-:W-:Y:S01]  /*5f70*/  FADD.FTZ R29, -R5, R29 ;  /* 0x0000001d051d7221 */ /* 0x000fe20000010100 */
[----:B------:R-:W-:Y:S01]  /*5f80*/  FMUL.FTZ R28, R200, R28 ;  /* 0x0000001cc81c7220 */ /* 0x000fe20000410000 */
[----:B------:R-:W-:Y:S01]  /*5f90*/  FFMA.FTZ R5, -R184, R184, 1 ;  /* 0x3f800000b8057423 */ /* 0x000fe200000101b8 */
[----:B------:R-:W-:Y:S01]  /*5fa0*/  FMUL.FTZ R24, R202, R24 ;  /* 0x00000018ca187220 */ /* 0x000fe20000410000 */
[----:B------:R-:W-:Y:S01]  /*5fb0*/  FMUL.FTZ R9, R9, UR5 ;  /* 0x0000000509097c20 */ /* 0x000fe20008410000 */
[----:B------:R-:W-:Y:S01]  /*5fc0*/  FMUL.FTZ R25, R201, R25 ;  /* 0x00000019c9197220 */ /* 0x000fe20000410000 */
[----:B------:R-:W-:Y:S01]  /*5fd0*/  FMUL.FTZ R29, R183, R29 ;  /* 0x0000001db71d7220 */ /* 0x000fe20000410000 */
[----:B------:R-:W-:Y:S01]  /*5fe0*/  FMUL.FTZ R5, R5, UR5 ;  /* 0x0000000505057c20 */ /* 0x000fe20008410000 */
[C---:B------:R-:W-:Y:S01]  /*5ff0*/  FADD.FTZ R10, -R4.reuse, R10 ;  /* 0x0000000a040a7221 */ /* 0x040fe20000010100 */
[----:B--2---:R-:W-:Y:S01]  /*6000*/  FMUL.FTZ R16, R205, R12 ;  /* 0x0000000ccd107220 */ /* 0x004fe20000410000 */
[----:B------:R-:W-:Y:S01]  /*6010*/  FFMA.FTZ R12, -R195, R195, 1 ;  /* 0x3f800000c30c7423 */ /* 0x000fe200000101c3 */
[C---:B------:R-:W-:Y:S01]  /*6020*/  FADD.FTZ R11, -R4.reuse, R11 ;  /* 0x0000000b040b7221 */ /* 0x040fe20000010100 */
[----:B------:R-:W-:Y:S01]  /*6030*/  FADD.FTZ R14, -R4, R14 ;  /* 0x0000000e040e7221 */ /* 0x000fe20000010100 */
[----:B---3--:R-:W-:Y:S01]  /*6040*/  FMUL.FTZ R20, R225, R8 ;  /* 0x00000008e1147220 */ /* 0x008fe20000410000 */
[----:B------:R-:W-:Y:S01]  /*6050*/  FMUL.FTZ R12, R12, UR5 ;  /* 0x000000050c0c7c20 */ /* 0x000fe20008410000 */
[----:B------:R-:W-:Y:S01]  /*6060*/  FFMA.FTZ R8, -R191, R191, 1 ;  /* 0x3f800000bf087423 */ /* 0x000fe200000101bf */
[----:B------:R-:W-:Y:S01]  /*6070*/  FMUL.FTZ R24, R24, R9 ;  /* 0x0000000918187220 */ /* 0x000fe20000410000 */
[----:B------:R-:W-:Y:S01]  /*6080*/  FMUL.FTZ R14, R227, R14 ;  /* 0x0000000ee30e7220 */ /* 0x000fe20000410000 */
[----:B------:R-:W-:Y:S01]  /*6090*/  FMUL.FTZ R20, R20, R12 ;  /* 0x0000000c14147220 */ /* 0x000fe20000410000 */
[----:B------:R-:W-:Y:S01]  /*60a0*/  FMUL.FTZ R8, R8, UR5 ;  /* 0x0000000508087c20 */ /* 0x000fe20008410000 */
[----:B------:R-:W-:Y:S01]  /*60b0*/  FMUL.FTZ R12, R13, R7 ;  /* 0x000000070d0c7220 */ /* 0x000fe20000410000 */
[----:B------:R-:W-:Y:S01]  /*60c0*/  FFMA.FTZ R7, -R185, R185, 1 ;  /* 0x3f800000b9077423 */ /* 0x000fe200000101b9 */
[----:B------:R-:W-:Y:S01]  /*60d0*/  FMUL.FTZ R13, R228, R11 ;  /* 0x0000000be40d7220 */ /* 0x000fe20000410000 */
[----:B------:R-:W-:Y:S01]  /*60e0*/  FMUL.FTZ R16, R16, R8 ;  /* 0x0000000810107220 */ /* 0x000fe20000410000 */
[----:B------:R-:W-:Y:S01]  /*60f0*/  FFMA.FTZ R8, -R186, R186, 1 ;  /* 0x3f800000ba087423 */ /* 0x000fe200000101ba */
[----:B------:R-:W-:Y:S01]  /*6100*/  FMUL.FTZ R7, R7, UR5 ;  /* 0x0000000507077c20 */ /* 0x000fe20008410000 */
[----:B------:R-:W-:Y:S01]  /*6110*/  FADD.FTZ R15, -R4, R15 ;  /* 0x0000000f040f7221 */ /* 0x000fe20000010100 */
[----:B----4-:R-:W-:Y:S01]  /*6120*/  FFMA.FTZ R6, -R196, R196, 1 ;  /* 0x3f800000c4067423 */ /* 0x010fe200000101c4 */
[----:B------:R-:W-:Y:S01]  /*6130*/  FMUL.FTZ R8, R8, UR5 ;  /* 0x0000000508087c20 */ /* 0x000fe20008410000 */
[----:B------:R-:W-:Y:S01]  /*6140*/  FMUL.FTZ R28, R28, R7 ;  /* 0x000000071c1c7220 */ /* 0x000fe20000410000 */
[----:B------:R-:W-:Y:S01]  /*6150*/  FFMA.FTZ R7, -R197, R197, 1 ;  /* 0x3f800000c5077423 */ /* 0x000fe200000101c5 */
[----:B------:R-:W-:Y:S01]  /*6160*/  F2FP.BF16.F32.PACK_AB R12, R12, R16 ;  /* 0x000000100c0c723e */ /* 0x000fe200000010ff */
[----:B------:R-:W-:Y:S01]  /*6170*/  FMUL.FTZ R9, R25, R8 ;  /* 0x0000000819097220 */ /* 0x000fe20000410000 */
[----:B------:R-:W-:Y:S01]  /*6180*/  FMUL.FTZ R8, R29, R5 ;  /* 0x000000051d087220 */ /* 0x000fe20000410000 */
[----:B------:R-:W-:Y:S01]  /*6190*/  F2FP.BF16.F32.PACK_AB R5, R19, R20 ;  /* 0x000000141305723e */ /* 0x000fe200000010ff */
[----:B------:R-:W-:Y:S01]  /*61a0*/  FMUL.FTZ R16, R229, R10 ;  /* 0x0000000ae5107220 */ /* 0x000fe20000410000 */
[----:B------:R-:W-:Y:S01]  /*61b0*/  FMUL.FTZ R7, R7, UR5 ;  /* 0x0000000507077c20 */ /* 0x000fe20008410000 */
[----:B------:R-:W-:Y:S01]  /*61c0*/  FFMA.FTZ R11, -R199, R199, 1 ;  /* 0x3f800000c70b7423 */ /* 0x000fe200000101c7 */
[----:B------:R-:W-:Y:S01]  /*61d0*/  FFMA.FTZ R10, -R198, R198, 1 ;  /* 0x3f800000c60a7423 */ /* 0x000fe200000101c6 */
[----:B------:R-:W-:Y:S01]  /*61e0*/  FMUL.FTZ R15, R226, R15 ;  /* 0x0000000fe20f7220 */ /* 0x000fe20000410000 */
[----:B------:R-:W-:Y:S01]  /*61f0*/  FMUL.FTZ R14, R14, R7 ;  /* 0x000000070e0e7220 */ /* 0x000fe20000410000 */
[----:B------:R-:W-:Y:S01]  /*6200*/  FMUL.FTZ R6, R6, UR5 ;  /* 0x0000000506067c20 */ /* 0x000fe20008410000 */
[----:B------:R2:W-:Y:S01]  /*6210*/  STS [R237+0x1d000], R5 ;  /* 0x01d00005ed007388 */ /* 0x0005e20000000800 */
[----:B------:R-:W-:Y:S01]  /*6220*/  FMUL.FTZ R11, R11, UR5 ;  /* 0x000000050b0b7c20 */ /* 0x000fe20008410000 */
[----:B------:R-:W-:Y:S01]  /*6230*/  FMUL.FTZ R10, R10, UR5 ;  /* 0x000000050a0a7c20 */ /* 0x000fe20008410000 */
[----:B------:R-:W-:Y:S01]  /*6240*/  FADD.FTZ R27, -R4, R27 ;  /* 0x0000001b041b7221 */ /* 0x000fe20000010100 */
[----:B------:R-:W-:Y:S01]  /*6250*/  FFMA.FTZ R7, -R192, R192, 1 ;  /* 0x3f800000c0077423 */ /* 0x000fe200000101c0 */
[----:B------:R-:W-:Y:S01]  /*6260*/  FMUL.FTZ R15, R15, R6 ;  /* 0x000000060f0f7220 */ /* 0x000fe20000410000 */
[----:B------:R-:W-:Y:S01]  /*6270*/  FMUL.FTZ R11, R16, R11 ;  /* 0x0000000b100b7220 */ /* 0x000fe20000410000 */
[----:B------:R-:W-:Y:S01]  /*6280*/  FMUL.FTZ R13, R13, R10 ;  /* 0x0000000a0d0d7220 */ /* 0x000fe20000410000 */
[----:B------:R-:W-:Y:S01]  /*6290*/  FMUL.FTZ R27, R207, R27 ;  /* 0x0000001bcf1b7220 */ /* 0x000fe20000410000 */
[----:B------:R-:W-:Y:S01]  /*62a0*/  FMUL.FTZ R7, R7, UR5 ;  /* 0x0000000507077c20 */ /* 0x000fe20008410000 */
[----:B------:R-:W-:Y:S01]  /*62b0*/  FADD.FTZ R30, -R4, R30 ;  /* 0x0000001e041e7221 */ /* 0x000fe20000010100 */
[----:B------:R-:W-:Y:S01]  /*62c0*/  FFMA.FTZ R6, -R189, R189, 1 ;  /* 0x3f800000bd067423 */ /* 0x000fe200000101bd */
[----:B------:R-:W-:Y:S01]  /*62d0*/  FFMA.FTZ R10, -R194, R194, 1 ;  /* 0x3f800000c20a7423 */ /* 0x000fe200000101c2 */
[----:B------:R-:W-:Y:S01]  /*62e0*/  FMUL.FTZ R27, R27, R7 ;  /* 0x000000071b1b7220 */ /* 0x000fe20000410000 */
[----:B------:R-:W-:Y:S01]  /*62f0*/  FMUL.FTZ R30, R206, R30 ;  /* 0x0000001ece1e7220 */ /* 0x000fe20000410000 */
[----:B------:R-:W-:Y:S01]  /*6300*/  FMUL.FTZ R6, R6, UR5 ;  /* 0x0000000506067c20 */ /* 0x000fe20008410000 */
[----:B------:R-:W-:Y:S01]  /*6310*/  F2FP.BF16.F32.PACK_AB R7, R13, R11 ;  /* 0x0000000b0d07723e */ /* 0x000fe200000010ff */
[C---:B------:R-:W-:Y:S01]  /*6320*/  FADD.FTZ R26, -R4.reuse, R26 ;  /* 0x0000001a041a7221 */ /* 0x040fe20000010100 */
[----:B------:R-:W-:Y:S01]  /*6330*/  FADD.FTZ R31, -R4, R31 ;  /* 0x0000001f041f7221 */ /* 0x000fe20000010100 */
[----:B------:R-:W-:Y:S01]  /*6340*/  FMUL.FTZ R30, R30, R6 ;  /* 0x000000061e1e7220 */ /* 0x000fe20000410000 */
[----:B------:R-:W-:Y:S01]  /*6350*/  F2FP.BF16.F32.PACK_AB R6, R15, R14 ;  /* 0x0000000e0f06723e */ /* 0x000fe200000010ff */
[----:B------:R-:W-:Y:S01]  /*6360*/  STS [R237+0x1d400], R7 ;  /* 0x01d40007ed007388 */ /* 0x000fe20000000800 */
[----:B------:R-:W-:Y:S01]  /*6370*/  FMUL.FTZ R10, R10, UR5 ;  /* 0x000000050a0a7c20 */ /* 0x000fe20008410000 */
[----:B------:R-:W-:Y:S01]  /*6380*/  FMUL.FTZ R26, R221, R26 ;  /* 0x0000001add1a7220 */ /* 0x000fe20000410000 */
[----:B------:R-:W-:Y:S01]  /*6390*/  FFMA.FTZ R4, -R188, R188, 1 ;  /* 0x3f800000bc047423 */ /* 0x000fe200000101bc */
[----:B------:R-:W-:Y:S01]  /*63a0*/  F2FP.BF16.F32.PACK_AB R18, R22, R23 ;  /* 0x000000171612723e */ /* 0x000fe200000010ff */
[----:B------:R-:W-:Y:S01]  /*63b0*/  STS [R238+0x1d000], R12 ;  /* 0x01d0000cee007388 */ /* 0x000fe20000000800 */
[----:B------:R-:W-:Y:S01]  /*63c0*/  FMUL.FTZ R31, R203, R31 ;  /* 0x0000001fcb1f7220 */ /* 0x000fe20000410000 */
[----:B------:R-:W-:Y:S01]  /*63d0*/  FMUL.FTZ R26, R26, R10 ;  /* 0x0000000a1a1a7220 */ /* 0x000fe20000410000 */
[----:B------:R-:W-:Y:S01]  /*63e0*/  FMUL.FTZ R4, R4, UR5 ;  /* 0x0000000504047c20 */ /* 0x000fe20008410000 */
[----:B------:R-:W-:Y:S01]  /*63f0*/  STS [R238+0x1d400], R6 ;  /* 0x01d40006ee007388 */ /* 0x000fe20000000800 */
[----:B------:R-:W-:Y:S02]  /*6400*/  F2FP.BF16.F32.PACK_AB R17, R33, R34 ;  /* 0x000000222111723e */ /* 0x000fe400000010ff */
[----:B------:R-:W-:Y:S01]  /*6410*/  FMUL.FTZ R4, R31, R4 ;  /* 0x000000041f047220 */ /* 0x000fe20000410000 */
[----:B------:R-:W-:Y:S01]  /*6420*/  STS [R235+0x1c000], R32 ;  /* 0x01c00020eb007388 */ /* 0x000fe20000000800 */
[----:B------:R-:W-:Y:S02]  /*6430*/  F2FP.BF16.F32.PACK_AB R9, R9, R24 ;  /* 0x000000180909723e */ /* 0x000fe400000010ff */
[----:B--2---:R-:W-:Y:S01]  /*6440*/  F2FP.BF16.F32.PACK_AB R5, R27, R26 ;  /* 0x0000001a1b05723e */ /* 0x004fe200000010ff */
        /* <DEDUP_REMOVED lines=11> */
[----:B------:R-:W2:Y:S04]  /*6500*/  LDSM.16.MT88.4 R8, [R172+UR4+0x8000] ;  /* 0x00800004ac08783b */ /* 0x000ea80008004200 */
[----:B------:R-:W3:Y:S04]  /*6510*/  LDSM.16.MT88.4 R12, [R210+0x22000] ;  /* 0x02200000d20c783b */ /* 0x000ee80000004200 */
[----:B------:R-:W4:Y:S04]  /*6520*/  LDSM.16.MT88.4 R16, [R176] ;  /* 0x00000000b010783b */ /* 0x000f280000004200 */
[----:B------:R-:W1:Y:S04]  /*6530*/  LDSM.16.MT88.4 R20, [R172+UR4+0xa000] ;  /* 0x00a00004ac14783b */ /* 0x000e680008004200 */
[----:B------:R-:W1:Y:S04]  /*6540*/  LDSM.16.MT88.4 R24, [R176+0x2000] ;  /* 0x00200000b018783b */ /* 0x000e680000004200 */
[----:B------:R-:W-:Y:S04]  /*6550*/  LDSM.16.MT88.4 R28, [R210+0x20800] ;  /* 0x02080000d21c783b */ /* 0x000fe80000004200 */
[----:B------:R-:W1:Y:S04]  /*6560*/  LDSM.16.MT88.4 R32, [R172+UR4+0x8800] ;  /* 0x00880004ac20783b */ /* 0x000e680008004200 */
[----:B------:R-:W1:Y:S04]  /*6570*/  LDSM.16.MT88.4 R164, [R210+0x22800] ;  /* 0x02280000d2a4783b */ /* 0x000e680000004200 */
[----:B------:R-:W-:Y:S04]  /*6580*/  LDSM.16.MT88.4 R168, [R176+0x3000] ;  /* 0x00300000b0a8783b */ /* 0x000fe80000004200 */
[----:B------:R1:W5:Y:S01]  /*6590*/  LDL R239, [R1+0x1c] ;  /* 0x00001c0001ef7983 */ /* 0x0003620000100800 */
[-C--:B--2---:R-:W-:Y:S06]  /*65a0*/  HMMA.16816.F32.BF16 R36, R4, R8.reuse, R36 ;  /* 0x000000080424723c */ /* 0x084fec0000041824 */
[C---:B---3--:R-:W-:Y:S06]  /*65b0*/  HMMA.16816.F32.BF16 R40, R12.reuse, R8, R40 ;  /* 0x000000080c28723c */ /* 0x048fec0000041828 */
[-C--:B------:R-:W-:Y:S06]  /*65c0*/  HMMA.16816.F32.BF16 R44, R12, R10.reuse, R44 ;  /* 0x0000000a0c2c723c */ /* 0x080fec000004182c */
[C---:B------:R-:W-:Y:S01]  /*65d0*/  HMMA.16816.F32.BF16 R48, R4.reuse, R10, R48 ;  /* 0x0000000a0430723c */ /* 0x040fe20000041830 */
[----:B------:R-:W2:Y:S05]  /*65e0*/  LDSM.16.MT88.4 R8, [R176+0x800] ;  /* 0x00080000b008783b */ /* 0x000eaa0000004200 */
[-C--:B----4-:R-:W-:Y:S06]  /*65f0*/  HMMA.16816.F32.BF16 R52, R4, R16.reuse, R52 ;  /* 0x000000100434723c */ /* 0x090fec0000041834 */
[C---:B------:R-:W-:Y:S06]  /*6600*/  HMMA.16816.F32.BF16 R56, R12.reuse, R16, R56 ;  /* 0x000000100c38723c */ /* 0x040fec0000041838 */
[-C--:B------:R-:W-:Y:S06]  /*6610*/  HMMA.16816.F32.BF16 R60, R12, R18.reuse, R60 ;  /* 0x000000120c3c723c */ /* 0x080fec000004183c */
[C---:B------:R-:W-:Y:S01]  /*6620*/  HMMA.16816.F32.BF16 R64, R4.reuse, R18, R64 ;  /* 0x000000120440723c */ /* 0x040fe20000041840 */
[----:B------:R-:W3:Y:S05]  /*6630*/  LDSM.16.MT88.4 R16, [R172+UR4+0xa800] ;  /* 0x00a80004ac10783b */ /* 0x000eea0008004200 */
[-C--:B-1----:R-:W-:Y:S06]  /*6640*/  HMMA.16816.F32.BF16 R68, R4, R20.reuse, R68 ;  /* 0x000000140444723c */ /* 0x082fec0000041844 */
[C---:B------:R-:W-:Y:S06]  /*6650*/  HMMA.16816.F32.BF16 R72, R12.reuse, R20, R72 ;  /* 0x000000140c48723c */ /* 0x040fec0000041848 */
[-C--:B------:R-:W-:Y:S06]  /*6660*/  HMMA.16816.F32.BF16 R76, R12, R22.reuse, R76 ;  /* 0x000000160c4c723c */ /* 0x080fec000004184c */
[C---:B------:R-:W-:Y:S01]  /*6670*/  HMMA.16816.F32.BF16 R80, R4.reuse, R22, R80 ;  /* 0x000000160450723c */ /* 0x040fe20000041850 */
[----:B------:R-:W1:Y:S05]  /*6680*/  LDSM.16.MT88.4 R20, [R176+0x2800] ;  /* 0x00280000b014783b */ /* 0x000e6a0000004200 */
        /* <DEDUP_REMOVED lines=12> */
[-C--:B--2---:R-:W-:Y:S06]  /*6750*/  HMMA.16816.F32.BF16 R52, R28, R8.reuse, R52 ;  /* 0x000000081c34723c */ /* 0x084fec0000041834 */
[C---:B------:R-:W-:Y:S06]  /*6760*/  HMMA.16816.F32.BF16 R56, R164.reuse, R8, R56 ;  /* 0x00000008a438723c */ /* 0x040fec0000041838 */
[-C--:B------:R-:W-:Y:S06]  /*6770*/  HMMA.16816.F32.BF16 R60, R164, R10.reuse, R60 ;  /* 0x0000000aa43c723c */ /* 0x080fec000004183c */
[C---:B------:R-:W-:Y:S01]  /*6780*/  HMMA.16816.F32.BF16 R64, R28.reuse, R10, R64 ;  /* 0x0000000a1c40723c */ /* 0x040fe20000041840 */
[----:B------:R-:W2:Y:S05]  /*6790*/  LDSM.16.MT88.4 R8, [R176+0x1000] ;  /* 0x00100000b008783b */ /* 0x000eaa0000004200 */
[-C--:B---3--:R-:W-:Y:S06]  /*67a0*/  HMMA.16816.F32.BF16 R68, R28, R16.reuse, R68 ;  /* 0x000000101c44723c */ /* 0x088fec0000041844 */
[C---:B------:R-:W-:Y:S06]  /*67b0*/  HMMA.16816.F32.BF16 R72, R164.reuse, R16, R72 ;  /* 0x00000010a448723c */ /* 0x040fec0000041848 */
[-C--:B------:R-:W-:Y:S06]  /*67c0*/  HMMA.16816.F32.BF16 R76, R164, R18.reuse, R76 ;  /* 0x00000012a44c723c */ /* 0x080fec000004184c */
[C---:B------:R-:W-:Y:S01]  /*67d0*/  HMMA.16816.F32.BF16 R80, R28.reuse, R18, R80 ;  /* 0x000000121c50723c */ /* 0x040fe20000041850 */
[----:B------:R-:W-:Y:S05]  /*67e0*/  LDSM.16.MT88.4 R16, [R210+0x21800] ;  /* 0x02180000d210783b */ /* 0x000fea0000004200 */
[-C--:B-1----:R-:W-:Y:S06]  /*67f0*/  HMMA.16816.F32.BF16 R84, R28, R20.reuse, R84 ;  /* 0x000000141c54723c */ /* 0x082fec0000041854 */
[C---:B------:R-:W-:Y:S06]  /*6800*/  HMMA.16816.F32.BF16 R88, R164.reuse, R20, R88 ;  /* 0x00000014a458723c */ /* 0x040fec0000041858 */
[-C--:B------:R-:W-:Y:S01]  /*6810*/  HMMA.16816.F32.BF16 R92, R164, R22.reuse, R92 ;  /* 0x00000016a45c723c */ /* 0x080fe2000004185c */
[----:B------:R-:W-:Y:S04]  /*6820*/  LDSM.16.MT88.4 R164, [R176+0x1800] ;  /* 0x00180000b0a4783b */ /* 0x000fe80000004200 */
[----:B------:R-:W-:Y:S01]  /*6830*/  LDSM.16.MT88.4 R176, [R176+0x3800] ;  /* 0x00380000b0b0783b */ /* 0x000fe20000004200 */
[----:B------:R-:W-:Y:S03]  /*6840*/  HMMA.16816.F32.BF16 R96, R28, R22, R96 ;  /* 0x000000161c60723c */ /* 0x000fe60000041860 */
[----:B------:R-:W1:Y:S03]  /*6850*/  LDSM.16.MT88.4 R20, [R172+UR4+0x9800] ;  /* 0x00980004ac14783b */ /* 0x000e660008004200 */
[-C--:B----4-:R-:W-:Y:S01]  /*6860*/  HMMA.16816.F32.BF16 R36, R4, R12.reuse, R36 ;  /* 0x0000000c0424723c */ /* 0x090fe20000041824 */
[----:B------:R-:W3:Y:S04]  /*6870*/  LDSM.16.MT88.4 R28, [R210+0x23800] ;  /* 0x02380000d21c783b */ /* 0x000ee80000004200 */
[----:B------:R-:W4:Y:S01]  /*6880*/  LDSM.16.MT88.4 R172, [R172+UR4+0xb800] ;  /* 0x00b80004acac783b */ /* 0x000f220008004200 */
[C---:B------:R-:W-:Y:S01]  /*6890*/  HMMA.16816.F32.BF16 R40, R24.reuse, R12, R40 ;  /* 0x0000000c1828723c */ /* 0x040fe20000041828 */
[----:B------:R-:W-:Y:S05]  /*68a0*/  BAR.SYNC.DEFER_BLOCKING 0x0 ;  /* 0x0000000000007b1d */ /* 0x000fea0000010000 */
[-C--:B------:R-:W-:Y:S06]  /*68b0*/  HMMA.16816.F32.BF16 R44, R24, R14.reuse, R44 ;  /* 0x0000000e182c723c */ /* 0x080fec000004182c */
[C---:B------:R-:W-:Y:S06]  /*68c0*/  HMMA.16816.F32.BF16 R48, R4.reuse, R14, R48 ;  /* 0x0000000e0430723c */ /* 0x040fec0000041830 */
[-C--:B--2---:R-:W-:Y:S06]  /*68d0*/  HMMA.16816.F32.BF16 R52, R4, R8.reuse, R52 ;  /* 0x000000080434723c */ /* 0x084fec0000041834 */
        /* <DEDUP_REMOVED lines=11> */
[-C--:B-1----:R-:W-:Y:S06]  /*6990*/  HMMA.16816.F32.BF16 R36, R16, R20.reuse, R36 ;  /* 0x000000141024723c */ /* 0x082fec0000041824 */
        /* <DEDUP_REMOVED lines=25> */
[----:B-----5:R-:W-:Y:S02]  /*6b30*/  LEA R4, R239, UR4, 0x1 ;  /* 0x00000004ef047c11 */ /* 0x020fe4000f8e08ff */
        /* <DEDUP_REMOVED lines=10> */
.L_x_1289:
[----:B------:R-:W-:Y:S01]  /*6be0*/  LDSM.16.M88.4 R32, [R0+0x1c000] ;  /* 0x01c000000020783b */ /* 0x000fe20000000200 */
[----:B------:R-:W-:Y:S03]  /*6bf0*/  ULOP3.LUT UR15, UR9, 0x1, URZ, 0xc0, !UPT ;  /* 0x00000001090f7892 */ /* 0x000fe6000f8ec03f */
[----:B------:R-:W1:Y:S01]  /*6c00*/  LDSM.16.MT88.4 R16, [R209] ;  /* 0x00000000d110783b */ /* 0x000e620000004200 */
[----:B------:R-:W-:Y:S02]  /*6c10*/  UISETP.NE.U32.AND UP1, UPT, UR15, 0x1, UPT ;  /* 0x000000010f00788c */ /* 0x000fe4000bf25070 */
[----:B------:R-:W-:Y:S01]  /*6c20*/  UIADD3 UR15, UR9, -0x1, URZ ;  /* 0xffffffff090f7890 */ /* 0x000fe2000fffe03f */
[----:B------:R-:W2:Y:S04]  /*6c30*/  LDSM.16.M88.4 R28, [R0+0x1d000] ;  /* 0x01d00000001c783b */ /* 0x000ea80000000200 */
[----:B------:R-:W3:Y:S04]  /*6c40*/  LDSM.16.MT88.4 R164, [R209+0x4000] ;  /* 0x00400000d1a4783b */ /* 0x000ee80000004200 */
[----:B------:R-:W4:Y:S04]  /*6c50*/  LDL R228, [R1+0x10] ;  /* 0x0000100001e47983 */ /* 0x000f280000100800 */
[----:B------:R-:W-:Y:S04]  /*6c60*/  LDSM.16.M88.4 R168, [R2+0x1c000] ;  /* 0x01c0000002a8783b */ /* 0x000fe80000000200 */
[----:B------:R-:W4:Y:S04]  /*6c70*/  LDL R227, [R1+0x28] ;  /* 0x0000280001e37983 */ /* 0x000f280000100800 */
[----:B------:R-:W3:Y:S04]  /*6c80*/  LDSM.16.MT88.4 R172, [R209+0x800] ;  /* 0x00080000d1ac783b */ /* 0x000ee80000004200 */
[----:B------:R3:W4:Y:S04]  /*6c90*/  LDL R221, [R1+0x4] ;  /* 0x0000040001dd7983 */ /* 0x0007280000100800 */
[----:B------:R-:W3:Y:S04]  /*6ca0*/  LDSM.16.M88.4 R176, [R2+0x1d000] ;  /* 0x01d0000002b0783b */ /* 0x000ee80000000200 */
[----:B------:R3:W4:Y:S01]  /*6cb0*/  LDL R224, [R1] ;  /* 0x0000000001e07983 */ /* 0x0007220000100800 */
[-C--:B-1----:R-:W-:Y:S03]  /*6cc0*/  HMMA.16816.F32.BF16 R4, R32, R16.reuse, RZ ;  /* 0x000000102004723c */ /* 0x082fe600000418ff */
[----:B------:R-:W1:Y:S04]  /*6cd0*/  LDSM.16.MT88.4 R180, [R209+0x4800] ;  /* 0x00480000d1b4783b */ /* 0x000e680000004200 */
[----:B------:R1:W4:Y:S01]  /*6ce0*/  LDL R225, [R1+0xc] ;  /* 0x00000c0001e17983 */ /* 0x0003220000100800 */
[C---:B--2---:R-:W-:Y:S03]  /*6cf0*/  HMMA.16816.F32.BF16 R8, R28.reuse, R16, RZ ;  /* 0x000000101c08723c */ /* 0x044fe600000418ff */
[----:B------:R-:W-:Y:S03]  /*6d00*/  LDSM.16.M88.4 R184, [R208+0x1c000] ;  /* 0x01c00000d0b8783b */ /* 0x000fe60000000200 */
[-C--:B------:R-:W-:Y:S01]  /*6d10*/  HMMA.16816.F32.BF16 R12, R28, R18.reuse, RZ ;  /* 0x000000121c0c723c */ /* 0x080fe200000418ff */
[----:B------:R2:W2:Y:S04]  /*6d20*/  LDL R226, [R1+0x8] ;  /* 0x0000080001e27983 */ /* 0x0004a80000100800 */
[----:B------:R-:W1:Y:S01]  /*6d30*/  LDSM.16.MT88.4 R188, [R209+0x1000] ;  /* 0x00100000d1bc783b */ /* 0x000e620000004200 */
[C---:B------:R-:W-:Y:S03]  /*6d40*/  HMMA.16816.F32.BF16 R16, R32.reuse, R18, RZ ;  /* 0x000000122010723c */ /* 0x040fe600000418ff */
[----:B------:R-:W1:Y:S03]  /*6d50*/  LDSM.16.M88.4 R192, [R208+0x1d000] ;  /* 0x01d00000d0c0783b */ /* 0x000e660000000200 */
[-C--:B---3--:R-:W-:Y:S01]  /*6d60*/  HMMA.16816.F32.BF16 R20, R32, R164.reuse, RZ ;  /* 0x000000a42014723c */ /* 0x088fe200000418ff */
[----:B------:R-:W3:Y:S04]  /*6d70*/  LDSM.16.MT88.4 R196, [R209+0x5000] ;  /* 0x00500000d1c4783b */ /* 0x000ee80000004200 */
[----:B------:R-:W-:Y:S01]  /*6d80*/  LDSM.16.M88.4 R200, [R3+0x1d000] ;  /* 0x01d0000003c8783b */ /* 0x000fe20000000200 */
[C---:B------:R-:W-:Y:S03]  /*6d90*/  HMMA.16816.F32.BF16 R24, R28.reuse, R164, RZ ;  /* 0x000000a41c18723c */ /* 0x040fe600000418ff */
[----:B------:R-:W-:Y:S03]  /*6da0*/  LDSM.16.MT88.4 R204, [R209+0x5800] ;  /* 0x00580000d1cc783b */ /* 0x000fe60000004200 */
[-C--:B------:R-:W-:Y:S06]  /*6db0*/  HMMA.16816.F32.BF16 R28, R28, R166.reuse, RZ ;  /* 0x000000a61c1c723c */ /* 0x080fec00000418ff */
[----:B------:R-:W-:Y:S01]  /*6dc0*/  HMMA.16816.F32.BF16 R32, R32, R166, RZ ;  /* 0x000000a62020723c */ /* 0x000fe200000418ff */
[----:B------:R-:W-:Y:S05]  /*6dd0*/  LDSM.16.M88.4 R164, [R3+0x1c000] ;  /* 0x01c0000003a4783b */ /* 0x000fea0000000200 */
[-C--:B------:R-:W-:Y:S06]  /*6de0*/  HMMA.16816.F32.BF16 R4, R168, R172.reuse, R4 ;  /* 0x000000aca804723c */ /* 0x080fec0000041804 */
[C---:B------:R-:W-:Y:S06]  /*6df0*/  HMMA.16816.F32.BF16 R8, R176.reuse, R172, R8 ;  /* 0x000000acb008723c */ /* 0x040fec0000041808 */
[-C--:B------:R-:W-:Y:S06]  /*6e00*/  HMMA.16816.F32.BF16 R12, R176, R174.reuse, R12 ;  /* 0x000000aeb00c723c */ /* 0x080fec000004180c */
[C---:B------:R-:W-:Y:S01]  /*6e10*/  HMMA.16816.F32.BF16 R16, R168.reuse, R174, R16 ;  /* 0x000000aea810723c */ /* 0x040fe20000041810 */
[----:B------:R-:W3:Y:S05]  /*6e20*/  LDSM.16.MT88.4 R172, [R209+0x1800] ;  /* 0x00180000d1ac783b */ /* 0x000eea0000004200 */
[-C--:B-1----:R-:W-:Y:S06]  /*6e30*/  HMMA.16816.F32.BF16 R20, R168, R180.reuse, R20 ;  /* 0x000000b4a814723c */ /* 0x082fec0000041814 */
[C---:B------:R-:W-:Y:S06]  /*6e40*/  HMMA.16816.F32.BF16 R24, R176.reuse, R180, R24 ;  /* 0x000000b4b018723c */ /* 0x040fec0000041818 */
[-C--:B------:R-:W-:Y:S01]  /*6e50*/  HMMA.16816.F32.BF16 R28, R176, R182.reuse, R28 ;  /* 0x000000b6b01c723c */ /* 0x080fe2000004181c */
[----:B------:R-:W-:Y:S05]  /*6e60*/  LDSM.16.MT88.4 R176, [R209+0x2000] ;  /* 0x00200000d1b0783b */ /* 0x000fea0000004200 */
[----:B------:R-:W-:Y:S01]  /*6e70*/  HMMA.16816.F32.BF16 R32, R168, R182, R32 ;  /* 0x000000b6a820723c */ /* 0x000fe20000041820 */
[----:B------:R-:W1:Y:S04]  /*6e80*/  LDSM.16.M88.4 R168, [R0+0x1e000] ;  /* 0x01e0000000a8783b */ /* 0x000e680000000200 */
[----:B------:R-:W1:Y:S01]  /*6e90*/  LDSM.16.M88.4 R180, [R0+0x1f000] ;  /* 0x01f0000000b4783b */ /* 0x000e620000000200 */
[-C--:B------:R-:W-:Y:S06]  /*6ea0*/  HMMA.16816.F32.BF16 R4, R184, R188.reuse, R4 ;  /* 0x000000bcb804723c */ /* 0x080fec0000041804 */
[C---:B------:R-:W-:Y:S06]  /*6eb0*/  HMMA.16816.F32.BF16 R8, R192.reuse, R188, R8 ;  /* 0x000000bcc008723c */ /* 0x040fec0000041808 */
[-C--:B------:R-:W-:Y:S06]  /*6ec0*/  HMMA.16816.F32.BF16 R12, R192, R190.reuse, R12 ;  /* 0x000000bec00c723c */ /* 0x080fec000004180c */
[C---:B------:R-:W-:Y:S01]  /*6ed0*/  HMMA.16816.F32.BF16 R16, R184.reuse, R190, R16 ;  /* 0x000000beb810723c */ /* 0x040fe20000041810 */
[----:B------:R-:W1:Y:S05]  /*6ee0*/  LDSM.16.MT88.4 R188, [R209+0x6000] ;  /* 0x00600000d1bc783b */ /* 0x000e6a0000004200 */
[-C--:B---3--:R-:W-:Y:S06]  /*6ef0*/  HMMA.16816.F32.BF16 R20, R184, R196.reuse, R20 ;  /* 0x000000c4b814723c */ /* 0x088fec0000041814 */
[C---:B------:R-:W-:Y:S06]  /*6f00*/  HMMA.16816.F32.BF16 R24, R192.reuse, R196, R24 ;  /* 0x000000c4c018723c */ /* 0x040fec0000041818 */
[-C--:B------:R-:W-:Y:S01]  /*6f10*/  HMMA.16816.F32.BF16 R28, R192, R198.reuse, R28 ;  /* 0x000000c6c01c723c */ /* 0x080fe2000004181c */
[----:B------:R-:W-:Y:S05]  /*6f20*/  LDSM.16.M88.4 R192, [R2+0x1f000] ;  /* 0x01f0000002c0783b */ /* 0x000fea0000000200 */
[----:B------:R-:W-:Y:S01]  /*6f30*/  HMMA.16816.F32.BF16 R32, R184, R198, R32 ;  /* 0x000000c6b820723c */ /* 0x000fe20000041820 */
[----:B------:R-:W-:Y:S04]  /*6f40*/  LDSM.16.MT88.4 R184, [R209+0x2800] ;  /* 0x00280000d1b8783b */ /* 0x000fe80000004200 */
[----:B------:R-:W-:Y:S01]  /*6f50*/  LDSM.16.MT88.4 R196, [R209+0x6800] ;  /* 0x00680000d1c4783b */ /* 0x000fe20000004200 */
[-C--:B------:R-:W-:Y:S06]  /*6f60*/  HMMA.16816.F32.BF16 R4, R164, R172.reuse, R4 ;  /* 0x000000aca404723c */ /* 0x080fec0000041804 */
        /* <DEDUP_REMOVED lines=19> */
[----:B------:R-:W-:Y:S05]  /*70a0*/  LDSM.16.MT88.4 R180, [R209+0x3800] ;  /* 0x00380000d1b4783b */ /* 0x000fea0000004200 */
[----:B------:R-:W-:Y:S01]  /*70b0*/  HMMA.16816.F32.BF16 R32, R168, R190, R32 ;  /* 0x000000bea820723c */ /* 0x000fe20000041820 */
[----:B------:R-:W4:Y:S04]  /*70c0*/  LDSM.16.M88.4 R168, [R3+0x1e000] ;  /* 0x01e0000003a8783b */ /* 0x000f280000000200 */
[----:B------:R-:W-:Y:S01]  /*70d0*/  LDSM.16.MT88.4 R188, [R209+0x7800] ;  /* 0x00780000d1bc783b */ /* 0x000fe20000004200 */
[-C--:B---3--:R-:W-:Y:S06]  /*70e0*/  HMMA.16816.F32.BF16 R4, R172, R184.reuse, R4 ;  /* 0x000000b8ac04723c */ /* 0x088fec0000041804 */
[C---:B------:R-:W-:Y:S06]  /*70f0*/  HMMA.16816.F32.BF16 R8, R192.reuse, R184, R8 ;  /* 0x000000b8c008723c */ /* 0x040fec0000041808 */
[-C--:B------:R-:W-:Y:S06]  /*7100*/  HMMA.16816.F32.BF16 R12, R192, R186.reuse, R12 ;  /* 0x000000bac00c723c */ /* 0x080fec000004180c */
[C---:B------:R-:W-:Y:S01]  /*7110*/  HMMA.16816.F32.BF16 R16, R172.reuse, R186, R16 ;  /* 0x000000baac10723c */ /* 0x040fe20000041810 */
[----:B------:R-:W3:Y:S05]  /*7120*/  LDSM.16.M88.4 R184, [R3+0x1f000] ;  /* 0x01f0000003b8783b */ /* 0x000eea0000000200 */
[-C--:B------:R-:W-:Y:S06]  /*7130*/  HMMA.16816.F32.BF16 R20, R172, R196.reuse, R20 ;  /* 0x000000c4ac14723c */ /* 0x080fec0000041814 */
[C---:B------:R-:W-:Y:S06]  /*7140*/  HMMA.16816.F32.BF16 R24, R192.reuse, R196, R24 ;  /* 0x000000c4c018723c */ /* 0x040fec0000041818 */
[-C--:B------:R-:W-:Y:S06]  /*7150*/  HMMA.16816.F32.BF16 R28, R192, R198.reuse, R28 ;  /* 0x000000c6c01c723c */ /* 0x080fec000004181c */
[----:B------:R-:W-:Y:S01]  /*7160*/  HMMA.16816.F32.BF16 R32, R172, R198, R32 ;  /* 0x000000c6ac20723c */ /* 0x000fe20000041820 */
[----:B------:R-:W3:Y:S05]  /*7170*/  LDC R173, c[0x0][0x270] ;  /* 0x00009c00ffad7b82 */ /* 0x000eea0000000800 */
[-C--:B-1----:R-:W-:Y:S06]  /*7180*/  HMMA.16816.F32.BF16 R4, R164, R176.reuse, R4 ;  /* 0x000000b0a404723c */ /* 0x082fec0000041804 */
[C---:B------:R-:W-:Y:S06]  /*7190*/  HMMA.16816.F32.BF16 R8, R200.reuse, R176, R8 ;  /* 0x000000b0c808723c */ /* 0x040fec0000041808 */
[-C--:B------:R-:W-:Y:S05]  /*71a0*/  HMMA.16816.F32.BF16 R12, R200, R178.reuse, R12 ;  /* 0x000000b2c80c723c */ /* 0x080fea000004180c */
[----:B------:R-:W-:Y:S01]  /*71b0*/  IMAD.IADD R176, R217, 0x1, R211 ;  /* 0x00000001d9b07824 */ /* 0x000fe200078e02d3 */
[C---:B------:R-:W-:Y:S05]  /*71c0*/  HMMA.16816.F32.BF16 R16, R164.reuse, R178, R16 ;  /* 0x000000b2a410723c */ /* 0x040fea0000041810 */
[----:B---3--:R-:W-:Y:S01]  /*71d0*/  IMAD R173, R173, UR17, RZ ;  /* 0x00000011adad7c24 */ /* 0x008fe2000f8e02ff */
[-C--:B------:R-:W-:Y:S05]  /*71e0*/  HMMA.16816.F32.BF16 R20, R164, R204.reuse, R20 ;  /* 0x000000cca414723c */ /* 0x080fea0000041814 */
[C---:B------:R-:W-:Y:S01]  /*71f0*/  IMAD.U32 R0, R173.reuse, -0x40, RZ ;  /* 0xffffffc0ad007824 */ /* 0x040fe200078e00ff */
[C---:B------:R-:W-:Y:S05]  /*7200*/  HMMA.16816.F32.BF16 R24, R200.reuse, R204, R24 ;  /* 0x000000ccc818723c */ /* 0x040fea0000041818 */
[----:B------:R-:W-:Y:S01]  /*7210*/  IMAD.SHL.U32 R172, R173, 0x10, RZ ;  /* 0x00000010adac7824 */ /* 0x000fe200078e00ff */
[-C--:B------:R-:W-:Y:S06]  /*7220*/  HMMA.16816.F32.BF16 R28, R200, R206.reuse, R28 ;  /* 0x000000cec81c723c */ /* 0x080fec000004181c */
[----:B------:R-:W-:Y:S06]  /*7230*/  HMMA.16816.F32.BF16 R32, R164, R206, R32 ;  /* 0x000000cea420723c */ /* 0x000fec0000041820 */
[-C--:B----4-:R-:W-:Y:S05]  /*7240*/  HMMA.16816.F32.BF16 R4, R168, R180.reuse, R4 ;  /* 0x000000b4a804723c */ /* 0x090fea0000041804 */
[----:B------:R-:W-:Y:S01]  /*7250*/  @P0 IADD3 R166, P2, R228, UR12, RZ ;  /* 0x0000000ce4a60c10 */ /* 0x000fe2000ff5e0ff */
[C---:B------:R-:W-:Y:S01]  /*7260*/  HMMA.16816.F32.BF16 R8, R184.reuse, R180, R8 ;  /* 0x000000b4b808723c */ /* 0x040fe20000041808 */
[----:B------:R-:W-:Y:S04]  /*7270*/  @UP3 UIADD3 UR12, UP2, UR12, -0x100, URZ ;  /* 0xffffff000c0c3890 */ /* 0x000fe8000ff5e03f */
[----:B------:R-:W-:Y:S01]  /*7280*/  @P0 IADD3.X R167, R227, UR11, RZ, P2, !PT ;  /* 0x0000000be3a70c10 */ /* 0x000fe200097fe4ff */
[-C--:B------:R-:W-:Y:S01]  /*7290*/  HMMA.16816.F32.BF16 R12, R184, R182.reuse, R12 ;  /* 0x000000b6b80c723c */ /* 0x080fe2000004180c */
[----:B------:R-:W-:Y:S03]  /*72a0*/  @UP3 UIADD3.X UR11, UR11, -0x1, URZ, UP2, !UPT ;  /* 0xffffffff0b0b3890 */ /* 0x000fe600097fe43f */
[----:B------:R-:W3:Y:S01]  /*72b0*/  @P0 LDG.E R221, desc[UR6][R166.64+0xa0] ;  /* 0x0000a006a6dd0981 */ /* 0x000ee2000c1e1900 */
[C---:B------:R-:W-:Y:S01]  /*72c0*/  LEA R222, P2, R0.reuse, R222, 0x2 ;  /* 0x000000de00de7211 */ /* 0x040fe200078410ff */
[C---:B------:R-:W-:Y:S02]  /*72d0*/  HMMA.16816.F32.BF16 R16, R168.reuse, R182, R16 ;  /* 0x000000b6a810723c */ /* 0x040fe40000041810 */
[----:B------:R-:W4:Y:S03]  /*72e0*/  @P0 LDG.E R224, desc[UR6][R166.64+0x80] ;  /* 0x00008006a6e00981 */ /* 0x000f26000c1e1900 */
[----:B------:R-:W-:Y:S01]  /*72f0*/  LEA.HI.X.SX32 R223, R0, R223, 0x2, P2 ;  /* 0x000000df00df7211 */ /* 0x000fe200010f16ff */
[-C--:B------:R-:W-:Y:S01]  /*7300*/  HMMA.16816.F32.BF16 R20, R168, R188.reuse, R20 ;  /* 0x000000bca814723c */ /* 0x080fe20000041814 */
[----:B------:R-:W4:Y:S04]  /*7310*/  @P0 LDG.E R225, desc[UR6][R166.64+0x20] ;  /* 0x00002006a6e10981 */ /* 0x000f28000c1e1900 */
[----:B--2---:R-:W2:Y:S01]  /*7320*/  @P0 LDG.E R226, desc[UR6][R166.64] ;  /* 0x00000006a6e20981 */ /* 0x004ea2000c1e1900 */
        /* <DEDUP_REMOVED lines=10> */
[C---:B------:R-:W-:Y:S02]  /*73d0*/  IMAD.SHL.U32 R169, R173.reuse, 0x20, RZ ;  /* 0x00000020ada97824 */ /* 0x040fe400078e00ff */
[C---:B------:R-:W-:Y:S02]  /*73e0*/  IMAD R171, R173.reuse, 0x30, RZ ;  /* 0x00000030adab7824 */ /* 0x040fe400078e02ff */
[----:B------:R1:W-:Y:S02]  /*73f0*/  REDG.E.ADD.F32.FTZ.RN.STRONG.GPU desc[UR6][R164.64], R5 ;  /* 0x00000005a40079a6 */ /* 0x0003e4000c10f386 */
[CC--:B-1----:R-:W-:Y:S04]  /*7400*/  LEA R4, P2, R170.reuse, R2.reuse, 0x2 ;  /* 0x00000002aa047211 */ /* 0x0c2fe800078410ff */
[-C--:B------:R-:W-:Y:S01]  /*7410*/  LEA.HI.X.SX32 R5, R170, R3.reuse, 0x2, P2 ;  /* 0x00000003aa057211 */ /* 0x080fe200010f16ff */
[----:B------:R-:W-:Y:S01]  /*7420*/  IMAD R170, R173, 0x38, RZ ;  /* 0x00000038adaa7824 */ /* 0x000fe200078e02ff */
[----:B---3--:R-:W-:Y:S04]  /*7430*/  @P0 STL [R1+0x4], R221 ;  /* 0x000004dd01000387 */ /* 0x008fe80000100800 */
[----:B----4-:R-:W-:Y:S04]  /*7440*/  @P0 STL [R1], R224 ;  /* 0x000000e001000387 */ /* 0x010fe80000100800 */
[----:B------:R-:W-:Y:S04]  /*7450*/  @P0 STL [R1+0xc], R225 ;  /* 0x00000ce101000387 */ /* 0x000fe80000100800 */
[----:B--2---:R-:W-:Y:S01]  /*7460*/  @P0 STL [R1+0x8], R226 ;  /* 0x000008e201000387 */ /* 0x004fe20000100800 */
[CC--:B------:R-:W-:Y:S04]  /*7470*/  LEA R166, P0, R172.reuse, R2.reuse, 0x2 ;  /* 0x00000002aca67211 */ /* 0x0c0fe800078010ff */
[-C--:B------:R-:W-:Y:S02]  /*7480*/  LEA.HI.X.SX32 R167, R172, R3.reuse, 0x2, P0 ;  /* 0x00000003aca77211 */ /* 0x080fe400000f16ff */
[CC--:B------:R-:W-:Y:S03]  /*7490*/  LEA R168, P0, R169.reuse, R2.reuse, 0x2 ;  /* 0x00000002a9a87211 */ /* 0x0c0fe600078010ff */
[----:B------:R1:W-:Y:S01]  /*74a0*/  REDG.E.ADD.F32.FTZ.RN.STRONG.GPU desc[UR6][R166.64], R6 ;  /* 0x00000006a60079a6 */ /* 0x0003e2000c10f386 */
[-C--:B------:R-:W-:Y:S03]  /*74b0*/  LEA.HI.X.SX32 R169, R169, R3.reuse, 0x2, P0 ;  /* 0x00000003a9a97211 */ /* 0x080fe600000f16ff */
[----:B------:R2:W-:Y:S04]  /*74c0*/  REDG.E.ADD.F32.FTZ.RN.STRONG.GPU desc[UR6][R4.64], R7 ;  /* 0x00000007040079a6 */ /* 0x0005e8000c10f386 */
[----:B------:R3:W-:Y:S01]  /*74d0*/  REDG.E.ADD.F32.FTZ.RN.STRONG.GPU desc[UR6][R168.64], R8 ;  /* 0x00000008a80079a6 */ /* 0x0007e2000c10f386 */
[----:B-1----:R-:W-:Y:S01]  /*74e0*/  IMAD R167, R173, 0x28, RZ ;  /* 0x00000028ada77824 */ /* 0x002fe200078e02ff */
[-C--:B------:R-:W-:Y:S02]  /*74f0*/  LEA R6, P2, R171, R2.reuse, 0x2 ;  /* 0x00000002ab067211 */ /* 0x080fe400078410ff */
[-C--:B--2---:R-:W-:Y:S02]  /*7500*/  LEA R4, P0, R170, R2.reuse, 0x2 ;  /* 0x00000002aa047211 */ /* 0x084fe400078010ff */
[-C--:B------:R-:W-:Y:S02]  /*7510*/  LEA R166, P3, R167, R2.reuse, 0x2 ;  /* 0x00000002a7a67211 */ /* 0x080fe400078610ff */
[-C--:B------:R-:W-:Y:S01]  /*7520*/  LEA.HI.X.SX32 R7, R171, R3.reuse, 0x2, P2 ;  /* 0x00000003ab077211 */ /* 0x080fe200010f16ff */
[----:B---3--:R-:W-:Y:S01]  /*7530*/  VIADD R168, R172, 0x20 ;  /* 0x00000020aca87836 */ /* 0x008fe20000000000 */
[-C--:B------:R-:W-:Y:S02]  /*7540*/  LEA.HI.X.SX32 R167, R167, R3.reuse, 0x2, P3 ;  /* 0x00000003a7a77211 */ /* 0x080fe400018f16ff */
[-C--:B------:R-:W-:Y:S01]  /*7550*/  LEA.HI.X.SX32 R5, R170, R3.reuse, 0x2, P0 ;  /* 0x00000003aa057211 */ /* 0x080fe200000f16ff */
[----:B------:R-:W-:Y:S02]  /*7560*/  IMAD.IADD R8, R0, 0x1, R168 ;  /* 0x0000000100087824 */ /* 0x000fe400078e02a8 */
[----:B------:R-:W-:Y:S04]  /*7570*/  REDG.E.ADD.F32.FTZ.RN.STRONG.GPU desc[UR6][R166.64], R9 ;  /* 0x00000009a60079a6 */ /* 0x000fe8000c10f386 */
[----:B------:R1:W-:Y:S04]  /*7580*/  REDG.E.ADD.F32.FTZ.RN.STRONG.GPU desc[UR6][R6.64], R10 ;  /* 0x0000000a060079a6 */ /* 0x0003e8000c10f386 */
        /* <DEDUP_REMOVED lines=179> */
[----:B------:R-:W4:Y:S04]  /*80c0*/  LDL R185, [R1+0x40] ;  /* 0x0000400001b97983 */ /* 0x000f280000100800 */
[----:B------:R-:W4:Y:S04]  /*80d0*/  LDL R181, [R1+0x24] ;  /* 0x0000240001b57983 */ /* 0x000f280000100800 */
        /* <DEDUP_REMOVED lines=140> */
[----:B------:R-:W-:Y:S04]  /*89a0*/  STS [R183+0x400], R31 ;  /* 0x0004001fb7007388 */ /* 0x000fe80000000800 */
[----:B---3--:R-:W-:Y:S04]  /*89b0*/  STS [R182], R28 ;  /* 0x0000001cb6007388 */ /* 0x008fe80000000800 */
[----:B----4-:R-:W-:Y:S04]  /*89c0*/  STS [R185], R27 ;  /* 0x0000001bb9007388 */ /* 0x010fe80000000800 */
        /* <DEDUP_REMOVED lines=61> */
[----:B-1----:R-:W-:-:S04]  /*8da0*/  SHF.R.S32.HI R2, RZ, 0x1f, R0 ;  /* 0x0000001fff027819 */ /* 0x002fc80000011400 */
[----:B------:R-:W-:Y:S01]  /*8db0*/  LEA.HI R2, R2, R0, RZ, 0x3 ;  /* 0x0000000002027211 */ /* 0x000fe200078f18ff */
[----:B------:R-:W-:Y:S06]  /*8dc0*/  @P0 BRA `(.L_x_1291) ;  /* 0x0000000000340947 */ /* 0x000fec0003800000 */
        /* <DEDUP_REMOVED lines=13> */
.L_x_1291:
[----:B------:R-:W-:Y:S01]  /*8ea0*/  @UP0 UIADD3 UR9, UR16, UR25, URZ ;  /* 0x0000001910090290 */ /* 0x000fe2000fffe03f */
[----:B------:R-:W-:Y:S01]  /*8eb0*/  LOP3.LUT R3, R2, 0xfffffff8, RZ, 0xc0, !PT ;  /* 0xfffffff802037812 */ /* 0x000fe200078ec0ff */
[----:B------:R-:W-:Y:S01]  /*8ec0*/  @UP0 ULDC.64 UR12, c[0x0][0x458] ;  /* 0x00011600000c0ab9 */ /* 0x000fe20000000a00 */
[----:B------:R-:W-:Y:S02]  /*8ed0*/  USHF.L.U32 UR5, UR24, 0x7, URZ ;  /* 0x0000000718057899 */ /* 0x000fe4000800063f */
[----:B------:R-:W-:Y:S01]  /*8ee0*/  @UP0 UIMAD.WIDE.U32 UR14, UR9, UR12, URZ ;  /* 0x0000000c090e02a5 */ /* 0x000fe2000f8e003f */
[----:B------:R-:W-:Y:S01]  /*8ef0*/  IMAD.IADD R3, R0, 0x1, -R3 ;  /* 0x0000000100037824 */ /* 0x000fe200078e0a03 */
[----:B------:R-:W-:Y:S01]  /*8f00*/  @UP0 UIMAD UR9, UR9, UR13, URZ ;  /* 0x0000000d090902a4 */ /* 0x000fe2000f8e023f */
[----:B-----5:R-:W-:-:S03]  /*8f10*/  LEA R0, R239, UR4, 0x1 ;  /* 0x00000004ef007c11 */ /* 0x020fc6000f8e08ff */
        /* <DEDUP_REMOVED lines=16> */
.L_x_1292:
        /* <DEDUP_REMOVED lines=38> */
[----:B------:R-:W5:Y:S01]  /*9280*/  LDS.128 R12, [R0+0xc000] ;  /* 0x00c00000000c7984 */ /* 0x000f620000000c00 */
        /* <DEDUP_REMOVED lines=10> */
[----:B-----5:R1:W-:Y:S04]  /*9330*/  STG.E.128 desc[UR6][R8.64], R12 ;  /* 0x0000000c08007986 */ /* 0x0203e8000c101d06 */
[----:B---3--:R3:W-:Y:S02]  /*9340*/  STG.E.128 desc[UR6][R8.64+0x80], R16 ;  /* 0x0000801008007986 */ /* 0x0087e4000c101d06 */
.L_x_1294:
[----:B------:R-:W-:Y:S05]  /*9350*/  BSYNC B0 ;  /* 0x0000000000007941 */ /* 0x000fea0003800000 */
.L_x_1293:
[----:B------:R-:W-:Y:S04]  /*9360*/  BSSY B0, `(.L_x_1295) ;  /* 0x000000f000007945 */ /* 0x000fe80003800000 */
[----:B------:R-:W-:Y:S05]  /*9370*/  @P3 BRA `(.L_x_1296) ;  /* 0x0000000000343947 */ /* 0x000fea0003800000 */
[----:B------:R-:W-:Y:S01]  /*9380*/  IADD3 R3, P0, R2, 0x20, RZ ;  /* 0x0000002002037810 */ /* 0x000fe20007f1e0ff */
[----:B------:R-:W-:Y:S01]  /*9390*/  ULDC.64 UR14, c[0x0][0x3f0] ;  /* 0x0000fc00000e7ab9 */ /* 0x000fe20000000a00 */
[----:B------:R-:W-:-:S03]  /*93a0*/  MOV R7, R20 ;  /* 0x0000001400077202 */ /* 0x000fc60000000f00 */
[----:B------:R-:W-:-:S04]  /*93b0*/  IMAD.X R6, RZ, RZ, R21, P0 ;  /* 0x000000ffff067224 */ /* 0x000fc800000e0615 */
[----:B-1-3--:R-:W-:Y:S02]  /*93c0*/  IMAD R8, R6, UR10, RZ ;  /* 0x0000000a06087c24 */ /* 0x00afe4000f8e02ff */
        /* <DEDUP_REMOVED lines=8> */
.L_x_1296:
[----:B------:R-:W-:Y:S05]  /*9450*/  BSYNC B0 ;  /* 0x0000000000007941 */ /* 0x000fea0003800000 */
.L_x_1295:
[----:B---3--:R3:W2:Y:S01]  /*9460*/  LDS.128 R16, [R0+0xe000] ;  /* 0x00e0000000107984 */ /* 0x0086a20000000c00 */
[----:B------:R-:W-:Y:S03]  /*9470*/  BSSY B0, `(.L_x_1297) ;  /* 0x0000010000007945 */ /* 0x000fe60003800000 */
[----:B-1----:R3:W1:Y:S01]  /*9480*/  LDS.128 R12, [R0+0x12000] ;  /* 0x01200000000c7984 */ /* 0x0026620000000c00 */
        /* <DEDUP_REMOVED lines=12> */
[----:B--2---:R2:W-:Y:S04]  /*9550*/  STG.E.128 desc[UR6][R8.64], R16 ;  /* 0x0000001008007986 */ /* 0x0045e8000c101d06 */
[----:B-1----:R2:W-:Y:S02]  /*9560*/  STG.E.128 desc[UR6][R8.64+0x80], R12 ;  /* 0x0000800c08007986 */ /* 0x0025e4000c101d06 */
.L_x_1298:
[----:B------:R-:W-:Y:S05]  /*9570*/  BSYNC B0 ;  /* 0x0000000000007941 */ /* 0x000fea0003800000 */
.L_x_1297:
[----:B--2---:R2:W2:Y:S01]  /*9580*/  LDS.128 R16, [R0+0xf000] ;  /* 0x00f0000000107984 */ /* 0x0044a20000000c00 */
[----:B------:R-:W-:Y:S03]  /*9590*/  BSSY B0, `(.L_x_1299) ;  /* 0x0000010000007945 */ /* 0x000fe60003800000 */
[----:B-1----:R1:W1:Y:S01]  /*95a0*/  LDS.128 R12, [R0+0x13000] ;  /* 0x01300000000c7984 */ /* 0x0022620000000c00 */
        /* <DEDUP_REMOVED lines=14> */
.L_x_1300:
[----:B------:R-:W-:Y:S05]  /*9690*/  BSYNC B0 ;  /* 0x0000000000007941 */ /* 0x000fea0003800000 */
.L_x_1299:
[----:B------:R-:W-:Y:S01]  /*96a0*/  IMAD.U32 R3, RZ, RZ, UR12 ;  /* 0x0000000cff037e24 */ /* 0x000fe2000f8e00ff */
[----:B------:R-:W-:Y:S01]  /*96b0*/  UIMAD UR9, UR9, UR12, URZ ;  /* 0x0000000c090972a4 */ /* 0x000fe2000f8e023f */
[----:B--2---:R-:W2:Y:S01]  /*96c0*/  LDS.128 R16, [R0+0x14000] ;  /* 0x0140000000107984 */ /* 0x004ea20000000c00 */
[----:B------:R-:W-:Y:S01]  /*96d0*/  USHF.R.S32.HI UR10, URZ, 0x1f, UR57 ;  /* 0x0000001f3f0a7899 */ /* 0x000fe20008011439 */
[----:B------:R-:W-:Y:S01]  /*96e0*/  IMAD.WIDE.U32 R4, R3, UR5, R10 ;  /* 0x0000000503047c25 */ /* 0x000fe2000f8e000a */
[----:B------:R-:W-:Y:S01]  /*96f0*/  UIMAD UR5, UR5, UR13, UR9 ;  /* 0x0000000d050572a4 */ /* 0x000fe2000f8e0209 */
[----:B-1----:R3:W1:Y:S01]  /*9700*/  LDS.128 R12, [R0+0x18000] ;  /* 0x01800000000c7984 */ /* 0x0026620000000c00 */
[----:B------:R-:W-:Y:S01]  /*9710*/  BSSY B0, `(.L_x_1301) ;  /* 0x0000016000007945 */ /* 0x000fe20003800000 */
[----:B------:R-:W-:Y:S01]  /*9720*/  ULDC.64 UR8, c[0x0][0x470] ;  /* 0x00011c0000087ab9 */ /* 0x000fe20000000a00 */
[----:B------:R-:W-:Y:S02]  /*9730*/  IADD3 R4, P0, R4, UR17, RZ ;  /* 0x0000001104047c10 */ /* 0x000fe4000ff1e0ff */
[----:B------:R-:W-:Y:S01]  /*9740*/  IMAD.U32 R3, RZ, RZ, UR5 ;  /* 0x00000005ff037e24 */ /* 0x000fe2000f8e00ff */
[----:B------:R-:W-:-:S04]  /*9750*/  UIMAD UR5, UR10, UR8, URZ ;  /* 0x000000080a0572a4 */ /* 0x000fc8000f8e023f */
[----:B------:R-:W-:Y:S01]  /*9760*/  IADD3.X R5, R5, UR18, R3, P0, !PT ;  /* 0x0000001205057c10 */ /* 0x000fe200087fe403 */
[----:B------:R-:W-:Y:S01]  /*9770*/  UIMAD UR9, UR57, UR9, UR5 ;  /* 0x00000009390972a4 */ /* 0x000fe2000f8e0205 */
        /* <DEDUP_REMOVED lines=13> */
[----:B--2---:R3:W-:Y:S04]  /*9850*/  STG.E.128 desc[UR6][R8.64], R16 ;  /* 0x0000001008007986 */ /* 0x0047e8000c101d06 */
[----:B-1----:R3:W-:Y:S02]  /*9860*/  STG.E.128 desc[UR6][R8.64+0x80], R12 ;  /* 0x0000800c08007986 */ /* 0x0027e4000c101d06 */
.L_x_1302:
[----:B------:R-:W-:Y:S05]  /*9870*/  BSYNC B0 ;  /* 0x0000000000007941 */ /* 0x000fea0003800000 */
.L_x_1301:
        /* <DEDUP_REMOVED lines=15> */
.L_x_1304:
[----:B------:R-:W-:Y:S05]  /*9970*/  BSYNC B0 ;  /* 0x0000000000007941 */ /* 0x000fea0003800000 */
.L_x_1303:
        /* <DEDUP_REMOVED lines=15> */
.L_x_1306:
[----:B------:R-:W-:Y:S05]  /*9a70*/  BSYNC B0 ;  /* 0x0000000000007941 */ /* 0x000fea0003800000 */
.L_x_1305:
        /* <DEDUP_REMOVED lines=14> */
.L_x_1287:
        /* <DEDUP_REMOVED lines=25> */
.L_x_1308:
        /* <DEDUP_REMOVED lines=23> */
.L_x_1309:
        /* <DEDUP_REMOVED lines=9> */
[----:B------:R-:W-:Y:S01]  /*9ef0*/  ULDC.64 UR14, c[0x0][0x468] ;  /* 0x00011a00000e7ab9 */ /* 0x000fe20000000a00 */
[----:B------:R-:W-:Y:S01]  /*9f00*/  MOV R6, UR5 ;  /* 0x0000000500067c02 */ /* 0x000fe20008000f00 */
[----:B------:R-:W-:Y:S01]  /*9f10*/  UIMAD UR5, UR16, UR14, URZ ;  /* 0x0000000e100572a4 */ /* 0x000fe2000f8e023f */
[----:B------:R-:W-:Y:S01]  /*9f20*/  IADD3 R2, P0, R2, UR9, RZ ;  /* 0x0000000902027c10 */ /* 0x000fe2000ff1e0ff */
[C---:B------:R-:W-:Y:S01]  /*9f30*/  VIADD R7, R0.reuse, 0x40 ;  /* 0x0000004000077836 */ /* 0x040fe20000000000 */
[C---:B------:R-:W-:Y:S01]  /*9f40*/  ISETP.GE.AND P4, PT, R0.reuse, UR8, PT ;  /* 0x0000000800007c0c */ /* 0x040fe2000bf86270 */
[----:B------:R-:W-:Y:S01]  /*9f50*/  UIMAD UR15, UR57, UR15, UR5 ;  /* 0x0000000f390f72a4 */ /* 0x000fe2000f8e0205 */
[----:B------:R-:W-:Y:S01]  /*9f60*/  IADD3.X R3, R3, UR20, R6, P0, !PT ;  /* 0x0000001403037c10 */ /* 0x000fe200087fe406 */
[----:B------:R-:W-:Y:S01]  /*9f70*/  IMAD.U32 R6, RZ, RZ, UR14 ;  /* 0x0000000eff067e24 */ /* 0x000fe2000f8e00ff */
        /* <DEDUP_REMOVED lines=18> */
.L_x_1311:
[----:B------:R-:W-:Y:S05]  /*a0a0*/  BSYNC B0 ;  /* 0x0000000000007941 */ /* 0x000fea0003800000 */
.L_x_1310:
        /* <DEDUP_REMOVED lines=15> */
.L_x_1313:
[----:B------:R-:W-:Y:S05]  /*a1a0*/  BSYNC B0 ;  /* 0x0000000000007941 */ /* 0x000fea0003800000 */
.L_x_1312:
        /* <DEDUP_REMOVED lines=15> */
.L_x_1315:
[----:B------:R-:W-:Y:S05]  /*a2a0*/  BSYNC B0 ;  /* 0x0000000000007941 */ /* 0x000fea0003800000 */
.L_x_1314:
        /* <DEDUP_REMOVED lines=15> */
.L_x_1317:
[----:B------:R-:W-:Y:S05]  /*a3a0*/  BSYNC B0 ;  /* 0x0000000000007941 */ /* 0x000fea0003800000 */
.L_x_1316:
        /* <DEDUP_REMOVED lines=27> */
.L_x_1319:
[----:B------:R-:W-:Y:S05]  /*a560*/  BSYNC B0 ;  /* 0x0000000000007941 */ /* 0x000fea0003800000 */
.L_x_1318:
        /* <DEDUP_REMOVED lines=15> */
.L_x_1321:
[----:B------:R-:W-:Y:S05]  /*a660*/  BSYNC B0 ;  /* 0x0000000000007941 */ /* 0x000fea0003800000 */
.L_x_1320:
        /* <DEDUP_REMOVED lines=15> */
.L_x_1323:
[----:B------:R-:W-:Y:S05]  /*a760*/  BSYNC B0 ;  /* 0x0000000000007941 */ /* 0x000fea0003800000 */
.L_x_1322:
        /* <DEDUP_REMOVED lines=14> */
.L_x_1307:
[----:B------:R-:W-:Y:S05]  /*a850*/  BSYNC B1 ;  /* 0x0000000000017941 */ /* 0x000fea0003800000 */
.L_x_1282:
        /* <DEDUP_REMOVED lines=8> */
.L_x_1324:
[----:B------:R-:W-:Y:S05]  /*a8e0*/  EXIT ;  /* 0x000000000000794d */ /* 0x000fea0003800000 */
.L_x_1326:
        /* <DEDUP_REMOVED lines=9> */
.L_x_2083:


//--------------------- .text._ZN5flash44flash_bwd_dq_dk_dv_loop_seqk_parallel_kernelI23Flash_bwd_kernel_traitsILi128ELi64ELi128ELi8ELi2ELi4ELi2ELb0ELb0EN7cutlass10bfloat16_tE19Flash_kernel_traitsILi128ELi64ELi128ELi8ES3_EELb1ELb0ELb0ELb0ELb0ELb0ELb0EEEvNS_16Flash_bwd_paramsE --------------------------
	.section	.text._ZN5flash44flash_bwd_dq_dk_dv_loop_seqk_parallel_kernelI23Flash_bwd_kernel_traitsILi128ELi64ELi128ELi8ELi2ELi4ELi2ELb0ELb0EN7cutlass10bfloat16_tE19Flash_kernel_traitsILi128ELi64ELi128ELi8ES3_EELb1ELb0ELb0ELb0ELb0ELb0ELb0EEEvNS_16Flash_bwd_paramsE,"ax",@progbits
	.align	128
        .global         _ZN5flash44flash_bwd_dq_dk_dv_loop_seqk_parallel_kernelI23Flash_bwd_kernel_traitsILi128ELi64ELi128ELi8ELi2ELi4ELi2ELb0ELb0EN7cutlass10bfloat16_tE19Flash_kernel_traitsILi128ELi64ELi128ELi8ES3_EELb1ELb0ELb0ELb0ELb0ELb0ELb0EEEvNS_16Flash_bwd_paramsE
        .type           _ZN5flash44flash_bwd_dq_dk_dv_loop_seqk_parallel_kernelI23Flash_bwd_kernel_traitsILi128ELi64ELi128ELi8ELi2ELi4ELi2ELb0ELb0EN7cutlass10bfloat16_tE19Flash_kernel_traitsILi128ELi64ELi128ELi8ES3_EELb1ELb0ELb0ELb0ELb0ELb0ELb0EEEvNS_16Flash_bwd_paramsE,@function
        .size           _ZN5flash44flash_bwd_dq_dk_dv_loop_seqk_parallel_kernelI23Flash_bwd_kernel_traitsILi128ELi64ELi128ELi8ELi2ELi4ELi2ELb0ELb0EN7cutlass10bfloat16_tE19Flash_kernel_traitsILi128ELi64ELi128ELi8ES3_EELb1ELb0ELb0ELb0ELb0ELb0ELb0EEEvNS_16Flash_bwd_paramsE,(.L_x_2084 - _ZN5flash44flash_bwd_dq_dk_dv_loop_seqk_parallel_kernelI23Flash_bwd_kernel_traitsILi128ELi64ELi128ELi8ELi2ELi4ELi2ELb0ELb0EN7cutlass10bfloat16_tE19Flash_kernel_traitsILi128ELi64ELi128ELi8ES3_EELb1ELb0ELb0ELb0ELb0ELb0ELb0EEEvNS_16Flash_bwd_paramsE)
        .other          _ZN5flash44flash_bwd_dq_dk_dv_loop_seqk_parallel_kernelI23Flash_bwd_kernel_traitsILi128ELi64ELi128ELi8ELi2ELi4ELi2ELb0ELb0EN7cutlass10bfloat16_tE19Flash_kernel_traitsILi128ELi64ELi128ELi8ES3_EELb1ELb0ELb0ELb0ELb0ELb0ELb0EEEvNS_16Flash_bwd_paramsE,@"STO_CUDA_ENTRY STV_DEFAULT"
_ZN5flash44flash_bwd_dq_dk_dv_loop_seqk_parallel_kernelI23Flash_bwd_kernel_traitsILi128ELi64ELi128ELi8ELi2ELi4ELi2ELb0ELb0EN7cutlass10bfloat16_tE19Flash_kernel_traitsILi128ELi64ELi128ELi8ES3_EELb1ELb0ELb0ELb0ELb0ELb0ELb0EEEvNS_16Flash_bwd_paramsE:
.text._ZN5flash44flash_bwd_dq_dk_dv_loop_seqk_parallel_kernelI23Flash_bwd_kernel_traitsILi128ELi64ELi128ELi8ELi2ELi4ELi2ELb0ELb0EN7cutlass10bfloat16_tE19Flash_kernel_traitsILi128ELi64ELi128ELi8ES3_EELb1ELb0ELb0ELb0ELb0ELb0ELb0EEEvNS_16Flash_bwd_paramsE:
        /* <DEDUP_REMOVED lines=38> */
[----:B------:R-:W-:-:S02]  /*0260*/  SHF.R.S32.HI R5, RZ, 0x1f, R0 ;  /* 0x0000001fff057819 */ /* 0x000fc40000011400 */
[----:B------:R-:W-:Y:S02]  /*0270*/  SHF.R.S32.HI R2, RZ, 0x1f, R2 ;  /* 0x0000001fff027819 */ /* 0x000fe40000011402 */
[-C--:B------:R-:W-:Y:S02]  /*0280*/  LEA.HI R6, R0, R3.reuse, RZ, 0x1 ;  /* 0x0000000300067211 */ /* 0x080fe400078f08ff */
[----:B------:R-:W-:Y:S02]  /*0290*/  LEA.HI R0, R5, R3, RZ, 0x2 ;  /* 0x0000000305007211 */ /* 0x000fe400078f10ff */
[----:B------:R-:W-:Y:S02]  /*02a0*/  SHF.R.S32.HI R7, RZ, 0x4, R4 ;  /* 0x00000004ff077819 */ /* 0x000fe40000011404 */
[----:B------:R-:W-:Y:S02]  /*02b0*/  LEA.HI R5, R2, R9, RZ, 0x3 ;  /* 0x0000000902057211 */ /* 0x000fe400078f18ff */
[----:B------:R-:W-:-:S02]  /*02c0*/  LOP3.LUT R2, R0, 0xfffffffc, RZ, 0xc0, !PT ;  /* 0xfffffffc00027812 */ /* 0x000fc400078ec0ff */
[----:B------:R-:W-:Y:S02]  /*02d0*/  LOP3.LUT R6, R6, 0xfffffffe, RZ, 0xc0, !PT ;  /* 0xfffffffe06067812 */ /* 0x000fe400078ec0ff */
[----:B------:R-:W-:Y:S02]  /*02e0*/  LEA.HI R0, R4, R7, RZ, 0x1 ;  /* 0x0000000704007211 */ /* 0x000fe400078f08ff */
[----:B------:R-:W-:Y:S01]  /*02f0*/  LOP3.LUT R4, R5, 0xfffffff8, RZ, 0xc0, !PT ;  /* 0xfffffff805047812 */ /* 0x000fe200078ec0ff */
[C---:B------:R-:W-:Y:S01]  /*0300*/  IMAD.IADD R248, R3.reuse, 0x1, -R6 ;  /* 0x0000000103f87824 */ /* 0x040fe200078e0a06 */
[----:B------:R-:W-:Y:S01]  /*0310*/  LOP3.LUT R0, R0, 0xfffffffe, RZ, 0xc0, !PT ;  /* 0xfffffffe00007812 */ /* 0x000fe200078ec0ff */
[----:B------:R-:W-:Y:S01]  /*0320*/  IMAD.IADD R6, R3, 0x1, -R2 ;  /* 0x0000000103067824 */ /* 0x000fe200078e0a02 */
[----:B------:R-:W-:Y:S01]  /*0330*/  SHF.R.S32.HI R3, RZ, 0x1f, R8 ;  /* 0x0000001fff037819 */ /* 0x000fe20000011408 */
[----:B------:R-:W-:Y:S01]  /*0340*/  IMAD.IADD R4, R9, 0x1, -R4 ;  /* 0x0000000109047824 */ /* 0x000fe200078e0a04 */
[----:B------:R-:W-:Y:S01]  /*0350*/  SHF.R.S32.HI R2, RZ, 0x1f, R10 ;  /* 0x0000001fff027819 */ /* 0x000fe2000001140a */
[----:B------:R-:W-:Y:S01]  /*0360*/  IMAD.IADD R7, R7, 0x1, -R0 ;  /* 0x0000000107077824 */ /* 0x000fe200078e0a00 */
[----:B------:R-:W-:Y:S01]  /*0370*/  LEA.HI R12, R3, R8, RZ, 0x3 ;  /* 0x00000008030c7211 */ /* 0x000fe200078f18ff */
[----:B------:R-:W-:Y:S01]  /*0380*/  IMAD.SHL.U32 R0, R224, 0x40, RZ ;  /* 0x00000040e0007824 */ /* 0x000fe200078e00ff */
[----:B------:R-:W-:Y:S01]  /*0390*/  LEA.HI R241, R2, R10, RZ, 0x2 ;  /* 0x0000000a02f17211 */ /* 0x000fe200078f10ff */
[----:B------:R-:W-:Y:S01]  /*03a0*/  IMAD.SHL.U32 R2, R6, 0x10, RZ ;  /* 0x0000001006027824 */ /* 0x000fe200078e00ff */
[----:B------:R-:W-:-:S02]  /*03b0*/  LOP3.LUT R3, R12, 0xfffffff8, RZ, 0xc0, !PT ;  /* 0xfffffff80c037812 */ /* 0x000fc400078ec0ff */
[----:B------:R-:W-:Y:S02]  /*03c0*/  LOP3.LUT R0, R0, 0x1c0, RZ, 0xc0, !PT ;  /* 0x000001c000007812 */ /* 0x000fe400078ec0ff */
[----:B------:R-:W-:Y:S01]  /*03d0*/  SHF.R.S32.HI R244, RZ, 0x6, R244 ;  /* 0x00000006fff47819 */ /* 0x000fe200000114f4 */
[----:B------:R-:W-:Y:S01]  /*03e0*/  IMAD.IADD R10, R8, 0x1, -R3 ;  /* 0x00000001080a7824 */ /* 0x000fe200078e0a03 */
[C---:B------:R-:W-:Y:S01]  /*03f0*/  LOP3.LUT R213, R0.reuse, 0x8, R11, 0xf8, !PT ;  /* 0x0000000800d57812 */ /* 0x040fe200078ef80b */
[C---:B------:R-:W-:Y:S01]  /*0400*/  IMAD.SHL.U32 R8, R7.reuse, 0x200, RZ ;  /* 0x0000020007087824 */ /* 0x040fe200078e00ff */
[----:B------:R-:W-:Y:S01]  /*0410*/  LOP3.LUT R5, R0, 0x30, R2, 0xf8, !PT ;  /* 0x0000003000057812 */ /* 0x000fe200078ef802 */
[----:B------:R-:W-:Y:S01]  /*0420*/  IMAD.SHL.U32 R209, R244, 0x8, RZ ;  /* 0x00000008f4d17824 */ /* 0x000fe200078e00ff */
[----:B------:R-:W-:Y:S01]  /*0430*/  SHF.R.U32.HI R210, RZ, 0x3, R0 ;  /* 0x00000003ffd27819 */ /* 0x000fe20000011600 */
[----:B------:R-:W-:Y:S01]  /*0440*/  IMAD.SHL.U32 R0, R7, 0x20, RZ ;  /* 0x0000002007007824 */ /* 0x000fe200078e00ff */
[----:B------:R-:W-:Y:S01]  /*0450*/  LOP3.LUT R3, R4, 0x1, RZ, 0xc0, !PT ;  /* 0x0000000104037812 */ /* 0x000fe200078ec0ff */
[----:B------:R-:W-:Y:S01]  /*0460*/  IMAD R2, R244, 0x800, R8 ;  /* 0x00000800f4027824 */ /* 0x000fe200078e0208 */
[----:B------:R-:W-:-:S02]  /*0470*/  LOP3.LUT R213, R213, R210, RZ, 0x3c, !PT ;  /* 0x000000d2d5d57212 */ /* 0x000fc400078e3cff */
[----:B------:R-:W-:Y:S02]  /*0480*/  LOP3.LUT R0, R0, 0x20, RZ, 0xc0, !PT ;  /* 0x0000002000007812 */ /* 0x000fe400078ec0ff */
[----:B------:R-:W-:Y:S01]  /*0490*/  ISETP.NE.U32.AND P0, PT, R3, 0x1, PT ;  /* 0x000000010300780c */ /* 0x000fe20003f05070 */
[----:B------:R-:W-:Y:S01]  /*04a0*/  IMAD.IADD R213, R2, 0x1, R213 ;  /* 0x0000000102d57824 */ /* 0x000fe200078e02d5 */
[----:B------:R-:W-:Y:S01]  /*04b0*/  LOP3.LUT R209, R0, 0x18, R209, 0xf8, !PT ;  /* 0x0000001800d17812 */ /* 0x000fe200078ef8d1 */
[----:B------:R-:W-:Y:S01]  /*04c0*/  IMAD.SHL.U32 R2, R13, 0x2, RZ ;  /* 0x000000020d027824 */ /* 0x000fe200078e00ff */
[----:B------:R-:W-:Y:S01]  /*04d0*/  SHF.R.S32.HI R0, RZ, 0x7, R14 ;  /* 0x00000007ff007819 */ /* 0x000fe2000001140e */
[----:B------:R-:W-:Y:S01]  /*04e0*/  IMAD.SHL.U32 R3, R4, 0x40, RZ ;  /* 0x0000004004037824 */ /* 0x000fe200078e00ff */
[----:B------:R-:W-:Y:S01]  /*04f0*/  LOP3.LUT R11, R5, 0x8, R11, 0xf8, !PT ;  /* 0x00000008050b7812 */ /* 0x000fe200078ef80b */
[--C-:B------:R-:W-:Y:S01]  /*0500*/  IMAD R246, R6, 0x400, R2.reuse ;  /* 0x0000040006f67824 */ /* 0x100fe200078e0202 */
[----:B------:R-:W-:Y:S01]  /*0510*/  R2P PR, R4, 0x6 ;  /* 0x0000000604007804 */ /* 0x000fe20000000000 */
[----:B------:R-:W-:Y:S01]  /*0520*/  IMAD R6, R0, 0x1000, R2 ;  /* 0x0000100000067824 */ /* 0x000fe200078e0202 */
[----:B------:R-:W-:Y:S01]  /*0530*/  LOP3.LUT P4, RZ, R224, 0x2, RZ, 0xc0, !PT ;  /* 0x00000002e0ff7812 */ /* 0x000fe2000788c0ff */
[----:B------:R-:W-:Y:S01]  /*0540*/  IMAD.SHL.U32 R2, R0, 0x8, RZ ;  /* 0x0000000800027824 */ /* 0x000fe200078e00ff */
[----:B------:R-:W-:Y:S01]  /*0550*/  LOP3.LUT R0, R3, 0x1c0, RZ, 0xc0, !PT ;  /* 0x000001c003007812 */ /* 0x000fe200078ec0ff */
[----:B------:R-:W-:Y:S01]  /*0560*/  IMAD.SHL.U32 R5, R244, 0x20, RZ ;  /* 0x00000020f4057824 */ /* 0x000fe200078e00ff */
[----:B------:R-:W-:Y:S01]  /*0570*/  SEL R214, R249, 0xffffffe0, !P4 ;  /* 0xffffffe0f9d67807 */ /* 0x000fe20006000000 */
[----:B------:R-:W-:Y:S01]  /*0580*/  IMAD.SHL.U32 R4, R7, 0x10, RZ ;  /* 0x0000001007047824 */ /* 0x000fe200078e00ff */
[----:B------:R-:W-:Y:S01]  /*0590*/  LOP3.LUT R2, R2, 0x8, RZ, 0xc0, !PT ;  /* 0x0000000802027812 */ /* 0x000fe200078ec0ff */
[----:B------:R-:W-:Y:S01]  /*05a0*/  IMAD R6, R248, 0x400, R6 ;  /* 0x00000400f8067824 */ /* 0x000fe200078e0206 */
[----:B------:R-:W-:-:S02]  /*05b0*/  LOP3.LUT R5, R0, 0x20, R5, 0xf8, !PT ;  /* 0x0000002000057812 */ /* 0x000fc400078ef805 */
[----:B------:R-:W-:Y:S02]  /*05c0*/  SHF.R.U32.HI R3, RZ, 0x3, R0 ;  /* 0x00000003ff037819 */ /* 0x000fe40000011600 */
[----:B------:R-:W-:Y:S02]  /*05d0*/  LOP3.LUT R9, R2, 0x10, R4, 0xf8, !PT ;  /* 0x0000001002097812 */ /* 0x000fe400078ef804 */
[----:B------:R-:W-:Y:S01]  /*05e0*/  LOP3.LUT R4, R5, R3, RZ, 0x3c, !PT ;  /* 0x0000000305047212 */ /* 0x000fe200078e3cff */
[----:B------:R-:W-:Y:S01]  /*05f0*/  IMAD.SHL.U32 R5, R10, 0x40, RZ ;  /* 0x000000400a057824 */ /* 0x000fe200078e00ff */
[----:B------:R-:W-:Y:S01]  /*0600*/  LOP3.LUT R3, R3, R0, R2, 0x1e, !PT ;  /* 0x0000000003037212 */ /* 0x000fe200078e1e02 */
[----:B------:R-:W-:Y:S01]  /*0610*/  IMAD.SHL.U32 R0, R12, 0x40, RZ ;  /* 0x000000400c007824 */ /* 0x000fe200078e00ff */
[----:B------:R-:W-:Y:S01]  /*0620*/  LOP3.LUT P3, RZ, R224, 0x4, RZ, 0xc0, !PT ;  /* 0x00000004e0ff7812 */ /* 0x000fe2000786c0ff */
[----:B------:R-:W-:Y:S01]  /*0630*/  IMAD.IADD R226, R4, 0x1, R6 ;  /* 0x0000000104e27824 */ /* 0x000fe200078e0206 */
[----:B------:R-:W-:Y:S01]  /*0640*/  LOP3.LUT R5, R5, 0x1c0, RZ, 0xc0, !PT ;  /* 0x000001c005057812 */ /* 0x000fe200078ec0ff */
[----:B------:R-:W-:Y:S01]  /*0650*/  IMAD.SHL.U32 R2, R7, 0x8, RZ ;  /* 0x0000000807027824 */ /* 0x000fe200078e00ff */
[----:B------:R-:W-:Y:S01]  /*0660*/  LOP3.LUT R0, R0, 0xfffffe00, RZ, 0xc0, !PT ;  /* 0xfffffe0000007812 */ /* 0x000fe200078ec0ff */
[----:B------:R-:W-:Y:S01]  /*0670*/  IMAD.IADD R246, R246, 0x1, R3 ;  /* 0x00000001f6f67824 */ /* 0x000fe200078e0203 */
[--C-:B------:R-:W-:Y:S01]  /*0680*/  SHF.R.U32.HI R6, RZ, 0x3, R5.reuse ;  /* 0x00000003ff067819 */ /* 0x100fe20000011605 */
[----:B------:R-:W-:Y:S01]  /*0690*/  IMAD.SHL.U32 R224, R224, 0x8, RZ ;  /* 0x00000008e0e07824 */ /* 0x000fe200078e00ff */
[----:B------:R-:W-:Y:S01]  /*06a0*/  LOP3.LUT R2, R5, 0x8, R2, 0xf8, !PT ;  /* 0x0000000805027812 */ /* 0x000fe200078ef802 */
[----:B------:R-:W-:Y:S01]  /*06b0*/  IMAD R3, R248, 0x400, R0 ;  /* 0x00000400f8037824 */ /* 0x000fe200078e0200 */
[----:B------:R-:W-:-:S02]  /*06c0*/  LOP3.LUT R4, R6, R9, R5, 0x1e, !PT ;  /* 0x0000000906047212 */ /* 0x000fc400078e1e05 */
[----:B------:R-:W-:Y:S02]  /*06d0*/  LOP3.LUT R209, R6, R209, R5, 0x1e, !PT ;  /* 0x000000d106d17212 */ /* 0x000fe400078e1e05 */
[-C--:B------:R-:W-:Y:S02]  /*06e0*/  LOP3.LUT R220, R4, R0.reuse, RZ, 0xfc, !PT ;  /* 0x0000000004dc7212 */ /* 0x080fe400078efcff */
[----:B------:R-:W-:Y:S01]  /*06f0*/  LOP3.LUT R209, R209, R0, RZ, 0xfc, !PT ;  /* 0x00000000d1d17212 */ /* 0x000fe200078efcff */
[----:B------:R-:W-:Y:S01]  /*0700*/  IMAD.U32 R0, RZ, RZ, UR5 ;  /* 0x00000005ff007e24 */ /* 0x000fe2000f8e00ff */
[----:B------:R-:W-:Y:S01]  /*0710*/  LOP3.LUT R2, R2, R6, RZ, 0x3c, !PT ;  /* 0x0000000602027212 */ /* 0x000fe200078e3cff */
[----:B------:R-:W-:Y:S01]  /*0720*/  USHF.R.S32.HI UR5, URZ, 0x1f, UR48 ;  /* 0x0000001f3f057899 */ /* 0x000fe20008011430 */
[----:B------:R-:W-:Y:S02]  /*0730*/  SEL R249, R249, 0xffffffe0, !P1 ;  /* 0xffffffe0f9f97807 */ /* 0x000fe40004800000 */
[----:B------:R-:W-:Y:S01]  /*0740*/  LEA R226, R226, UR4, 0x1 ;  /* 0x00000004e2e27c11 */ /* 0x000fe2000f8e08ff */
[----:B------:R-:W-:Y:S01]  /*0750*/  IMAD.IADD R218, R3, 0x1, R2 ;  /* 0x0000000103da7824 */ /* 0x000fe200078e0202 */
[----:B------:R-:W-:Y:S01]  /*0760*/  LEA R213, R213, UR4, 0x1 ;  /* 0x00000004d5d57c11 */ /* 0x000fe2000f8e08ff */
[----:B------:R-:W-:Y:S01]  /*0770*/  IMAD.U32 R2, RZ, RZ, UR6 ;  /* 0x00000006ff027e24 */ /* 0x000fe2000f8e00ff */
[----:B------:R-:W-:Y:S01]  /*0780*/  SEL R228, R228, 0x10, !P0 ;  /* 0x00000010e4e47807 */ /* 0x000fe20004000000 */
[----:B------:R-:W-:Y:S01]  /*0790*/  IMAD.U32 R0, RZ, RZ, UR5 ;  /* 0x00000005ff007e24 */ /* 0x000fe2000f8e00ff */
[----:B------:R-:W-:Y:S01]  /*07a0*/  SHF.R.S32.HI R241, RZ, 0x2, R241 ;  /* 0x00000002fff17819 */ /* 0x000fe200000114f1 */
[----:B------:R-:W-:Y:S01]  /*07b0*/  IMAD.U32 R2, RZ, RZ, UR5 ;  /* 0x00000005ff027e24 */ /* 0x000fe2000f8e00ff */
[----:B------:R-:W-:Y:S01]  /*07c0*/  UIADD3 UR5, UR4, 0xc000, URZ ;  /* 0x0000c00004057890 */ /* 0x000fe2000fffe03f */
[----:B------:R-:W-:Y:S01]  /*07d0*/  IMAD.MOV.U32 R0, RZ, RZ, 0x40 ;  /* 0x00000040ff007424 */ /* 0x000fe200078e00ff */
[----:B------:R-:W-:Y:S01]  /*07e0*/  LOP3.LUT R210, R8, R11, R210, 0xf6, !PT ;  /* 0x0000000b08d27212 */ /* 0x000fe200078ef6d2 */
[----:B------:R-:W-:-:S02]  /*07f0*/  IMAD.IADD R227, R226, 0x1, R249 ;  /* 0x00000001e2e37824 */ /* 0x000fc400078e02f9 */
[----:B------:R-:W-:Y:S01]  /*0800*/  IMAD.IADD R214, R214, 0x1, R213 ;  /* 0x00000001d6d67824 */ /* 0x000fe200078e02d5 */
[----:B------:R-:W-:Y:S01]  /*0810*/  LEA R246, R246, UR5, 0x1 ;  /* 0x00000005f6f67c11 */ /* 0x000fe2000f8e08ff */
[----:B------:R-:W-:Y:S01]  /*0820*/  IMAD.IADD R229, R226, 0x1, R228 ;  /* 0x00000001e2e57824 */ /* 0x000fe200078e02e4 */
[----:B------:R-:W-:Y:S01]  /*0830*/  SEL R215, R0, 0xffffffc0, !P3 ;  /* 0xffffffc000d77807 */ /* 0x000fe20005800000 */
[----:B------:R-:W-:Y:S01]  /*0840*/  IMAD R241, R248, 0x10, R241 ;  /* 0x00000010f8f17824 */ /* 0x000fe200078e02f1 */
[----:B------:R-:W-:Y:S01]  /*0850*/  SEL R0, R0, 0xffffffc0, !P2 ;  /* 0xffffffc000007807 */ /* 0x000fe20005000000 */
[----:B------:R-:W-:Y:S01]  /*0860*/  VIADD R252, R246, 0x420 ;  /* 0x00000420f6fc7836 */ /* 0x000fe20000000000 */
[----:B------:R-:W-:Y:S01]  /*0870*/  LEA R210, R210, UR4, 0x1 ;  /* 0x00000004d2d27c11 */ /* 0x000fe2000f8e08ff */
[----:B------:R-:W-:Y:S01]  /*0880*/  IMAD.IADD R249, R249, 0x1, R246 ;  /* 0x00000001f9f97824 */ /* 0x000fe200078e02f6 */
[----:B------:R-:W-:Y:S01]  /*0890*/  LEA R209, R209, UR5, 0x1 ;  /* 0x00000005d1d17c11 */ /* 0x000fe2000f8e08ff */
[----:B------:R-:W-:-:S02]  /*08a0*/  @P1 VIADD R252, R246, 0x3e0 ;  /* 0x000003e0f6fc1836 */ /* 0x000fc40000000000 */
[C---:B------:R-:W-:Y:S02]  /*08b0*/  IMAD.IADD R216, R215.reuse, 0x1, R213 ;  /* 0x00000001d7d87824 */ /* 0x040fe400078e02d5 */
[----:B------:R-:W-:Y:S02]  /*08c0*/  IMAD.IADD R215, R215, 0x1, R214 ;  /* 0x00000001d7d77824 */ /* 0x000fe400078e02d6 */
[--C-:B------:R-:W-:Y:S02]  /*08d0*/  IMAD.IADD R247, R246, 0x1, R0.reuse ;  /* 0x00000001f6f77824 */ /* 0x100fe400078e0200 */
[----:B------:R-:W-:Y:S02]  /*08e0*/  IMAD.IADD R228, R228, 0x1, R227 ;  /* 0x00000001e4e47824 */ /* 0x000fe400078e02e3 */
[----:B------:R-:W-:Y:S02]  /*08f0*/  IMAD.IADD R250, R249, 0x1, R0 ;  /* 0x00000001f9fa7824 */ /* 0x000fe400078e0200 */
[----:B------:R-:W-:-:S02]  /*0900*/  IMAD.IADD R251, R0, 0x1, R252 ;  /* 0x0000000100fb7824 */ /* 0x000fc400078e02fc */
[----:B------:R-:W-:Y:S01]  /*0910*/  IMAD.U32 R2, RZ, RZ, UR6 ;  /* 0x00000006ff027e24 */ /* 0x000fe2000f8e00ff */
[----:B------:R-:W-:-:S06]  /*0920*/  ULDC.64 UR6, c[0x0][0x208] ;  /* 0x0000820000067ab9 */ /* 0x000fcc0000000a00 */
.L_x_1397:
        /* <DEDUP_REMOVED lines=67> */
.L_x_1327:
        /* <DEDUP_REMOVED lines=15> */
[----:B------:R-:W-:Y:S01]  /*0e50*/  ULDC.U8 UR39, c[0x0][0x480] ;  /* 0x0001200000277ab9 */ /* 0x000fe20000000000 */
[----:B------:R-:W-:-:S02]  /*0e60*/  UIMAD UR19, UR48, UR11, UR10 ;  /* 0x0000000b301372a4 */ /* 0x000fc4000f8e020a */
[----:B------:R-:W-:Y:S01]  /*0e70*/  USHF.R.S32.HI UR37, URZ, 0x1f, UR58 ;  /* 0x0000001f3f257899 */ /* 0x000fe2000801143a */
[----:B------:R-:W-:Y:S01]  /*0e80*/  @!UP1 ULDC.64 UR10, c[0x0][0x418] ;  /* 0x00010600000a9ab9 */ /* 0x000fe20000000a00 */
[----:B------:R-:W-:Y:S02]  /*0e90*/  UISETP.NE.AND UP4, UPT, UR39, URZ, UPT ;  /* 0x0000003f2700728c */ /* 0x000fe4000bf85270 */
[----:B------:R-:W-:Y:S01]  /*0ea0*/  USHF.L.U32 UR16, UR48, 0x7, URZ ;  /* 0x0000000730107899 */ /* 0x000fe2000800063f */
[----:B------:R-:W-:Y:S01]  /*0eb0*/  ULDC.64 UR22, c[0x0][0x240] ;  /* 0x0000900000167ab9 */ /* 0x000fe20000000a00 */
[----:B------:R-:W-:Y:S01]  /*0ec0*/  ULDC UR61, c[0x0][0x2dc] ;  /* 0x0000b700003d7ab9 */ /* 0x000fe20000000800 */
[----:B------:R-:W-:Y:S01]  /*0ed0*/  ULDC UR60, c[0x0][0x270] ;  /* 0x00009c00003c7ab9 */ /* 0x000fe20000000800 */
[----:B------:R-:W-:Y:S01]  /*0ee0*/  @!UP1 UIMAD.WIDE.U32 UR32, UR48, UR10, URZ ;  /* 0x0000000a302092a5 */ /* 0x000fe2000f8e003f */
[----:B-1----:R-:W-:Y:S01]  /*0ef0*/  IABS R5, R6 ;  /* 0x0000000600057213 */ /* 0x002fe20000000000 */
[----:B------:R-:W-:Y:S01]  /*0f00*/  USEL UR34, UR16, URZ, UP2 ;  /* 0x0000003f10227287 */ /* 0x000fe20009000000 */
[----:B------:R-:W-:Y:S01]  /*0f10*/  ISETP.NE.AND P3, PT, R6, RZ, PT ;  /* 0x000000ff0600720c */ /* 0x000fe20003f65270 */
[----:B------:R-:W-:Y:S01]  /*0f20*/  UIMAD.WIDE.U32 UR24, UR8, UR22, URZ ;  /* 0x00000016081872a5 */ /* 0x000fe2000f8e003f */
[----:B------:R-:W1:Y:S01]  /*0f30*/  I2F.RP R2, R5 ;  /* 0x0000000500027306 */ /* 0x000e620000209400 */
[----:B------:R-:W-:-:S02]  /*0f40*/  UIMAD.WIDE.U32 UR16, UR48, UR58, URZ ;  /* 0x0000003a301072a5 */ /* 0x000fc4000f8e003f */
[----:B------:R-:W-:Y:S02]  /*0f50*/  USEL UR54, UR14, UR24, !UP1 ;  /* 0x000000180e367287 */ /* 0x000fe4000c800000 */
[----:B--2---:R-:W-:Y:S02]  /*0f60*/  UIMAD.WIDE.U32 UR28, UR9, UR12, URZ ;  /* 0x0000000c091c72a5 */ /* 0x004fe4000f8e003f */
[----:B------:R-:W-:Y:S02]  /*0f70*/  UIADD3 UR45, UR15, UR19, URZ ;  /* 0x000000130f2d7290 */ /* 0x000fe4000fffe03f */
[----:B------:R-:W-:Y:S02]  /*0f80*/  UIMAD UR49, UR9, UR13, UR29 ;  /* 0x0000000d093172a4 */ /* 0x000fe4000f8e021d */
[----:B------:R-:W-:Y:S01]  /*0f90*/  @!UP1 UIMAD UR9, UR56, UR10, URZ ;  /* 0x0000000a380992a4 */ /* 0x000fe2000f8e023f */
[----:B------:R-:W-:Y:S01]  /*0fa0*/  @UP1 ULDC.64 UR12, c[0x0][0x420] ;  /* 0x00010800000c1ab9 */ /* 0x000fe20000000a00 */
[----:B------:R-:W-:Y:S01]  /*0fb0*/  ULDC UR40, c[0x0][0x2c4] ;  /* 0x0000b10000287ab9 */ /* 0x000fe20000000800 */
[----:B-1----:R-:W1:Y:S01]  /*0fc0*/  MUFU.RCP R2, R2 ;  /* 0x0000000200027308 */ /* 0x002e620000001000 */
[----:B------:R-:W-:-:S02]  /*0fd0*/  @!UP1 UIMAD UR31, UR48, UR11, UR9 ;  /* 0x0000000b301f92a4 */ /* 0x000fc4000f8e0209 */
[----:B------:R-:W-:Y:S02]  /*0fe0*/  UIADD3 UR9, UR38, 0x3f, URZ ;  /* 0x0000003f26097890 */ /* 0x000fe4000fffe03f */
[----:B------:R-:W-:Y:S02]  /*0ff0*/  @UP1 UIMAD.WIDE.U32 UR42, UR8, UR12, URZ ;  /* 0x0000000c082a12a5 */ /* 0x000fe4000f8e003f */
[----:B------:R-:W-:Y:S02]  /*1000*/  USHF.R.S32.HI UR18, URZ, 0x1f, UR9 ;  /* 0x0000001f3f127899 */ /* 0x000fe40008011409 */
[----:B------:R-:W-:Y:S02]  /*1010*/  @UP1 UIMAD UR46, UR8, UR13, UR43 ;  /* 0x0000000d082e12a4 */ /* 0x000fe4000f8e022b */
[----:B------:R-:W-:Y:S02]  /*1020*/  ULEA.HI UR39, UR18, UR9, URZ, 0x6 ;  /* 0x0000000912277291 */ /* 0x000fe4000f8f303f */
[----:B------:R-:W-:Y:S01]  /*1030*/  UIMAD UR9, UR37, UR48, URZ ;  /* 0x00000030250972a4 */ /* 0x000fe2000f8e023f */
[----:B------:R-:W-:Y:S01]  /*1040*/  ULDC.U8 UR13, c[0x0][0x3d8] ;  /* 0x0000f600000d7ab9 */ /* 0x000fe20000000000 */
[----:B------:R-:W-:Y:S01]  /*1050*/  UIMAD.WIDE UR10, UR61, UR60, URZ ;  /* 0x0000003c3d0a72a5 */ /* 0x000fe2000f8e023f */
[----:B-1----:R-:W-:Y:S01]  /*1060*/  VIADD R2, R2, 0xffffffe ;  /* 0x0ffffffe02027836 */ /* 0x002fe20000000000 */
[----:B------:R-:W-:-:S02]  /*1070*/  UIMAD UR9, UR56, UR58, UR9 ;  /* 0x0000003a380972a4 */ /* 0x000fc4000f8e0209 */
[----:B------:R-:W-:Y:S01]  /*1080*/  UISETP.NE.AND UP3, UPT, UR13, URZ, UPT ;  /* 0x0000003f0d00728c */ /* 0x000fe2000bf65270 */
        /* <DEDUP_REMOVED lines=13> */
[----:B------:R-:W-:Y:S02]  /*1160*/  UIMAD UR26, UR8, UR23, URZ ;  /* 0x00000017081a72a4 */ /* 0x000fe4000f8e023f */
[----:B------:R-:W-:Y:S01]  /*1170*/  ULOP3.LUT UR16, UR39, 0xffffffc0, URZ, 0xc0, !UPT ;  /* 0xffffffc027107892 */ /* 0x000fe2000f8ec03f */
[----:B------:R-:W-:Y:S01]  /*1180*/  IMAD.HI.U32 R0, R3, R0, R2 ;  /* 0x0000000003007227 */ /* 0x000fe200078e0002 */
[----:B------:R-:W-:Y:S01]  /*1190*/  MOV R2, R4 ;  /* 0x0000000400027202 */ /* 0x000fe20000000f00 */
[----:B------:R-:W-:-:S02]  /*11a0*/  UISETP.NE.AND UP0, UPT, UR30, -0x1, UPT ;  /* 0xffffffff1e00788c */ /* 0x000fc4000bf05270 */
[----:B------:R-:W-:Y:S02]  /*11b0*/  @UP1 UIADD3 UR47, UR17, UR24, URZ ;  /* 0x00000018112f1290 */ /* 0x000fe4000fffe03f */
[----:B------:R-:W-:Y:S01]  /*11c0*/  IMAD.HI.U32 R0, R0, R2, RZ ;  /* 0x0000000200007227 */ /* 0x000fe200078e00ff */
[----:B------:R-:W-:Y:S02]  /*11d0*/  USHF.L.U64.HI UR12, UR48, 0x7, UR56 ;  /* 0x00000007300c7899 */ /* 0x000fe40008010238 */
[----:B------:R-:W-:Y:S01]  /*11e0*/  @UP3 USEL UR24, UR9, UR8, !UP1 ;  /* 0x0000000809183287 */ /* 0x000fe2000c800000 */
[----:B------:R-:W-:Y:S01]  /*11f0*/  IMAD.MOV R3, RZ, RZ, -R0 ;  /* 0x000000ffff037224 */ /* 0x000fe200078e0a00 */
[----:B------:R-:W-:Y:S02]  /*1200*/  @UP1 UIADD3 UR45, UR25, UR26, URZ ;  /* 0x0000001a192d1290 */ /* 0x000fe4000fffe03f */
[----:B------:R-:W-:Y:S01]  /*1210*/  UIADD3 UR9, UR16, -0x40, URZ ;  /* 0xffffffc010097890 */ /* 0x000fe2000fffe03f */
[----:B------:R-:W-:Y:S01]  /*1220*/  IMAD R2, R5, R3, R2 ;  /* 0x0000000305027224 */ /* 0x000fe200078e0202 */
[----:B------:R-:W-:Y:S01]  /*1230*/  @UP3 ULDC UR25, c[0x0][0x2e4] ;  /* 0x0000b90000193ab9 */ /* 0x000fe20000000800 */
[----:B------:R-:W-:-:S02]  /*1240*/  USEL UR36, UR12, URZ, UP2 ;  /* 0x0000003f0c247287 */ /* 0x000fc40009000000 */
[----:B------:R-:W-:Y:S01]  /*1250*/  @!UP3 UIMAD UR17, UR48, UR60, UR57 ;  /* 0x0000003c3011b2a4 */ /* 0x000fe2000f8e0239 */
[----:B------:R-:W-:Y:S01]  /*1260*/  ISETP.GT.U32.AND P1, PT, R5, R2, PT ;  /* 0x000000020500720c */ /* 0x000fe20003f24070 */
[----:B------:R-:W-:Y:S02]  /*1270*/  @UP3 UIMAD UR25, UR57, UR25, UR24 ;  /* 0x00000019391932a4 */ /* 0x000fe4000f8e0218 */
[----:B------:R-:W-:Y:S02]  /*1280*/  USHF.R.S32.HI UR24, URZ, 0x1f, UR9 ;  /* 0x0000001f3f187899 */ /* 0x000fe40008011409 */
[----:B------:R-:W-:Y:S02]  /*1290*/  UIADD3 UR16, UP2, UR9, UR34, URZ ;  /* 0x0000002209107290 */ /* 0x000fe4000ff5e03f */
[----:B------:R-:W-:Y:S02]  /*12a0*/  @!UP3 UIMAD UR25, UR17, UR40, URZ ;  /* 0x000000281119b2a4 */ /* 0x000fe4000f8e023f */
        /* <DEDUP_REMOVED lines=8> */
[----:B------:R-:W-:Y:S01]  /*1330*/  @UP0 ULDC.64 UR12, c[0x0][0x248] ;  /* 0x00009200000c0ab9 */ /* 0x000fe20000000a00 */
[----:B------:R-:W-:Y:S01]  /*1340*/  LOP3.LUT R2, R6, UR57, RZ, 0x3c, !PT ;  /* 0x0000003906027c12 */ /* 0x000fe2000f8e3cff */
[----:B------:R-:W-:Y:S01]  /*1350*/  @UP0 ULDC.64 UR14, c[0x0][0x250] ;  /* 0x00009400000e0ab9 */ /* 0x000fe20000000a00 */
[----:B------:R-:W-:-:S02]  /*1360*/  UIMAD.WIDE.U32 UR40, UR10, UR16, URZ ;  /* 0x000000100a2872a5 */ /* 0x000fc4000f8e003f */
[----:B------:R-:W-:Y:S01]  /*1370*/  ISETP.GE.AND P2, PT, R2, RZ, PT ;  /* 0x000000ff0200720c */ /* 0x000fe20003f46270 */
[----:B------:R-:W-:Y:S02]  /*1380*/  UIMAD UR16, UR10, UR17, UR11 ;  /* 0x000000110a1072a4 */ /* 0x000fe4000f8e020b */
[----:B------:R-:W-:Y:S02]  /*1390*/  @UP0 UIMAD.WIDE.U32 UR18, UR27, UR12, URZ ;  /* 0x0000000c1b1202a5 */ /* 0x000fe4000f8e003f */
[----:B------:R-:W-:Y:S02]  /*13a0*/  @UP0 UIMAD.WIDE.U32 UR10, UR29, UR14, URZ ;  /* 0x0000000e1d0a02a5 */ /* 0x000fe4000f8e003f */
[----:B------:R-:W-:Y:S01]  /*13b0*/  @P0 VIADD R0, R0, 0x1 ;  /* 0x0000000100000836 */ /* 0x000fe20000000000 */
[----:B------:R-:W-:Y:S01]  /*13c0*/  UIMAD UR50, UR57, UR61, URZ ;  /* 0x0000003d393272a4 */ /* 0x000fe2000f8e023f */
        /* <DEDUP_REMOVED lines=29> */
.L_x_1329:
        /* <DEDUP_REMOVED lines=13> */
.L_x_1330:
        /* <DEDUP_REMOVED lines=11> */
.L_x_1331:
[----:B------:R-:W-:-:S04]  /*1720*/  UIMAD UR8, UR48, UR60, UR57 ;  /* 0x0000003c300872a4 */ /* 0x000fc8000f8e0239 */
[----:B------:R-:W-:-:S12]  /*1730*/  UIMAD UR8, UR8, UR58, URZ ;  /* 0x0000003a080872a4 */ /* 0x000fd8000f8e023f */
.L_x_1332:
[----:B------:R-:W1:Y:S01]  /*1740*/  S2R R24, SR_TID.X ;  /* 0x0000000000187919 */ /* 0x000e620000002100 */
[----:B------:R-:W2:Y:S01]  /*1750*/  LDC.64 R4, c[0x0][0x420] ;  /* 0x00010800ff047b82 */ /* 0x000ea20000000a00 */
[----:B------:R-:W-:Y:S01]  /*1760*/  SHF.R.S32.HI R225, RZ, 0x1f, R224 ;  /* 0x0000001fffe17819 */ /* 0x000fe200000114e0 */
[----:B------:R-:W-:Y:S01]  /*1770*/  UIADD3 UR37, UR9, UR8, URZ ;  /* 0x0000000809257290 */ /* 0x000fe2000fffe03f */
[----:B------:R-:W-:Y:S01]  /*1780*/  IADD3 R6, P0, R224, UR10, RZ ;  /* 0x0000000ae0067c10 */ /* 0x000fe2000ff1e0ff */
[----:B------:R-:W-:Y:S01]  /*1790*/  UIADD3 UR29, UR9, UR25, URZ ;  /* 0x00000019091d7290 */ /* 0x000fe2000fffe03f */
[----:B------:R-:W-:Y:S01]  /*17a0*/  BSSY B1, `(.L_x_1328) ;  /* 0x0000a89000017945 */ /* 0x000fe20003800000 */
[----:B------:R-:W-:Y:S01]  /*17b0*/  USHF.R.S32.HI UR28, URZ, 0x1f, UR57 ;  /* 0x0000001f3f1c7899 */ /* 0x000fe20008011439 */
[----:B------:R-:W-:Y:S01]  /*17c0*/  IADD3.X R7, R225, UR46, RZ, P0, !PT ;  /* 0x0000002ee1077c10 */ /* 0x000fe200087fe4ff */
[----:B------:R-:W-:Y:S01]  /*17d0*/  UIMAD UR16, UR61, UR60, URZ ;  /* 0x0000003c3d1072a4 */ /* 0x000fe2000f8e023f */
[----:B------:R-:W-:Y:S01]  /*17e0*/  ULDC.64 UR18, c[0x0][0x258] ;  /* 0x0000960000127ab9 */ /* 0x000fe20000000a00 */
[----:B------:R-:W-:Y:S01]  /*17f0*/  UISETP.GE.AND UP2, UPT, UR38, 0x1, UPT ;  /* 0x000000012600788c */ /* 0x000fe2000bf46270 */
[----:B------:R-:W-:Y:S01]  /*1800*/  ULDC.64 UR32, c[0x0][0x400] ;  /* 0x0001000000207ab9 */ /* 0x000fe20000000a00 */
[----:B------:R-:W-:Y:S01]  /*1810*/  ULDC.64 UR42, c[0x0][0x2b0] ;  /* 0x0000ac00002a7ab9 */ /* 0x000fe20000000a00 */
[----:B------:R-:W-:Y:S01]  /*1820*/  ULDC.64 UR10, c[0x0][0x210] ;  /* 0x00008400000a7ab9 */ /* 0x000fe20000000a00 */
[----:B------:R-:W-:Y:S01]  /*1830*/  ULEA.HI.SX32 UR39, UR39, 0xffffffff, 0x1a ;  /* 0xffffffff27277891 */ /* 0x000fe2000f8fd23f */
[----:B--2---:R-:W-:Y:S01]  /*1840*/  IMAD.WIDE.U32 R6, R4, UR9, R6 ;  /* 0x0000000904067c25 */ /* 0x004fe2000f8e0006 */
[----:B-1----:R-:W-:-:S04]  /*1850*/  SHF.R.S32.HI R25, RZ, 0x1f, R24 ;  /* 0x0000001fff197819 */ /* 0x002fc80000011418 */
[----:B------:R-:W-:-:S04]  /*1860*/  LEA.HI R2, R25, R24, RZ, 0x3 ;  /* 0x0000001819027211 */ /* 0x000fc800078f18ff */
[----:B------:R-:W-:-:S04]  /*1870*/  SHF.R.S32.HI R2, RZ, 0x3, R2 ;  /* 0x00000003ff027819 */ /* 0x000fc80000011402 */
[----:B------:R-:W-:Y:S02]  /*1880*/  SHF.R.S32.HI R23, RZ, 0x1f, R2 ;  /* 0x0000001fff177819 */ /* 0x000fe40000011402 */
[----:B------:R-:W-:-:S03]  /*1890*/  IADD3 R0, P1, R2, UR9, RZ ;  /* 0x0000000902007c10 */ /* 0x000fc6000ff3e0ff */
[C---:B------:R-:W-:Y:S01]  /*18a0*/  IMAD R14, R23.reuse, R4, RZ ;  /* 0x00000004170e7224 */ /* 0x040fe200078e02ff */
[----:B------:R-:W-:-:S03]  /*18b0*/  IADD3.X R3, R23, UR24, RZ, P1, !PT ;  /* 0x0000001817037c10 */ /* 0x000fc60008ffe4ff */
[----:B------:R-:W-:Y:S02]  /*18c0*/  IMAD R14, R2, R5, R14 ;  /* 0x00000005020e7224 */ /* 0x000fe400078e020e */
[----:B------:R-:W-:Y:S02]  /*18d0*/  IMAD R8, R3, UR22, RZ ;  /* 0x0000001603087c24 */ /* 0x000fe4000f8e02ff */
[----:B------:R-:W-:Y:S01]  /*18e0*/  IMAD R3, R4, UR24, RZ ;  /* 0x0000001804037c24 */ /* 0x000fe2000f8e02ff */
[----:B------:R-:W-:Y:S01]  /*18f0*/  ULDC.64 UR24, c[0x0][0x3e0] ;  /* 0x0000f80000187ab9 */ /* 0x000fe20000000a00 */
[C---:B------:R-:W-:Y:S02]  /*1900*/  IMAD R10, R0.reuse, UR23, R8 ;  /* 0x00000017000a7c24 */ /* 0x040fe4000f8e0208 */
[----:B------:R-:W-:-:S04]  /*1910*/  IMAD.WIDE.U32 R8, R0, UR22, R224 ;  /* 0x0000001600087c25 */ /* 0x000fc8000f8e00e0 */
[----:B------:R-:W-:Y:S01]  /*1920*/  IMAD R3, R5, UR9, R3 ;  /* 0x0000000905037c24 */ /* 0x000fe2000f8e0203 */
[----:B------:R-:W-:Y:S01]  /*1930*/  IADD3 R8, P0, R8, UR54, RZ ;  /* 0x0000003608087c10 */ /* 0x000fe2000ff1e0ff */
[----:B------:R-:W-:Y:S02]  /*1940*/  ULDC.64 UR8, c[0x0][0x428] ;  /* 0x00010a0000087ab9 */ /* 0x000fe40000000a00 */
[----:B------:R-:W-:Y:S01]  /*1950*/  IMAD.IADD R7, R7, 0x1, R3 ;  /* 0x0000000107077824 */ /* 0x000fe200078e0203 */
[----:B------:R-:W-:Y:S01]  /*1960*/  IADD3.X R9, R9, UR45, R10, P0, !PT ;  /* 0x0000002d09097c10 */ /* 0x000fe200087fe40a */
[----:B------:R-:W-:Y:S01]  /*1970*/  IMAD.U32 R0, RZ, RZ, UR8 ;  /* 0x00000008ff007e24 */ /* 0x000fe2000f8e00ff */
[----:B------:R-:W-:Y:S01]  /*1980*/  LEA.HI R10, R25, R24, RZ, 0x5 ;  /* 0x00000018190a7211 */ /* 0x000fe200078f28ff */
[----:B------:R-:W-:Y:S01]  /*1990*/  UIMAD UR17, UR28, UR8, URZ ;  /* 0x000000081c1172a4 */ /* 0x000fe2000f8e023f */
[----:B------:R-:W-:Y:S01]  /*19a0*/  IMAD.U32 R3, RZ, RZ, UR18 ;  /* 0x00000012ff037e24 */ /* 0x000fe2000f8e00ff */
[----:B------:R-:W-:Y:S01]  /*19b0*/  USHF.L.U32 UR8, UR16, 0x6, URZ ;  /* 0x0000000610087899 */ /* 0x000fe2000800063f */
[----:B------:R-:W-:Y:S01]  /*19c0*/  IMAD.WIDE.U32 R6, R0, UR57, R6 ;  /* 0x0000003900067c25 */ /* 0x000fe2000f8e0006 */
[----:B------:R-:W-:Y:S01]  /*19d0*/  LOP3.LUT R0, R10, 0xffffffe0, RZ, 0xc0, !PT ;  /* 0xffffffe00a007812 */ /* 0x000fe200078ec0ff */
[----:B------:R-:W-:Y:S01]  /*19e0*/  UIMAD UR17, UR57, UR9, UR17 ;  /* 0x00000009391172a4 */ /* 0x000fe2000f8e0211 */
[----:B------:R-:W-:Y:S01]  /*19f0*/  PLOP3.LUT P0, PT, PT, PT, UP2, 0x80, 0x0 ;  /* 0x000000000000781c */ /* 0x000fe20003f0f028 */
[----:B------:R-:W-:Y:S01]  /*1a00*/  USHF.R.S32.HI UR9, URZ, 0x1f, UR8 ;  /* 0x0000001f3f097899 */ /* 0x000fe20008011408 */
[----:B------:R-:W-:Y:S01]  /*1a10*/  IMAD.WIDE.U32 R8, R3, UR57, R8 ;  /* 0x0000003903087c25 */ /* 0x000fe2000f8e0008 */
[----:B------:R-:W-:Y:S01]  /*1a20*/  UIADD3 UR8, UP1, UP0, UR40, UR8, UR50 ;  /* 0x0000000828087290 */ /* 0x000fe2000f83e032 */
[----:B------:R-:W-:Y:S01]  /*1a30*/  SHF.R.S32.HI R3, RZ, 0x5, R10 ;  /* 0x00000005ff037819 */ /* 0x000fe2000001140a */
[----:B------:R-:W-:Y:S01]  /*1a40*/  UIMAD UR28, UR28, UR18, URZ ;  /* 0x000000121c1c72a4 */ /* 0x000fe2000f8e023f */
[----:B------:R-:W-:Y:S01]  /*1a50*/  IMAD.IADD R20, R24, 0x1, -R0 ;  /* 0x0000000118147824 */ /* 0x000fe200078e0a00 */
[----:B------:R-:W-:Y:S01]  /*1a60*/  UIADD3.X UR9, UR49, UR9, UR53, UP1, UP0 ;  /* 0x0000000931097290 */ /* 0x000fe20008fe0435 */
[----:B------:R-:W-:Y:S01]  /*1a70*/  VIADD R7, R7, UR17 ;  /* 0x0000001107077c36 */ /* 0x000fe20008000000 */
[----:B------:R-:W-:Y:S01]  /*1a80*/  UIADD3 UR17, UP1, UP0, UR51, UR8, UR55 ;  /* 0x0000000833117290 */ /* 0x000fe2000f83e037 */
[----:B------:R-:W-:Y:S01]  /*1a90*/  IMAD R3, R3, UR16, R20 ;  /* 0x0000001003037c24 */ /* 0x000fe2000f8e0214 */
[----:B------:R-:W-:Y:S01]  /*1aa0*/  UIMAD UR34, UR57, UR19, UR28 ;  /* 0x00000013392272a4 */ /* 0x000fe2000f8e021c */
[----:B------:R-:W-:Y:S01]  /*1ab0*/  IMAD.WIDE.U32 R6, R2, R4, R6 ;  /* 0x0000000402067225 */ /* 0x000fe200078e0006 */
[----:B------:R-:W-:Y:S01]  /*1ac0*/  UIADD3.X UR8, UR52, UR9, UR47, UP1, UP0 ;  /* 0x0000000934087290 */ /* 0x000fe20008fe042f */
[----:B------:R-:W-:Y:S01]  /*1ad0*/  LEA R12, P4, R8, UR10, 0x1 ;  /* 0x0000000a080c7c11 */ /* 0x000fe2000f8808ff */
[----:B------:R-:W-:Y:S01]  /*1ae0*/  UIMAD.WIDE UR18, UR29, 0x4, UR42 ;  /* 0x000000041d1278a5 */ /* 0x000fe2000f8e022a */
[----:B------:R-:W-:Y:S01]  /*1af0*/  IADD3 R0, P2, R3, UR17, RZ ;  /* 0x0000001103007c10 */ /* 0x000fe2000ff5e0ff */
[----:B------:R-:W-:Y:S01]  /*1b00*/  IMAD.IADD R14, R7, 0x1, R14 ;  /* 0x00000001070e7824 */ /* 0x000fe200078e020e */
[----:B------:R-:W-:Y:S01]  /*1b10*/  ULDC.64 UR42, c[0x0][0x478] ;  /* 0x00011e00002a7ab9 */ /* 0x000fe20000000a00 */
[----:B------:R-:W-:Y:S01]  /*1b20*/  VIADD R16, R9, UR34 ;  /* 0x0000002209107c36 */ /* 0x000fe20008000000 */
[----:B------:R-:W-:Y:S01]  /*1b30*/  LEA R19, P1, R0, UR32, 0x2 ;  /* 0x0000002000137c11 */ /* 0x000fe2000f8210ff */
[----:B------:R-:W-:Y:S01]  /*1b40*/  UIMAD.WIDE UR28, UR37, 0x4, UR42 ;  /* 0x00000004251c78a5 */ /* 0x000fe2000f8e022a */
[----:B------:R-:W-:-:S02]  /*1b50*/  LEA.HI.X.SX32 R3, R3, UR8, 0x1, P2 ;  /* 0x0000000803037c11 */ /* 0x000fc400090f0eff */
[----:B------:R-:W-:Y:S02]  /*1b60*/  LEA R10, P3, R6, UR24, 0x1 ;  /* 0x00000018060a7c11 */ /* 0x000fe4000f8608ff */
[----:B------:R-:W-:Y:S02]  /*1b70*/  LEA.HI.X R18, R0, UR33, R3, 0x2, P1 ;  /* 0x0000002100127c11 */ /* 0x000fe400088f1403 */
[----:B------:R-:W-:Y:S02]  /*1b80*/  LEA.HI.X R11, R6, UR25, R14, 0x1, P3 ;  /* 0x00000019060b7c11 */ /* 0x000fe400098f0c0e */
[----:B------:R-:W-:Y:S01]  /*1b90*/  LEA.HI.X R13, R8, UR11, R16, 0x1, P4 ;  /* 0x0000000b080d7c11 */ /* 0x000fe2000a0f0c10 */
[----:B------:R-:W-:Y:S06]  /*1ba0*/  @!P0 BRA `(.L_x_1333) ;  /* 0x0000009400808947 */ /* 0x000fec0003800000 */
[----:B------:R-:W-:Y:S01]  /*1bb0*/  PLOP3.LUT P0, PT, PT, PT, UP4, 0x80, 0x0 ;  /* 0x000000000000781c */ /* 0x000fe20003f0f048 */
[C---:B------:R-:W-:Y:S01]  /*1bc0*/  IMAD.SHL.U32 R0, R2.reuse, 0x40, RZ ;  /* 0x0000004002007824 */ /* 0x040fe200078e00ff */
[----:B------:R-:W-:Y:S01]  /*1bd0*/  UMOV UR8, UR39 ;  /* 0x0000002700087c82 */ /* 0x000fe20008000000 */
[----:B------:R-:W-:Y:S01]  /*1be0*/  UMOV UR16, UR18 ;  /* 0x0000001200107c82 */ /* 0x000fe20008000000 */
[----:B------:R-:W-:Y:S01]  /*1bf0*/  UIMAD UR9, UR8, -0x40, UR38 ;  /* 0xffffffc0080978a4 */ /* 0x000fe2000f8e0226 */
[----:B------:R-:W-:Y:S01]  /*1c00*/  VIADD R22, R2, 0x20 ;  /* 0x0000002002167836 */ /* 0x000fe20000000000 */
[----:B------:R-:W-:Y:S01]  /*1c10*/  LOP3.LUT R0, R0, 0x1c0, RZ, 0xc0, !PT ;  /* 0x000001c000007812 */ /* 0x000fe200078ec0ff */
[----:B------:R-:W-:Y:S01]  /*1c20*/  ULEA.HI UR18, UR8, UR8, URZ, 0x1 ;  /* 0x0000000808127291 */ /* 0x000fe2000f8f083f */
[----:B------:R-:W-:Y:S01]  /*1c30*/  BSSY B0, `(.L_x_1334) ;  /* 0x0000023000007945 */ /* 0x000fe20003800000 */
[----:B------:R-:W-:Y:S01]  /*1c40*/  UMOV UR17, UR19 ;  /* 0x0000001300117c82 */ /* 0x000fe20008000000 */
[----:B------:R-:W-:Y:S01]  /*1c50*/  LOP3.LUT R15, R0, 0x38, R224, 0xf8, !PT ;  /* 0x00000038000f7812 */ /* 0x000fe200078ef8e0 */
[----:B------:R-:W-:Y:S01]  /*1c60*/  UMOV UR19, UR28 ;  /* 0x0000001c00137c82 */ /* 0x000fe20008000000 */
[----:B------:R-:W-:Y:S01]  /*1c70*/  SHF.R.U32.HI R3, RZ, 0x3, R0 ;  /* 0x00000003ff037819 */ /* 0x000fe20000011600 */
[----:B------:R-:W-:Y:S01]  /*1c80*/  @P0 BAR.SYNC.DEFER_BLOCKING 0x0 ;  /* 0x0000000000000b1d */ /* 0x000fe20000010000 */
[----:B------:R-:W-:Y:S01]  /*1c90*/  ISETP.GE.AND P4, PT, R2, UR9, PT ;  /* 0x0000000902007c0c */ /* 0x000fe2000bf86270 */
[----:B------:R-:W-:Y:S01]  /*1ca0*/  ULOP3.LUT UR28, UR18, 0xfffffffe, URZ, 0xc0, !UPT ;  /* 0xfffffffe121c7892 */ /* 0x000fe2000f8ec03f */
[----:B------:R-:W-:Y:S01]  /*1cb0*/  LOP3.LUT R3, R15, R3, RZ, 0x3c, !PT ;  /* 0x000000030f037212 */ /* 0x000fe200078e3cff */
[----:B------:R-:W-:Y:S01]  /*1cc0*/  IMAD.MOV.U32 R236, RZ, RZ, R10 ;  /* 0x000000ffffec7224 */ /* 0x000fe200078e000a */
[----:B------:R-:W-:Y:S01]  /*1cd0*/  ISETP.GE.AND P3, PT, R22, UR9, PT ;  /* 0x0000000916007c0c */ /* 0x000fe2000bf66270 */
[----:B------:R-:W-:Y:S01]  /*1ce0*/  UIADD3 UR28, UR8, -UR28, URZ ;  /* 0x8000001c081c7290 */ /* 0x000fe2000fffe03f */
[----:B------:R-:W-:Y:S01]  /*1cf0*/  IMAD.MOV.U32 R237, RZ, RZ, R11 ;  /* 0x000000ffffed7224 */ /* 0x000fe200078e000b */
[----:B------:R-:W-:Y:S01]  /*1d00*/  UMOV UR18, UR29 ;  /* 0x0000001d00127c82 */ /* 0x000fe20008000000 */
[----:B------:R-:W-:Y:S01]  /*1d10*/  IMAD R3, R244, 0x200, R3 ;  /* 0x00000200f4037824 */ /* 0x000fe200078e0203 */
[----:B------:R-:W-:Y:S01]  /*1d20*/  UISETP.NE.AND UP0, UPT, UR28, 0x1, UPT ;  /* 0x000000011c00788c */ /* 0x000fe2000bf05270 */
[----:B------:R-:W-:-:S03]  /*1d30*/  VIADD R15, R224, 0x40 ;  /* 0x00000040e00f7836 */ /* 0x000fc60000000000 */
[----:B------:R-:W-:-:S05]  /*1d40*/  LEA R0, R3, UR4, 0x1 ;  /* 0x0000000403007c11 */ /* 0x000fca000f8e08ff */
        /* <DEDUP_REMOVED lines=17> */
.L_x_1335:
[----:B------:R-:W-:Y:S05]  /*1e60*/  BSYNC B0 ;  /* 0x0000000000007941 */ /* 0x000fea0003800000 */
.L_x_1334:
        /* <DEDUP_REMOVED lines=29> */
.L_x_1337:
[----:B------:R-:W-:Y:S05]  /*2040*/  BSYNC B0 ;  /* 0x0000000000007941 */ /* 0x000fea0003800000 */
.L_x_1336:
[----:B------:R-:W-:Y:S01]  /*2050*/  BSSY B0, `(.L_x_1338) ;  /* 0x0000022000007945 */ /* 0x000fe20003800000 */
[----:B------:R-:W-:Y:S01]  /*2060*/  IMAD.MOV.U32 R232, RZ, RZ, R19 ;  /* 0x000000ffffe87224 */ /* 0x000fe200078e0013 */
[----:B------:R-:W-:Y:S02]  /*2070*/  MOV R231, R18 ;  /* 0x0000001200e77202 */ /* 0x000fe40000000f00 */
        /* <DEDUP_REMOVED lines=11> */
.L_x_1339:
        /* <DEDUP_REMOVED lines=20> */
.L_x_1340:
[----:B------:R-:W-:Y:S05]  /*2270*/  BSYNC B0 ;  /* 0x0000000000007941 */ /* 0x000fea0003800000 */
.L_x_1338:
        /* <DEDUP_REMOVED lines=13> */
.L_x_1342:
        /* <DEDUP_REMOVED lines=29> */
.L_x_1343:
[----:B------:R-:W-:Y:S05]  /*2520*/  BSYNC B0 ;  /* 0x0000000000007941 */ /* 0x000fea0003800000 */
.L_x_1341:
[----:B------:R-:W-:Y:S01]  /*2530*/  UIMAD UR10, UR44, UR12, URZ ;  /* 0x0000000c2c0a72a4 */ /* 0x000fe2000f8e023f */
[----:B-1----:R-:W-:Y:S01]  /*2540*/  IMAD.U32 R4, RZ, RZ, UR12 ;  /* 0x0000000cff047e24 */ /* 0x002fe2000f8e00ff */
[----:B------:R-:W-:Y:S01]  /*2550*/  ULDC.64 UR22, c[0x0][0x260] ;  /* 0x0000980000167ab9 */ /* 0x000fe20000000a00 */
[C---:B------:R-:W-:Y:S01]  /*2560*/  VIADD R8, R241.reuse, 0x8 ;  /* 0x00000008f1087836 */ /* 0x040fe20000000000 */
[----:B------:R-:W-:Y:S01]  /*2570*/  UIMAD UR11, UR35, UR13, UR10 ;  /* 0x0000000d230b72a4 */ /* 0x000fe2000f8e020a */
[----:B------:R-:W-:Y:S01]  /*2580*/  IMAD.WIDE.U32 R4, R4, UR35, R224 ;  /* 0x0000002304047c25 */ /* 0x000fe2000f8e00e0 */
[----:B------:R-:W-:Y:S01]  /*2590*/  UIMAD UR10, UR20, -0x80, UR5 ;  /* 0xffffff80140a78a4 */ /* 0x000fe2000f8e0205 */
[----:B------:R-:W-:Y:S01]  /*25a0*/  BSSY B0, `(.L_x_1344) ;  /* 0x0000030000007945 */ /* 0x000fe20003800000 */
[----:B------:R-:W-:Y:S01]  /*25b0*/  ISETP.GE.AND P2, PT, R8, UR9, PT ;  /* 0x0000000908007c0c */ /* 0x000fe2000bf46270 */
[C---:B------:R-:W-:Y:S01]  /*25c0*/  VIADD R11, R241.reuse, 0x28 ;  /* 0x00000028f10b7836 */ /* 0x040fe20000000000 */
        /* <DEDUP_REMOVED lines=45> */
.L_x_1345:
[----:B------:R-:W-:Y:S05]  /*28a0*/  BSYNC B0 ;  /* 0x0000000000007941 */ /* 0x000fea0003800000 */
.L_x_1344:
        /* <DEDUP_REMOVED lines=33> */
.L_x_1347:
[----:B------:R-:W-:Y:S05]  /*2ac0*/  BSYNC B0 ;  /* 0x0000000000007941 */ /* 0x000fea0003800000 */
.L_x_1346:
        /* <DEDUP_REMOVED lines=34> */
.L_x_1349:
[----:B------:R-:W-:Y:S05]  /*2cf0*/  BSYNC B0 ;  /* 0x0000000000007941 */ /* 0x000fea0003800000 */
.L_x_1348:
        /* <DEDUP_REMOVED lines=33> */
.L_x_1351:
[----:B------:R-:W-:Y:S05]  /*2f10*/  BSYNC B0 ;  /* 0x0000000000007941 */ /* 0x000fea0003800000 */
.L_x_1350:
        /* <DEDUP_REMOVED lines=42> */
.L_x_1353:
[----:B------:R-:W-:Y:S05]  /*31c0*/  BSYNC B0 ;  /* 0x0000000000007941 */ /* 0x000fea0003800000 */
.L_x_1352:
        /* <DEDUP_REMOVED lines=32> */
.L_x_1355:
[----:B------:R-:W-:Y:S05]  /*33d0*/  BSYNC B0 ;  /* 0x0000000000007941 */ /* 0x000fea0003800000 */
.L_x_1354:
        /* <DEDUP_REMOVED lines=32> */
.L_x_1357:
[----:B------:R-:W-:Y:S05]  /*35e0*/  BSYNC B0 ;  /* 0x0000000000007941 */ /* 0x000fea0003800000 */
.L_x_1356:
[----:B------:R1:W-:Y:S01]  /*35f0*/  @P2 STS.128 [R0+0x17000], RZ ;  /* 0x017000ff00002388 */ /* 0x0003e20000000c00 */
[----:B------:R-:W-:Y:S03]  /*3600*/  BSSY B0, `(.L_x_1358) ;  /* 0x000001e000007945 */ /* 0x000fe60003800000 */
[----:B------:R1:W-:Y:S01]  /*3610*/  @P2 STS.128 [R0+0x1b000], RZ ;  /* 0x01b000ff00002388 */ /* 0x0003e20000000c00 */
[----:B------:R-:W-:Y:S05]  /*3620*/  @P2 BRA `(.L_x_1359) ;  /* 0x00000000006c2947 */ /* 0x000fea0003800000 */
[----:B------:R-:W-:Y:S01]  /*3630*/  ULDC UR9, c[0x0][0x2d0] ;  /* 0x0000b40000097ab9 */ /* 0x000fe20000000800 */
[----:B------:R-:W-:Y:S01]  /*3640*/  IADD3 R2, P0, R2, 0x60, RZ ;  /* 0x0000006002027810 */ /* 0x000fe20007f1e0ff */
[----:B------:R-:W-:Y:S01]  /*3650*/  IMAD.MOV.U32 R4, RZ, RZ, R6 ;  /* 0x000000ffff047224 */ /* 0x000fe200078e0006 */
[----:B------:R-:W-:Y:S01]  /*3660*/  ISETP.GE.AND P3, PT, R224, UR9, PT ;  /* 0x00000009e0007c0c */ /* 0x000fe2000bf66270 */
[----:B------:R-:W-:Y:S01]  /*3670*/  IMAD.MOV.U32 R5, RZ, RZ, R10 ;  /* 0x000000ffff057224 */ /* 0x000fe200078e000a */
[----:B------:R-:W-:Y:S01]  /*3680*/  ISETP.GE.AND P2, PT, R15, UR9, PT ;  /* 0x000000090f007c0c */ /* 0x000fe2000bf46270 */
[----:B------:R-:W-:Y:S02]  /*3690*/  IMAD.X R3, RZ, RZ, R23, P0 ;  /* 0x000000ffff037224 */ /* 0x000fe400000e0617 */
[----:B------:R-:W-:-:S04]  /*36a0*/  IMAD.WIDE.U32 R4, R2, UR14, R4 ;  /* 0x0000000e02047c25 */ /* 0x000fc8000f8e0004 */
[----:B------:R-:W-:-:S04]  /*36b0*/  IMAD R3, R3, UR14, RZ ;  /* 0x0000000e03037c24 */ /* 0x000fc8000f8e02ff */
[----:B-1----:R-:W1:Y:S01]  /*36c0*/  @!P3 LDC.64 R8, c[0x0][0x220] ;  /* 0x00008800ff08bb82 */ /* 0x002e620000000a00 */
[----:B------:R-:W-:Y:S01]  /*36d0*/  IMAD R2, R2, UR15, R3 ;  /* 0x0000000f02027c24 */ /* 0x000fe2000f8e0203 */
[----:B------:R1:W-:Y:S03]  /*36e0*/  @P3 STS.128 [R0+0x17000], RZ ;  /* 0x017000ff00003388 */ /* 0x0003e60000000c00 */
[----:B------:R-:W-:Y:S01]  /*36f0*/  IMAD.IADD R3, R5, 0x1, R2 ;  /* 0x0000000105037824 */ /* 0x000fe200078e0202 */
[----:B-1----:R-:W-:-:S04]  /*3700*/  @!P3 LEA R6, P0, R4, R8, 0x1 ;  /* 0x000000080406b211 */ /* 0x002fc800078008ff */
[C---:B------:R-:W-:Y:S02]  /*3710*/  @!P3 LEA.HI.X R7, R4.reuse, R9, R3, 0x1, P0 ;  /* 0x000000090407b211 */ /* 0x040fe400000f0c03 */
[----:B------:R-:W1:Y:S03]  /*3720*/  @!P2 LDC.64 R8, c[0x0][0x220] ;  /* 0x00008800ff08ab82 */ /* 0x000e660000000a00 */
[----:B------:R-:W-:Y:S01]  /*3730*/  @!PT LDS RZ, [RZ] ;  /* 0x00000000fffff984 */ /* 0x000fe20000000800 */
[----:B------:R-:W-:Y:S01]  /*3740*/  @!PT LDS RZ, [RZ] ;  /* 0x00000000fffff984 */ /* 0x000fe20000000800 */
[----:B------:R-:W-:Y:S01]  /*3750*/  @!PT LDS RZ, [RZ] ;  /* 0x00000000fffff984 */ /* 0x000fe20000000800 */
[----:B------:R1:W-:Y:S04]  /*3760*/  @!P3 LDGSTS.E.BYPASS.LTC128B.128 [R0+0x17000], desc[UR6][R6.64] ;  /* 0x170000000600bfae */ /* 0x0003e8000b901d46 */
[----:B------:R1:W-:Y:S02]  /*3770*/  @P2 STS.128 [R0+0x1b000], RZ ;  /* 0x01b000ff00002388 */ /* 0x0003e40000000c00 */
[----:B-1----:R-:W-:-:S04]  /*3780*/  @!P2 LEA R2, P0, R4, R8, 0x1 ;  /* 0x000000080402a211 */ /* 0x002fc800078008ff */
[----:B------:R-:W-:-:S05]  /*3790*/  @!P2 LEA.HI.X R3, R4, R9, R3, 0x1, P0 ;  /* 0x000000090403a211 */ /* 0x000fca00000f0c03 */
[----:B------:R-:W-:Y:S01]  /*37a0*/  @!PT LDS RZ, [RZ] ;  /* 0x00000000fffff984 */ /* 0x000fe20000000800 */
[----:B------:R-:W-:Y:S01]  /*37b0*/  @!PT LDS RZ, [RZ] ;  /* 0x00000000fffff984 */ /* 0x000fe20000000800 */
[----:B------:R-:W-:Y:S01]  /*37c0*/  @!PT LDS RZ, [RZ] ;  /* 0x00000000fffff984 */ /* 0x000fe20000000800 */
[----:B------:R1:W-:Y:S04]  /*37d0*/  @!P2 LDGSTS.E.BYPASS.LTC128B.128 [R0+0x1b000], desc[UR6][R2.64+0x80] ;  /* 0x1b0000800200afae */ /* 0x0003e8000b901d46 */
.L_x_1359:
[----:B------:R-:W-:Y:S05]  /*37e0*/  BSYNC B0 ;  /* 0x0000000000007941 */ /* 0x000fea0003800000 */
.L_x_1358:
[----:B-1----:R-:W1:Y:S01]  /*37f0*/  LDC.64 R8, c[0x0][0x3b8] ;  /* 0x0000ee00ff087b82 */ /* 0x002e620000000a00 */
[----:B------:R-:W-:Y:S01]  /*3800*/  ISETP.NE.AND P4, PT, R16, RZ, PT ;  /* 0x000000ff1000720c */ /* 0x000fe20003f85270 */
[----:B------:R-:W0:Y:S01]  /*3810*/  LDGDEPBAR ;  /* 0x00000000000079af */ /* 0x000e220000000000 */
[----:B------:R-:W-:Y:S02]  /*3820*/  ISETP.NE.AND P3, PT, R19, RZ, PT ;  /* 0x000000ff1300720c */ /* 0x000fe40003f65270 */
[----:B------:R-:W-:Y:S02]  /*3830*/  ISETP.NE.AND P2, PT, R18, RZ, PT ;  /* 0x000000ff1200720c */ /* 0x000fe40003f45270 */
[----:B--234-:R-:W-:Y:S01]  /*3840*/  LEA.HI R0, R25, R24, RZ, 0x4 ;  /* 0x0000001819007211 */ /* 0x01cfe200078f20ff */
[----:B------:R-:W-:Y:S01]  /*3850*/  IMAD.MOV.U32 R2, RZ, RZ, 0x4 ;  /* 0x00000004ff027424 */ /* 0x000fe200078e00ff */
[----:B------:R-:W-:Y:S01]  /*3860*/  ISETP.NE.AND P0, PT, R14, RZ, PT ;  /* 0x000000ff0e00720c */ /* 0x000fe20003f05270 */
[----:B------:R-:W-:-:S02]  /*3870*/  IMAD.MOV.U32 R239, RZ, RZ, 0x7f800000 ;  /* 0x7f800000ffef7424 */ /* 0x000fc400078e00ff */
[----:B------:R-:W-:Y:S02]  /*3880*/  IMAD.MOV.U32 R240, RZ, RZ, 0x7f800000 ;  /* 0x7f800000fff07424 */ /* 0x000fe400078e00ff */
[----:B------:R-:W-:Y:S01]  /*3890*/  IMAD.MOV.U32 R233, RZ, RZ, 0x7f800000 ;  /* 0x7f800000ffe97424 */ /* 0x000fe200078e00ff */
[----:B------:R-:W-:Y:S01]  /*38a0*/  UIMAD UR9, UR48, UR60, UR57 ;  /* 0x0000003c300972a4 */ /* 0x000fe2000f8e0239 */
[----:B------:R-:W-:Y:S01]  /*38b0*/  IMAD.MOV.U32 R6, RZ, RZ, 0x4 ;  /* 0x00000004ff067424 */ /* 0x000fe200078e00ff */
[----:B------:R-:W-:Y:S01]  /*38c0*/  ULDC UR22, c[0x0][0x2d0] ;  /* 0x0000b40000167ab9 */ /* 0x000fe20000000800 */
[----:B------:R-:W-:Y:S01]  /*38d0*/  IMAD.MOV.U32 R238, RZ, RZ, 0x7f800000 ;  /* 0x7f800000ffee7424 */ /* 0x000fe200078e00ff */
[----:B------:R-:W-:Y:S01]  /*38e0*/  ULDC UR23, c[0x0][0x2dc] ;  /* 0x0000b70000177ab9 */ /* 0x000fe20000000800 */
[----:B------:R-:W-:Y:S02]  /*38f0*/  IMAD.MOV.U32 R219, RZ, RZ, 0x20 ;  /* 0x00000020ffdb7424 */ /* 0x000fe400078e00ff */
[----:B------:R-:W-:Y:S01]  /*3900*/  IMAD.MOV.U32 R217, RZ, RZ, 0x40 ;  /* 0x00000040ffd97424 */ /* 0x000fe200078e00ff */
[----:B------:R-:W-:Y:S01]  /*3910*/  UIADD3 UR11, UR35, 0x80, URZ ;  /* 0x00000080230b7890 */ /* 0x000fe2000fffe03f */
[----:B-1----:R-:W2:Y:S01]  /*3920*/  LDG.E.64 R4, desc[UR6][R8.64+0x8] ;  /* 0x0000080608047981 */ /* 0x002ea2000c1e1b00 */
        /* <DEDUP_REMOVED lines=24> */
[----:B------:R-:W3:Y:S01]  /*3ab0*/  LDG.E.64 R8, desc[UR6][R8.64] ;  /* 0x0000000608087981 */ /* 0x000ee2000c1e1b00 */
[----:B------:R-:W-:Y:S01]  /*3ac0*/  LOP3.LUT R0, R0, 0xfffffff0, RZ, 0xc0, !PT ;  /* 0xfffffff000007812 */ /* 0x000fe200078ec0ff */
[----:B------:R-:W-:Y:S01]  /*3ad0*/  IMAD.WIDE R2, R241, R2, UR16 ;  /* 0x00000010f1027e25 */ /* 0x000fe2000f8e0202 */
[----:B------:R-:W-:-:S02]  /*3ae0*/  CS2R R116, SRZ ;  /* 0x0000000000747805 */ /* 0x000fc4000001ff00 */
[----:B------:R-:W-:Y:S02]  /*3af0*/  CS2R R110, SRZ ;  /* 0x00000000006e7805 */ /* 0x000fe4000001ff00 */
[----:B------:R-:W-:Y:S01]  /*3b00*/  CS2R R108, SRZ ;  /* 0x00000000006c7805 */ /* 0x000fe2000001ff00 */
[----:B------:R-:W-:Y:S01]  /*3b10*/  IMAD.IADD R0, R24, 0x1, -R0 ;  /* 0x0000000118007824 */ /* 0x000fe200078e0a00 */
[----:B------:R-:W5:Y:S01]  /*3b20*/  @!P4 LDG.E R239, desc[UR6][R2.64] ;  /* 0x0000000602efc981 */ /* 0x000f62000c1e1900 */
[----:B------:R-:W-:Y:S01]  /*3b30*/  USHF.L.U32 UR9, UR9, 0x5, URZ ;  /* 0x0000000509097899 */ /* 0x000fe2000800063f */
[----:B------:R-:W-:Y:S01]  /*3b40*/  @!P0 IMAD.WIDE R6, R11, R6, UR16 ;  /* 0x000000100b068e25 */ /* 0x000fe2000f8e0206 */
[----:B------:R-:W-:Y:S01]  /*3b50*/  CS2R R114, SRZ ;  /* 0x0000000000727805 */ /* 0x000fe2000001ff00 */
[----:B------:R-:W5:Y:S01]  /*3b60*/  @!P3 LDG.E R240, desc[UR6][R2.64+0x20] ;  /* 0x0000200602f0b981 */ /* 0x000f62000c1e1900 */
[----:B------:R-:W-:Y:S02]  /*3b70*/  CS2R R112, SRZ ;  /* 0x0000000000707805 */ /* 0x000fe4000001ff00 */
[----:B------:R-:W-:-:S02]  /*3b80*/  CS2R R106, SRZ ;  /* 0x00000000006a7805 */ /* 0x000fc4000001ff00 */
[----:B------:R-:W-:Y:S01]  /*3b90*/  CS2R R104, SRZ ;  /* 0x0000000000687805 */ /* 0x000fe2000001ff00 */
[----:B------:R1:W5:Y:S01]  /*3ba0*/  @!P2 LDG.E R233, desc[UR6][R2.64+0x80] ;  /* 0x0000800602e9a981 */ /* 0x000362000c1e1900 */
[----:B------:R-:W-:Y:S01]  /*3bb0*/  USHF.R.S32.HI UR10, URZ, 0x1f, UR9 ;  /* 0x0000001f3f0a7899 */ /* 0x000fe20008011409 */
[----:B------:R-:W-:Y:S02]  /*3bc0*/  CS2R R102, SRZ ;  /* 0x0000000000667805 */ /* 0x000fe4000001ff00 */
[----:B------:R-:W-:Y:S01]  /*3bd0*/  CS2R R100, SRZ ;  /* 0x0000000000647805 */ /* 0x000fe2000001ff00 */
[----:B------:R4:W5:Y:S01]  /*3be0*/  @!P0 LDG.E R238, desc[UR6][R6.64] ;  /* 0x0000000606ee8981 */ /* 0x000962000c1e1900 */
        /* <DEDUP_REMOVED lines=20> */
[----:B-1----:R-:W-:-:S02]  /*3d30*/  SHF.R.S32.HI R2, RZ, 0x1f, R0 ;  /* 0x0000001fff027819 */ /* 0x002fc40000011400 */
[----:B------:R-:W-:Y:S02]  /*3d40*/  CS2R R58, SRZ ;  /* 0x00000000003a7805 */ /* 0x000fe4000001ff00 */
[----:B------:R-:W-:Y:S02]  /*3d50*/  CS2R R56, SRZ ;  /* 0x0000000000387805 */ /* 0x000fe4000001ff00 */
[----:B------:R-:W-:Y:S02]  /*3d60*/  CS2R R54, SRZ ;  /* 0x0000000000367805 */ /* 0x000fe4000001ff00 */
[----:B------:R-:W-:Y:S02]  /*3d70*/  LEA.HI R2, R2, R0, RZ, 0x3 ;  /* 0x0000000002027211 */ /* 0x000fe400078f18ff */
[----:B------:R-:W-:Y:S02]  /*3d80*/  CS2R R52, SRZ ;  /* 0x0000000000347805 */ /* 0x000fe4000001ff00 */
[----:B------:R-:W-:-:S02]  /*3d90*/  CS2R R46, SRZ ;  /* 0x00000000002e7805 */ /* 0x000fc4000001ff00 */
[----:B------:R-:W-:Y:S02]  /*3da0*/  CS2R R44, SRZ ;  /* 0x00000000002c7805 */ /* 0x000fe4000001ff00 */
[----:B------:R-:W-:Y:S02]  /*3db0*/  LOP3.LUT R2, R2, 0xfffffff8, RZ, 0xc0, !PT ;  /* 0xfffffff802027812 */ /* 0x000fe400078ec0ff */
[----:B------:R-:W-:Y:S02]  /*3dc0*/  CS2R R50, SRZ ;  /* 0x0000000000327805 */ /* 0x000fe4000001ff00 */
[----:B------:R-:W-:Y:S02]  /*3dd0*/  CS2R R48, SRZ ;  /* 0x0000000000307805 */ /* 0x000fe4000001ff00 */
[----:B------:R-:W-:Y:S02]  /*3de0*/  CS2R R42, SRZ ;  /* 0x00000000002a7805 */ /* 0x000fe4000001ff00 */
[----:B------:R-:W-:Y:S01]  /*3df0*/  CS2R R40, SRZ ;  /* 0x0000000000287805 */ /* 0x000fe2000001ff00 */
[----:B------:R-:W-:Y:S01]  /*3e00*/  IMAD.IADD R0, R0, 0x1, -R2 ;  /* 0x0000000100007824 */ /* 0x000fe200078e0a02 */
[----:B------:R-:W-:-:S02]  /*3e10*/  SHF.R.S32.HI R2, RZ, 0x1f, R20 ;  /* 0x0000001fff027819 */ /* 0x000fc40000011414 */
[----:B------:R-:W-:Y:S02]  /*3e20*/  CS2R R38, SRZ ;  /* 0x0000000000267805 */ /* 0x000fe4000001ff00 */
[----:B------:R-:W-:Y:S01]  /*3e30*/  CS2R R36, SRZ ;  /* 0x0000000000247805 */ /* 0x000fe2000001ff00 */
[----:B------:R-:W-:Y:S01]  /*3e40*/  ULDC.U8 UR14, c[0x0][0x388] ;  /* 0x0000e200000e7ab9 */ /* 0x000fe20000000000 */
[C---:B------:R-:W-:Y:S01]  /*3e50*/  LOP3.LUT P0, RZ, R0.reuse, 0x2, RZ, 0xc0, !PT ;  /* 0x0000000200ff7812 */ /* 0x040fe2000780c0ff */
[----:B------:R-:W-:Y:S01]  /*3e60*/  ULDC UR13, c[0x0][0x2ec] ;  /* 0x0000bb00000d7ab9 */ /* 0x000fe20000000800 */
[----:B------:R-:W-:Y:S01]  /*3e70*/  LOP3.LUT P2, RZ, R0, 0x4, RZ, 0xc0, !PT ;  /* 0x0000000400ff7812 */ /* 0x000fe2000784c0ff */
[----:B------:R-:W-:Y:S01]  /*3e80*/  VIADD R0, R218, 0x2000 ;  /* 0x00002000da007836 */ /* 0x000fe20000000000 */
[----:B------:R-:W-:-:S04]  /*3e90*/  SEL R219, R219, 0xffffffe0, !P0 ;  /* 0xffffffe0dbdb7807 */ /* 0x000fc80004000000 */
[----:B------:R-:W-:Y:S01]  /*3ea0*/  SEL R0, R0, R218, !P1 ;  /* 0x000000da00007207 */ /* 0x000fe20004800000 */
[----:B------:R-:W-:Y:S01]  /*3eb0*/  IMAD.SHL.U32 R3, R244, 0x20, RZ ;  /* 0x00000020f4037824 */ /* 0x000fe200078e00ff */
[----:B------:R-:W-:Y:S02]  /*3ec0*/  SEL R217, R217, 0xffffffc0, !P2 ;  /* 0xffffffc0d9d97807 */ /* 0x000fe40005000000 */
[----:B------:R-:W-:Y:S01]  /*3ed0*/  LEA R212, R0, UR4, 0x1 ;  /* 0x0000000400d47c11 */ /* 0x000fe2000f8e08ff */
[----:B------:R-:W-:Y:S01]  /*3ee0*/  UISETP.GE.AND UP0, UPT, UR11, UR5, UPT ;  /* 0x000000050b00728c */ /* 0x000fe2000bf06270 */
[----:B--2---:R-:W-:-:S04]  /*3ef0*/  IADD3 R242, P4, P3, R4, UR9, R20 ;  /* 0x0000000904f27c10 */ /* 0x004fc8000fb9e014 */
[----:B------:R-:W-:Y:S01]  /*3f00*/  IADD3.X R245, R5, UR10, R2, P4, P3 ;  /* 0x0000000a05f57c10 */ /* 0x000fe2000a7e6402 */
[----:B------:R-:W-:-:S05]  /*3f10*/  VIADD R2, R220, 0x2000 ;  /* 0x00002000dc027836 */ /* 0x000fca0000000000 */
[----:B------:R-:W-:Y:S01]  /*3f20*/  SEL R2, R2, R220, !P1 ;  /* 0x000000dc02027207 */ /* 0x000fe20004800000 */
[----:B------:R-:W-:-:S03]  /*3f30*/  IMAD.WIDE.U32 R242, R242, -0x2daee0ad, RZ ;  /* 0xd2511f53f2f27825 */ /* 0x000fc600078e00ff */
[----:B------:R-:W-:Y:S02]  /*3f40*/  LEA R211, R2, UR4, 0x1 ;  /* 0x0000000402d37c11 */ /* 0x000fe4000f8e08ff */
[----:B---3--:R-:W-:Y:S02]  /*3f50*/  R2UR UR9, R9 ;  /* 0x00000000090972ca */ /* 0x008fe400000e0000 */
[----:B----4-:R-:W-:-:S15]  /*3f60*/  R2UR UR10, R8 ;  /* 0x00000000080a72ca */ /* 0x010fde00000e0000 */
.L_x_1362:
        /* <DEDUP_REMOVED lines=242> */
[----:B------:R-:W-:Y:S01]  /*4e90*/  FSETP.NEU.FTZ.AND P1, PT, R238, -INF , PT ;  /* 0xff800000ee00780b */ /* 0x000fe20003f3d000 */
[----:B------:R-:W-:Y:S01]  /*4ea0*/  MUFU.EX2 R183, R16 ;  /* 0x0000001000b77308 */ /* 0x000fe20000000800 */
[----:B------:R-:W-:Y:S01]  /*4eb0*/  @P0 FSEL R20, R20, -INF , !P5 ;  /* 0xff80000014140808 */ /* 0x000fe20006800000 */
[----:B------:R-:W-:Y:S01]  /*4ec0*/  FFMA.FTZ R8, R8, UR13, -R2 ;  /* 0x0000000d08087c23 */ /* 0x000fe20008010802 */
[----:B------:R-:W-:Y:S01]  /*4ed0*/  FSEL R0, R0, RZ, P1 ;  /* 0x000000ff00007208 */ /* 0x000fe20000800000 */
[----:B------:R-:W-:Y:S01]  /*4ee0*/  IMAD.WIDE.U32 R184, R184, -0x2daee0ad, RZ ;  /* 0xd2511f53b8b87825 */ /* 0x000fe200078e00ff */
[----:B------:R-:W-:Y:S02]  /*4ef0*/  PLOP3.LUT P1, PT, PT, PT, UP0, 0x80, 0x0 ;  /* 0x000000000000781c */ /* 0x000fe40003f2f008 */
[----:B------:R-:W-:Y:S03]  /*4f00*/  PLOP3.LUT P0, PT, PT, PT, UP0, 0x80, 0x0 ;  /* 0x000000000000781c */ /* 0x000fe60003f0f008 */
[----:B------:R4:W1:Y:S01]  /*4f10*/  MUFU.EX2 R207, R8 ;  /* 0x0000000800cf7308 */ /* 0x0008620000000800 */
[----:B------:R-:W-:Y:S01]  /*4f20*/  LOP3.LUT R171, R171, UR11, R176, 0x96, !PT ;  /* 0x0000000babab7c12 */ /* 0x000fe2000f8e96b0 */
[----:B------:R-:W-:Y:S01]  /*4f30*/  IMAD.WIDE.U32 R176, R177, -0x2daee0ad, RZ ;  /* 0xd2511f53b1b07825 */ /* 0x000fe200078e00ff */
[----:B------:R-:W-:Y:S01]  /*4f40*/  LOP3.LUT R172, R181, UR11, R174, 0x96, !PT ;  /* 0x0000000bb5ac7c12 */ /* 0x000fe2000f8e96ae */
[----:B------:R-:W-:Y:S01]  /*4f50*/  UIADD3 UR11, UR10, 0x1715609d, URZ ;  /* 0x1715609d0a0b7890 */ /* 0x000fe2000fffe03f */
[----:B------:R-:W-:Y:S01]  /*4f60*/  LOP3.LUT R186, R185, UR15, R170, 0x96, !PT ;  /* 0x0000000fb9ba7c12 */ /* 0x000fe2000f8e96aa */
[----:B------:R-:W-:Y:S01]  /*4f70*/  IMAD.WIDE.U32 R170, R171, -0x326172a9, RZ ;  /* 0xcd9e8d57abaa7825 */ /* 0x000fe200078e00ff */
[----:B------:R-:W-:Y:S03]  /*4f80*/  LOP3.LUT R174, R177, UR15, R180, 0x96, !PT ;  /* 0x0000000fb1ae7c12 */ /* 0x000fe6000f8e96b4 */
[----:B------:R-:W-:Y:S01]  /*4f90*/  FFMA.FTZ R10, R10, UR13, -R0 ;  /* 0x0000000d0a0a7c23 */ /* 0x000fe20008010800 */
[----:B------:R-:W-:Y:S01]  /*4fa0*/  @P1 FSEL R22, R22, -INF , !P5 ;  /* 0xff80000016161808 */ /* 0x000fe20006800000 */
[----:B------:R-:W-:Y:S01]  /*4fb0*/  IMAD.WIDE.U32 R172, R172, -0x326172a9, RZ ;  /* 0xcd9e8d57acac7825 */ /* 0x000fe200078e00ff */
[----:B------:R-:W-:Y:S01]  /*4fc0*/  PLOP3.LUT P1, PT, PT, PT, UP0, 0x80, 0x0 ;  /* 0x000000000000781c */ /* 0x000fe20003f2f008 */
[----:B------:R-:W-:Y:S01]  /*4fd0*/  MUFU.EX2 R223, R10 ;  /* 0x0000000a00df7308 */ /* 0x000fe20000000800 */
[----:B------:R-:W-:Y:S01]  /*4fe0*/  @P0 FSEL R24, R24, -INF , !P5 ;  /* 0xff80000018180808 */ /* 0x000fe20006800000 */
[----:B------:R-:W-:Y:S01]  /*4ff0*/  IMAD.WIDE.U32 R174, R174, -0x326172a9, RZ ;  /* 0xcd9e8d57aeae7825 */ /* 0x000fe200078e00ff */
[----:B------:R-:W-:Y:S03]  /*5000*/  PLOP3.LUT P0, PT, PT, PT, UP0, 0x80, 0x0 ;  /* 0x000000000000781c */ /* 0x000fe60003f0f008 */
[----:B----4-:R-:W-:Y:S01]  /*5010*/  FFMA.FTZ R8, R9, UR13, -R2 ;  /* 0x0000000d09087c23 */ /* 0x010fe20008010802 */
[----:B------:R-:W-:Y:S01]  /*5020*/  IMAD.WIDE.U32 R186, R186, -0x326172a9, RZ ;  /* 0xcd9e8d57baba7825 */ /* 0x000fe200078e00ff */
[----:B------:R-:W-:Y:S02]  /*5030*/  LOP3.LUT R171, R171, UR12, R182, 0x96, !PT ;  /* 0x0000000cabab7c12 */ /* 0x000fe4000f8e96b6 */
[----:B------:R4:W-:Y:S01]  /*5040*/  MUFU.EX2 R206, R8 ;  /* 0x0000000800ce7308 */ /* 0x0009e20000000800 */
[----:B------:R-:W-:Y:S01]  /*5050*/  LOP3.LUT R178, R173, UR12, R178, 0x96, !PT ;  /* 0x0000000cadb27c12 */ /* 0x000fe2000f8e96b2 */
[----:B------:R-:W-:Y:S01]  /*5060*/  UIADD3 UR12, UR9, -0x56f99767, URZ ;  /* 0xa9066899090c7890 */ /* 0x000fe2000fffe03f */
[----:B------:R-:W-:Y:S01]  /*5070*/  @P1 FSEL R26, R26, -INF , !P5 ;  /* 0xff8000001a1a1808 */ /* 0x000fe20006800000 */
[----:B------:R-:W-:Y:S01]  /*5080*/  FFMA.FTZ R11, R11, UR13, -R0 ;  /* 0x0000000d0b0b7c23 */ /* 0x000fe20008010800 */
[----:B------:R-:W-:Y:S01]  /*5090*/  PLOP3.LUT P1, PT, PT, PT, UP0, 0x80, 0x0 ;  /* 0x000000000000781c */ /* 0x000fe20003f2f008 */
[----:B------:R-:W-:Y:S01]  /*50a0*/  IMAD.WIDE.U32 R164, R178, -0x2daee0ad, RZ ;  /* 0xd2511f53b2a47825 */ /* 0x000fe200078e00ff */
[----:B------:R-:W-:Y:S03]  /*50b0*/  @P0 FSEL R21, R21, -INF , !P3 ;  /* 0xff80000015150808 */ /* 0x000fe60005800000 */
[----:B------:R2:W1:Y:S01]  /*50c0*/  MUFU.EX2 R222, R11 ;  /* 0x0000000b00de7308 */ /* 0x0004620000000800 */
[----:B------:R-:W-:Y:S01]  /*50d0*/  PLOP3.LUT P5, PT, PT, PT, UP0, 0x80, 0x0 ;  /* 0x000000000000781c */ /* 0x000fe20003faf008 */
[--C-:B------:R-:W-:Y:S01]  /*50e0*/  FFMA.FTZ R12, R12, UR13, -R2.reuse ;  /* 0x0000000d0c0c7c23 */ /* 0x100fe20008010802 */
[----:B------:R-:W-:Y:S01]  /*50f0*/  PLOP3.LUT P0, PT, PT, PT, UP0, 0x80, 0x0 ;  /* 0x000000000000781c */ /* 0x000fe20003f0f008 */
[----:B------:R-:W-:Y:S01]  /*5100*/  FFMA.FTZ R13, R13, UR13, -R2 ;  /* 0x0000000d0d0d7c23 */ /* 0x000fe20008010802 */
[----:B------:R-:W-:Y:S01]  /*5110*/  LOP3.LUT R6, R175, UR11, R172, 0x96, !PT ;  /* 0x0000000baf067c12 */ /* 0x000fe2000f8e96ac */
[----:B------:R-:W-:Y:S01]  /*5120*/  FFMA.FTZ R14, R14, UR13, -R0 ;  /* 0x0000000d0e0e7c23 */ /* 0x000fe20008010800 */
[----:B------:R-:W-:Y:S01]  /*5130*/  LOP3.LUT R4, R187, UR11, R170, 0x96, !PT ;  /* 0x0000000bbb047c12 */ /* 0x000fe2000f8e96aa */
[----:B------:R-:W-:Y:S01]  /*5140*/  IMAD.WIDE.U32 R170, R171, -0x2daee0ad, RZ ;  /* 0xd2511f53abaa7825 */ /* 0x000fe200078e00ff */
[----:B------:R-:W-:Y:S01]  /*5150*/  UIADD3 UR11, UR9, 0x646e171e, URZ ;  /* 0x646e171e090b7890 */ /* 0x000fe2000fffe03f */
[----:B------:R-:W1:Y:S01]  /*5160*/  MUFU.EX2 R203, R12 ;  /* 0x0000000c00cb7308 */ /* 0x000e620000000800 */
[----:B------:R-:W-:Y:S01]  /*5170*/  @P1 FSEL R23, R23, -INF , !P3 ;  /* 0xff80000017171808 */ /* 0x000fe20005800000 */
[----:B------:R-:W-:Y:S01]  /*5180*/  IMAD.WIDE.U32 R4, R4, -0x2daee0ad, RZ ;  /* 0xd2511f5304047825 */ /* 0x000fe200078e00ff */
[----:B------:R-:W-:Y:S02]  /*5190*/  PLOP3.LUT P1, PT, PT, PT, UP0, 0x80, 0x0 ;  /* 0x000000000000781c */ /* 0x000fe40003f2f008 */
[----:B------:R-:W-:Y:S01]  /*51a0*/  @P5 FSEL R25, R25, -INF , !P3 ;  /* 0xff80000019195808 */ /* 0x000fe20005800000 */
[----:B------:R-:W-:Y:S01]  /*51b0*/  IMAD.WIDE.U32 R6, R6, -0x2daee0ad, RZ ;  /* 0xd2511f5306067825 */ /* 0x000fe200078e00ff */
[----:B------:R-:W-:Y:S03]  /*51c0*/  @P0 FSEL R27, R27, -INF , !P3 ;  /* 0xff8000001b1b0808 */ /* 0x000fe60005800000 */
[----:B------:R3:W-:Y:S01]  /*51d0*/  MUFU.EX2 R199, R13 ;  /* 0x0000000d00c77308 */ /* 0x0007e20000000800 */
[----:B------:R-:W-:Y:S01]  /*51e0*/  PLOP3.LUT P3, PT, PT, PT, UP0, 0x80, 0x0 ;  /* 0x000000000000781c */ /* 0x000fe20003f6f008 */
[----:B------:R-:W-:Y:S01]  /*51f0*/  FFMA.FTZ R15, R15, UR13, -R0 ;  /* 0x0000000d0f0f7c23 */ /* 0x000fe20008010800 */
[----:B------:R-:W-:Y:S01]  /*5200*/  PLOP3.LUT P0, PT, PT, PT, UP0, 0x80, 0x0 ;  /* 0x000000000000781c */ /* 0x000fe20003f0f008 */
[----:B------:R-:W-:Y:S01]  /*5210*/  FFMA.FTZ R20, R20, UR13, -R168 ;  /* 0x0000000d14147c23 */ /* 0x000fe200080108a8 */
[----:B------:R-:W-:Y:S01]  /*5220*/  LOP3.LUT R184, R171, UR12, R184, 0x96, !PT ;  /* 0x0000000cabb87c12 */ /* 0x000fe2000f8e96b8 */
[--C-:B------:R-:W-:Y:S01]  /*5230*/  FFMA.FTZ R19, R19, UR13, -R3.reuse ;  /* 0x0000000d13137c23 */ /* 0x100fe20008010803 */
[----:B------:R-:W-:Y:S03]  /*5240*/  LOP3.LUT R176, R165, UR12, R176, 0x96, !PT ;  /* 0x0000000ca5b07c12 */ /* 0x000fe6000f8e96b0 */
[----:B------:R-:W1:Y:S01]  /*5250*/  MUFU.EX2 R205, R14 ;  /* 0x0000000e00cd7308 */ /* 0x000e620000000800 */
[----:B------:R-:W-:Y:S01]  /*5260*/  @P1 FSEL R28, R28, -INF , !P4 ;  /* 0xff8000001c1c1808 */ /* 0x000fe20006000000 */
[----:B------:R-:W-:Y:S01]  /*5270*/  FFMA.FTZ R21, R21, UR13, -R168 ;  /* 0x0000000d15157c23 */ /* 0x000fe200080108a8 */
[----:B------:R-:W-:Y:S01]  /*5280*/  LOP3.LUT R9, R5, UR11, R170, 0x96, !PT ;  /* 0x0000000b05097c12 */ /* 0x000fe2000f8e96aa */
        /* <DEDUP_REMOVED lines=35> */
[----:B------:R-:W-:Y:S01]  /*54c0*/  MUFU.EX2 R186, R21 ;  /* 0x0000001500ba7308 */ /* 0x000fe20000000800 */
        /* <DEDUP_REMOVED lines=57> */
[----:B------:R-:W1:Y:S01]  /*5860*/  MUFU.EX2 R191, R22 ;  /* 0x0000001600bf7308 */ /* 0x000e620000000800 */
[----:B------:R-:W-:Y:S02]  /*5870*/  LOP3.LUT R5, R5, 0xffff, RZ, 0xc0, !PT ;  /* 0x0000ffff05057812 */ /* 0x000fe400078ec0ff */
[----:B------:R-:W-:Y:S02]  /*5880*/  SHF.R.U32.HI R4, RZ, 0x8, R13 ;  /* 0x00000008ff047819 */ /* 0x000fe4000001160d */
[----:B------:R-:W-:Y:S01]  /*5890*/  ISETP.LE.U32.AND P6, PT, R5, UR14, PT ;  /* 0x0000000e05007c0c */ /* 0x000fe2000bfc3070 */
[----:B------:R-:W-:Y:S01]  /*58a0*/  @!P1 FADD.FTZ R205, -R205, -RZ ;  /* 0x800000ffcdcd9221 */ /* 0x000fe20000010100 */
[----:B------:R-:W-:Y:S01]  /*58b0*/  LOP3.LUT R5, R12, 0xff, RZ, 0xc0, !PT ;  /* 0x000000ff0c057812 */ /* 0x000fe200078ec0ff */
[----:B----4-:R-:W-:Y:S01]  /*58c0*/  @!P0 FADD.FTZ R204, -R204, -RZ ;  /* 0x800000ffcccc8221 */ /* 0x010fe20000010100 */
[----:B------:R-:W-:Y:S01]  /*58d0*/  LOP3.LUT R4, R4, 0xffff, RZ, 0xc0, !PT ;  /* 0x0000ffff04047812 */ /* 0x000fe200078ec0ff */
[----:B------:R-:W2:Y:S01]  /*58e0*/  MUFU.EX2 R192, R25 ;  /* 0x0000001900c07308 */ /* 0x000ea20000000800 */
[----:B------:R-:W-:Y:S01]  /*58f0*/  ISETP.LE.U32.AND P0, PT, R5, UR14, PT ;  /* 0x0000000e05007c0c */ /* 0x000fe2000bf03070 */
[----:B------:R-:W-:Y:S01]  /*5900*/  @!P3 FADD.FTZ R183, -R183, -RZ ;  /* 0x800000ffb7b7b221 */ /* 0x000fe20000010100 */
[----:B------:R-:W-:Y:S02]  /*5910*/  ISETP.LE.U32.AND P1, PT, R4, UR14, PT ;  /* 0x0000000e04007c0c */ /* 0x000fe4000bf23070 */
[C---:B------:R-:W-:Y:S02]  /*5920*/  LOP3.LUT R7, R9.reuse, 0xff, RZ, 0xc0, !PT ;  /* 0x000000ff09077812 */ /* 0x040fe400078ec0ff */
[----:B------:R-:W-:Y:S01]  /*5930*/  LOP3.LUT R5, R9, 0xffff, RZ, 0xc0, !PT ;  /* 0x0000ffff09057812 */ /* 0x000fe200078ec0ff */
[----:B------:R-:W-:Y:S01]  /*5940*/  @!P6 FADD.FTZ R199, -R199, -RZ ;  /* 0x800000ffc7c7e221 */ /* 0x000fe20000010100 */
[----:B------:R-:W-:Y:S01]  /*5950*/  ISETP.LE.U32.AND P3, PT, R7, UR14, PT ;  /* 0x0000000e07007c0c */ /* 0x000fe2000bf63070 */
[----:B------:R-:W-:Y:S01]  /*5960*/  MUFU.EX2 R198, R26 ;  /* 0x0000001a00c67308 */ /* 0x000fe20000000800 */
[----:B------:R-:W-:Y:S02]  /*5970*/  SHF.R.U32.HI R4, RZ, 0x10, R9 ;  /* 0x00000010ff047819 */ /* 0x000fe40000011609 */
[----:B------:R-:W-:Y:S01]  /*5980*/  SHF.R.U32.HI R6, RZ, 0x8, R5 ;  /* 0x00000008ff067819 */ /* 0x000fe20000011605 */
[----:B------:R-:W-:Y:S01]  /*5990*/  @!P0 FADD.FTZ R195, -R195, -RZ ;  /* 0x800000ffc3c38221 */ /* 0x000fe20000010100 */
[----:B------:R-:W-:Y:S01]  /*59a0*/  ISETP.LE.U32.AND P6, PT, R167, UR14, PT ;  /* 0x0000000ea7007c0c */ /* 0x000fe2000bfc3070 */
[----:B------:R-:W-:Y:S01]  /*59b0*/  @!P1 FADD.FTZ R182, -R182, -RZ ;  /* 0x800000ffb6b69221 */ /* 0x000fe20000010100 */
[----:B------:R-:W-:Y:S03]  /*59c0*/  LOP3.LUT R5, R4, 0xff, RZ, 0xc0, !PT ;  /* 0x000000ff04057812 */ /* 0x000fe600078ec0ff */
[----:B------:R-:W3:Y:S01]  /*59d0*/  MUFU.EX2 R197, R27 ;  /* 0x0000001b00c57308 */ /* 0x000ee20000000800 */
[----:B------:R-:W-:Y:S02]  /*59e0*/  LOP3.LUT R4, R6, 0xffff, RZ, 0xc0, !PT ;  /* 0x0000ffff06047812 */ /* 0x000fe400078ec0ff */
[----:B------:R-:W-:Y:S01]  /*59f0*/  ISETP.LE.U32.AND P1, PT, R5, UR14, PT ;  /* 0x0000000e05007c0c */ /* 0x000fe2000bf23070 */
[----:B------:R-:W-:Y:S01]  /*5a00*/  @!P3 FADD.FTZ R187, -R187, -RZ ;  /* 0x800000ffbbbbb221 */ /* 0x000fe20000010100 */
[----:B------:R-:W-:Y:S02]  /*5a10*/  ISETP.LE.U32.AND P0, PT, R4, UR14, PT ;  /* 0x0000000e04007c0c */ /* 0x000fe4000bf03070 */
[C---:B------:R-:W-:Y:S03]  /*5a20*/  LOP3.LUT R5, R8.reuse, 0xff, RZ, 0xc0, !PT ;  /* 0x000000ff08057812 */ /* 0x040fe600078ec0ff */
[----:B------:R-:W-:Y:S01]  /*5a30*/  MUFU.EX2 R185, R28 ;  /* 0x0000001c00b97308 */ /* 0x000fe20000000800 */
[----:B------:R-:W-:Y:S01]  /*5a40*/  LOP3.LUT R4, R8, 0xffff, RZ, 0xc0, !PT ;  /* 0x0000ffff08047812 */ /* 0x000fe200078ec0ff */
[----:B------:R-:W-:Y:S01]  /*5a50*/  @!P6 FADD.FTZ R194, -R194, -RZ ;  /* 0x800000ffc2c2e221 */ /* 0x000fe20000010100 */
[----:B------:R-:W-:Y:S02]  /*5a60*/  PLOP3.LUT P5, PT, PT, PT, UP0, 0x80, 0x0 ;  /* 0x000000000000781c */ /* 0x000fe40003faf008 */
[----:B------:R-:W-:Y:S02]  /*5a70*/  ISETP.LE.U32.AND P3, PT, R5, UR14, PT ;  /* 0x0000000e05007c0c */ /* 0x000fe4000bf63070 */
[----:B------:R-:W-:Y:S01]  /*5a80*/  SHF.R.U32.HI R9, RZ, 0x18, R9 ;  /* 0x00000018ff097819 */ /* 0x000fe20000011609 */
[----:B-1----:R-:W-:Y:S01]  /*5a90*/  @!P1 FADD.FTZ R191, -R191, -RZ ;  /* 0x800000ffbfbf9221 */ /* 0x002fe20000010100 */
[----:B------:R-:W-:Y:S01]  /*5aa0*/  SHF.R.U32.HI R4, RZ, 0x8, R4 ;  /* 0x00000008ff047819 */ /* 0x000fe20000011604 */
[----:B------:R-:W-:Y:S01]  /*5ab0*/  @!P0 FADD.FTZ R186, -R186, -RZ ;  /* 0x800000ffbaba8221 */ /* 0x000fe20000010100 */
[----:B------:R-:W-:Y:S02]  /*5ac0*/  ISETP.LE.U32.AND P6, PT, R9, UR14, PT ;  /* 0x0000000e09007c0c */ /* 0x000fe4000bfc3070 */
        /* <DEDUP_REMOVED lines=15> */
[----:B--2---:R-:W-:Y:S01]  /*5bc0*/  @!P0 FADD.FTZ R192, -R192, -RZ ;  /* 0x800000ffc0c08221 */ /* 0x004fe20000010100 */
[----:B------:R-:W-:Y:S02]  /*5bd0*/  SHF.R.U32.HI R4, RZ, 0x18, R8 ;  /* 0x00000018ff047819 */ /* 0x000fe40000011608 */
[----:B------:R-:W-:Y:S01]  /*5be0*/  LOP3.LUT R3, R3, 0xff, RZ, 0xc0, !PT ;  /* 0x000000ff03037812 */ /* 0x000fe200078ec0ff */
[----:B------:R-:W-:Y:S01]  /*5bf0*/  @!P5 FADD.FTZ R179, -R179, -RZ ;  /* 0x800000ffb3b3d221 */ /* 0x000fe20000010100 */
[----:B------:R-:W-:Y:S01]  /*5c00*/  ISETP.LE.U32.AND P5, PT, R4, UR14, PT ;  /* 0x0000000e04007c0c */ /* 0x000fe2000bfa3070 */
[----:B------:R-:W-:Y:S01]  /*5c10*/  @!P3 FADD.FTZ R181, -R181, -RZ ;  /* 0x800000ffb5b5b221 */ /* 0x000fe20000010100 */
[----:B------:R-:W-:Y:S01]  /*5c20*/  LOP3.LUT R4, R171, 0xff, RZ, 0xc0, !PT ;  /* 0x000000ffab047812 */ /* 0x000fe200078ec0ff */
[----:B------:R2:W4:Y:S01]  /*5c30*/  MUFU.EX2 R188, R0 ;  /* 0x0000000000bc7308 */ /* 0x0005220000000800 */
[----:B------:R-:W-:Y:S02]  /*5c40*/  ISETP.LE.U32.AND P3, PT, R3, UR14, PT ;  /* 0x0000000e03007c0c */ /* 0x000fe4000bf63070 */
[----:B------:R-:W-:Y:S01]  /*5c50*/  F2FP.RELU.BF16.F32.PACK_AB R3, R193, R201 ;  /* 0x000000c9c103723e */ /* 0x000fe200000018ff */
[----:B------:R-:W-:Y:S01]  /*5c60*/  @!P6 FADD.FTZ R178, -R178, -RZ ;  /* 0x800000ffb2b2e221 */ /* 0x000fe20000010100 */
[----:B------:R-:W-:Y:S02]  /*5c70*/  ISETP.LE.U32.AND P6, PT, R4, UR14, PT ;  /* 0x0000000e04007c0c */ /* 0x000fe4000bfc3070 */
[----:B------:R-:W-:Y:S01]  /*5c80*/  F2FP.RELU.BF16.F32.PACK_AB R4, R200, R202 ;  /* 0x000000cac804723e */ /* 0x000fe200000018ff */
[----:B------:R4:W-:Y:S01]  /*5c90*/  STS [R226+0x20400], R3 ;  /* 0x02040003e2007388 */ /* 0x0009e20000000800 */
[----:B------:R-:W-:Y:S01]  /*5ca0*/  ISETP.LE.U32.AND P4, PT, R165, UR14, PT ;  /* 0x0000000ea5007c0c */ /* 0x000fe2000bf83070 */
[----:B---3--:R-:W-:Y:S01]  /*5cb0*/  @!P5 FADD.FTZ R197, -R197, -RZ ;  /* 0x800000ffc5c5d221 */ /* 0x008fe20000010100 */
        /* <DEDUP_REMOVED lines=15> */
[----:B----4-:R-:W-:Y:S01]  /*5db0*/  F2FP.RELU.BF16.F32.PACK_AB R3, R182, R183 ;  /* 0x000000b7b603723e */ /* 0x010fe200000018ff */
[----:B------:R-:W-:Y:S01]  /*5dc0*/  @!P0 FADD.FTZ R188, -R188, -RZ ;  /* 0x800000ffbcbc8221 */ /* 0x000fe20000010100 */
[----:B------:R-:W-:Y:S01]  /*5dd0*/  FSETP.GE.FTZ.AND P1, PT, R201, RZ, PT ;  /* 0x000000ffc900720b */ /* 0x000fe20003f36000 */
[----:B------:R-:W-:Y:S01]  /*5de0*/  @!P4 FADD.FTZ R184, -R184, -RZ ;  /* 0x800000ffb8b8c221 */ /* 0x000fe20000010100 */
[----:B---3--:R-:W-:Y:S01]  /*5df0*/  F2FP.RELU.BF16.F32.PACK_AB R4, R222, R223 ;  /* 0x000000dfde04723e */ /* 0x008fe200000018ff */
        /* <DEDUP_REMOVED lines=148> */
[----:B------:R-:W-:Y:S01]  /*6740*/  FADD.FTZ R0, -R174, R17 ;  /* 0x00000011ae007221 */ /* 0x000fe20000010100 */
[----:B------:R-:W-:Y:S03]  /*6750*/  F2FP.BF16.F32.PACK_AB R17, R200, R202 ;  /* 0x000000cac811723e */ /* 0x000fe600000010ff */
        /* <DEDUP_REMOVED lines=12> */
[----:B------:R-:W-:Y:S02]  /*6820*/  VIADD R4, R172, 0x8000 ;  /* 0x00008000ac047836 */ /* 0x000fe40000000000 */
[C---:B------:R-:W-:Y:S01]  /*6830*/  FADD.FTZ R21, -R174.reuse, R21 ;  /* 0x00000015ae157221 */ /* 0x040fe20000010100 */
[----:B------:R-:W-:Y:S03]  /*6840*/  FADD.FTZ R20, -R174, R20 ;  /* 0x00000014ae147221 */ /* 0x000fe60000010100 */
[----:B-1----:R-:W-:Y:S01]  /*6850*/  VIADD R176, R172, 0x8040 ;  /* 0x00008040acb07836 */ /* 0x002fe20000000000 */
[-C--:B------:R-:W-:Y:S01]  /*6860*/  FSEL R21, R21, R174.reuse, P1 ;  /* 0x000000ae15157208 */ /* 0x080fe20000800000 */
[----:B------:R-:W-:Y:S01]  /*6870*/  @P2 VIADD R176, R4, 0xffffffc0 ;  /* 0xffffffc004b02836 */ /* 0x000fe20000000000 */
[----:B------:R-:W-:Y:S02]  /*6880*/  PLOP3.LUT P1, PT, PT, PT, UP3, 0x80, 0x0 ;  /* 0x000000000000781c */ /* 0x000fe40003f2f038 */
[----:B------:R-:W-:Y:S01]  /*6890*/  FSEL R20, R20, R174, P3 ;  /* 0x000000ae14147208 */ /* 0x000fe20001800000 */
[----:B------:R-:W-:Y:S01]  /*68a0*/  FMUL.FTZ R21, R186, R21 ;  /* 0x00000015ba157220 */ /* 0x000fe20000410000 */
[----:B------:R-:W-:Y:S03]  /*68b0*/  FSETP.GE.FTZ.AND P3, PT, R179, RZ, PT ;  /* 0x000000ffb300720b */ /* 0x000fe60003f76000 */
[----:B------:R-:W-:Y:S03]  /*68c0*/  FMUL.FTZ R20, R187, R20 ;  /* 0x00000014bb147220 */ /* 0x000fe60000410000 */
[----:B------:R-:W-:Y:S05]  /*68d0*/  FADD.FTZ R32, -R174, R32 ;  /* 0x00000020ae207221 */ /* 0x000fea0000010100 */
[----:B------:R-:W-:Y:S01]  /*68e0*/  FSEL R4, R32, R174, P3 ;  /* 0x000000ae20047208 */ /* 0x000fe20001800000 */
[----:B------:R-:W-:Y:S01]  /*68f0*/  @P0 FADD.FTZ R174, -R174, R33 ;  /* 0x00000021aeae0221 */ /* 0x000fe20000010100 */
[----:B------:R-:W-:Y:S02]  /*6900*/  F2FP.BF16.F32.PACK_AB R32, R182, R183 ;  /* 0x000000b7b620723e */ /* 0x000fe400000010ff */
[----:B------:R-:W-:Y:S01]  /*6910*/  F2FP.BF16.F32.PACK_AB R33, R21, R20 ;  /* 0x000000141521723e */ /* 0x000fe200000010ff */
        /* <DEDUP_REMOVED lines=59> */
.L_x_1360:
[C---:B---3--:R-:W-:Y:S01]  /*6cd0*/  FADD.FTZ R5, -R173.reuse, R19 ;  /* 0x00000013ad057221 */ /* 0x048fe20000010100 */
[----:B------:R-:W-:Y:S01]  /*6ce0*/  FSETP.GE.FTZ.AND P5, PT, R194, RZ, PT ;  /* 0x000000ffc200720b */ /* 0x000fe20003fb6000 */
[----:B------:R1:W-:Y:S01]  /*6cf0*/  STS [R226+0x1c000], R17 ;  /* 0x01c00011e2007388 */ /* 0x0003e20000000800 */
[----:B------:R-:W-:Y:S01]  /*6d00*/  FADD.FTZ R4, -R173, R18 ;  /* 0x00000012ad047221 */ /* 0x000fe20000010100 */
        /* <DEDUP_REMOVED lines=15> */
[----:B------:R-:W-:Y:S01]  /*6e00*/  FMUL.FTZ R6, R191, R4 ;  /* 0x00000004bf067220 */ /* 0x000fe20000410000 */
[----:B------:R-:W-:Y:S01]  /*6e10*/  F2FP.BF16.F32.PACK_AB R4, R7, R18 ;  /* 0x000000120704723e */ /* 0x000fe200000010ff */
[C---:B------:R-:W-:Y:S01]  /*6e20*/  FADD.FTZ R7, -R16.reuse, R8 ;  /* 0x0000000810077221 */ /* 0x040fe20000010100 */
[----:B------:R-:W-:Y:S01]  /*6e30*/  FSEL R23, R23, R173, P3 ;  /* 0x000000ad17177208 */ /* 0x000fe20001800000 */
[----:B------:R-:W-:Y:S01]  /*6e40*/  FADD.FTZ R28, -R16, R28 ;  /* 0x0000001c101c7221 */ /* 0x000fe20000010100 */
[----:B------:R-:W-:Y:S01]  /*6e50*/  FSETP.GE.FTZ.AND P3, PT, R181, RZ, PT ;  /* 0x000000ffb500720b */ /* 0x000fe20003f76000 */
[----:B------:R3:W-:Y:S01]  /*6e60*/  STS [R229+0x1c400], R4 ;  /* 0x01c40004e5007388 */ /* 0x0007e20000000800 */
[----:B------:R-:W-:Y:S01]  /*6e70*/  FSETP.GE.FTZ.AND P4, PT, R207, RZ, PT ;  /* 0x000000ffcf00720b */ /* 0x000fe20003f96000 */
[----:B-1----:R-:W-:Y:S01]  /*6e80*/  FMUL.FTZ R17, R190, R23 ;  /* 0x00000017be117220 */ /* 0x002fe20000410000 */
[----:B------:R-:W-:Y:S01]  /*6e90*/  FSEL R34, R34, R173, P3 ;  /* 0x000000ad22227208 */ /* 0x000fe20001800000 */
[----:B------:R-:W-:Y:S01]  /*6ea0*/  FADD.FTZ R24, -R16, R24 ;  /* 0x0000001810187221 */ /* 0x000fe20000010100 */
[----:B------:R-:W-:Y:S01]  /*6eb0*/  FSETP.GE.FTZ.AND P3, PT, R206, RZ, PT ;  /* 0x000000ffce00720b */ /* 0x000fe20003f76000 */
[----:B------:R-:W-:Y:S01]  /*6ec0*/  @P0 FADD.FTZ R173, -R173, R35 ;  /* 0x00000023adad0221 */ /* 0x000fe20000010100 */
[----:B------:R-:W-:Y:S01]  /*6ed0*/  F2FP.BF16.F32.PACK_AB R17, R17, R6 ;  /* 0x000000061111723e */ /* 0x000fe200000010ff */
[C---:B------:R-:W-:Y:S01]  /*6ee0*/  FADD.FTZ R6, -R16.reuse, R9 ;  /* 0x0000000910067221 */ /* 0x040fe20000010100 */
[----:B------:R-:W-:Y:S01]  /*6ef0*/  FSETP.GE.FTZ.AND P0, PT, R203, RZ, PT ;  /* 0x000000ffcb00720b */ /* 0x000fe20003f16000 */
[----:B------:R-:W-:Y:S01]  /*6f00*/  FADD.FTZ R25, -R16, R25 ;  /* 0x0000001910197221 */ /* 0x000fe20000010100 */
[-C--:B------:R-:W-:Y:S01]  /*6f10*/  FSEL R7, R7, R16.reuse, P4 ;  /* 0x0000001007077208 */ /* 0x080fe20002000000 */
[----:B------:R-:W-:Y:S01]  /*6f20*/  FADD.FTZ R10, -R0, R10 ;  /* 0x0000000a000a7221 */ /* 0x000fe20000010100 */
[-C--:B------:R-:W-:Y:S01]  /*6f30*/  FSEL R6, R6, R16.reuse, P3 ;  /* 0x0000001006067208 */ /* 0x080fe20001800000 */
[----:B------:R-:W-:Y:S01]  /*6f40*/  FADD.FTZ R11, -R0, R11 ;  /* 0x0000000b000b7221 */ /* 0x000fe20000010100 */
[----:B------:R-:W-:Y:S01]  /*6f50*/  FSETP.GE.FTZ.AND P3, PT, R199, RZ, PT ;  /* 0x000000ffc700720b */ /* 0x000fe20003f76000 */
[----:B------:R-:W-:Y:S01]  /*6f60*/  FMUL.FTZ R7, R207, R7 ;  /* 0x00000007cf077220 */ /* 0x000fe20000410000 */
[----:B--2---:R-:W-:Y:S01]  /*6f70*/  FADD.FTZ R5, -R16, R12 ;  /* 0x0000000c10057221 */ /* 0x004fe20000010100 */
[----:B------:R-:W-:Y:S01]  /*6f80*/  FSETP.GE.FTZ.AND P4, PT, R192, RZ, PT ;  /* 0x000000ffc000720b */ /* 0x000fe20003f96000 */
[----:B------:R-:W-:Y:S01]  /*6f90*/  STS [R229+0x1c000], R32 ;  /* 0x01c00020e5007388 */ /* 0x000fe20000000800 */
        /* <DEDUP_REMOVED lines=9> */
[----:B---3--:R-:W-:Y:S01]  /*7030*/  FMUL.FTZ R4, R206, R6 ;  /* 0x00000006ce047220 */ /* 0x008fe20000410000 */
[-C--:B------:R-:W-:Y:S01]  /*7040*/  FSEL R28, R28, R16.reuse, P3 ;  /* 0x000000101c1c7208 */ /* 0x080fe20001800000 */
[----:B------:R-:W-:Y:S01]  /*7050*/  FADD.FTZ R6, -R0, R27 ;  /* 0x0000001b00067221 */ /* 0x000fe20000010100 */
[----:B------:R-:W-:Y:S01]  /*7060*/  FSEL R25, R25, R16, P4 ;  /* 0x0000001019197208 */ /* 0x000fe20002000000 */
        /* <DEDUP_REMOVED lines=27> */
[-C--:B------:R-:W-:Y:S01]  /*7220*/  FSEL R6, R6, R0.reuse, P4 ;  /* 0x0000000006067208 */ /* 0x080fe20002000000 */
[----:B------:R-:W-:Y:S01]  /*7230*/  IMAD.MOV.U32 R223, RZ, RZ, R231 ;  /* 0x000000ffffdf7224 */ /* 0x000fe200078e00e7 */
        /* <DEDUP_REMOVED lines=122> */
[----:B------:R-:W1:Y:S01]  /*79e0*/  S2R R4, SR_TID.X ;  /* 0x0000000000047919 */ /* 0x000e620000002100 */
[C---:B------:R-:W-:Y:S01]  /*79f0*/  ISETP.GE.AND P4, PT, R224.reuse, UR22, PT ;  /* 0x00000016e0007c0c */ /* 0x040fe2000bf86270 */
[----:B------:R-:W-:Y:S01]  /*7a00*/  VIADD R0, R224, 0x40 ;  /* 0x00000040e0007836 */ /* 0x000fe20000000000 */
[----:B------:R-:W2:Y:S04]  /*7a10*/  LDC R12, c[0x0][0x420] ;  /* 0x00010800ff0c7b82 */ /* 0x000ea80000000800 */
[----:B------:R-:W-:Y:S07]  /*7a20*/  ISETP.GE.AND P3, PT, R0, UR22, PT ;  /* 0x0000001600007c0c */ /* 0x000fee000bf66270 */
[----:B------:R-:W3:Y:S08]  /*7a30*/  @!P4 LDC R11, c[0x0][0x424] ;  /* 0x00010900ff0bcb82 */ /* 0x000ef00000000800 */
[----:B------:R-:W4:Y:S01]  /*7a40*/  @!P3 LDC R9, c[0x0][0x424] ;  /* 0x00010900ff09bb82 */ /* 0x000f220000000800 */
[----:B--2---:R-:W-:Y:S01]  /*7a50*/  IMAD.U32 R5, R12, -0x40, RZ ;  /* 0xffffffc00c057824 */ /* 0x004fe200078e00ff */
[----:B-1----:R-:W-:Y:S04]  /*7a60*/  SHF.R.S32.HI R0, RZ, 0x1f, R4 ;  /* 0x0000001fff007819 */ /* 0x002fe80000011404 */
[----:B------:R-:W-:Y:S02]  /*7a70*/  SHF.R.S32.HI R8, RZ, 0x1f, R5 ;  /* 0x0000001fff087819 */ /* 0x000fe40000011405 */
[----:B------:R-:W-:Y:S02]  /*7a80*/  LEA.HI R0, R0, R4, RZ, 0x3 ;  /* 0x0000000400007211 */ /* 0x000fe400078f18ff */
[----:B------:R-:W-:Y:S02]  /*7a90*/  LEA R4, P0, R5, R236, 0x1 ;  /* 0x000000ec05047211 */ /* 0x000fe400078008ff */
[----:B------:R-:W-:Y:S05]  /*7aa0*/  SHF.R.S32.HI R0, RZ, 0x3, R0 ;  /* 0x00000003ff007819 */ /* 0x000fea0000011400 */
[----:B------:R-:W-:Y:S05]  /*7ab0*/  IMAD.SHL.U32 R0, R0, 0x40, RZ ;  /* 0x0000004000007824 */ /* 0x000fea00078e00ff */
[----:B------:R-:W-:Y:S04]  /*7ac0*/  LOP3.LUT R0, R0, 0x1c0, RZ, 0xc0, !PT ;  /* 0x000001c000007812 */ /* 0x000fe800078ec0ff */
[----:B------:R-:W-:Y:S02]  /*7ad0*/  SHF.R.U32.HI R6, RZ, 0x3, R0 ;  /* 0x00000003ff067819 */ /* 0x000fe40000011600 */
[----:B------:R-:W-:Y:S02]  /*7ae0*/  LOP3.LUT R7, R0, 0x38, R224, 0xf8, !PT ;  /* 0x0000003800077812 */ /* 0x000fe400078ef8e0 */
[----:B------:R-:W-:Y:S02]  /*7af0*/  @!P3 LEA R0, P5, R12, R5, 0x5 ;  /* 0x000000050c00b211 */ /* 0x000fe400078a28ff */
[----:B------:R-:W-:Y:S02]  /*7b00*/  LOP3.LUT R7, R7, R6, RZ, 0x3c, !PT ;  /* 0x0000000607077212 */ /* 0x000fe400078e3cff */
[-C--:B------:R-:W-:Y:S02]  /*7b10*/  LEA.HI.X.SX32 R5, R5, R237.reuse, 0x1, P0 ;  /* 0x000000ed05057211 */ /* 0x080fe400000f0eff */
[----:B------:R-:W-:Y:S01]  /*7b20*/  @!P3 LEA R6, P0, R0, R236, 0x1 ;  /* 0x000000ec0006b211 */ /* 0x000fe200078008ff */
[----:B------:R-:W-:Y:S01]  /*7b30*/  IMAD R10, R244, 0x200, R7 ;  /* 0x00000200f40a7824 */ /* 0x000fe200078e0207 */
[C---:B----4-:R-:W-:Y:S01]  /*7b40*/  @!P3 LEA.HI.X R9, R12.reuse, R8, R9, 0x5, P5 ;  /* 0x000000080c09b211 */ /* 0x050fe200028f2c09 */
[----:B------:R-:W-:Y:S01]  /*7b50*/  IMAD.MOV.U32 R236, RZ, RZ, R4 ;  /* 0x000000ffffec7224 */ /* 0x000fe200078e0004 */
[----:B------:R-:W-:Y:S02]  /*7b60*/  @!P4 LEA R8, P5, R12, R4, 0x6 ;  /* 0x000000040c08c211 */ /* 0x000fe400078a30ff */
[----:B------:R-:W-:Y:S01]  /*7b70*/  @!P3 LEA.HI.X R7, R0, R237, R9, 0x1, P0 ;  /* 0x000000ed0007b211 */ /* 0x000fe200000f0c09 */
[----:B------:R-:W-:Y:S01]  /*7b80*/  IMAD.MOV.U32 R237, RZ, RZ, R5 ;  /* 0x000000ffffed7224 */ /* 0x000fe200078e0005 */
[----:B------:R-:W-:Y:S02]  /*7b90*/  LEA R0, R10, UR4, 0x1 ;  /* 0x000000040a007c11 */ /* 0x000fe4000f8e08ff */
[----:B---3--:R-:W-:Y:S03]  /*7ba0*/  @!P4 LEA.HI.X R9, R12, R5, R11, 0x6, P5 ;  /* 0x000000050c09c211 */ /* 0x008fe600028f340b */
        /* <DEDUP_REMOVED lines=21> */
.L_x_1361:
        /* <DEDUP_REMOVED lines=379> */
[----:B------:R-:W1:Y:S01]  /*94b0*/  S2R R63, SR_TID.X ;  /* 0x00000000003f7919 */ /* 0x000e620000002100 */
        /* <DEDUP_REMOVED lines=172> */
[----:B------:R-:W-:Y:S01]  /*9f80*/  @UP0 UIADD3 UR12, UR21, UR30, URZ ;  /* 0x0000001e150c0290 */ /* 0x000fe2000fffe03f */
[----:B------:R-:W-:Y:S01]  /*9f90*/  F2FP.BF16.F32.PACK_AB R7, R7, R86 ;  /* 0x000000560707723e */ /* 0x000fe200000010ff */
[----:B------:R-:W-:Y:S01]  /*9fa0*/  STS [R246+0xa400], R29 ;  /* 0x00a4001df6007388 */ /* 0x000fe20000000800 */
[----:B------:R-:W-:Y:S01]  /*9fb0*/  F2FP.BF16.F32.PACK_AB R4, R4, R96 ;  /* 0x000000600404723e */ /* 0x000fe200000010ff */
[----:B------:R-:W-:Y:S01]  /*9fc0*/  @UP0 ULDC.64 UR10, c[0x0][0x450] ;  /* 0x00011400000a0ab9 */ /* 0x000fe20000000a00 */
[----:B-1----:R-:W-:Y:S01]  /*9fd0*/  SHF.R.S32.HI R61, RZ, 0x1f, R63 ;  /* 0x0000001fff3d7819 */ /* 0x002fe2000001143f */
[----:B------:R-:W-:Y:S01]  /*9fe0*/  STS [R249+0xa000], R26 ;  /* 0x00a0001af9007388 */ /* 0x000fe20000000800 */
        /* <DEDUP_REMOVED lines=8> */
[----:B------:R-:W-:Y:S01]  /*a070*/  LEA.HI R61, R61, R63, RZ, 0x3 ;  /* 0x0000003f3d3d7211 */ /* 0x000fe200078f18ff */
[----:B------:R-:W-:Y:S01]  /*a080*/  @UP0 UIADD3 UR22, UR9, UR12, URZ ;  /* 0x0000000c09160290 */ /* 0x000fe2000fffe03f */
[----:B------:R-:W-:Y:S01]  /*a090*/  F2FP.BF16.F32.PACK_AB R2, R2, R92 ;  /* 0x0000005c0202723e */ /* 0x000fe200000010ff */
[----:B------:R-:W-:Y:S01]  /*a0a0*/  STS [R247+0x8400], R23 ;  /* 0x00840017f7007388 */ /* 0x000fe20000000800 */
[----:B------:R-:W-:Y:S01]  /*a0b0*/  PLOP3.LUT P0, PT, PT, PT, UP0, 0x80, 0x0 ;  /* 0x000000000000781c */ /* 0x000fe20003f0f008 */
[----:B------:R-:W-:-:S02]  /*a0c0*/  @UP0 UMOV UR19, UR8 ;  /* 0x0000000800130c82 */ /* 0x000fc40008000000 */
        /* <DEDUP_REMOVED lines=22> */
[----:B-1----:R-:W-:-:S04]  /*a230*/  SHF.R.S32.HI R0, RZ, 0x3, R61 ;  /* 0x00000003ff007819 */ /* 0x002fc8000001143d */
[----:B--2---:R-:W-:-:S04]  /*a240*/  SHF.L.U32 R2, R0, 0x6, RZ ;  /* 0x0000000600027819 */ /* 0x004fc800000006ff */
[----:B------:R-:W-:-:S04]  /*a250*/  LOP3.LUT R2, R2, 0x1c0, RZ, 0xc0, !PT ;  /* 0x000001c002027812 */ /* 0x000fc800078ec0ff */
[----:B------:R-:W-:Y:S02]  /*a260*/  LOP3.LUT R3, R2, 0x38, R224, 0xf8, !PT ;  /* 0x0000003802037812 */ /* 0x000fe400078ef8e0 */
        /* <DEDUP_REMOVED lines=15> */
.L_x_1363:
        /* <DEDUP_REMOVED lines=24> */
.L_x_1364:
[----:B------:R-:W-:Y:S01]  /*a4e0*/  BAR.SYNC.DEFER_BLOCKING 0x0 ;  /* 0x0000000000007b1d */ /* 0x000fe20000010000 */
[----:B------:R-:W-:Y:S01]  /*a4f0*/  USHF.R.S32.HI UR13, URZ, 0x1f, UR12 ;  /* 0x0000001f3f0d7899 */ /* 0x000fe2000801140c */
[--C-:B------:R-:W-:Y:S01]  /*a500*/  SHF.R.S32.HI R11, RZ, 0x1f, R224.reuse ;  /* 0x0000001fff0b7819 */ /* 0x100fe200000114e0 */
[----:B------:R-:W-:Y:S01]  /*a510*/  IMAD.U32 R3, RZ, RZ, UR10 ;  /* 0x0000000aff037e24 */ /* 0x000fe2000f8e00ff */
[----:B------:R-:W-:Y:S01]  /*a520*/  UIMAD UR5, UR20, -0x80, UR5 ;  /* 0xffffff80140578a4 */ /* 0x000fe2000f8e0205 */
[----:B------:R-:W-:Y:S01]  /*a530*/  IMAD.MOV.U32 R10, RZ, RZ, R224 ;  /* 0x000000ffff0a7224 */ /* 0x000fe200078e00e0 */
[----:B------:R-:W-:Y:S01]  /*a540*/  UIMAD UR14, UR13, UR10, URZ ;  /* 0x0000000a0d0e72a4 */ /* 0x000fe2000f8e023f */
[C---:B------:R-:W-:Y:S01]  /*a550*/  VIADD R6, R0.reuse, 0x20 ;  /* 0x0000002000067836 */ /* 0x040fe20000000000 */
[----:B------:R-:W-:Y:S01]  /*a560*/  USHF.R.S32.HI UR16, URZ, 0x1f, UR57 ;  /* 0x0000001f3f107899 */ /* 0x000fe20008011439 */
[----:B------:R-:W-:Y:S01]  /*a570*/  IMAD.WIDE.U32 R4, R3, UR12, R10 ;  /* 0x0000000c03047c25 */ /* 0x000fe2000f8e000a */
[----:B------:R-:W-:Y:S01]  /*a580*/  UIMAD UR14, UR12, UR11, UR14 ;  /* 0x0000000b0c0e72a4 */ /* 0x000fe2000f8e020e */
[----:B------:R-:W-:Y:S01]  /*a590*/  ISETP.GE.AND P5, PT, R0, UR5, PT ;  /* 0x0000000500007c0c */ /* 0x000fe2000bfa6270 */
[----:B------:R-:W-:Y:S01]  /*a5a0*/  BSSY B0, `(.L_x_1365) ;  /* 0x000002a000007945 */ /* 0x000fe20003800000 */
[----:B------:R-:W-:Y:S01]  /*a5b0*/  ISETP.GE.AND P4, PT, R6, UR5, PT ;  /* 0x0000000506007c0c */ /* 0x000fe2000bf86270 */
[----:B------:R-:W-:Y:S01]  /*a5c0*/  VIADD R6, R0, 0x60 ;  /* 0x0000006000067836 */ /* 0x000fe20000000000 */
[----:B------:R-:W-:Y:S01]  /*a5d0*/  IADD3 R4, P0, R4, UR19, RZ ;  /* 0x0000001304047c10 */ /* 0x000fe2000ff1e0ff */
[----:B------:R-:W-:Y:S01]  /*a5e0*/  IMAD.U32 R3, RZ, RZ, UR14 ;  /* 0x0000000eff037e24 */ /* 0x000fe2000f8e00ff */
[----:B------:R-:W-:Y:S01]  /*a5f0*/  ULDC.64 UR14, c[0x0][0x468] ;  /* 0x00011a00000e7ab9 */ /* 0x000fe20000000a00 */
[----:B------:R-:W-:Y:S01]  /*a600*/  IADD3 R7, R0, 0x40, RZ ;  /* 0x0000004000077810 */ /* 0x000fe20007ffe0ff */
[----:B------:R-:W-:Y:S01]  /*a610*/  UIMAD UR16, UR16, UR14, URZ ;  /* 0x0000000e101072a4 */ /* 0x000fe2000f8e023f */
[----:B------:R-:W-:Y:S01]  /*a620*/  ISETP.GE.AND P2, PT, R6, UR5, PT ;  /* 0x0000000506007c0c */ /* 0x000fe2000bf46270 */
[----:B------:R-:W-:Y:S01]  /*a630*/  VIADD R22, R224, 0x40 ;  /* 0x00000040e0167836 */ /* 0x000fe20000000000 */
[----:B------:R-:W-:Y:S01]  /*a640*/  IADD3.X R5, R5, UR22, R3, P0, !PT ;  /* 0x0000001605057c10 */ /* 0x000fe200087fe403 */
[----:B------:R-:W-:Y:S01]  /*a650*/  UIMAD UR15, UR57, UR15, UR16 ;  /* 0x0000000f390f72a4 */ /* 0x000fe2000f8e0210 */
[----:B------:R1:W2:Y:S01]  /*a660*/  LDS.128 R28, [R2+0xd000] ;  /* 0x00d00000021c7984 */ /* 0x0002a20000000c00 */
[----:B------:R-:W-:-:S02]  /*a670*/  MOV R3, UR14 ;  /* 0x0000000e00037c02 */ /* 0x000fc40008000f00 */
[----:B------:R-:W-:Y:S01]  /*a680*/  ISETP.GE.AND P3, PT, R7, UR5, PT ;  /* 0x0000000507007c0c */ /* 0x000fe2000bf66270 */
[----:B------:R1:W3:Y:S01]  /*a690*/  LDS.128 R24, [R2+0x11000] ;  /* 0x0110000002187984 */ /* 0x0002e20000000c00 */
[----:B------:R-:W-:Y:S01]  /*a6a0*/  SHF.R.S32.HI R23, RZ, 0x1f, R0 ;  /* 0x0000001fff177819 */ /* 0x000fe20000011400 */
[----:B------:R-:W-:Y:S02]  /*a6b0*/  IMAD.WIDE.U32 R4, R3, UR57, R4 ;  /* 0x0000003903047c25 */ /* 0x000fe4000f8e0004 */
[----:B------:R1:W4:Y:S03]  /*a6c0*/  LDS.128 R36, [R2+0x15000] ;  /* 0x0150000002247984 */ /* 0x0003260000000c00 */
[----:B------:R-:W-:Y:S01]  /*a6d0*/  IADD3 R20, R5, UR15, RZ ;  /* 0x0000000f05147c10 */ /* 0x000fe2000fffe0ff */
        /* <DEDUP_REMOVED lines=22> */
.L_x_1366:
[----:B------:R-:W-:Y:S05]  /*a840*/  BSYNC B0 ;  /* 0x0000000000007941 */ /* 0x000fea0003800000 */
.L_x_1365:
        /* <DEDUP_REMOVED lines=18> */
.L_x_1368:
[----:B------:R-:W-:Y:S05]  /*a970*/  BSYNC B0 ;  /* 0x0000000000007941 */ /* 0x000fea0003800000 */
.L_x_1367:
        /* <DEDUP_REMOVED lines=20> */
.L_x_1370:
[----:B------:R-:W-:Y:S05]  /*aac0*/  BSYNC B0 ;  /* 0x0000000000007941 */ /* 0x000fea0003800000 */
.L_x_1369:
        /* <DEDUP_REMOVED lines=20> */
.L_x_1372:
[----:B------:R-:W-:Y:S05]  /*ac10*/  BSYNC B0 ;  /* 0x0000000000007941 */ /* 0x000fea0003800000 */
.L_x_1371:
        /* <DEDUP_REMOVED lines=32> */
.L_x_1374:
[----:B------:R-:W-:Y:S05]  /*ae20*/  BSYNC B0 ;  /* 0x0000000000007941 */ /* 0x000fea0003800000 */
.L_x_1373:
        /* <DEDUP_REMOVED lines=18> */
.L_x_1376:
[----:B------:R-:W-:Y:S05]  /*af50*/  BSYNC B0 ;  /* 0x0000000000007941 */ /* 0x000fea0003800000 */
.L_x_1375:
        /* <DEDUP_REMOVED lines=18> */
.L_x_1378:
[----:B------:R-:W-:Y:S05]  /*b080*/  BSYNC B0 ;  /* 0x0000000000007941 */ /* 0x000fea0003800000 */
.L_x_1377:
        /* <DEDUP_REMOVED lines=18> */
.L_x_1333:
        /* <DEDUP_REMOVED lines=25> */
.L_x_1380:
        /* <DEDUP_REMOVED lines=23> */
.L_x_1381:
        /* <DEDUP_REMOVED lines=40> */
.L_x_1383:
[----:B------:R-:W-:Y:S05]  /*b730*/  BSYNC B0 ;  /* 0x0000000000007941 */ /* 0x000fea0003800000 */
.L_x_1382:
        /* <DEDUP_REMOVED lines=18> */
.L_x_1385:
[----:B------:R-:W-:Y:S05]  /*b860*/  BSYNC B0 ;  /* 0x0000000000007941 */ /* 0x000fea0003800000 */
.L_x_1384:
        /* <DEDUP_REMOVED lines=18> */
.L_x_1387:
[----:B------:R-:W-:Y:S05]  /*b990*/  BSYNC B0 ;  /* 0x0000000000007941 */ /* 0x000fea0003800000 */
.L_x_1386:
        /* <DEDUP_REMOVED lines=18> */
.L_x_1389:
[----:B------:R-:W-:Y:S05]  /*bac0*/  BSYNC B0 ;  /* 0x0000000000007941 */ /* 0x000fea0003800000 */
.L_x_1388:
        /* <DEDUP_REMOVED lines=30> */
.L_x_1391:
[----:B------:R-:W-:Y:S05]  /*bcb0*/  BSYNC B0 ;  /* 0x0000000000007941 */ /* 0x000fea0003800000 */
.L_x_1390:
        /* <DEDUP_REMOVED lines=18> */
.L_x_1393:
[----:B------:R-:W-:Y:S05]  /*bde0*/  BSYNC B0 ;  /* 0x0000000000007941 */ /* 0x000fea0003800000 */
.L_x_1392:
        /* <DEDUP_REMOVED lines=18> */
.L_x_1395:
[----:B------:R-:W-:Y:S05]  /*bf10*/  BSYNC B0 ;  /* 0x0000000000007941 */ /* 0x000fea0003800000 */
.L_x_1394:
        /* <DEDUP_REMOVED lines=17> */
.L_x_1379:
[----:B------:R-:W-:Y:S05]  /*c030*/  BSYNC B1 ;  /* 0x0000000000017941 */ /* 0x000fea0003800000 */
.L_x_1328:
        /* <DEDUP_REMOVED lines=11> */
.L_x_1396:
[----:B------:R-:W-:Y:S05]  /*c0f0*/  EXIT ;  /* 0x000000000000794d */ /* 0x000fea0003800000 */
.L_x_1398:
        /* <DEDUP_REMOVED lines=16> */
.L_x_2084:


//--------------------- .text._ZN5flash44flash_bwd_dq_dk_dv_loop_seqk_parallel_kernelI23Flash_bwd_kernel_traitsILi128ELi64ELi128ELi8ELi2ELi4ELi2ELb0ELb0EN7cutlass10bfloat16_tE19Flash_kernel_traitsILi128ELi64ELi128ELi8ES3_EELb0ELb0ELb0ELb0ELb0ELb0ELb1EEEvNS_16Flash_bwd_paramsE --------------------------
	.section	.text._ZN5flash44flash_bwd_dq_dk_dv_loop_seqk_parallel_kernelI23Flash_bwd_kernel_traitsILi128ELi64ELi128ELi8ELi2ELi4ELi2ELb0ELb0EN7cutlass10bfloat16_tE19Flash_kernel_traitsILi128ELi64ELi128ELi8ES3_EELb0ELb0ELb0ELb0ELb0ELb0ELb1EEEvNS_16Flash_bwd_paramsE,"ax",@progbits
	.align	128
        .global         _ZN5flash44flash_bwd_dq_dk_dv_loop_seqk_parallel_kernelI23Flash_bwd_kernel_traitsILi128ELi64ELi128ELi8ELi2ELi4ELi2ELb0ELb0EN7cutlass10bfloat16_tE19Flash_kernel_traitsILi128ELi64ELi128ELi8ES3_EELb0ELb0ELb0ELb0ELb0ELb0ELb1EEEvNS_16Flash_bwd_paramsE
        .type           _ZN5flash44flash_bwd_dq_dk_dv_loop_seqk_parallel_kernelI23Flash_bwd_kernel_traitsILi128ELi64ELi128ELi8ELi2ELi4ELi2ELb0ELb0EN7cutlass10bfloat16_tE19Flash_kernel_traitsILi128ELi64ELi128ELi8ES3_EELb0ELb0ELb0ELb0ELb0ELb0ELb1EEEvNS_16Flash_bwd_paramsE,@function
        .size           _ZN5flash44flash_bwd_dq_dk_dv_loop_seqk_parallel_kernelI23Flash_bwd_kernel_traitsILi128ELi64ELi128ELi8ELi2ELi4ELi2ELb0ELb0EN7cutlass10bfloat16_tE19Flash_kernel_traitsILi128ELi64ELi128ELi8ES3_EELb0ELb0ELb0ELb0ELb0ELb0ELb1EEEvNS_16Flash_bwd_paramsE,(.L_x_2085 - _ZN5flash44flash_bwd_dq_dk_dv_loop_seqk_parallel_kernelI23Flash_bwd_kernel_traitsILi128ELi64ELi128ELi8ELi2ELi4ELi2ELb0ELb0EN7cutlass10bfloat16_tE19Flash_kernel_traitsILi128ELi64ELi128ELi8ES3_EELb0ELb0ELb0ELb0ELb0ELb0ELb1EEEvNS_16Flash_bwd_paramsE)
        .other          _ZN5flash44flash_bwd_dq_dk_dv_loop_seqk_parallel_kernelI23Flash_bwd_kernel_traitsILi128ELi64ELi128ELi8ELi2ELi4ELi2ELb0ELb0EN7cutlass10bfloat16_tE19Flash_kernel_traitsILi128ELi64ELi128ELi8ES3_EELb0ELb0ELb0ELb0ELb0ELb0ELb1EEEvNS_16Flash_bwd_paramsE,@"STO_CUDA_ENTRY STV_DEFAULT"
_ZN5flash44flash_bwd_dq_dk_dv_loop_seqk_parallel_kernelI23Flash_bwd_kernel_traitsILi128ELi64ELi128ELi8ELi2ELi4ELi2ELb0ELb0EN7cutlass10bfloat16_tE19Flash_kernel_traitsILi128ELi64ELi128ELi8ES3_EELb0ELb0ELb0ELb0ELb0ELb0ELb1EEEvNS_16Flash_bwd_paramsE:
.text._ZN5flash44flash_bwd_dq_dk_dv_loop_seqk_parallel_kernelI23Flash_bwd_kernel_traitsILi128ELi64ELi128ELi8ELi2ELi4ELi2ELb0ELb0EN7cutlass10bfloat16_tE19Flash_kernel_traitsILi128ELi64ELi128ELi8ES3_EELb0ELb0ELb0ELb0ELb0ELb0ELb1EEEvNS_16Flash_bwd_paramsE:
        /* <DEDUP_REMOVED lines=15> */
[----:B------:R-:W-:-:S05]  /*00f0*/  UMOV UR59, 0xffffc000 ;  /* 0xffffc000003b7882 */ /* 0x000fca0000000000 */
[----:B------:R-:W3:Y:S08]  /*0100*/  S2UR UR46, SR_CTAID.Y ;  /* 0x00000000002e79c3 */ /* 0x000ef00000002600 */
[----:B------:R-:W4:Y:S01]  /*0110*/  S2UR UR57, SR_CTAID.Z ;  /* 0x00000000003979c3 */ /* 0x000f220000002700 */
[----:B--2---:R-:W-:Y:S01]  /*0120*/  ULEA UR4, UR4, UR5, 0x18 ;  /* 0x0000000504047291 */ /* 0x004fe2000f8ec03f */
[----:B-1----:R-:W-:Y:S01]  /*0130*/  SHF.R.S32.HI R17, RZ, 0x1f, R16 ;  /* 0x0000001fff117819 */ /* 0x002fe20000011410 */
[----:B---3--:R-:W-:-:S03]  /*0140*/  USHF.L.U32 UR5, UR46, 0x7, URZ ;  /* 0x000000072e057899 */ /* 0x008fc6000800063f */
        /* <DEDUP_REMOVED lines=32> */
[----:B------:R-:W-:Y:S01]  /*0350*/  LOP3.LUT P4, RZ, R0, 0x2, RZ, 0xc0, !PT ;  /* 0x0000000200ff7812 */ /* 0x000fe2000788c0ff */
        /* <DEDUP_REMOVED lines=23> */
[----:B------:R-:W-:Y:S01]  /*04d0*/  LOP3.LUT R3, R19, 0x7ffffffc, RZ, 0xc0, !PT ;  /* 0x7ffffffc13037812 */ /* 0x000fe200078ec0ff */
[----:B------:R1:W-:Y:S01]  /*04e0*/  STL [R1+0x20], R5 ;  /* 0x0000200501007387 */ /* 0x0003e20000100800 */
[----:B------:R-:W-:Y:S01]  /*04f0*/  ISETP.NE.U32.AND P0, PT, R0, 0x1, PT ;  /* 0x000000010000780c */ /* 0x000fe20003f05070 */
[----:B------:R-:W-:Y:S01]  /*0500*/  IMAD.IADD R214, R2, 0x1, R214 ;  /* 0x0000000102d67824 */ /* 0x000fe200078e02d6 */
[----:B------:R-:W-:Y:S01]  /*0510*/  LEA.HI R0, R17, R16, RZ, 0x7 ;  /* 0x0000001011007211 */ /* 0x000fe200078f38ff */
[----:B------:R-:W-:Y:S01]  /*0520*/  IMAD.IADD R2, R16, 0x1, -R3 ;  /* 0x0000000110027824 */ /* 0x000fe200078e0a03 */
[----:B------:R-:W-:Y:S01]  /*0530*/  LOP3.LUT R14, R6, 0x8, R14, 0xf8, !PT ;  /* 0x00000008060e7812 */ /* 0x000fe200078ef80e */
[----:B------:R-:W-:Y:S01]  /*0540*/  IMAD.SHL.U32 R16, R16, 0x2, RZ ;  /* 0x0000000210107824 */ /* 0x000fe200078e00ff */
[----:B------:R-:W-:Y:S01]  /*0550*/  SHF.R.S32.HI R0, RZ, 0x7, R0 ;  /* 0x00000007ff007819 */ /* 0x000fe20000011400 */
[----:B------:R-:W-:Y:S01]  /*0560*/  IMAD.SHL.U32 R2, R2, 0x2, RZ ;  /* 0x0000000202027824 */ /* 0x000fe200078e00ff */
[----:B------:R-:W-:Y:S01]  /*0570*/  R2P PR, R8, 0x6 ;  /* 0x0000000608007804 */ /* 0x000fe20000000000 */
[----:B------:R-:W-:Y:S01]  /*0580*/  IMAD.SHL.U32 R6, R9, 0x10, RZ ;  /* 0x0000001009067824 */ /* 0x000fe200078e00ff */
[----:B------:R-:W-:Y:S01]  /*0590*/  SEL R232, R232, 0x10, !P0 ;  /* 0x00000010e8e87807 */ /* 0x000fe20004000000 */
[----:B------:R-:W-:Y:S01]  /*05a0*/  IMAD R12, R12, 0x400, R2 ;  /* 0x000004000c0c7824 */ /* 0x000fe200078e0202 */
[----:B------:R-:W-:Y:S01]  /*05b0*/  LOP3.LUT R210, R10, R14, R210, 0xf6, !PT ;  /* 0x0000000e0ad27212 */ /* 0x000fe200078ef6d2 */
[----:B------:R-:W-:-:S02]  /*05c0*/  IMAD R7, R0, 0x1000, R2 ;  /* 0x0000100000077824 */ /* 0x000fc400078e0202 */
[----:B------:R-:W-:Y:S01]  /*05d0*/  IMAD.SHL.U32 R2, R4, 0x20, RZ ;  /* 0x0000002004027824 */ /* 0x000fe200078e00ff */
[----:B------:R-:W-:Y:S01]  /*05e0*/  LEA R210, R210, UR4, 0x1 ;  /* 0x00000004d2d27c11 */ /* 0x000fe2000f8e08ff */
[----:B------:R-:W-:Y:S02]  /*05f0*/  IMAD.SHL.U32 R3, R0, 0x8, RZ ;  /* 0x0000000800037824 */ /* 0x000fe400078e00ff */
[----:B------:R-:W-:Y:S02]  /*0600*/  IMAD.SHL.U32 R0, R8, 0x40, RZ ;  /* 0x0000004008007824 */ /* 0x000fe400078e00ff */
[----:B------:R-:W-:Y:S01]  /*0610*/  IMAD R7, R15, 0x400, R7 ;  /* 0x000004000f077824 */ /* 0x000fe200078e0207 */
[----:B------:R-:W-:Y:S01]  /*0620*/  LOP3.LUT R3, R3, 0x8, RZ, 0xc0, !PT ;  /* 0x0000000803037812 */ /* 0x000fe200078ec0ff */
[----:B------:R-:W-:Y:S01]  /*0630*/  IMAD.SHL.U32 R8, R4, 0x8, RZ ;  /* 0x0000000804087824 */ /* 0x000fe200078e00ff */
[----:B-1----:R-:W-:Y:S01]  /*0640*/  LOP3.LUT R5, R2, 0x6, R16, 0xf8, !PT ;  /* 0x0000000602057812 */ /* 0x002fe200078ef810 */
[----:B------:R-:W-:Y:S01]  /*0650*/  IMAD.SHL.U32 R4, R9, 0x20, RZ ;  /* 0x0000002009047824 */ /* 0x000fe200078e00ff */
[----:B------:R-:W-:Y:S01]  /*0660*/  LOP3.LUT R0, R0, 0x1c0, RZ, 0xc0, !PT ;  /* 0x000001c000007812 */ /* 0x000fe200078ec0ff */
[----:B------:R-:W-:Y:S01]  /*0670*/  IMAD.SHL.U32 R214, R214, 0x2, RZ ;  /* 0x00000002d6d67824 */ /* 0x000fe200078e00ff */
[----:B------:R-:W-:Y:S01]  /*0680*/  LOP3.LUT R13, R3, 0x10, R6, 0xf8, !PT ;  /* 0x00000010030d7812 */ /* 0x000fe200078ef806 */
[----:B------:R1:W-:Y:S01]  /*0690*/  STL [R1+0x3c], R5 ;  /* 0x00003c0501007387 */ /* 0x0003e20000100800 */
[----:B------:R-:W-:-:S04]  /*06a0*/  LOP3.LUT R4, R4, 0x20, RZ, 0xc0, !PT ;  /* 0x0000002004047812 */ /* 0x000fc800078ec0ff */
[----:B------:R-:W-:Y:S02]  /*06b0*/  LOP3.LUT R8, R4, 0x18, R8, 0xf8, !PT ;  /* 0x0000001804087812 */ /* 0x000fe400078ef808 */
[----:B-1----:R-:W-:Y:S02]  /*06c0*/  LOP3.LUT R5, R0, 0x20, R2, 0xf8, !PT ;  /* 0x0000002000057812 */ /* 0x002fe400078ef802 */
[----:B------:R-:W-:-:S04]  /*06d0*/  SHF.R.U32.HI R2, RZ, 0x3, R0 ;  /* 0x00000003ff027819 */ /* 0x000fc80000011600 */
[----:B------:R-:W-:Y:S02]  /*06e0*/  LOP3.LUT R5, R5, R2, RZ, 0x3c, !PT ;  /* 0x0000000205057212 */ /* 0x000fe400078e3cff */
[----:B------:R-:W-:Y:S01]  /*06f0*/  LOP3.LUT R0, R2, R0, R3, 0x1e, !PT ;  /* 0x0000000002007212 */ /* 0x000fe200078e1e03 */
[----:B------:R-:W-:Y:S01]  /*0700*/  IMAD.SHL.U32 R3, R9, 0x8, RZ ;  /* 0x0000000809037824 */ /* 0x000fe200078e00ff */
[----:B------:R-:W-:Y:S01]  /*0710*/  SHF.R.S32.HI R2, RZ, 0x2, R20 ;  /* 0x00000002ff027819 */ /* 0x000fe20000011414 */
[----:B------:R-:W-:Y:S02]  /*0720*/  IMAD.IADD R7, R5, 0x1, R7 ;  /* 0x0000000105077824 */ /* 0x000fe400078e0207 */
[----:B------:R-:W-:Y:S02]  /*0730*/  IMAD.SHL.U32 R5, R18, 0x40, RZ ;  /* 0x0000004012057824 */ /* 0x000fe400078e00ff */
[----:B------:R-:W-:Y:S01]  /*0740*/  IMAD.IADD R12, R12, 0x1, R0 ;  /* 0x000000010c0c7824 */ /* 0x000fe200078e0200 */
[----:B------:R-:W-:Y:S01]  /*0750*/  LEA R233, R7, UR4, 0x1 ;  /* 0x0000000407e97c11 */ /* 0x000fe2000f8e08ff */
[----:B------:R-:W-:Y:S01]  /*0760*/  IMAD.SHL.U32 R0, R11, 0x40, RZ ;  /* 0x000000400b007824 */ /* 0x000fe200078e00ff */
[----:B------:R-:W-:Y:S01]  /*0770*/  LOP3.LUT R5, R5, 0x1c0, RZ, 0xc0, !PT ;  /* 0x000001c005057812 */ /* 0x000fe200078ec0ff */
[----:B------:R-:W-:-:S02]  /*0780*/  IMAD R2, R15, 0x10, R2 ;  /* 0x000000100f027824 */ /* 0x000fc400078e0202 */
[----:B------:R-:W-:Y:S01]  /*0790*/  IMAD.IADD R234, R233, 0x1, R232 ;  /* 0x00000001e9ea7824 */ /* 0x000fe200078e02e8 */
        /* <DEDUP_REMOVED lines=48> */
.L_x_1469:
        /* <DEDUP_REMOVED lines=67> */
.L_x_1399:
        /* <DEDUP_REMOVED lines=25> */
[----:B------:R-:W-:Y:S01]  /*1060*/  ULDC.64 UR22, c[0x0][0x240] ;  /* 0x0000900000167ab9 */ /* 0x000fe20000000a00 */
[----:B------:R-:W-:Y:S01]  /*1070*/  ULDC.U8 UR18, c[0x0][0x3d8] ;  /* 0x0000f60000127ab9 */ /* 0x000fe20000000000 */
[----:B------:R-:W-:Y:S01]  /*1080*/  UIMAD.WIDE.U32 UR24, UR5, UR22, URZ ;  /* 0x00000016051872a5 */ /* 0x000fe2000f8e003f */
[----:B------:R-:W1:Y:S01]  /*1090*/  I2F.RP R2, R5 ;  /* 0x0000000500027306 */ /* 0x000e620000209400 */
[----:B------:R-:W-:Y:S01]  /*10a0*/  UISETP.NE.AND UP3, UPT, UR18, URZ, UPT ;  /* 0x0000003f1200728c */ /* 0x000fe2000bf65270 */
[----:B------:R-:W-:Y:S01]  /*10b0*/  ISETP.NE.AND P3, PT, R6, RZ, PT ;  /* 0x000000ff0600720c */ /* 0x000fe20003f65270 */
[----:B------:R-:W-:-:S02]  /*10c0*/  USEL UR35, UR17, URZ, UP2 ;  /* 0x0000003f11237287 */ /* 0x000fc40009000000 */
        /* <DEDUP_REMOVED lines=10> */
[----:B------:R-:W-:Y:S02]  /*1170*/  USHF.R.S32.HI UR20, URZ, 0x1f, UR9 ;  /* 0x0000001f3f147899 */ /* 0x000fe40008011409 */
[----:B------:R-:W-:Y:S02]  /*1180*/  @UP1 UIMAD UR47, UR5, UR13, UR43 ;  /* 0x0000000d052f12a4 */ /* 0x000fe4000f8e022b */
[----:B------:R-:W-:Y:S02]  /*1190*/  ULEA.HI UR37, UR20, UR9, URZ, 0x6 ;  /* 0x0000000914257291 */ /* 0x000fe4000f8f303f */
[----:B------:R-:W-:-:S02]  /*11a0*/  UIMAD UR9, UR38, UR46, URZ ;  /* 0x0000002e260972a4 */ /* 0x000fc4000f8e023f */
[----:B------:R-:W-:Y:S01]  /*11b0*/  UIMAD.WIDE UR10, UR61, UR60, URZ ;  /* 0x0000003c3d0a72a5 */ /* 0x000fe2000f8e023f */
[----:B-1----:R-:W-:Y:S01]  /*11c0*/  VIADD R2, R2, 0xffffffe ;  /* 0x0ffffffe02027836 */ /* 0x002fe20000000000 */
[----:B------:R-:W-:Y:S02]  /*11d0*/  UIMAD.WIDE.U32 UR12, UR46, UR58, URZ ;  /* 0x0000003a2e0c72a5 */ /* 0x000fe4000f8e003f */
[----:B------:R-:W-:Y:S01]  /*11e0*/  UIMAD UR9, UR56, UR58, UR9 ;  /* 0x0000003a380972a4 */ /* 0x000fe2000f8e0209 */
[----:B------:R-:W1:Y:S01]  /*11f0*/  F2I.FTZ.U32.TRUNC.NTZ R3, R2 ;  /* 0x0000000200037305 */ /* 0x000e62000021f000 */
[----:B------:R-:W-:Y:S02]  /*1200*/  UIMAD UR17, UR11, UR12, URZ ;  /* 0x0000000c0b1172a4 */ /* 0x000fe4000f8e023f */
[----:B------:R-:W-:Y:S02]  /*1210*/  UIADD3 UR9, UR13, UR9, URZ ;  /* 0x000000090d097290 */ /* 0x000fe4000fffe03f */
[----:B------:R-:W-:-:S02]  /*1220*/  UIMAD.WIDE.U32 UR14, UR10, UR12, URZ ;  /* 0x0000000c0a0e72a5 */ /* 0x000fc4000f8e003f */
[----:B------:R-:W-:Y:S02]  /*1230*/  UIMAD UR9, UR10, UR9, UR17 ;  /* 0x000000090a0972a4 */ /* 0x000fe4000f8e0211 */
[----:B------:R-:W-:Y:S01]  /*1240*/  UIMAD.WIDE.U32 UR12, UR10, UR5, URZ ;  /* 0x000000050a0c72a5 */ /* 0x000fe2000f8e003f */
[----:B------:R-:W-:Y:S01]  /*1250*/  ULDC UR39, c[0x0][0x2c4] ;  /* 0x0000b10000277ab9 */ /* 0x000fe20000000800 */
[----:B------:R-:W-:Y:S02]  /*1260*/  UIMAD UR17, UR11, UR5, URZ ;  /* 0x000000050b1172a4 */ /* 0x000fe4000f8e023f */
[----:B------:R-:W-:Y:S01]  /*1270*/  UIADD3 UR48, UR15, UR9, URZ ;  /* 0x000000090f307290 */ /* 0x000fe2000fffe03f */
[----:B-1----:R-:W-:Y:S01]  /*1280*/  IMAD.MOV R0, RZ, RZ, -R3 ;  /* 0x000000ffff007224 */ /* 0x002fe200078e0a03 */
[----:B------:R-:W-:Y:S01]  /*1290*/  USEL UR55, UR14, UR12, !UP1 ;  /* 0x0000000c0e377287 */ /* 0x000fe2000c800000 */
[----:B------:R-:W-:Y:S01]  /*12a0*/  IMAD.MOV.U32 R2, RZ, RZ, RZ ;  /* 0x000000ffff027224 */ /* 0x000fe200078e00ff */
[----:B------:R-:W-:Y:S01]  /*12b0*/  @UP3 UIMAD UR9, UR46, UR39, URZ ;  /* 0x000000272e0932a4 */ /* 0x000fe2000f8e023f */
[----:B------:R-:W-:Y:S01]  /*12c0*/  IMAD R0, R0, R5, RZ ;  /* 0x0000000500007224 */ /* 0x000fe200078e02ff */
[----:B------:R-:W-:-:S02]  /*12d0*/  ULOP3.LUT UR12, UR37, 0xffffffc0, URZ, 0xc0, !UPT ;  /* 0xffffffc0250c7892 */ /* 0x000fc4000f8ec03f */
[----:B------:R-:W-:Y:S01]  /*12e0*/  UISETP.NE.AND UP0, UPT, UR30, -0x1, UPT ;  /* 0xffffffff1e00788c */ /* 0x000fe2000bf05270 */
[----:B------:R-:W-:Y:S01]  /*12f0*/  IMAD.HI.U32 R0, R3, R0, R2 ;  /* 0x0000000003007227 */ /* 0x000fe200078e0002 */
[----:B------:R-:W-:Y:S01]  /*1300*/  MOV R2, R4 ;  /* 0x0000000400027202 */ /* 0x000fe20000000f00 */
[----:B------:R-:W-:Y:S02]  /*1310*/  UIMAD UR26, UR5, UR23, URZ ;  /* 0x00000017051a72a4 */ /* 0x000fe4000f8e023f */
[----:B------:R-:W-:Y:S02]  /*1320*/  @UP1 UIADD3 UR48, UR13, UR17, URZ ;  /* 0x000000110d301290 */ /* 0x000fe4000fffe03f */
[----:B------:R-:W-:Y:S01]  /*1330*/  IMAD.HI.U32 R0, R0, R2, RZ ;  /* 0x0000000200007227 */ /* 0x000fe200078e00ff */
[----:B------:R-:W-:Y:S02]  /*1340*/  @UP3 USEL UR17, UR9, UR5, !UP1 ;  /* 0x0000000509113287 */ /* 0x000fe4000c800000 */
[----:B------:R-:W-:Y:S01]  /*1350*/  UIADD3 UR9, UR12, -0x40, URZ ;  /* 0xffffffc00c097890 */ /* 0x000fe2000fffe03f */
[----:B------:R-:W-:Y:S01]  /*1360*/  IMAD.MOV R3, RZ, RZ, -R0 ;  /* 0x000000ffff037224 */ /* 0x000fe200078e0a00 */
[----:B------:R-:W-:Y:S01]  /*1370*/  @UP3 ULDC UR24, c[0x0][0x2e4] ;  /* 0x0000b90000183ab9 */ /* 0x000fe20000000800 */
[----:B------:R-:W-:-:S02]  /*1380*/  @UP1 UIADD3 UR45, UR25, UR26, URZ ;  /* 0x0000001a192d1290 */ /* 0x000fc4000fffe03f */
[C---:B------:R-:W-:Y:S01]  /*1390*/  IMAD R2, R5.reuse, R3, R2 ;  /* 0x0000000305027224 */ /* 0x040fe200078e0202 */
[----:B------:R-:W-:Y:S02]  /*13a0*/  @!UP3 UIMAD UR13, UR46, UR60, UR57 ;  /* 0x0000003c2e0db2a4 */ /* 0x000fe4000f8e0239 */
[----:B------:R-:W-:Y:S02]  /*13b0*/  @UP3 UIMAD UR26, UR57, UR24, UR17 ;  /* 0x00000018391a32a4 */ /* 0x000fe4000f8e0211 */
[----:B------:R-:W-:Y:S01]  /*13c0*/  ISETP.GT.U32.AND P1, PT, R5, R2, PT ;  /* 0x000000020500720c */ /* 0x000fe20003f24070 */
[----:B------:R-:W-:Y:S02]  /*13d0*/  USHF.R.S32.HI UR24, URZ, 0x1f, UR9 ;  /* 0x0000001f3f187899 */ /* 0x000fe40008011409 */
[----:B------:R-:W-:Y:S02]  /*13e0*/  UIADD3 UR12, UP2, UR9, UR34, URZ ;  /* 0x00000022090c7290 */ /* 0x000fe4000ff5e03f */
[----:B------:R-:W-:Y:S01]  /*13f0*/  @!UP3 UIMAD UR26, UR13, UR39, URZ ;  /* 0x000000270d1ab2a4 */ /* 0x000fe2000f8e023f */
[----:B------:R-:W-:Y:S01]  /*1400*/  ULDC.U8 UR19, c[0x0][0x480] ;  /* 0x0001200000137ab9 */ /* 0x000fe20000000000 */
[----:B------:R-:W-:-:S02]  /*1410*/  UIADD3.X UR13, UR24, UR35, URZ, UP2, !UPT ;  /* 0x00000023180d7290 */ /* 0x000fc400097fe43f */
[----:B------:R-:W-:Y:S02]  /*1420*/  UIMAD UR11, UR11, UR12, URZ ;  /* 0x0000000c0b0b72a4 */ /* 0x000fe4000f8e023f */
[----:B------:R-:W-:Y:S02]  /*1430*/  @UP0 UIADD3 UR29, UR16, UR30, URZ ;  /* 0x0000001e101d0290 */ /* 0x000fe4000fffe03f */
[----:B------:R-:W-:Y:S01]  /*1440*/  @!P1 IMAD.IADD R2, R2, 0x1, -R5 ;  /* 0x0000000102029824 */ /* 0x000fe200078e0a05 */
[----:B------:R-:W-:Y:S01]  /*1450*/  @!P1 IADD3 R0, R0, 0x1, RZ ;  /* 0x0000000100009810 */ /* 0x000fe20007ffe0ff */
[----:B------:R-:W-:Y:S01]  /*1460*/  @UP0 UIADD3 UR27, UR16, UR30, URZ ;  /* 0x0000001e101b0290 */ /* 0x000fe2000fffe03f */
[----:B------:R-:W-:Y:S01]  /*1470*/  PLOP3.LUT P1, PT, PT, PT, UP0, 0x80, 0x0 ;  /* 0x000000000000781c */ /* 0x000fe20003f2f008 */
[----:B------:R-:W-:Y:S01]  /*1480*/  UISETP.NE.AND UP4, UPT, UR19, URZ, UPT ;  /* 0x0000003f1300728c */ /* 0x000fe2000bf85270 */
        /* <DEDUP_REMOVED lines=15> */
[----:B------:R-:W-:Y:S02]  /*1580*/  USEL UR52, UR49, URZ, UP4 ;  /* 0x0000003f31347287 */ /* 0x000fe4000a000000 */
[----:B------:R-:W-:Y:S01]  /*1590*/  USHF.R.S32.HI UR44, URZ, 0x1f, UR31 ;  /* 0x0000001f3f2c7899 */ /* 0x000fe2000801141f */
[----:B------:R-:W-:Y:S01]  /*15a0*/  @!P2 IADD3 R16, -R16, RZ, RZ ;  /* 0x000000ff1010a210 */ /* 0x000fe20007ffe1ff */
[----:B------:R-:W-:Y:S01]  /*15b0*/  @!UP1 UIADD3 UR47, UR41, UR33, URZ ;  /* 0x00000021292f9290 */ /* 0x000fe2000fffe03f */
        /* <DEDUP_REMOVED lines=21> */
.L_x_1401:
        /* <DEDUP_REMOVED lines=13> */
.L_x_1402:
        /* <DEDUP_REMOVED lines=11> */
.L_x_1403:
[----:B------:R-:W-:-:S04]  /*1890*/  UIMAD UR5, UR46, UR60, UR57 ;  /* 0x0000003c2e0572a4 */ /* 0x000fc8000f8e0239 */
[----:B------:R-:W-:-:S12]  /*18a0*/  UIMAD UR5, UR5, UR58, URZ ;  /* 0x0000003a050572a4 */ /* 0x000fd8000f8e023f */
.L_x_1404:
[----:B------:R-:W1:Y:S01]  /*18b0*/  S2R R27, SR_TID.X ;  /* 0x00000000001b7919 */ /* 0x000e620000002100 */
[----:B------:R-:W2:Y:S01]  /*18c0*/  LDC.64 R4, c[0x0][0x420] ;  /* 0x00010800ff047b82 */ /* 0x000ea20000000a00 */
[----:B------:R-:W-:Y:S01]  /*18d0*/  SHF.R.S32.HI R237, RZ, 0x1f, R236 ;  /* 0x0000001fffed7819 */ /* 0x000fe200000114ec */
[----:B------:R-:W-:Y:S01]  /*18e0*/  USHF.R.S32.HI UR32, URZ, 0x1f, UR57 ;  /* 0x0000001f3f207899 */ /* 0x000fe20008011439 */
[----:B------:R-:W-:Y:S01]  /*18f0*/  BSSY B1, `(.L_x_1400) ;  /* 0x0000a24000017945 */ /* 0x000fe20003800000 */
[----:B------:R-:W-:Y:S02]  /*1900*/  UIADD3 UR27, UR9, UR5, URZ ;  /* 0x00000005091b7290 */ /* 0x000fe4000fffe03f */
[----:B------:R-:W-:Y:S01]  /*1910*/  UIMAD UR14, UR61, UR60, URZ ;  /* 0x0000003c3d0e72a4 */ /* 0x000fe2000f8e023f */
[----:B------:R-:W-:Y:S01]  /*1920*/  ULDC.64 UR12, c[0x0][0x258] ;  /* 0x00009600000c7ab9 */ /* 0x000fe20000000a00 */
[----:B------:R-:W-:Y:S02]  /*1930*/  UIADD3 UR26, UR9, UR26, URZ ;  /* 0x0000001a091a7290 */ /* 0x000fe4000fffe03f */
[----:B------:R-:W-:Y:S01]  /*1940*/  UISETP.GE.AND UP2, UPT, UR36, 0x1, UPT ;  /* 0x000000012400788c */ /* 0x000fe2000bf46270 */
        /* <DEDUP_REMOVED lines=25> */
[----:B------:R-:W-:Y:S01]  /*1ae0*/  UIMAD UR9, UR32, UR12, URZ ;  /* 0x0000000c200972a4 */ /* 0x000fe2000f8e023f */
[----:B------:R-:W-:Y:S01]  /*1af0*/  IMAD.U32 R0, RZ, RZ, UR10 ;  /* 0x0000000aff007e24 */ /* 0x000fe2000f8e00ff */
[----:B------:R-:W-:Y:S01]  /*1b00*/  PLOP3.LUT P0, PT, PT, PT, UP2, 0x80, 0x0 ;  /* 0x000000000000781c */ /* 0x000fe20003f0f028 */
[----:B------:R-:W-:Y:S01]  /*1b10*/  IMAD.IADD R7, R7, 0x1, R3 ;  /* 0x0000000107077824 */ /* 0x000fe200078e0203 */
[----:B------:R-:W-:Y:S01]  /*1b20*/  LOP3.LUT R3, R10, 0xffffffe0, RZ, 0xc0, !PT ;  /* 0xffffffe00a037812 */ /* 0x000fe200078ec0ff */
[----:B------:R-:W-:Y:S01]  /*1b30*/  UIMAD UR13, UR57, UR13, UR9 ;  /* 0x0000000d390d72a4 */ /* 0x000fe2000f8e0209 */
[----:B------:R-:W-:Y:S01]  /*1b40*/  IMAD.WIDE.U32 R6, R0, UR57, R6 ;  /* 0x0000003900067c25 */ /* 0x000fe2000f8e0006 */
[----:B------:R-:W-:Y:S01]  /*1b50*/  USHF.R.S32.HI UR9, URZ, 0x1f, UR5 ;  /* 0x0000001f3f097899 */ /* 0x000fe20008011405 */
[----:B------:R-:W-:Y:S01]  /*1b60*/  SHF.R.S32.HI R0, RZ, 0x5, R10 ;  /* 0x00000005ff007819 */ /* 0x000fe2000001140a */
[----:B------:R-:W-:Y:S01]  /*1b70*/  UIADD3 UR5, UP1, UP0, UR38, UR5, UR50 ;  /* 0x0000000526057290 */ /* 0x000fe2000f83e032 */
[----:B------:R-:W-:Y:S01]  /*1b80*/  IMAD.IADD R3, R27, 0x1, -R3 ;  /* 0x000000011b037824 */ /* 0x000fe200078e0a03 */
[----:B------:R-:W-:Y:S01]  /*1b90*/  ULDC.64 UR32, c[0x0][0x400] ;  /* 0x0001000000207ab9 */ /* 0x000fe20000000a00 */
[----:B------:R-:W-:Y:S01]  /*1ba0*/  IMAD.U32 R10, RZ, RZ, UR12 ;  /* 0x0000000cff0a7e24 */ /* 0x000fe2000f8e00ff */
[----:B------:R-:W-:Y:S01]  /*1bb0*/  UIADD3.X UR9, UR49, UR9, UR53, UP1, UP0 ;  /* 0x0000000931097290 */ /* 0x000fe20008fe0435 */
[----:B------:R-:W-:Y:S01]  /*1bc0*/  IMAD R11, R0, UR14, R3 ;  /* 0x0000000e000b7c24 */ /* 0x000fe2000f8e0203 */
[----:B------:R-:W-:Y:S01]  /*1bd0*/  UIADD3 UR12, UP1, UP0, UR51, UR5, UR55 ;  /* 0x00000005330c7290 */ /* 0x000fe2000f83e037 */
[----:B------:R-:W-:Y:S01]  /*1be0*/  IMAD R0, R26, R4, RZ ;  /* 0x000000041a007224 */ /* 0x000fe200078e02ff */
[----:B------:R-:W-:Y:S01]  /*1bf0*/  ULDC.64 UR10, c[0x0][0x210] ;  /* 0x00008400000a7ab9 */ /* 0x000fe20000000a00 */
[----:B------:R-:W-:Y:S01]  /*1c00*/  VIADD R7, R7, UR15 ;  /* 0x0000000f07077c36 */ /* 0x000fe20008000000 */
[----:B------:R-:W-:Y:S01]  /*1c10*/  UIADD3.X UR5, UR52, UR9, UR48, UP1, UP0 ;  /* 0x0000000934057290 */ /* 0x000fe20008fe0430 */
[----:B------:R-:W-:Y:S01]  /*1c20*/  IMAD R3, R2, R5, R0 ;  /* 0x0000000502037224 */ /* 0x000fe200078e0200 */
[----:B------:R-:W-:Y:S01]  /*1c30*/  IADD3 R0, P2, R11, UR12, RZ ;  /* 0x0000000c0b007c10 */ /* 0x000fe2000ff5e0ff */
[----:B------:R-:W-:Y:S01]  /*1c40*/  IMAD.WIDE.U32 R8, R10, UR57, R8 ;  /* 0x000000390a087c25 */ /* 0x000fe2000f8e0008 */
[----:B------:R-:W-:-:S02]  /*1c50*/  UIMAD.WIDE UR14, UR26, 0x4, UR40 ;  /* 0x000000041a0e78a5 */ /* 0x000fc4000f8e0228 */
[----:B------:R-:W-:Y:S01]  /*1c60*/  LEA R222, P1, R0, UR32, 0x2 ;  /* 0x0000002000de7c11 */ /* 0x000fe2000f8210ff */
[----:B------:R-:W-:Y:S01]  /*1c70*/  IMAD.WIDE.U32 R6, R2, R4, R6 ;  /* 0x0000000402067225 */ /* 0x000fe200078e0006 */
[----:B------:R-:W-:Y:S01]  /*1c80*/  LEA.HI.X.SX32 R14, R11, UR5, 0x1, P2 ;  /* 0x000000050b0e7c11 */ /* 0x000fe200090f0eff */
[----:B------:R-:W-:Y:S01]  /*1c90*/  UIMAD.WIDE UR26, UR27, 0x4, UR42 ;  /* 0x000000041b1a78a5 */ /* 0x000fe2000f8e022a */
[----:B------:R-:W-:Y:S01]  /*1ca0*/  LEA R12, P4, R8, UR10, 0x1 ;  /* 0x0000000a080c7c11 */ /* 0x000fe2000f8808ff */
[----:B------:R-:W-:Y:S01]  /*1cb0*/  IMAD.IADD R3, R7, 0x1, R3 ;  /* 0x0000000107037824 */ /* 0x000fe200078e0203 */
[----:B------:R-:W-:Y:S01]  /*1cc0*/  LEA R10, P3, R6, UR24, 0x1 ;  /* 0x00000018060a7c11 */ /* 0x000fe2000f8608ff */
[----:B------:R-:W-:Y:S01]  /*1cd0*/  VIADD R15, R9, UR13 ;  /* 0x0000000d090f7c36 */ /* 0x000fe20008000000 */
[----:B------:R-:W-:Y:S02]  /*1ce0*/  LEA.HI.X R223, R0, UR33, R14, 0x2, P1 ;  /* 0x0000002100df7c11 */ /* 0x000fe400088f140e */
[----:B------:R-:W-:-:S02]  /*1cf0*/  LEA.HI.X R11, R6, UR25, R3, 0x1, P3 ;  /* 0x00000019060b7c11 */ /* 0x000fc400098f0c03 */
[----:B------:R-:W-:Y:S01]  /*1d00*/  LEA.HI.X R13, R8, UR11, R15, 0x1, P4 ;  /* 0x0000000b080d7c11 */ /* 0x000fe2000a0f0c0f */
[----:B------:R-:W-:Y:S06]  /*1d10*/  @!P0 BRA `(.L_x_1405) ;  /* 0x0000008c00e48947 */ /* 0x000fec0003800000 */
[----:B------:R-:W2:Y:S01]  /*1d20*/  LDL R20, [R1+0x20] ;  /* 0x0000200001147983 */ /* 0x000ea20000100800 */
[----:B------:R-:W-:Y:S01]  /*1d30*/  PLOP3.LUT P0, PT, PT, PT, UP4, 0x80, 0x0 ;  /* 0x000000000000781c */ /* 0x000fe20003f0f048 */
[----:B------:R-:W-:Y:S01]  /*1d40*/  UMOV UR9, UR37 ;  /* 0x0000002500097c82 */ /* 0x000fe20008000000 */
[----:B------:R-:W-:Y:S01]  /*1d50*/  IMAD.MOV.U32 R18, RZ, RZ, R10 ;  /* 0x000000ffff127224 */ /* 0x000fe200078e000a */
[----:B------:R-:W-:Y:S01]  /*1d60*/  UIMAD UR5, UR9, -0x40, UR36 ;  /* 0xffffffc0090578a4 */ /* 0x000fe2000f8e0224 */
[----:B------:R-:W-:Y:S01]  /*1d70*/  IMAD.MOV.U32 R19, RZ, RZ, R11 ;  /* 0x000000ffff137224 */ /* 0x000fe200078e000b */
[----:B------:R-:W-:Y:S01]  /*1d80*/  UMOV UR12, UR15 ;  /* 0x0000000f000c7c82 */ /* 0x000fe20008000000 */
[----:B------:R-:W-:Y:S01]  /*1d90*/  UMOV UR15, UR26 ;  /* 0x0000001a000f7c82 */ /* 0x000fe20008000000 */
[----:B------:R-:W-:Y:S01]  /*1da0*/  ULEA.HI UR26, UR9, UR9, URZ, 0x1 ;  /* 0x00000009091a7291 */ /* 0x000fe2000f8f083f */
[C---:B------:R-:W-:Y:S01]  /*1db0*/  VIADD R23, R2.reuse, 0x20 ;  /* 0x0000002002177836 */ /* 0x040fe20000000000 */
[----:B------:R-:W-:Y:S01]  /*1dc0*/  ISETP.GE.AND P4, PT, R2, UR5, PT ;  /* 0x0000000502007c0c */ /* 0x000fe2000bf86270 */
[----:B------:R1:W-:Y:S01]  /*1dd0*/  STL.64 [R1+0x8], R18 ;  /* 0x0000081201007387 */ /* 0x0003e20000100a00 */
[----:B------:R-:W-:Y:S01]  /*1de0*/  ULOP3.LUT UR26, UR26, 0xfffffffe, URZ, 0xc0, !UPT ;  /* 0xfffffffe1a1a7892 */ /* 0x000fe2000f8ec03f */
[----:B------:R-:W-:Y:S01]  /*1df0*/  BSSY B0, `(.L_x_1406) ;  /* 0x000001a000007945 */ /* 0x000fe20003800000 */
[----:B------:R-:W-:Y:S01]  /*1e00*/  UMOV UR13, UR14 ;  /* 0x0000000e000d7c82 */ /* 0x000fe20008000000 */
[----:B------:R-:W-:Y:S01]  /*1e10*/  UMOV UR14, UR27 ;  /* 0x0000001b000e7c82 */ /* 0x000fe20008000000 */
[----:B------:R-:W-:Y:S01]  /*1e20*/  UIADD3 UR26, UR9, -UR26, URZ ;  /* 0x8000001a091a7290 */ /* 0x000fe2000fffe03f */
[----:B------:R-:W-:Y:S01]  /*1e30*/  @P0 BAR.SYNC.DEFER_BLOCKING 0x0 ;  /* 0x0000000000000b1d */ /* 0x000fe20000010000 */
[----:B------:R-:W-:Y:S01]  /*1e40*/  ISETP.GE.AND P3, PT, R23, UR5, PT ;  /* 0x0000000517007c0c */ /* 0x000fe2000bf66270 */
[----:B------:R-:W-:Y:S01]  /*1e50*/  VIADD R14, R236, 0x40 ;  /* 0x00000040ec0e7836 */ /* 0x000fe20000000000 */
[----:B------:R-:W-:Y:S01]  /*1e60*/  UISETP.NE.AND UP0, UPT, UR26, 0x1, UPT ;  /* 0x000000011a00788c */ /* 0x000fe2000bf05270 */
[----:B--2---:R-:W-:-:S05]  /*1e70*/  LEA R0, R20, UR4, 0x1 ;  /* 0x0000000414007c11 */ /* 0x004fca000f8e08ff */
        /* <DEDUP_REMOVED lines=17> */
.L_x_1407:
[----:B------:R-:W-:Y:S05]  /*1f90*/  BSYNC B0 ;  /* 0x0000000000007941 */ /* 0x000fea0003800000 */
.L_x_1406:
[----:B------:R4:W-:Y:S01]  /*1fa0*/  @P3 STS.128 [R0+0x9000], RZ ;  /* 0x009000ff00003388 */ /* 0x0009e20000000c00 */
[----:B------:R-:W-:Y:S01]  /*1fb0*/  VIADD R10, R20, 0x2000 ;  /* 0x00002000140a7836 */ /* 0x000fe20000000000 */
[----:B------:R-:W-:Y:S01]  /*1fc0*/  PLOP3.LUT P1, PT, PT, PT, UP0, 0x80, 0x0 ;  /* 0x000000000000781c */ /* 0x000fe20003f2f008 */
[----:B------:R-:W-:Y:S01]  /*1fd0*/  BSSY B0, `(.L_x_1408) ;  /* 0x0000019000007945 */ /* 0x000fe20003800000 */
[----:B------:R4:W-:Y:S02]  /*1fe0*/  @P3 STS.128 [R0+0xb000], RZ ;  /* 0x00b000ff00003388 */ /* 0x0009e40000000c00 */
[----:B------:R-:W-:Y:S02]  /*1ff0*/  SEL R221, R10, R20, !P1 ;  /* 0x000000140add7207 */ /* 0x000fe40004800000 */
[----:B------:R4:W-:Y:S01]  /*2000*/  STL.64 [R1], R12 ;  /* 0x0000000c01007387 */ /* 0x0009e20000100a00 */
[----:B------:R-:W-:Y:S06]  /*2010*/  @P3 BRA `(.L_x_1409) ;  /* 0x0000000000503947 */ /* 0x000fec0003800000 */
        /* <DEDUP_REMOVED lines=20> */
.L_x_1409:
[----:B------:R-:W-:Y:S05]  /*2160*/  BSYNC B0 ;  /* 0x0000000000007941 */ /* 0x000fea0003800000 */
.L_x_1408:
        /* <DEDUP_REMOVED lines=12> */
.L_x_1411:
        /* <DEDUP_REMOVED lines=20> */
.L_x_1412:
[----:B------:R-:W-:Y:S05]  /*2370*/  BSYNC B0 ;  /* 0x0000000000007941 */ /* 0x000fea0003800000 */
.L_x_1410:
        /* <DEDUP_REMOVED lines=13> */
.L_x_1414:
        /* <DEDUP_REMOVED lines=29> */
.L_x_1415:
[----:B------:R-:W-:Y:S05]  /*2620*/  BSYNC B0 ;  /* 0x0000000000007941 */ /* 0x000fea0003800000 */
.L_x_1413:
[----:B------:R-:W5:Y:S01]  /*2630*/  LDL R29, [R1+0x48] ;  /* 0x00004800011d7983 */ /* 0x000f620000100800 */
[----:B------:R-:W-:Y:S01]  /*2640*/  UIMAD UR10, UR44, UR18, URZ ;  /* 0x000000122c0a72a4 */ /* 0x000fe2000f8e023f */
[----:B-1----:R-:W-:Y:S01]  /*2650*/  IMAD.U32 R4, RZ, RZ, UR18 ;  /* 0x00000012ff047e24 */ /* 0x002fe2000f8e00ff */
[----:B------:R-:W-:Y:S01]  /*2660*/  ULDC.64 UR22, c[0x0][0x260] ;  /* 0x0000980000167ab9 */ /* 0x000fe20000000a00 */
[----:B------:R-:W-:Y:S01]  /*2670*/  BSSY B0, `(.L_x_1416) ;  /* 0x000003c000007945 */ /* 0x000fe20003800000 */
[----:B------:R-:W-:Y:S01]  /*2680*/  UIMAD UR11, UR31, UR19, UR10 ;  /* 0x000000131f0b72a4 */ /* 0x000fe2000f8e020a */
[----:B------:R-:W-:Y:S01]  /*2690*/  IMAD.WIDE.U32 R4, R4, UR31, R236 ;  /* 0x0000001f04047c25 */ /* 0x000fe2000f8e00ec */
[----:B------:R-:W-:-:S04]  /*26a0*/  UIMAD UR10, UR28, -0x80, UR8 ;  /* 0xffffff801c0a78a4 */ /* 0x000fc8000f8e0208 */
[----:B------:R-:W-:Y:S01]  /*26b0*/  IMAD.U32 R9, RZ, RZ, UR11 ;  /* 0x0000000bff097e24 */ /* 0x000fe2000f8e00ff */
[----:B------:R-:W-:Y:S02]  /*26c0*/  IADD3 R6, P0, R4, UR17, RZ ;  /* 0x0000001104067c10 */ /* 0x000fe4000ff1e0ff */
[----:B------:R-:W-:-:S13]  /*26d0*/  ISETP.GE.AND P5, PT, R2, UR10, PT ;  /* 0x0000000a02007c0c */ /* 0x000fda000bfa6270 */
[----:B------:R1:W-:Y:S04]  /*26e0*/  @P5 STS.128 [R0+0xc000], RZ ;  /* 0x00c000ff00005388 */ /* 0x0003e80000000c00 */
[----:B------:R1:W-:Y:S01]  /*26f0*/  @P5 STS.128 [R0+0x10000], RZ ;  /* 0x010000ff00005388 */ /* 0x0003e20000000c00 */
[C---:B-----5:R-:W-:Y:S01]  /*2700*/  VIADD R3, R29.reuse, 0x28 ;  /* 0x000000281d037836 */ /* 0x060fe20000000000 */
[----:B------:R-:W-:Y:S01]  /*2710*/  SHF.R.S32.HI R25, RZ, 0x1f, R29 ;  /* 0x0000001fff197819 */ /* 0x000fe2000001141d */
[C---:B------:R-:W-:Y:S02]  /*2720*/  VIADD R7, R29.reuse, 0x20 ;  /* 0x000000201d077836 */ /* 0x040fe40000000000 */
[----:B------:R-:W-:Y:S01]  /*2730*/  VIADD R8, R29, 0x8 ;  /* 0x000000081d087836 */ /* 0x000fe20000000000 */
[----:B------:R-:W-:-:S02]  /*2740*/  ISETP.GE.AND P2, PT, R3, UR5, PT ;  /* 0x0000000503007c0c */ /* 0x000fc4000bf46270 */
[----:B------:R-:W-:Y:S02]  /*2750*/  ISETP.GE.AND P3, PT, R7, UR5, PT ;  /* 0x0000000507007c0c */ /* 0x000fe4000bf66270 */
[----:B------:R-:W-:Y:S01]  /*2760*/  ISETP.GE.AND P4, PT, R8, UR5, PT ;  /* 0x0000000508007c0c */ /* 0x000fe2000bf86270 */
[----:B------:R-:W-:Y:S01]  /*2770*/  IMAD.SHL.U32 R8, R29, 0x4, RZ ;  /* 0x000000041d087824 */ /* 0x000fe200078e00ff */
[----:B------:R-:W-:Y:S01]  /*2780*/  IADD3.X R7, R5, UR29, R9, P0, !PT ;  /* 0x0000001d05077c10 */ /* 0x000fe200087fe409 */
[----:B------:R-:W-:Y:S01]  /*2790*/  IMAD R5, R17, UR22, RZ ;  /* 0x0000001611057c24 */ /* 0x000fe2000f8e02ff */
[----:B------:R-:W-:Y:S02]  /*27a0*/  SHF.R.S32.HI R4, RZ, 0x1f, R3 ;  /* 0x0000001fff047819 */ /* 0x000fe40000011403 */
[----:B------:R-:W-:Y:S01]  /*27b0*/  P2R R24, PR, RZ, 0x4 ;  /* 0x00000004ff187803 */ /* 0x000fe20000000000 */
[----:B------:R-:W-:Y:S01]  /*27c0*/  IMAD.WIDE.U32 R6, R16, UR22, R6 ;  /* 0x0000001610067c25 */ /* 0x000fe2000f8e0006 */
[----:B------:R-:W-:-:S02]  /*27d0*/  P2R R22, PR, RZ, 0x10 ;  /* 0x00000010ff167803 */ /* 0x000fc40000000000 */
[C---:B------:R-:W-:Y:S02]  /*27e0*/  @!P2 LEA R20, P0, R3.reuse, UR13, 0x2 ;  /* 0x0000000d0314ac11 */ /* 0x040fe4000f8010ff */
[----:B------:R-:W-:Y:S02]  /*27f0*/  P2R R15, PR, RZ, 0x8 ;  /* 0x00000008ff0f7803 */ /* 0x000fe40000000000 */
[----:B------:R-:W-:Y:S01]  /*2800*/  @!P2 LEA.HI.X R21, R3, UR12, R4, 0x2, P0 ;  /* 0x0000000c0315ac11 */ /* 0x000fe200080f1404 */
[----:B------:R-:W-:Y:S01]  /*2810*/  IMAD R3, R16, UR23, R5 ;  /* 0x0000001710037c24 */ /* 0x000fe2000f8e0205 */
[----:B--23--:R-:W-:Y:S02]  /*2820*/  IADD3 R18, P0, R8, UR13, RZ ;  /* 0x0000000d08127c10 */ /* 0x00cfe4000ff1e0ff */
[----:B------:R-:W-:Y:S01]  /*2830*/  SHF.L.U64.HI R4, R29, 0x2, R25 ;  /* 0x000000021d047819 */ /* 0x000fe20000010219 */
[----:B------:R-:W-:-:S03]  /*2840*/  IMAD.IADD R10, R7, 0x1, R3 ;  /* 0x00000001070a7824 */ /* 0x000fc600078e0203 */
[----:B------:R-:W-:Y:S02]  /*2850*/  IADD3.X R19, R4, UR12, RZ, P0, !PT ;  /* 0x0000000c04137c10 */ /* 0x000fe400087fe4ff */
[----:B------:R-:W-:-:S04]  /*2860*/  ISETP.GE.AND P0, PT, R29, UR5, PT ;  /* 0x000000051d007c0c */ /* 0x000fc8000bf06270 */
[----:B------:R-:W-:Y:S01]  /*2870*/  P2R R11, PR, RZ, 0x1 ;  /* 0x00000001ff0b7803 */ /* 0x000fe20000000000 */
[----:B-1----:R-:W-:Y:S08]  /*2880*/  @P5 BRA `(.L_x_1417) ;  /* 0x0000000000685947 */ /* 0x002ff00003800000 */
        /* <DEDUP_REMOVED lines=26> */
.L_x_1417:
[----:B------:R-:W-:Y:S05]  /*2a30*/  BSYNC B0 ;  /* 0x0000000000007941 */ /* 0x000fea0003800000 */
.L_x_1416:
        /* <DEDUP_REMOVED lines=10> */
[----:B-12---:R-:W-:Y:S02]  /*2ae0*/  IMAD R8, R4, UR18, RZ ;  /* 0x0000001204087c24 */ /* 0x006fe4000f8e02ff */
[----:B------:R-:W-:-:S04]  /*2af0*/  IMAD.MOV.U32 R4, RZ, RZ, R6 ;  /* 0x000000ffff047224 */ /* 0x000fc800078e0006 */
[----:B------:R-:W-:-:S04]  /*2b00*/  IMAD.WIDE.U32 R4, R3, UR18, R4 ;  /* 0x0000001203047c25 */ /* 0x000fc8000f8e0004 */
[----:B----4-:R-:W1:Y:S01]  /*2b10*/  @!P0 LDC.64 R12, c[0x0][0x218] ;  /* 0x00008600ff0c8b82 */ /* 0x010e620000000a00 */
        /* <DEDUP_REMOVED lines=19> */
.L_x_1419:
[----:B------:R-:W-:Y:S05]  /*2c50*/  BSYNC B0 ;  /* 0x0000000000007941 */ /* 0x000fea0003800000 */
.L_x_1418:
        /* <DEDUP_REMOVED lines=34> */
.L_x_1421:
[----:B------:R-:W-:Y:S05]  /*2e80*/  BSYNC B0 ;  /* 0x0000000000007941 */ /* 0x000fea0003800000 */
.L_x_1420:
        /* <DEDUP_REMOVED lines=14> */
[----:B-12---:R-:W1:Y:S01]  /*2f70*/  @!P0 LDC.64 R8, c[0x0][0x218] ;  /* 0x00008600ff088b82 */ /* 0x006e620000000a00 */
[----:B------:R-:W-:Y:S01]  /*2f80*/  IMAD.IADD R3, R7, 0x1, R3 ;  /* 0x0000000107037824 */ /* 0x000fe200078e0203 */
        /* <DEDUP_REMOVED lines=17> */
.L_x_1423:
[----:B------:R-:W-:Y:S05]  /*30a0*/  BSYNC B0 ;  /* 0x0000000000007941 */ /* 0x000fea0003800000 */
.L_x_1422:
[----:B------:R-:W-:Y:S01]  /*30b0*/  UIMAD UR5, UR44, UR20, URZ ;  /* 0x000000142c0572a4 */ /* 0x000fe2000f8e023f */
[----:B-12---:R-:W-:Y:S01]  /*30c0*/  MOV R4, UR20 ;  /* 0x0000001400047c02 */ /* 0x006fe20008000f00 */
        /* <DEDUP_REMOVED lines=40> */
.L_x_1425:
[----:B------:R-:W-:Y:S05]  /*3350*/  BSYNC B0 ;  /* 0x0000000000007941 */ /* 0x000fea0003800000 */
.L_x_1424:
        /* <DEDUP_REMOVED lines=32> */
.L_x_1427:
[----:B------:R-:W-:Y:S05]  /*3560*/  BSYNC B0 ;  /* 0x0000000000007941 */ /* 0x000fea0003800000 */
.L_x_1426:
        /* <DEDUP_REMOVED lines=32> */
.L_x_1429:
[----:B------:R-:W-:Y:S05]  /*3770*/  BSYNC B0 ;  /* 0x0000000000007941 */ /* 0x000fea0003800000 */
.L_x_1428:
        /* <DEDUP_REMOVED lines=12> */
[----:B-12---:R-:W1:Y:S01]  /*3840*/  @!P2 LDC.64 R8, c[0x0][0x220] ;  /* 0x00008800ff08ab82 */ /* 0x006e620000000a00 */
        /* <DEDUP_REMOVED lines=19> */
.L_x_1431:
[----:B------:R-:W-:Y:S05]  /*3980*/  BSYNC B0 ;  /* 0x0000000000007941 */ /* 0x000fea0003800000 */
.L_x_1430:
[----:B------:R-:W-:Y:S01]  /*3990*/  ISETP.NE.AND P0, PT, R24, RZ, PT ;  /* 0x000000ff1800720c */ /* 0x000fe20003f05270 */
[----:B-1234-:R-:W-:Y:S01]  /*39a0*/  IMAD.MOV.U32 R0, RZ, RZ, 0x7f800000 ;  /* 0x7f800000ff007424 */ /* 0x01efe200078e00ff */
[----:B------:R-:W-:Y:S01]  /*39b0*/  ISETP.NE.AND P2, PT, R15, RZ, PT ;  /* 0x000000ff0f00720c */ /* 0x000fe20003f45270 */
[----:B------:R-:W-:Y:S01]  /*39c0*/  IMAD.MOV.U32 R2, RZ, RZ, 0x7f800000 ;  /* 0x7f800000ff027424 */ /* 0x000fe200078e00ff */
[----:B------:R-:W-:Y:S01]  /*39d0*/  ISETP.NE.AND P3, PT, R22, RZ, PT ;  /* 0x000000ff1600720c */ /* 0x000fe20003f65270 */
[----:B------:R-:W-:Y:S01]  /*39e0*/  IMAD.MOV.U32 R3, RZ, RZ, 0x7f800000 ;  /* 0x7f800000ff037424 */ /* 0x000fe200078e00ff */
[----:B------:R-:W-:Y:S01]  /*39f0*/  ISETP.NE.AND P4, PT, R11, RZ, PT ;  /* 0x000000ff0b00720c */ /* 0x000fe20003f85270 */
[----:B------:R-:W-:Y:S01]  /*3a00*/  IMAD.MOV.U32 R4, RZ, RZ, 0x7f800000 ;  /* 0x7f800000ff047424 */ /* 0x000fe200078e00ff */
[----:B------:R-:W0:Y:S01]  /*3a10*/  LDGDEPBAR ;  /* 0x00000000000079af */ /* 0x000e220000000000 */
[----:B------:R-:W-:Y:S01]  /*3a20*/  IMAD.MOV.U32 R218, RZ, RZ, 0x20 ;  /* 0x00000020ffda7424 */ /* 0x000fe200078e00ff */
[----:B------:R-:W-:Y:S01]  /*3a30*/  UIADD3 UR5, UR31, 0x80, URZ ;  /* 0x000000801f057890 */ /* 0x000fe2000fffe03f */
[----:B------:R-:W-:Y:S01]  /*3a40*/  IMAD.MOV.U32 R217, RZ, RZ, 0x40 ;  /* 0x00000040ffd97424 */ /* 0x000fe200078e00ff */
[----:B------:R-:W-:Y:S01]  /*3a50*/  CS2R R158, SRZ ;  /* 0x00000000009e7805 */ /* 0x000fe2000001ff00 */
[----:B------:R-:W2:Y:S01]  /*3a60*/  @!P0 LDG.E R0, desc[UR6][R20.64] ;  /* 0x0000000614008981 */ /* 0x000ea2000c1e1900 */
[----:B------:R-:W-:Y:S01]  /*3a70*/  IMAD.MOV.U32 R239, RZ, RZ, R221 ;  /* 0x000000ffffef7224 */ /* 0x000fe200078e00dd */
[----:B------:R-:W-:-:S02]  /*3a80*/  CS2R R156, SRZ ;  /* 0x00000000009c7805 */ /* 0x000fc4000001ff00 */
[----:B------:R-:W-:Y:S01]  /*3a90*/  CS2R R162, SRZ ;  /* 0x0000000000a27805 */ /* 0x000fe2000001ff00 */
[----:B------:R-:W3:Y:S01]  /*3aa0*/  @!P2 LDG.E R2, desc[UR6][R18.64+0x80] ;  /* 0x000080061202a981 */ /* 0x000ee2000c1e1900 */
[----:B------:R-:W-:Y:S02]  /*3ab0*/  CS2R R160, SRZ ;  /* 0x0000000000a07805 */ /* 0x000fe4000001ff00 */
[----:B------:R-:W-:Y:S02]  /*3ac0*/  CS2R R154, SRZ ;  /* 0x00000000009a7805 */ /* 0x000fe4000001ff00 */
[----:B------:R-:W-:Y:S01]  /*3ad0*/  CS2R R152, SRZ ;  /* 0x0000000000987805 */ /* 0x000fe2000001ff00 */
[----:B------:R-:W4:Y:S01]  /*3ae0*/  @!P3 LDG.E R3, desc[UR6][R18.64+0x20] ;  /* 0x000020061203b981 */ /* 0x000f22000c1e1900 */
[----:B------:R-:W-:Y:S02]  /*3af0*/  CS2R R150, SRZ ;  /* 0x0000000000967805 */ /* 0x000fe4000001ff00 */
[----:B------:R-:W-:-:S02]  /*3b00*/  CS2R R148, SRZ ;  /* 0x0000000000947805 */ /* 0x000fc4000001ff00 */
[----:B------:R-:W-:Y:S01]  /*3b10*/  CS2R R142, SRZ ;  /* 0x00000000008e7805 */ /* 0x000fe2000001ff00 */
[----:B------:R-:W5:Y:S01]  /*3b20*/  @!P4 LDG.E R4, desc[UR6][R18.64] ;  /* 0x000000061204c981 */ /* 0x000f62000c1e1900 */
        /* <DEDUP_REMOVED lines=55> */
[----:B------:R-:W-:Y:S01]  /*3ea0*/  UISETP.GE.AND UP0, UPT, UR5, UR8, UPT ;  /* 0x000000080500728c */ /* 0x000fe2000bf06270 */
[----:B------:R-:W-:Y:S01]  /*3eb0*/  ULDC UR17, c[0x0][0x2d0] ;  /* 0x0000b40000117ab9 */ /* 0x000fe20000000800 */
[----:B------:R-:W-:Y:S01]  /*3ec0*/  ULDC UR18, c[0x0][0x2dc] ;  /* 0x0000b70000127ab9 */ /* 0x000fe20000000800 */
[----:B------:R-:W-:Y:S01]  /*3ed0*/  ULDC UR5, c[0x0][0x39c] ;  /* 0x0000e70000057ab9 */ /* 0x000fe20000000800 */
[----:B------:R-:W-:Y:S01]  /*3ee0*/  ULDC UR10, c[0x0][0x2ec] ;  /* 0x0000bb00000a7ab9 */ /* 0x000fe20000000800 */
[----:B--2---:R1:W-:Y:S04]  /*3ef0*/  STL [R1+0x14], R0 ;  /* 0x0000140001007387 */ /* 0x0043e80000100800 */
[----:B---3--:R2:W-:Y:S01]  /*3f00*/  STL [R1+0x10], R2 ;  /* 0x0000100201007387 */ /* 0x0085e20000100800 */
[----:B-1----:R-:W-:-:S04]  /*3f10*/  LEA.HI R0, R28, R27, RZ, 0x4 ;  /* 0x0000001b1c007211 */ /* 0x002fc800078f20ff */
[----:B------:R-:W-:-:S05]  /*3f20*/  LOP3.LUT R0, R0, 0xfffffff0, RZ, 0xc0, !PT ;  /* 0xfffffff000007812 */ /* 0x000fca00078ec0ff */
[----:B------:R-:W-:-:S05]  /*3f30*/  IMAD.IADD R0, R27, 0x1, -R0 ;  /* 0x000000011b007824 */ /* 0x000fca00078e0a00 */
[----:B--2---:R-:W-:-:S04]  /*3f40*/  SHF.R.S32.HI R2, RZ, 0x1f, R0 ;  /* 0x0000001fff027819 */ /* 0x004fc80000011400 */
[----:B------:R-:W-:-:S04]  /*3f50*/  LEA.HI R2, R2, R0, RZ, 0x3 ;  /* 0x0000000002027211 */ /* 0x000fc800078f18ff */
[----:B------:R-:W-:-:S05]  /*3f60*/  LOP3.LUT R2, R2, 0xfffffff8, RZ, 0xc0, !PT ;  /* 0xfffffff802027812 */ /* 0x000fca00078ec0ff */
[----:B------:R-:W-:Y:S01]  /*3f70*/  IMAD.IADD R0, R0, 0x1, -R2 ;  /* 0x0000000100007824 */ /* 0x000fe200078e0a02 */
[----:B----4-:R-:W-:Y:S01]  /*3f80*/  STL [R1+0x1c], R3 ;  /* 0x00001c0301007387 */ /* 0x010fe20000100800 */
[----:B------:R-:W-:-:S03]  /*3f90*/  VIADD R2, R220, 0x2000 ;  /* 0x00002000dc027836 */ /* 0x000fc60000000000 */
[C---:B------:R-:W-:Y:S02]  /*3fa0*/  LOP3.LUT P0, RZ, R0.reuse, 0x2, RZ, 0xc0, !PT ;  /* 0x0000000200ff7812 */ /* 0x040fe4000780c0ff */
[----:B------:R-:W-:Y:S01]  /*3fb0*/  LOP3.LUT P2, RZ, R0, 0x4, RZ, 0xc0, !PT ;  /* 0x0000000400ff7812 */ /* 0x000fe2000784c0ff */
[----:B------:R-:W-:Y:S01]  /*3fc0*/  VIADD R0, R29, 0xffffffc0 ;  /* 0xffffffc01d007836 */ /* 0x000fe20000000000 */
[----:B-----5:R1:W-:Y:S01]  /*3fd0*/  STL [R1+0x18], R4 ;  /* 0x0000180401007387 */ /* 0x0203e20000100800 */
[----:B------:R-:W-:-:S03]  /*3fe0*/  SEL R212, R2, R220, !P1 ;  /* 0x000000dc02d47207 */ /* 0x000fc60004800000 */
[----:B------:R-:W-:-:S04]  /*3ff0*/  SHF.R.S32.HI R2, RZ, 0x1f, R0 ;  /* 0x0000001fff027819 */ /* 0x000fc80000011400 */
[C---:B------:R-:W-:Y:S01]  /*4000*/  SHF.L.U64.HI R2, R0.reuse, 0x2, R2 ;  /* 0x0000000200027819 */ /* 0x040fe20000010202 */
[----:B------:R-:W-:Y:S02]  /*4010*/  IMAD.SHL.U32 R0, R0, 0x4, RZ ;  /* 0x0000000400007824 */ /* 0x000fe400078e00ff */
[----:B-1----:R-:W-:-:S05]  /*4020*/  IMAD.SHL.U32 R4, R29, 0x4, RZ ;  /* 0x000000041d047824 */ /* 0x002fca00078e00ff */
[----:B------:R1:W-:Y:S01]  /*4030*/  STL [R1+0x30], R4 ;  /* 0x0000300401007387 */ /* 0x0003e20000100800 */
[----:B------:R-:W-:Y:S01]  /*4040*/  VIADD R3, R219, 0x2000 ;  /* 0x00002000db037836 */ /* 0x000fe20000000000 */
[----:B-1----:R-:W-:-:S05]  /*4050*/  SHF.L.U64.HI R4, R29, 0x2, R25 ;  /* 0x000000021d047819 */ /* 0x002fca0000010219 */
[----:B------:R1:W-:Y:S04]  /*4060*/  STL [R1+0x2c], R4 ;  /* 0x00002c0401007387 */ /* 0x0003e80000100800 */
[----:B------:R1:W-:Y:S04]  /*4070*/  STL [R1+0x28], R2 ;  /* 0x0000280201007387 */ /* 0x0003e80000100800 */
[----:B------:R1:W-:Y:S01]  /*4080*/  STL [R1+0x24], R0 ;  /* 0x0000240001007387 */ /* 0x0003e20000100800 */
[----:B------:R-:W-:Y:S02]  /*4090*/  SEL R3, R3, R219, !P1 ;  /* 0x000000db03037207 */ /* 0x000fe40004800000 */
[----:B------:R-:W-:-:S02]  /*40a0*/  LEA R212, R212, UR4, 0x1 ;  /* 0x00000004d4d47c11 */ /* 0x000fc4000f8e08ff */
[----:B------:R-:W-:Y:S02]  /*40b0*/  LEA R211, R3, UR4, 0x1 ;  /* 0x0000000403d37c11 */ /* 0x000fe4000f8e08ff */
[----:B------:R-:W-:Y:S02]  /*40c0*/  SEL R218, R218, 0xffffffe0, !P0 ;  /* 0xffffffe0dada7807 */ /* 0x000fe40004000000 */
[----:B------:R-:W-:-:S07]  /*40d0*/  SEL R217, R217, 0xffffffc0, !P2 ;  /* 0xffffffc0d9d97807 */ /* 0x000fce0005000000 */
.L_x_1434:
[----:B------:R-:W0:Y:S01]  /*40e0*/  LDGDEPBAR ;  /* 0x00000000000079af */ /* 0x000e220000000000 */
[C---:B-1----:R-:W-:Y:S01]  /*40f0*/  IADD3 R0, R212.reuse, R218, RZ ;  /* 0x000000dad4007210 */ /* 0x042fe20007ffe0ff */
[----:B------:R-:W-:Y:S01]  /*4100*/  UISETP.GE.AND UP3, UPT, UR9, 0x1, UPT ;  /* 0x000000010900788c */ /* 0x000fe2000bf66270 */
[----:B------:R-:W-:Y:S05]  /*4110*/  IADD3 R3, R212, R217, RZ ;  /* 0x000000d9d4037210 */ /* 0x000fea0007ffe0ff */
[----:B------:R-:W2:Y:S01]  /*4120*/  LDL R206, [R1+0x3c] ;  /* 0x00003c0001ce7983 */ /* 0x000ea20000100800 */
[----:B------:R-:W-:Y:S01]  /*4130*/  PLOP3.LUT P1, PT, PT, PT, UP0, 0x80, 0x0 ;  /* 0x000000000000781c */ /* 0x000fe20003f2f008 */
[----:B------:R-:W-:Y:S01]  /*4140*/  IMAD.IADD R2, R0, 0x1, R217 ;  /* 0x0000000100027824 */ /* 0x000fe200078e02d9 */
[----:B------:R-:W-:Y:S01]  /*4150*/  PLOP3.LUT P0, PT, PT, PT, UP0, 0x80, 0x0 ;  /* 0x000000000000781c */ /* 0x000fe20003f0f008 */
[----:B------:R-:W3:Y:S01]  /*4160*/  LDL R205, [R1+0x18] ;  /* 0x0000180001cd7983 */ /* 0x000ee20000100800 */
[----:B------:R-:W-:Y:S02]  /*4170*/  PLOP3.LUT P5, PT, PT, PT, UP0, 0x80, 0x0 ;  /* 0x000000000000781c */ /* 0x000fe40003faf008 */
[----:B------:R-:W-:Y:S01]  /*4180*/  PLOP3.LUT P6, PT, PT, PT, UP0, 0x80, 0x0 ;  /* 0x000000000000781c */ /* 0x000fe20003fcf008 */
[----:B------:R-:W4:Y:S01]  /*4190*/  LDL R204, [R1+0x1c] ;  /* 0x00001c0001cc7983 */ /* 0x000f220000100800 */
[----:B------:R-:W-:Y:S03]  /*41a0*/  PLOP3.LUT P3, PT, PT, PT, UP0, 0x80, 0x0 ;  /* 0x000000000000781c */ /* 0x000fe60003f6f008 */
[----:B------:R-:W-:Y:S04]  /*41b0*/  STL [R1+0x90], R51 ;  /* 0x0000903301007387 */ /* 0x000fe80000100800 */
        /* <DEDUP_REMOVED lines=14> */
[----:B------:R-:W-:Y:S01]  /*42a0*/  STL [R1+0x54], R36 ;  /* 0x0000542401007387 */ /* 0x000fe20000100800 */
[----:B------:R-:W-:Y:S04]  /*42b0*/  DEPBAR.LE SB0, 0x0 ;  /* 0x000080000000791a */ /* 0x000fe80000000000 */
[----:B------:R-:W-:Y:S06]  /*42c0*/  BAR.SYNC.DEFER_BLOCKING 0x0 ;  /* 0x0000000000007b1d */ /* 0x000fec0000010000 */
[----:B------:R-:W-:Y:S08]  /*42d0*/  LDSM.16.M88.4 R32, [R212] ;  /* 0x00000000d420783b */ /* 0x000ff00000000200 */
[----:B------:R-:W1:Y:S08]  /*42e0*/  LDSM.16.M88.4 R16, [R214+UR4+0xc000] ;  /* 0x00c00004d610783b */ /* 0x000e700008000200 */
[----:B------:R-:W1:Y:S08]  /*42f0*/  LDSM.16.M88.4 R28, [R212+0x1000] ;  /* 0x00100000d41c783b */ /* 0x000e700000000200 */
[----:B------:R-:W1:Y:S08]  /*4300*/  LDSM.16.M88.4 R164, [R214+UR4+0xc800] ;  /* 0x00c80004d6a4783b */ /* 0x000e700008000200 */
[----:B------:R-:W-:Y:S08]  /*4310*/  LDSM.16.M88.4 R168, [R0] ;  /* 0x0000000000a8783b */ /* 0x000ff00000000200 */
[----:B------:R-:W1:Y:S02]  /*4320*/  LDSM.16.M88.4 R172, [R213] ;  /* 0x00000000d5ac783b */ /* 0x000e640000000200 */
[-C--:B-1----:R-:W-:Y:S06]  /*4330*/  HMMA.16816.F32.BF16 R4, R32, R16.reuse, RZ ;  /* 0x000000102004723c */ /* 0x082fec00000418ff */
[----:B------:R-:W1:Y:S01]  /*4340*/  LDSM.16.M88.4 R176, [R0+0x1000] ;  /* 0x0010000000b0783b */ /* 0x000e620000000200 */
[C---:B------:R-:W-:Y:S07]  /*4350*/  HMMA.16816.F32.BF16 R8, R28.reuse, R16, RZ ;  /* 0x000000101c08723c */ /* 0x040fee00000418ff */
[----:B------:R-:W1:Y:S01]  /*4360*/  LDSM.16.M88.4 R180, [R213+0x800] ;  /* 0x00080000d5b4783b */ /* 0x000e620000000200 */
[-C--:B------:R-:W-:Y:S07]  /*4370*/  HMMA.16816.F32.BF16 R12, R28, R18.reuse, RZ ;  /* 0x000000121c0c723c */ /* 0x080fee00000418ff */
[----:B------:R-:W-:Y:S01]  /*4380*/  LDSM.16.M88.4 R184, [R3] ;  /* 0x0000000003b8783b */ /* 0x000fe20000000200 */
[C---:B------:R-:W-:Y:S07]  /*4390*/  HMMA.16816.F32.BF16 R16, R32.reuse, R18, RZ ;  /* 0x000000122010723c */ /* 0x040fee00000418ff */
[----:B------:R-:W1:Y:S01]  /*43a0*/  LDSM.16.M88.4 R188, [R216] ;  /* 0x00000000d8bc783b */ /* 0x000e620000000200 */
[-C--:B------:R-:W-:Y:S06]  /*43b0*/  HMMA.16816.F32.BF16 R20, R32, R164.reuse, RZ ;  /* 0x000000a42014723c */ /* 0x080fec00000418ff */
[C---:B------:R-:W-:Y:S01]  /*43c0*/  HMMA.16816.F32.BF16 R24, R28.reuse, R164, RZ ;  /* 0x000000a41c18723c */ /* 0x040fe200000418ff */
[----:B------:R-:W-:Y:S05]  /*43d0*/  LDSM.16.M88.4 R192, [R216+0x800] ;  /* 0x00080000d8c0783b */ /* 0x000fea0000000200 */
[-C--:B------:R-:W-:Y:S03]  /*43e0*/  HMMA.16816.F32.BF16 R28, R28, R166.reuse, RZ ;  /* 0x000000a61c1c723c */ /* 0x080fe600000418ff */
[----:B------:R-:W-:Y:S03]  /*43f0*/  LDSM.16.M88.4 R196, [R2] ;  /* 0x0000000002c4783b */ /* 0x000fe60000000200 */
[----:B------:R-:W-:Y:S05]  /*4400*/  HMMA.16816.F32.BF16 R32, R32, R166, RZ ;  /* 0x000000a62020723c */ /* 0x000fea00000418ff */
[----:B------:R-:W1:Y:S01]  /*4410*/  LDSM.16.M88.4 R164, [R3+0x1000] ;  /* 0x0010000003a4783b */ /* 0x000e620000000200 */
[-C--:B------:R-:W-:Y:S06]  /*4420*/  HMMA.16816.F32.BF16 R4, R168, R172.reuse, R4 ;  /* 0x000000aca804723c */ /* 0x080fec0000041804 */
[C---:B-1----:R-:W-:Y:S01]  /*4430*/  HMMA.16816.F32.BF16 R8, R176.reuse, R172, R8 ;  /* 0x000000acb008723c */ /* 0x042fe20000041808 */
[----:B------:R-:W1:Y:S05]  /*4440*/  LDSM.16.M88.4 R200, [R215] ;  /* 0x00000000d7c8783b */ /* 0x000e6a0000000200 */
        /* <DEDUP_REMOVED lines=8> */
[----:B------:R-:W1:Y:S03]  /*44d0*/  LDSM.16.M88.4 R168, [R2+0x1000] ;  /* 0x0010000002a8783b */ /* 0x000e660000000200 */
[-C--:B------:R-:W-:Y:S05]  /*44e0*/  HMMA.16816.F32.BF16 R4, R184, R188.reuse, R4 ;  /* 0x000000bcb804723c */ /* 0x080fea0000041804 */
[----:B------:R-:W2:Y:S01]  /*44f0*/  LDSM.16.M88.4 R180, [R214+UR4+0x10000] ;  /* 0x01000004d6b4783b */ /* 0x000ea20008000200 */
        /* <DEDUP_REMOVED lines=8> */
[----:B------:R-:W-:Y:S03]  /*4580*/  HMMA.16816.F32.BF16 R32, R184, R194, R32 ;  /* 0x000000c2b820723c */ /* 0x000fe60000041820 */
[----:B------:R-:W4:Y:S03]  /*4590*/  LDSM.16.M88.4 R184, [R214+UR4+0x10800] ;  /* 0x01080004d6b8783b */ /* 0x000f260008000200 */
[-C--:B-1----:R-:W-:Y:S05]  /*45a0*/  HMMA.16816.F32.BF16 R4, R196, R200.reuse, R4 ;  /* 0x000000c8c404723c */ /* 0x082fea0000041804 */
[----:B------:R-:W1:Y:S01]  /*45b0*/  LDSM.16.M88.4 R192, [R213+0x4000] ;  /* 0x00400000d5c0783b */ /* 0x000e620000000200 */
[C---:B------:R-:W-:Y:S04]  /*45c0*/  HMMA.16816.F32.BF16 R8, R168.reuse, R200, R8 ;  /* 0x000000c8a808723c */ /* 0x040fe80000041808 */
[----:B---3--:R-:W-:Y:S02]  /*45d0*/  FSETP.NEU.FTZ.AND P4, PT, R205, -INF , PT ;  /* 0xff800000cd00780b */ /* 0x008fe40003f9d000 */
[-C--:B------:R-:W-:Y:S06]  /*45e0*/  HMMA.16816.F32.BF16 R12, R168, R202.reuse, R12 ;  /* 0x000000caa80c723c */ /* 0x080fec000004180c */
[C---:B------:R-:W-:Y:S01]  /*45f0*/  HMMA.16816.F32.BF16 R16, R196.reuse, R202, R16 ;  /* 0x000000cac410723c */ /* 0x040fe20000041810 */
[----:B------:R-:W-:Y:S05]  /*4600*/  LDSM.16.M88.4 R200, [R216+0x4000] ;  /* 0x00400000d8c8783b */ /* 0x000fea0000000200 */
[-C--:B------:R-:W-:Y:S06]  /*4610*/  HMMA.16816.F32.BF16 R20, R196, R172.reuse, R20 ;  /* 0x000000acc414723c */ /* 0x080fec0000041814 */
[C---:B------:R-:W-:Y:S06]  /*4620*/  HMMA.16816.F32.BF16 R24, R168.reuse, R172, R24 ;  /* 0x000000aca818723c */ /* 0x040fec0000041818 */
[-C--:B------:R-:W-:Y:S01]  /*4630*/  HMMA.16816.F32.BF16 R28, R168, R174.reuse, R28 ;  /* 0x000000aea81c723c */ /* 0x080fe2000004181c */
[----:B------:R-:W3:Y:S05]  /*4640*/  LDSM.16.M88.4 R168, [R0+0x3000] ;  /* 0x0030000000a8783b */ /* 0x000eea0000000200 */
[----:B------:R-:W-:Y:S03]  /*4650*/  HMMA.16816.F32.BF16 R32, R196, R174, R32 ;  /* 0x000000aec420723c */ /* 0x000fe60000041820 */
[----:B------:R-:W3:Y:S03]  /*4660*/  LDSM.16.M88.4 R172, [R213+0x4800] ;  /* 0x00480000d5ac783b */ /* 0x000ee60000000200 */
[-C--:B--2---:R-:W-:Y:S05]  /*4670*/  HMMA.16816.F32.BF16 R4, R176, R180.reuse, R4 ;  /* 0x000000b4b004723c */ /* 0x084fea0000041804 */
[----:B------:R-:W2:Y:S01]  /*4680*/  LDSM.16.M88.4 R196, [R3+0x2000] ;  /* 0x0020000003c4783b */ /* 0x000ea20000000200 */
[C---:B----4-:R-:W-:Y:S06]  /*4690*/  HMMA.16816.F32.BF16 R8, R164.reuse, R180, R8 ;  /* 0x000000b4a408723c */ /* 0x050fec0000041808 */
[-C--:B------:R-:W-:Y:S06]  /*46a0*/  HMMA.16816.F32.BF16 R12, R164, R182.reuse, R12 ;  /* 0x000000b6a40c723c */ /* 0x080fec000004180c */
[C---:B------:R-:W-:Y:S01]  /*46b0*/  HMMA.16816.F32.BF16 R16, R176.reuse, R182, R16 ;  /* 0x000000b6b010723c */ /* 0x040fe20000041810 */
[----:B------:R-:W-:Y:S05]  /*46c0*/  LDSM.16.M88.4 R180, [R2+0x2000] ;  /* 0x0020000002b4783b */ /* 0x000fea0000000200 */
[-C--:B------:R-:W-:Y:S06]  /*46d0*/  HMMA.16816.F32.BF16 R20, R176, R184.reuse, R20 ;  /* 0x000000b8b014723c */ /* 0x080fec0000041814 */
[C---:B------:R-:W-:Y:S06]  /*46e0*/  HMMA.16816.F32.BF16 R24, R164.reuse, R184, R24 ;  /* 0x000000b8a418723c */ /* 0x040fec0000041818 */
[-C--:B------:R-:W-:Y:S01]  /*46f0*/  HMMA.16816.F32.BF16 R28, R164, R186.reuse, R28 ;  /* 0x000000baa41c723c */ /* 0x080fe2000004181c */
[----:B------:R4:W2:Y:S05]  /*4700*/  LDSM.16.M88.4 R164, [R3+0x3000] ;  /* 0x0030000003a4783b */ /* 0x0008aa0000000200 */
[----:B------:R-:W-:Y:S03]  /*4710*/  HMMA.16816.F32.BF16 R32, R176, R186, R32 ;  /* 0x000000bab020723c */ /* 0x000fe60000041820 */
[----:B------:R-:W2:Y:S03]  /*4720*/  LDSM.16.M88.4 R176, [R216+0x4800] ;  /* 0x00480000d8b0783b */ /* 0x000ea60000000200 */
[-C--:B-1----:R-:W-:Y:S05]  /*4730*/  HMMA.16816.F32.BF16 R4, R188, R192.reuse, R4 ;  /* 0x000000c0bc04723c */ /* 0x082fea0000041804 */
[----:B------:R-:W1:Y:S01]  /*4740*/  LDSM.16.M88.4 R184, [R215+0x4000] ;  /* 0x00400000d7b8783b */ /* 0x000e620000000200 */
[C---:B---3--:R-:W-:Y:S06]  /*4750*/  HMMA.16816.F32.BF16 R8, R168.reuse, R192, R8 ;  /* 0x000000c0a808723c */ /* 0x048fec0000041808 */
[-C--:B------:R-:W-:Y:S05]  /*4760*/  HMMA.16816.F32.BF16 R12, R168, R194.reuse, R12 ;  /* 0x000000c2a80c723c */ /* 0x080fea000004180c */
[----:B----4-:R-:W-:Y:S01]  /*4770*/  FMUL.FTZ R3, R204, 1.4426950216293334961 ;  /* 0x3fb8aa3bcc037820 */ /* 0x010fe20000410000 */
[C---:B------:R-:W-:Y:S06]  /*4780*/  HMMA.16816.F32.BF16 R16, R188.reuse, R194, R16 ;  /* 0x000000c2bc10723c */ /* 0x040fec0000041810 */
[-C--:B------:R-:W-:Y:S06]  /*4790*/  HMMA.16816.F32.BF16 R20, R188, R172.reuse, R20 ;  /* 0x000000acbc14723c */ /* 0x080fec0000041814 */
[C---:B------:R-:W-:Y:S06]  /*47a0*/  HMMA.16816.F32.BF16 R24, R168.reuse, R172, R24 ;  /* 0x000000aca818723c */ /* 0x040fec0000041818 */
[-C--:B------:R-:W-:Y:S01]  /*47b0*/  HMMA.16816.F32.BF16 R28, R168, R174.reuse, R28 ;  /* 0x000000aea81c723c */ /* 0x080fe2000004181c */
[----:B------:R-:W3:Y:S05]  /*47c0*/  LDSM.16.M88.4 R168, [R2+0x3000] ;  /* 0x0030000002a8783b */ /* 0x000eea0000000200 */
[----:B------:R-:W-:Y:S06]  /*47d0*/  HMMA.16816.F32.BF16 R32, R188, R174, R32 ;  /* 0x000000aebc20723c */ /* 0x000fec0000041820 */
[-C--:B--2---:R-:W-:Y:S06]  /*47e0*/  HMMA.16816.F32.BF16 R4, R196, R200.reuse, R4 ;  /* 0x000000c8c404723c */ /* 0x084fec0000041804 */
        /* <DEDUP_REMOVED lines=31> */
[----:B------:R-:W1:Y:S10]  /*49e0*/  MUFU.TANH R43, R6 ;  /* 0x00000006002b7308 */ /* 0x000e740000002400 */
[----:B------:R3:W4:Y:S10]  /*49f0*/  MUFU.TANH R252, R7 ;  /* 0x0000000700fc7308 */ /* 0x0007340000002400 */
[----:B------:R2:W-:Y:S10]  /*4a00*/  MUFU.TANH R199, R10 ;  /* 0x0000000a00c77308 */ /* 0x0005f40000002400 */
[----:B------:R1:W-:Y:S01]  /*4a10*/  MUFU.TANH R193, R9 ;  /* 0x0000000900c17308 */ /* 0x0003e20000002400 */
[----:B---3--:R-:W3:Y:S09]  /*4a20*/  LDSM.16.M88.4 R4, [R215+0x4800] ;  /* 0x00480000d704783b */ /* 0x008ef20000000200 */
[----:B------:R4:W-:Y:S01]  /*4a30*/  MUFU.TANH R195, R8 ;  /* 0x0000000800c37308 */ /* 0x0009e20000002400 */
[----:B--2---:R-:W2:Y:S09]  /*4a40*/  LDL R10, [R1+0x10] ;  /* 0x00001000010a7983 */ /* 0x004eb20000100800 */
[----:B------:R-:W-:Y:S01]  /*4a50*/  MUFU.TANH R191, R12 ;  /* 0x0000000c00bf7308 */ /* 0x000fe20000002400 */
[----:B-1----:R-:W-:Y:S04]  /*4a60*/  MOV R9, UR28 ;  /* 0x0000001c00097c02 */ /* 0x002fe80008000f00 */
[----:B------:R-:W-:Y:S02]  /*4a70*/  @P1 LEA R9, R9, R206, 0x7 ;  /* 0x000000ce09091211 */ /* 0x000fe400078e38ff */
[----:B------:R-:W-:Y:S03]  /*4a80*/  PLOP3.LUT P1, PT, PT, PT, UP0, 0x80, 0x0 ;  /* 0x000000000000781c */ /* 0x000fe60003f2f008 */
[----:B------:R-:W-:Y:S01]  /*4a90*/  MUFU.TANH R190, R13 ;  /* 0x0000000d00be7308 */ /* 0x000fe20000002400 */
[----:B----4-:R-:W-:Y:S01]  /*4aa0*/  FMUL.FTZ R8, R205, 1.4426950216293334961 ;  /* 0x3fb8aa3bcd087820 */ /* 0x010fe20000410000 */
        /* <DEDUP_REMOVED lines=9> */
[----:B------:R-:W1:Y:S01]  /*4b40*/  MUFU.TANH R196, R15 ;  /* 0x0000000f00c47308 */ /* 0x000e620000002400 */
[-C--:B---3--:R-:W-:Y:S01]  /*4b50*/  HMMA.16816.F32.BF16 R20, R180, R4.reuse, R20 ;  /* 0x00000004b414723c */ /* 0x088fe20000041814 */
[----:B------:R-:W-:Y:S02]  /*4b60*/  PLOP3.LUT P1, PT, PT, PT, UP0, 0x80, 0x0 ;  /* 0x000000000000781c */ /* 0x000fe40003f2f008 */
[--C-:B------:R-:W-:Y:S01]  /*4b70*/  FFMA.FTZ R2, R2, UR10, -R8.reuse ;  /* 0x0000000a02027c23 */ /* 0x100fe20008010808 */
[----:B------:R-:W-:Y:S02]  /*4b80*/  @P0 FSEL R0, R247, -INF , !P6 ;  /* 0xff800000f7000808 */ /* 0x000fe40007000000 */
[C---:B------:R-:W-:Y:S03]  /*4b90*/  HMMA.16816.F32.BF16 R24, R168.reuse, R4, R24 ;  /* 0x00000004a818723c */ /* 0x040fe60000041818 */
[----:B------:R3:W4:Y:S01]  /*4ba0*/  MUFU.EX2 R11, R2 ;  /* 0x00000002000b7308 */ /* 0x0007220000000800 */
[----:B------:R-:W2:Y:S01]  /*4bb0*/  LDL R5, [R1+0x14] ;  /* 0x0000140001057983 */ /* 0x000ea20000100800 */
[----:B------:R-:W-:Y:S01]  /*4bc0*/  PLOP3.LUT P0, PT, PT, PT, UP0, 0x80, 0x0 ;  /* 0x000000000000781c */ /* 0x000fe20003f0f008 */
[----:B------:R-:W-:Y:S01]  /*4bd0*/  FFMA.FTZ R0, R0, UR10, -R8 ;  /* 0x0000000a00007c23 */ /* 0x000fe20008010808 */
[-C--:B------:R-:W-:Y:S06]  /*4be0*/  HMMA.16816.F32.BF16 R28, R168, R6.reuse, R28 ;  /* 0x00000006a81c723c */ /* 0x080fec000004181c */
[----:B------:R-:W2:Y:S01]  /*4bf0*/  MUFU.TANH R246, R16 ;  /* 0x0000001000f67308 */ /* 0x000ea20000002400 */
[----:B------:R-:W-:Y:S01]  /*4c00*/  FSEL R3, R3, RZ, P4 ;  /* 0x000000ff03037208 */ /* 0x000fe20002000000 */
[----:B------:R-:W-:Y:S08]  /*4c10*/  HMMA.16816.F32.BF16 R32, R180, R6, R32 ;  /* 0x00000006b420723c */ /* 0x000ff00000041820 */
[----:B------:R4:W-:Y:S03]  /*4c20*/  MUFU.EX2 R51, R0 ;  /* 0x0000000000337308 */ /* 0x0009e60000000800 */
[----:B---3--:R-:W-:Y:S01]  /*4c30*/  IMAD.MOV.U32 R2, RZ, RZ, R43 ;  /* 0x000000ffff027224 */ /* 0x008fe200078e002b */
[----:B------:R-:W-:Y:S01]  /*4c40*/  @P3 FSEL R2, R43, -INF , !P5 ;  /* 0xff8000002b023808 */ /* 0x000fe20006800000 */
[----:B------:R-:W-:Y:S01]  /*4c50*/  FMUL.FTZ R20, R20, UR5 ;  /* 0x0000000514147c20 */ /* 0x000fe20008410000 */
[----:B------:R-:W-:Y:S02]  /*4c60*/  PLOP3.LUT P3, PT, PT, PT, UP0, 0x80, 0x0 ;  /* 0x000000000000781c */ /* 0x000fe40003f6f008 */
[----:B------:R-:W-:Y:S01]  /*4c70*/  MOV R4, R252 ;  /* 0x000000fc00047202 */ /* 0x000fe20000000f00 */
[----:B------:R-:W-:Y:S01]  /*4c80*/  FMUL.FTZ R21, R21, UR5 ;  /* 0x0000000515157c20 */ /* 0x000fe20008410000 */
[----:B------:R-:W-:Y:S01]  /*4c90*/  @P1 FSEL R4, R252, -INF , !P6 ;  /* 0xff800000fc041808 */ /* 0x000fe20007000000 */
[----:B------:R-:W-:Y:S01]  /*4ca0*/  MUFU.TANH R245, R17 ;  /* 0x0000001100f57308 */ /* 0x000fe20000002400 */
[----:B------:R-:W-:Y:S01]  /*4cb0*/  PLOP3.LUT P1, PT, PT, PT, UP0, 0x80, 0x0 ;  /* 0x000000000000781c */ /* 0x000fe20003f2f008 */
[----:B------:R-:W-:Y:S01]  /*4cc0*/  FMUL.FTZ R22, R22, UR5 ;  /* 0x0000000516167c20 */ /* 0x000fe20008410000 */
[----:B-1----:R-:W-:Y:S01]  /*4cd0*/  MOV R6, R196 ;  /* 0x000000c400067202 */ /* 0x002fe20000000f00 */
[----:B------:R-:W-:Y:S01]  /*4ce0*/  FMUL.FTZ R23, R23, UR5 ;  /* 0x0000000517177c20 */ /* 0x000fe20008410000 */
[----:B------:R-:W-:Y:S01]  /*4cf0*/  FMUL.FTZ R24, R24, UR5 ;  /* 0x0000000518187c20 */ /* 0x000fe20008410000 */
[----:B------:R-:W-:Y:S01]  /*4d00*/  FMUL.FTZ R25, R25, UR5 ;  /* 0x0000000519197c20 */ /* 0x000fe20008410000 */
[----:B------:R-:W-:Y:S01]  /*4d10*/  FMUL.FTZ R26, R26, UR5 ;  /* 0x000000051a1a7c20 */ /* 0x000fe20008410000 */
[----:B----4-:R-:W-:Y:S02]  /*4d20*/  FFMA.FTZ R0, R2, UR10, -R3 ;  /* 0x0000000a02007c23 */ /* 0x010fe40008010803 */
[----:B------:R-:W1:Y:S01]  /*4d30*/  MUFU.TANH R250, R18 ;  /* 0x0000001200fa7308 */ /* 0x000e620000002400 */
[----:B------:R-:W-:Y:S01]  /*4d40*/  FMUL.FTZ R27, R27, UR5 ;  /* 0x000000051b1b7c20 */ /* 0x000fe20008410000 */
[----:B------:R-:W-:Y:S01]  /*4d50*/  FMUL.FTZ R28, R28, UR5 ;  /* 0x000000051c1c7c20 */ /* 0x000fe20008410000 */
[----:B------:R-:W-:Y:S01]  /*4d60*/  FMUL.FTZ R29, R29, UR5 ;  /* 0x000000051d1d7c20 */ /* 0x000fe20008410000 */
[----:B------:R-:W-:Y:S01]  /*4d70*/  FMUL.FTZ R32, R32, UR5 ;  /* 0x0000000520207c20 */ /* 0x000fe20008410000 */
[----:B------:R-:W-:Y:S01]  /*4d80*/  FMUL.FTZ R33, R33, UR5 ;  /* 0x0000000521217c20 */ /* 0x000fe20008410000 */
[----:B------:R-:W-:Y:S01]  /*4d90*/  FMUL.FTZ R34, R34, UR5 ;  /* 0x0000000522227c20 */ /* 0x000fe20008410000 */
[----:B------:R-:W-:Y:S03]  /*4da0*/  FMUL.FTZ R35, R35, UR5 ;  /* 0x0000000523237c20 */ /* 0x000fe60008410000 */
[----:B------:R3:W-:Y:S01]  /*4db0*/  MUFU.EX2 R44, R0 ;  /* 0x00000000002c7308 */ /* 0x0007e20000000800 */
[----:B------:R-:W-:Y:S02]  /*4dc0*/  IMAD.MOV.U32 R182, RZ, RZ, R11 ;  /* 0x000000ffffb67224 */ /* 0x000fe400078e000b */
[----:B------:R-:W-:Y:S01]  /*4dd0*/  FMUL.FTZ R30, R30, UR5 ;  /* 0x000000051e1e7c20 */ /* 0x000fe20008410000 */
[----:B------:R-:W-:Y:S01]  /*4de0*/  FMUL.FTZ R31, R31, UR5 ;  /* 0x000000051f1f7c20 */ /* 0x000fe20008410000 */
[----:B------:R-:W-:Y:S05]  /*4df0*/  MOV R180, 0x40 ;  /* 0x0000004000b47802 */ /* 0x000fea0000000f00 */
[----:B------:R-:W-:Y:S01]  /*4e00*/  MUFU.TANH R249, R19 ;  /* 0x0000001300f97308 */ /* 0x000fe20000002400 */
[----:B------:R-:W-:Y:S02]  /*4e10*/  SEL R217, R180, 0xffffffc0, !P2 ;  /* 0xffffffc0b4d97807 */ /* 0x000fe40005000000 */
[----:B------:R-:W4:Y:S07]  /*4e20*/  LDL R180, [R1+0x30] ;  /* 0x0000300001b47983 */ /* 0x000f2e0000100800 */
[----:B------:R-:W1:Y:S01]  /*4e30*/  MUFU.TANH R243, R20 ;  /* 0x0000001400f37308 */ /* 0x000e620000002400 */
[----:B---3--:R-:W-:Y:S01]  /*4e40*/  FFMA.FTZ R0, R4, UR10, -R3 ;  /* 0x0000000a04007c23 */ /* 0x008fe20008010803 */
[----:B------:R-:W-:Y:S01]  /*4e50*/  IMAD.MOV.U32 R4, RZ, RZ, R193 ;  /* 0x000000ffff047224 */ /* 0x000fe200078e00c1 */
[----:B------:R-:W-:Y:S02]  /*4e60*/  @P0 FSEL R4, R193, -INF , !P6 ;  /* 0xff800000c1040808 */ /* 0x000fe40007000000 */
[----:B------:R-:W-:Y:S05]  /*4e70*/  PLOP3.LUT P0, PT, PT, PT, UP0, 0x80, 0x0 ;  /* 0x000000000000781c */ /* 0x000fea0003f0f008 */
[----:B------:R3:W-:Y:S10]  /*4e80*/  MUFU.EX2 R42, R0 ;  /* 0x00000000002a7308 */ /* 0x0007f40000000800 */
[----:B------:R-:W-:Y:S10]  /*4e90*/  MUFU.TANH R244, R21 ;  /* 0x0000001500f47308 */ /* 0x000ff40000002400 */
[----:B------:R-:W1:Y:S01]  /*4ea0*/  MUFU.TANH R251, R22 ;  /* 0x0000001600fb7308 */ /* 0x000e620000002400 */
[----:B---3--:R-:W-:Y:S02]  /*4eb0*/  MOV R0, R195 ;  /* 0x000000c300007202 */ /* 0x008fe40000000f00 */
[----:B------:R-:W-:Y:S02]  /*4ec0*/  @P1 FSEL R0, R195, -INF , !P5 ;  /* 0xff800000c3001808 */ /* 0x000fe40006800000 */
[----:B------:R-:W-:Y:S05]  /*4ed0*/  PLOP3.LUT P1, PT, PT, PT, UP0, 0x80, 0x0 ;  /* 0x000000000000781c */ /* 0x000fea0003f2f008 */
[----:B------:R-:W-:Y:S10]  /*4ee0*/  MUFU.TANH R248, R23 ;  /* 0x0000001700f87308 */ /* 0x000ff40000002400 */
[----:B------:R-:W3:Y:S10]  /*4ef0*/  MUFU.TANH R187, R24 ;  /* 0x0000001800bb7308 */ /* 0x000ef40000002400 */
[----:B------:R-:W-:Y:S10]  /*4f00*/  MUFU.TANH R186, R25 ;  /* 0x0000001900ba7308 */ /* 0x000ff40000002400 */
[----:B------:R-:W3:Y:S10]  /*4f10*/  MUFU.TANH R194, R26 ;  /* 0x0000001a00c27308 */ /* 0x000ef40000002400 */
[----:B------:R-:W-:Y:S10]  /*4f20*/  MUFU.TANH R192, R27 ;  /* 0x0000001b00c07308 */ /* 0x000ff40000002400 */
[----:B------:R-:W3:Y:S10]  /*4f30*/  MUFU.TANH R185, R28 ;  /* 0x0000001c00b97308 */ /* 0x000ef40000002400 */
[----:B------:R-:W-:Y:S10]  /*4f40*/  MUFU.TANH R184, R29 ;  /* 0x0000001d00b87308 */ /* 0x000ff40000002400 */
[----:B-----5:R-:W3:Y:S10]  /*4f50*/  MUFU.TANH R235, R32 ;  /* 0x0000002000eb7308 */ /* 0x020ef40000002400 */
[----:B------:R-:W-:Y:S10]  /*4f60*/  MUFU.TANH R238, R33 ;  /* 0x0000002100ee7308 */ /* 0x000ff40000002400 */
[----:B------:R-:W-:Y:S10]  /*4f70*/  MUFU.TANH R241, R34 ;  /* 0x0000002200f17308 */ /* 0x000ff40000002400 */
[----:B------:R-:W-:Y:S10]  /*4f80*/  MUFU.TANH R240, R35 ;  /* 0x0000002300f07308 */ /* 0x000ff40000002400 */
[----:B------:R-:W3:Y:S10]  /*4f90*/  MUFU.TANH R189, R30 ;  /* 0x0000001e00bd7308 */ /* 0x000ef40000002400 */
[----:B------:R-:W-:Y:S01]  /*4fa0*/  MUFU.TANH R188, R31 ;  /* 0x0000001f00bc7308 */ /* 0x000fe20000002400 */
[C---:B--2---:R-:W-:Y:S01]  /*4fb0*/  FMUL.FTZ R2, R10.reuse, 1.4426950216293334961 ;  /* 0x3fb8aa3b0a027820 */ /* 0x044fe20000410000 */
        /* <DEDUP_REMOVED lines=9> */
[----:B--2---:R-:W-:Y:S02]  /*5050*/  FSEL R0, R10, RZ, P4 ;  /* 0x000000ff0a007208 */ /* 0x004fe40002000000 */
        /* <DEDUP_REMOVED lines=33> */
[----:B--2---:R-:W-:Y:S01]  /*5270*/  FFMA.FTZ R4, R5, UR10, -R0 ;  /* 0x0000000a05047c23 */ /* 0x004fe20008010800 */
        /* <DEDUP_REMOVED lines=11> */
[----:B------:R-:W-:Y:S04]  /*5330*/  FFMA.FTZ R5, R5, UR10, -R3 ;  /* 0x0000000a05057c23 */ /* 0x000fe80008010803 */
[----:B------:R2:W-:Y:S10]  /*5340*/  MUFU.EX2 R50, R6 ;  /* 0x0000000600327308 */ /* 0x0005f40000000800 */
[----:B------:R3:W-:Y:S01]  /*5350*/  MUFU.EX2 R41, R5 ;  /* 0x0000000500297308 */ /* 0x0007e20000000800 */
[----:B-1----:R-:W-:Y:S02]  /*5360*/  MOV R4, R245 ;  /* 0x000000f500047202 */ /* 0x002fe40000000f00 */
[----:B------:R-:W-:Y:S02]  /*5370*/  @P1 FSEL R4, R245, -INF , !P6 ;  /* 0xff800000f5041808 */ /* 0x000fe40007000000 */
[----:B------:R-:W-:Y:S03]  /*5380*/  PLOP3.LUT P1, PT, PT, PT, UP0, 0x80, 0x0 ;  /* 0x000000000000781c */ /* 0x000fe60003f2f008 */
[--C-:B------:R-:W-:Y:S01]  /*5390*/  FFMA.FTZ R4, R4, UR10, -R8.reuse ;  /* 0x0000000a04047c23 */ /* 0x100fe20008010808 */
[C---:B--2---:R-:W-:Y:S02]  /*53a0*/  @P0 IADD3 R6, R9.reuse, 0x10, RZ ;  /* 0x0000001009060810 */ /* 0x044fe40007ffe0ff */
[----:B------:R-:W-:Y:S01]  /*53b0*/  PLOP3.LUT P0, PT, PT, PT, UP0, 0x80, 0x0 ;  /* 0x000000000000781c */ /* 0x000fe20003f0f008 */
[----:B------:R1:W-:Y:S01]  /*53c0*/  MUFU.EX2 R49, R4 ;  /* 0x0000000400317308 */ /* 0x0003e20000000800 */
[----:B------:R-:W-:Y:S02]  /*53d0*/  @P3 ISETP.GE.AND P3, PT, R6, UR8, PT ;  /* 0x0000000806003c0c */ /* 0x000fe4000bf66270 */
[----:B------:R-:W-:Y:S02]  /*53e0*/  @P5 IADD3 R6, R9, 0x11, RZ ;  /* 0x0000001109065810 */ /* 0x000fe40007ffe0ff */
[----:B---3--:R-:W-:Y:S02]  /*53f0*/  MOV R5, R243 ;  /* 0x000000f300057202 */ /* 0x008fe40000000f00 */
[----:B------:R-:W-:Y:S02]  /*5400*/  @P4 ISETP.GE.AND P4, PT, R6, UR8, PT ;  /* 0x0000000806004c0c */ /* 0x000fe4000bf86270 */
[----:B------:R-:W-:Y:S03]  /*5410*/  PLOP3.LUT P5, PT, PT, PT, UP0, 0x80, 0x0 ;  /* 0x000000000000781c */ /* 0x000fe60003faf008 */
[----:B------:R-:W-:Y:S02]  /*5420*/  @P0 FSEL R5, R243, -INF , !P3 ;  /* 0xff800000f3050808 */ /* 0x000fe40005800000 */
[----:B------:R-:W-:Y:S01]  /*5430*/  PLOP3.LUT P0, PT, PT, PT, UP0, 0x80, 0x0 ;  /* 0x000000000000781c */ /* 0x000fe20003f0f008 */
[----:B-1----:R-:W-:Y:S01]  /*5440*/  IMAD.MOV.U32 R4, RZ, RZ, R249 ;  /* 0x000000ffff047224 */ /* 0x002fe200078e00f9 */
[----:B------:R-:W-:Y:S01]  /*5450*/  @P1 FSEL R4, R249, -INF , !P6 ;  /* 0xff800000f9041808 */ /* 0x000fe20007000000 */
[--C-:B------:R-:W-:Y:S01]  /*5460*/  FFMA.FTZ R5, R5, UR10, -R8.reuse ;  /* 0x0000000a05057c23 */ /* 0x100fe20008010808 */
[----:B------:R-:W-:Y:S02]  /*5470*/  PLOP3.LUT P1, PT, PT, PT, UP0, 0x80, 0x0 ;  /* 0x000000000000781c */ /* 0x000fe40003f2f008 */
[----:B------:R-:W-:Y:S01]  /*5480*/  PLOP3.LUT P6, PT, PT, PT, UP0, 0x80, 0x0 ;  /* 0x000000000000781c */ /* 0x000fe20003fcf008 */
[----:B------:R-:W-:Y:S01]  /*5490*/  FFMA.FTZ R4, R4, UR10, -R3 ;  /* 0x0000000a04047c23 */ /* 0x000fe20008010803 */
[----:B------:R1:W-:Y:S10]  /*54a0*/  MUFU.EX2 R48, R5 ;  /* 0x0000000500307308 */ /* 0x0003f40000000800 */
[----:B------:R2:W3:Y:S01]  /*54b0*/  MUFU.EX2 R40, R4 ;  /* 0x0000000400287308 */ /* 0x0004e20000000800 */
        /* <DEDUP_REMOVED lines=20> */
[----:B------:R-:W-:Y:S02]  /*5600*/  FFMA.FTZ R4, R4, UR10, -R3 ;  /* 0x0000000a04047c23 */ /* 0x000fe40008010803 */
        /* <DEDUP_REMOVED lines=50> */
[----:B---3--:R-:W-:Y:S02]  /*5930*/  F2FP.BF16.F32.PACK_AB R5, R40, R41 ;  /* 0x000000292805723e */ /* 0x008fe400000010ff */
[----:B------:R-:W-:Y:S05]  /*5940*/  @P0 FSEL R2, R240, -INF , !P6 ;  /* 0xff800000f0020808 */ /* 0x000fea0007000000 */
[----:B------:R1:W-:Y:S01]  /*5950*/  MUFU.EX2 R37, R4 ;  /* 0x0000000400257308 */ /* 0x0003e20000000800 */
[----:B----4-:R-:W-:Y:S01]  /*5960*/  IADD3 R180, P0, R180, UR15, RZ ;  /* 0x0000000fb4b47c10 */ /* 0x010fe2000ff1e0ff */
[----:B------:R-:W-:Y:S01]  /*5970*/  FFMA.FTZ R3, R2, UR10, -R3 ;  /* 0x0000000a02037c23 */ /* 0x000fe20008010803 */
[----:B------:R-:W-:Y:S07]  /*5980*/  F2FP.BF16.F32.PACK_AB R2, R51, R182 ;  /* 0x000000b63302723e */ /* 0x000fee00000010ff */
[----:B------:R2:W3:Y:S01]  /*5990*/  MUFU.EX2 R36, R3 ;  /* 0x0000000300247308 */ /* 0x0004e20000000800 */
[----:B------:R4:W-:Y:S01]  /*59a0*/  STS [R233+0x20000], R2 ;  /* 0x02000002e9007388 */ /* 0x0009e20000000800 */
[----:B-1----:R-:W-:Y:S02]  /*59b0*/  MOV R4, R188 ;  /* 0x000000bc00047202 */ /* 0x002fe40000000f00 */
[----:B------:R-:W-:Y:S02]  /*59c0*/  @P1 FSEL R4, R188, -INF , !P6 ;  /* 0xff800000bc041808 */ /* 0x000fe40007000000 */
[----:B------:R-:W-:Y:S03]  /*59d0*/  PLOP3.LUT P1, PT, PT, PT, UP3, 0x80, 0x0 ;  /* 0x000000000000781c */ /* 0x000fe60003f2f038 */
[----:B------:R-:W-:Y:S01]  /*59e0*/  FFMA.FTZ R0, R4, UR10, -R0 ;  /* 0x0000000a04007c23 */ /* 0x000fe20008010800 */
[----:B--2---:R-:W-:Y:S02]  /*59f0*/  F2FP.BF16.F32.PACK_AB R3, R42, R44 ;  /* 0x0000002c2a03723e */ /* 0x004fe400000010ff */
[----:B------:R-:W-:Y:S01]  /*5a00*/  F2FP.BF16.F32.PACK_AB R4, R225, R226 ;  /* 0x000000e2e104723e */ /* 0x000fe200000010ff */
[----:B------:R3:W1:Y:S02]  /*5a10*/  MUFU.EX2 R203, R0 ;  /* 0x0000000000cb7308 */ /* 0x0006640000000800 */
[----:B------:R2:W-:Y:S04]  /*5a20*/  STS [R233+0x20400], R3 ;  /* 0x02040003e9007388 */ /* 0x0005e80000000800 */
[----:B------:R1:W-:Y:S01]  /*5a30*/  STS [R234+0x20400], R5 ;  /* 0x02040005ea007388 */ /* 0x0003e20000000800 */
[----:B----4-:R-:W-:Y:S05]  /*5a40*/  F2FP.BF16.F32.PACK_AB R2, R49, R50 ;  /* 0x000000323102723e */ /* 0x010fea00000010ff */
[----:B------:R4:W-:Y:S04]  /*5a50*/  STS [R234+0x20000], R2 ;  /* 0x02000002ea007388 */ /* 0x0009e80000000800 */
[----:B------:R4:W-:Y:S01]  /*5a60*/  STS [R233+0x21000], R4 ;  /* 0x02100004e9007388 */ /* 0x0009e20000000800 */
[----:B---3--:R-:W-:Y:S02]  /*5a70*/  F2FP.BF16.F32.PACK_AB R0, R36, R37 ;  /* 0x000000252400723e */ /* 0x008fe400000010ff */
[----:B--2---:R-:W-:Y:S02]  /*5a80*/  F2FP.BF16.F32.PACK_AB R3, R229, R230 ;  /* 0x000000e6e503723e */ /* 0x004fe400000010ff */
[----:B-1----:R-:W-:Y:S03]  /*5a90*/  F2FP.BF16.F32.PACK_AB R5, R227, R228 ;  /* 0x000000e4e305723e */ /* 0x002fe600000010ff */
[----:B------:R1:W-:Y:S04]  /*5aa0*/  STS [R233+0x21400], R3 ;  /* 0x02140003e9007388 */ /* 0x0003e80000000800 */
[----:B------:R2:W-:Y:S01]  /*5ab0*/  STS [R234+0x21400], R5 ;  /* 0x02140005ea007388 */ /* 0x0005e20000000800 */
[----:B----4-:R-:W-:Y:S02]  /*5ac0*/  F2FP.BF16.F32.PACK_AB R2, R204, R205 ;  /* 0x000000cdcc02723e */ /* 0x010fe400000010ff */
[----:B------:R-:W-:Y:S03]  /*5ad0*/  F2FP.BF16.F32.PACK_AB R4, R47, R48 ;  /* 0x000000302f04723e */ /* 0x000fe600000010ff */
[----:B------:R3:W-:Y:S04]  /*5ae0*/  STS [R234+0x21000], R2 ;  /* 0x02100002ea007388 */ /* 0x0007e80000000800 */
[----:B------:R4:W-:Y:S01]  /*5af0*/  STS [R231+0x20000], R4 ;  /* 0x02000004e7007388 */ /* 0x0009e20000000800 */
[----:B-1----:R-:W-:Y:S02]  /*5b00*/  F2FP.BF16.F32.PACK_AB R3, R38, R39 ;  /* 0x000000272603723e */ /* 0x002fe400000010ff */
[----:B--2---:R-:W-:Y:S03]  /*5b10*/  F2FP.BF16.F32.PACK_AB R5, R201, R202 ;  /* 0x000000cac905723e */ /* 0x004fe600000010ff */
[----:B------:R1:W-:Y:S04]  /*5b20*/  STS [R231+0x20400], R3 ;  /* 0x02040003e7007388 */ /* 0x0003e80000000800 */
[----:B------:R2:W-:Y:S01]  /*5b30*/  STS [R232+0x20400], R0 ;  /* 0x02040000e8007388 */ /* 0x0005e20000000800 */
[----:B---3--:R-:W-:Y:S02]  /*5b40*/  F2FP.BF16.F32.PACK_AB R2, R45, R46 ;  /* 0x0000002e2d02723e */ /* 0x008fe400000010ff */
[----:B----4-:R-:W-:Y:S03]  /*5b50*/  F2FP.BF16.F32.PACK_AB R4, R207, R224 ;  /* 0x000000e0cf04723e */ /* 0x010fe600000010ff */
[----:B------:R3:W-:Y:S04]  /*5b60*/  STS [R232+0x20000], R2 ;  /* 0x02000002e8007388 */ /* 0x0007e80000000800 */
[----:B------:R-:W-:Y:S04]  /*5b70*/  STS [R231+0x21000], R5 ;  /* 0x02100005e7007388 */ /* 0x000fe80000000800 */
[----:B------:R-:W-:Y:S01]  /*5b80*/  STS [R231+0x21400], R4 ;  /* 0x02140004e7007388 */ /* 0x000fe20000000800 */
[----:B-1----:R-:W-:Y:S02]  /*5b90*/  F2FP.BF16.F32.PACK_AB R3, R183, R200 ;  /* 0x000000c8b703723e */ /* 0x002fe400000010ff */
[----:B--2---:R-:W-:Y:S03]  /*5ba0*/  LEA R0, R220, UR4, 0x1 ;  /* 0x00000004dc007c11 */ /* 0x004fe6000f8e08ff */
[----:B------:R-:W-:Y:S01]  /*5bb0*/  STS [R232+0x21000], R3 ;  /* 0x02100003e8007388 */ /* 0x000fe20000000800 */
[----:B------:R-:W-:Y:S02]  /*5bc0*/  IADD3 R208, R217, R0, RZ ;  /* 0x00000000d9d07210 */ /* 0x000fe40007ffe0ff */
[----:B---3--:R-:W-:Y:S05]  /*5bd0*/  F2FP.BF16.F32.PACK_AB R2, R203, R206 ;  /* 0x000000cecb02723e */ /* 0x008fea00000010ff */
[----:B------:R1:W-:Y:S04]  /*5be0*/  STS [R232+0x21400], R2 ;  /* 0x02140002e8007388 */ /* 0x0003e80000000800 */
[----:B------:R-:W-:Y:S08]  /*5bf0*/  LDSM.16.M88.4 R32, [R0+0x8000] ;  /* 0x008000000020783b */ /* 0x000ff00000000200 */
[----:B------:R-:W2:Y:S08]  /*5c00*/  LDSM.16.M88.4 R16, [R214+UR4+0x14000] ;  /* 0x01400004d610783b */ /* 0x000eb00008000200 */
[----:B------:R-:W3:Y:S01]  /*5c10*/  LDSM.16.M88.4 R28, [R0+0x9000] ;  /* 0x00900000001c783b */ /* 0x000ee20000000200 */
[----:B-1----:R-:W-:Y:S07]  /*5c20*/  IMAD.IADD R2, R218, 0x1, R0 ;  /* 0x00000001da027824 */ /* 0x002fee00078e0200 */
[----:B------:R-:W1:Y:S01]  /*5c30*/  LDSM.16.M88.4 R164, [R214+UR4+0x14800] ;  /* 0x01480004d6a4783b */ /* 0x000e620008000200 */
[----:B------:R-:W-:Y:S07]  /*5c40*/  IADD3 R3, R217, R2, RZ ;  /* 0x00000002d9037210 */ /* 0x000fee0007ffe0ff */
[----:B------:R-:W-:Y:S08]  /*5c50*/  LDSM.16.M88.4 R168, [R2+0x8000] ;  /* 0x0080000002a8783b */ /* 0x000ff00000000200 */
[----:B------:R-:W4:Y:S01]  /*5c60*/  LDSM.16.M88.4 R172, [R213+0x8000] ;  /* 0x00800000d5ac783b */ /* 0x000f220000000200 */
[-C--:B--2---:R-:W-:Y:S07]  /*5c70*/  HMMA.16816.F32.BF16 R4, R32, R16.reuse, RZ ;  /* 0x000000102004723c */ /* 0x084fee00000418ff */
[----:B------:R-:W2:Y:S01]  /*5c80*/  LDSM.16.M88.4 R176, [R2+0x9000] ;  /* 0x0090000002b0783b */ /* 0x000ea20000000200 */
        /* <DEDUP_REMOVED lines=9> */
[C---:B--2---:R-:W-:Y:S06]  /*5d20*/  HMMA.16816.F32.BF16 R8, R176.reuse, R172, R8 ;  /* 0x000000acb008723c */ /* 0x044fec0000041808 */
[-C--:B------:R-:W-:Y:S06]  /*5d30*/  HMMA.16816.F32.BF16 R12, R176, R174.reuse, R12 ;  /* 0x000000aeb00c723c */ /* 0x080fec000004180c */
[C---:B------:R-:W-:Y:S01]  /*5d40*/  HMMA.16816.F32.BF16 R16, R168.reuse, R174, R16 ;  /* 0x000000aea810723c */ /* 0x040fe20000041810 */
[----:B------:R-:W-:Y:S05]  /*5d50*/  LDSM.16.M88.4 R172, [R208+0x8000] ;  /* 0x00800000d0ac783b */ /* 0x000fea0000000200 */
[-C--:B-1----:R-:W-:Y:S06]  /*5d60*/  HMMA.16816.F32.BF16 R20, R168, R164.reuse, R20 ;  /* 0x000000a4a814723c */ /* 0x082fec0000041814 */
[C---:B------:R-:W-:Y:S06]  /*5d70*/  HMMA.16816.F32.BF16 R24, R176.reuse, R164, R24 ;  /* 0x000000a4b018723c */ /* 0x040fec0000041818 */
[-C--:B------:R-:W-:Y:S01]  /*5d80*/  HMMA.16816.F32.BF16 R28, R176, R166.reuse, R28 ;  /* 0x000000a6b01c723c */ /* 0x080fe2000004181c */
[----:B------:R-:W1:Y:S05]  /*5d90*/  LDSM.16.M88.4 R176, [R216+0x8000] ;  /* 0x00800000d8b0783b */ /* 0x000e6a0000000200 */
[----:B------:R-:W-:Y:S03]  /*5da0*/  HMMA.16816.F32.BF16 R32, R168, R166, R32 ;  /* 0x000000a6a820723c */ /* 0x000fe60000041820 */
[----:B------:R-:W2:Y:S08]  /*5db0*/  LDSM.16.M88.4 R164, [R208+0x9000] ;  /* 0x00900000d0a4783b */ /* 0x000eb00000000200 */
        /* <DEDUP_REMOVED lines=10> */
[----:B------:R-:W-:Y:S03]  /*5e60*/  HMMA.16816.F32.BF16 R32, R172, R170, R32 ;  /* 0x000000aaac20723c */ /* 0x000fe60000041820 */
[----:B------:R-:W1:Y:S08]  /*5e70*/  LDSM.16.M88.4 R168, [R215+0x8000] ;  /* 0x00800000d7a8783b */ /* 0x000e700000000200 */
        /* <DEDUP_REMOVED lines=11> */
[----:B------:R-:W1:Y:S08]  /*5f30*/  LDSM.16.M88.4 R164, [R214+UR4+0x18000] ;  /* 0x01800004d6a4783b */ /* 0x000e700008000200 */
        /* <DEDUP_REMOVED lines=12> */
[----:B------:R-:W3:Y:S01]  /*6000*/  LDSM.16.M88.4 R172, [R2+0xb000] ;  /* 0x00b0000002ac783b */ /* 0x000ee20000000200 */
[----:B--2---:R-:W-:Y:S07]  /*6010*/  IADD3.X R181, R177, UR14, RZ, P0, !PT ;  /* 0x0000000eb1b57c10 */ /* 0x004fee00087fe4ff */
[----:B------:R-:W2:Y:S04]  /*6020*/  LDG.E R178, desc[UR6][R180.64] ;  /* 0x00000006b4b27981 */ /* 0x000ea8000c1e1900 */
        /* <DEDUP_REMOVED lines=30> */
[C---:B--2---:R-:W-:Y:S01]  /*6210*/  FADD.FTZ R5, -R178.reuse, R5 ;  /* 0x00000005b2057221 */ /* 0x044fe20000010100 */
[----:B------:R-:W-:Y:S01]  /*6220*/  FADD.FTZ R4, -R178, R4 ;  /* 0x00000004b2047221 */ /* 0x000fe20000010100 */
[----:B----4-:R-:W-:Y:S03]  /*6230*/  FADD.FTZ R6, -R177, R6 ;  /* 0x00000006b1067221 */ /* 0x010fe60000010100 */
[----:B------:R-:W-:Y:S01]  /*6240*/  FMUL.FTZ R179, R182, R4 ;  /* 0x00000004b6b37220 */ /* 0x000fe20000410000 */
[----:B------:R-:W-:Y:S01]  /*6250*/  FMUL.FTZ R182, R51, R5 ;  /* 0x0000000533b67220 */ /* 0x000fe20000410000 */
[----:B------:R-:W-:Y:S01]  /*6260*/  FFMA.FTZ R4, -R242, R242, 1 ;  /* 0x3f800000f2047423 */ /* 0x000fe200000101f2 */
[----:B------:R2:W5:Y:S10]  /*6270*/  LDL.LU R51, [R1+0x90] ;  /* 0x0000900001337983 */ /* 0x0005740000300800 */
[C---:B------:R-:W-:Y:S01]  /*6280*/  FADD.FTZ R16, -R178.reuse, R16 ;  /* 0x00000010b2107221 */ /* 0x040fe20000010100 */
[----:B------:R-:W-:Y:S01]  /*6290*/  FADD.FTZ R17, -R178, R17 ;  /* 0x00000011b2117221 */ /* 0x000fe20000010100 */
[----:B------:R-:W-:Y:S01]  /*62a0*/  FMUL.FTZ R4, R4, UR5 ;  /* 0x0000000504047c20 */ /* 0x000fe20008410000 */
[----:B------:R2:W5:Y:S01]  /*62b0*/  LDG.E R5, desc[UR6][R180.64+0x80] ;  /* 0x00008006b4057981 */ /* 0x000562000c1e1900 */
[C---:B------:R-:W-:Y:S01]  /*62c0*/  FADD.FTZ R7, -R177.reuse, R7 ;  /* 0x00000007b1077221 */ /* 0x040fe20000010100 */
[----:B------:R-:W-:Y:S01]  /*62d0*/  FADD.FTZ R18, -R177, R18 ;  /* 0x00000012b1127221 */ /* 0x000fe20000010100 */
[----:B------:R-:W-:Y:S02]  /*62e0*/  FMUL.FTZ R179, R179, R4 ;  /* 0x00000004b3b37220 */ /* 0x000fe40000410000 */
[----:B------:R2:W5:Y:S01]  /*62f0*/  LDG.E R4, desc[UR6][R180.64+0xa0] ;  /* 0x0000a006b4047981 */ /* 0x000562000c1e1900 */
[----:B------:R-:W-:Y:S01]  /*6300*/  FMUL.FTZ R7, R42, R7 ;  /* 0x000000072a077220 */ /* 0x000fe20000410000 */
[-C--:B-1----:R-:W-:Y:S06]  /*6310*/  HMMA.16816.F32.BF16 R20, R168, R164.reuse, R20 ;  /* 0x000000a4a814723c */ /* 0x082fec0000041814 */
[C---:B------:R-:W-:Y:S06]  /*6320*/  HMMA.16816.F32.BF16 R24, R172.reuse, R164, R24 ;  /* 0x000000a4ac18723c */ /* 0x040fec0000041818 */
[-C--:B------:R-:W-:Y:S01]  /*6330*/  HMMA.16816.F32.BF16 R28, R172, R166.reuse, R28 ;  /* 0x000000a6ac1c723c */ /* 0x080fe2000004181c */
[----:B------:R-:W-:Y:S04]  /*6340*/  MOV R164, UR4 ;  /* 0x0000000400a47c02 */ /* 0x000fe80008000f00 */
[----:B------:R-:W-:Y:S01]  /*6350*/  FFMA.FTZ R165, -R247, R247, 1 ;  /* 0x3f800000f7a57423 */ /* 0x000fe200000101f7 */
[----:B------:R-:W-:Y:S05]  /*6360*/  HMMA.16816.F32.BF16 R32, R168, R166, R32 ;  /* 0x000000a6a820723c */ /* 0x000fea0000041820 */
[----:B------:R-:W-:Y:S02]  /*6370*/  IMAD.SHL.U32 R172, R219, 0x2, RZ ;  /* 0x00000002dbac7824 */ /* 0x000fe400078e00ff */
[----:B------:R-:W-:Y:S01]  /*6380*/  FMUL.FTZ R165, R165, UR5 ;  /* 0x00000005a5a57c20 */ /* 0x000fe20008410000 */
[----:B------:R-:W-:Y:S03]  /*6390*/  FMUL.FTZ R166, R49, R17 ;  /* 0x0000001131a67220 */ /* 0x000fe60000410000 */
[----:B------:R-:W-:Y:S01]  /*63a0*/  FADD.FTZ R167, -R178, R20 ;  /* 0x00000014b2a77221 */ /* 0x000fe20000010100 */
[----:B------:R-:W-:Y:S01]  /*63b0*/  FMUL.FTZ R20, R50, R16 ;  /* 0x0000001032147220 */ /* 0x000fe20000410000 */
[----:B------:R-:W-:Y:S01]  /*63c0*/  IADD3 R164, R172, 0x8000, R164 ;  /* 0x00008000aca47810 */ /* 0x000fe20007ffe0a4 */
[----:B------:R2:W5:Y:S01]  /*63d0*/  LDL.LU R50, [R1+0x8c] ;  /* 0x00008c0001327983 */ /* 0x0005620000300800 */
[----:B------:R-:W-:Y:S01]  /*63e0*/  FMUL.FTZ R167, R48, R167 ;  /* 0x000000a730a77220 */ /* 0x000fe20000410000 */
[----:B------:R-:W-:Y:S01]  /*63f0*/  FADD.FTZ R168, -R178, R21 ;  /* 0x00000015b2a87221 */ /* 0x000fe20000010100 */
[----:B------:R-:W-:Y:S01]  /*6400*/  FFMA.FTZ R16, -R245, R245, 1 ;  /* 0x3f800000f5107423 */ /* 0x000fe200000101f5 */
[----:B------:R2:W5:Y:S01]  /*6410*/  LDL.LU R49, [R1+0x88] ;  /* 0x0000880001317983 */ /* 0x0005620000300800 */
[----:B------:R-:W-:Y:S01]  /*6420*/  FFMA.FTZ R17, -R246, R246, 1 ;  /* 0x3f800000f6117423 */ /* 0x000fe200000101f6 */
[----:B------:R-:W-:Y:S01]  /*6430*/  FMUL.FTZ R168, R47, R168 ;  /* 0x000000a82fa87220 */ /* 0x000fe20000410000 */
[----:B------:R-:W-:Y:S01]  /*6440*/  FMUL.FTZ R21, R16, UR5 ;  /* 0x0000000510157c20 */ /* 0x000fe20008410000 */
[----:B------:R2:W5:Y:S01]  /*6450*/  LDL.LU R48, [R1+0x84] ;  /* 0x0000840001307983 */ /* 0x0005620000300800 */
[----:B------:R-:W-:Y:S01]  /*6460*/  FMUL.FTZ R17, R17, UR5 ;  /* 0x0000000511117c20 */ /* 0x000fe20008410000 */
[----:B------:R-:W-:Y:S01]  /*6470*/  FFMA.FTZ R16, -R235, R235, 1 ;  /* 0x3f800000eb107423 */ /* 0x000fe200000101eb */
[----:B------:R-:W-:Y:S01]  /*6480*/  FADD.FTZ R32, -R178, R32 ;  /* 0x00000020b2207221 */ /* 0x000fe20000010100 */
[----:B------:R2:W5:Y:S01]  /*6490*/  LDL.LU R47, [R1+0x80] ;  /* 0x00008000012f7983 */ /* 0x0005620000300800 */
[----:B------:R-:W-:Y:S01]  /*64a0*/  FMUL.FTZ R21, R166, R21 ;  /* 0x00000015a6157220 */ /* 0x000fe20000410000 */
[----:B------:R-:W-:Y:S01]  /*64b0*/  FMUL.FTZ R166, R44, R6 ;  /* 0x000000062ca67220 */ /* 0x000fe20000410000 */
[----:B------:R-:W-:Y:S01]  /*64c0*/  FMUL.FTZ R32, R46, R32 ;  /* 0x000000202e207220 */ /* 0x000fe20000410000 */
[----:B------:R-:W-:Y:S01]  /*64d0*/  FFMA.FTZ R6, -R43, R43, 1 ;  /* 0x3f8000002b067423 */ /* 0x000fe2000001012b */
[----:B------:R2:W5:Y:S01]  /*64e0*/  LDL.LU R46, [R1+0x7c] ;  /* 0x00007c00012e7983 */ /* 0x0005620000300800 */
[C---:B------:R-:W-:Y:S01]  /*64f0*/  FADD.FTZ R34, -R177.reuse, R34 ;  /* 0x00000022b1227221 */ /* 0x040fe20000010100 */
[----:B------:R-:W-:Y:S01]  /*6500*/  FADD.FTZ R35, -R177, R35 ;  /* 0x00000023b1237221 */ /* 0x000fe20000010100 */
[----:B------:R-:W-:Y:S01]  /*6510*/  FMUL.FTZ R17, R20, R17 ;  /* 0x0000001114117220 */ /* 0x000fe20000410000 */
[----:B------:R-:W-:Y:S01]  /*6520*/  FMUL.FTZ R6, R6, UR5 ;  /* 0x0000000506067c20 */ /* 0x000fe20008410000 */
[----:B------:R-:W-:Y:S01]  /*6530*/  FMUL.FTZ R16, R16, UR5 ;  /* 0x0000000510107c20 */ /* 0x000fe20008410000 */
[----:B------:R-:W-:Y:S01]  /*6540*/  FMUL.FTZ R165, R182, R165 ;  /* 0x000000a5b6a57220 */ /* 0x000fe20000410000 */
[----:B------:R-:W-:Y:S01]  /*6550*/  IADD3 R176, R164, 0x40, RZ ;  /* 0x00000040a4b07810 */ /* 0x000fe20007ffe0ff */
[----:B------:R-:W-:Y:S01]  /*6560*/  FMUL.FTZ R6, R166, R6 ;  /* 0x00000006a6067220 */ /* 0x000fe20000410000 */
[----:B------:R-:W-:Y:S01]  /*6570*/  @P2 IADD3 R176, R164, -0x40, RZ ;  /* 0xffffffc0a4b02810 */ /* 0x000fe20007ffe0ff */
[----:B------:R-:W-:Y:S01]  /*6580*/  FMUL.FTZ R16, R32, R16 ;  /* 0x0000001020107220 */ /* 0x000fe20000410000 */
[----:B------:R-:W-:Y:S01]  /*6590*/  F2FP.BF16.F32.PACK_AB R164, R165, R179 ;  /* 0x000000b3a5a4723e */ /* 0x000fe200000010ff */
[----:B------:R-:W-:Y:S01]  /*65a0*/  FFMA.FTZ R165, -R243, R243, 1 ;  /* 0x3f800000f3a57423 */ /* 0x000fe200000101f3 */
[----:B------:R-:W-:Y:S01]  /*65b0*/  F2FP.BF16.F32.PACK_AB R21, R21, R17 ;  /* 0x000000111515723e */ /* 0x000fe200000010ff */
[----:B------:R-:W-:Y:S01]  /*65c0*/  FADD.FTZ R17, -R177, R23 ;  /* 0x00000017b1117221 */ /* 0x000fe20000010100 */
[----:B------:R-:W-:Y:S01]  /*65d0*/  FFMA.FTZ R20, -R244, R244, 1 ;  /* 0x3f800000f4147423 */ /* 0x000fe200000101f4 */
[----:B------:R-:W-:Y:S01]  /*65e0*/  FMUL.FTZ R165, R165, UR5 ;  /* 0x00000005a5a57c20 */ /* 0x000fe20008410000 */
[----:B------:R-:W-:Y:S01]  /*65f0*/  FFMA.FTZ R32, -R238, R238, 1 ;  /* 0x3f800000ee207423 */ /* 0x000fe200000101ee */
[----:B------:R-:W-:Y:S01]  /*6600*/  FFMA.FTZ R23, -R250, R250, 1 ;  /* 0x3f800000fa177423 */ /* 0x000fe200000101fa */
[----:B------:R-:W-:Y:S01]  /*6610*/  FMUL.FTZ R20, R20, UR5 ;  /* 0x0000000514147c20 */ /* 0x000fe20008410000 */
[----:B------:R-:W-:Y:S01]  /*6620*/  FMUL.FTZ R165, R167, R165 ;  /* 0x000000a5a7a57220 */ /* 0x000fe20000410000 */
[----:B------:R-:W-:Y:S01]  /*6630*/  FADD.FTZ R167, -R178, R33 ;  /* 0x00000021b2a77221 */ /* 0x000fe20000010100 */
[----:B------:R-:W-:Y:S01]  /*6640*/  FMUL.FTZ R32, R32, UR5 ;  /* 0x0000000520207c20 */ /* 0x000fe20008410000 */
[----:B------:R-:W-:Y:S01]  /*6650*/  FMUL.FTZ R33, R168, R20 ;  /* 0x00000014a8217220 */ /* 0x000fe20000410000 */
[----:B------:R-:W-:Y:S01]  /*6660*/  FFMA.FTZ R20, -R252, R252, 1 ;  /* 0x3f800000fc147423 */ /* 0x000fe200000101fc */
[----:B------:R-:W-:Y:S01]  /*6670*/  FMUL.FTZ R167, R45, R167 ;  /* 0x000000a72da77220 */ /* 0x000fe20000410000 */
[----:B------:R-:W-:Y:S01]  /*6680*/  FMUL.FTZ R17, R38, R17 ;  /* 0x0000001126117220 */ /* 0x000fe20000410000 */
[----:B------:R2:W5:Y:S01]  /*6690*/  LDL.LU R45, [R1+0x78] ;  /* 0x00007800012d7983 */ /* 0x0005620000300800 */
[----:B------:R-:W-:Y:S01]  /*66a0*/  FMUL.FTZ R23, R23, UR5 ;  /* 0x0000000517177c20 */ /* 0x000fe20008410000 */
[----:B------:R-:W-:Y:S01]  /*66b0*/  FMUL.FTZ R20, R20, UR5 ;  /* 0x0000000514147c20 */ /* 0x000fe20008410000 */
[----:B------:R-:W-:Y:S01]  /*66c0*/  FMUL.FTZ R32, R167, R32 ;  /* 0x00000020a7207220 */ /* 0x000fe20000410000 */
[----:B------:R2:W5:Y:S01]  /*66d0*/  LDL.LU R44, [R1+0x74] ;  /* 0x00007400012c7983 */ /* 0x0005620000300800 */
[----:B------:R-:W-:Y:S01]  /*66e0*/  F2FP.BF16.F32.PACK_AB R33, R33, R165 ;  /* 0x000000a52121723e */ /* 0x000fe200000010ff */
[----:B------:R-:W-:Y:S01]  /*66f0*/  FMUL.FTZ R20, R7, R20 ;  /* 0x0000001407147220 */ /* 0x000fe20000410000 */
[C---:B------:R-:W-:Y:S01]  /*6700*/  FADD.FTZ R7, -R177.reuse, R19 ;  /* 0x00000013b1077221 */ /* 0x040fe20000010100 */
[----:B------:R2:W5:Y:S01]  /*6710*/  LDL.LU R43, [R1+0x70] ;  /* 0x00007000012b7983 */ /* 0x0005620000300800 */
[----:B------:R-:W-:Y:S01]  /*6720*/  F2FP.BF16.F32.PACK_AB R32, R32, R16 ;  /* 0x000000102020723e */ /* 0x000fe200000010ff */
[----:B------:R-:W-:Y:S01]  /*6730*/  FADD.FTZ R16, -R177, R22 ;  /* 0x00000016b1107221 */ /* 0x000fe20000010100 */
[----:B------:R-:W-:Y:S01]  /*6740*/  FMUL.FTZ R7, R40, R7 ;  /* 0x0000000728077220 */ /* 0x000fe20000410000 */
[----:B------:R2:W5:Y:S01]  /*6750*/  LDL.LU R42, [R1+0x6c] ;  /* 0x00006c00012a7983 */ /* 0x0005620000300800 */
[----:B------:R-:W-:Y:S01]  /*6760*/  F2FP.BF16.F32.PACK_AB R20, R20, R6 ;  /* 0x000000061414723e */ /* 0x000fe200000010ff */
[----:B------:R-:W-:Y:S01]  /*6770*/  FMUL.FTZ R6, R41, R18 ;  /* 0x0000001229067220 */ /* 0x000fe20000410000 */
[----:B------:R-:W-:Y:S01]  /*6780*/  FMUL.FTZ R16, R39, R16 ;  /* 0x0000001027107220 */ /* 0x000fe20000410000 */
[----:B------:R2:W5:Y:S01]  /*6790*/  LDL.LU R41, [R1+0x68] ;  /* 0x0000680001297983 */ /* 0x0005620000300800 */
[----:B------:R-:W-:Y:S01]  /*67a0*/  FFMA.FTZ R22, -R249, R249, 1 ;  /* 0x3f800000f9167423 */ /* 0x000fe200000101f9 */
[----:B------:R-:W-:Y:S01]  /*67b0*/  FMUL.FTZ R23, R6, R23 ;  /* 0x0000001706177220 */ /* 0x000fe20000410000 */
[----:B------:R-:W-:Y:S01]  /*67c0*/  FMUL.FTZ R6, R37, R34 ;  /* 0x0000002225067220 */ /* 0x000fe20000410000 */
[----:B------:R2:W5:Y:S01]  /*67d0*/  LDL.LU R40, [R1+0x64] ;  /* 0x0000640001287983 */ /* 0x0005620000300800 */
[----:B------:R-:W-:Y:S01]  /*67e0*/  FMUL.FTZ R22, R22, UR5 ;  /* 0x0000000516167c20 */ /* 0x000fe20008410000 */
[----:B------:R-:W-:Y:S01]  /*67f0*/  FFMA.FTZ R34, -R248, R248, 1 ;  /* 0x3f800000f8227423 */ /* 0x000fe200000101f8 */
[----:B------:R-:W-:Y:S01]  /*6800*/  FFMA.FTZ R166, -R241, R241, 1 ;  /* 0x3f800000f1a67423 */ /* 0x000fe200000101f1 */
[----:B------:R2:W5:Y:S01]  /*6810*/  LDL.LU R39, [R1+0x60] ;  /* 0x0000600001277983 */ /* 0x0005620000300800 */
[----:B------:R-:W-:Y:S01]  /*6820*/  FMUL.FTZ R22, R7, R22 ;  /* 0x0000001607167220 */ /* 0x000fe20000410000 */
[----:B------:R-:W-:Y:S01]  /*6830*/  FMUL.FTZ R7, R36, R35 ;  /* 0x0000002324077220 */ /* 0x000fe20000410000 */
[----:B------:R-:W-:Y:S01]  /*6840*/  FFMA.FTZ R35, -R251, R251, 1 ;  /* 0x3f800000fb237423 */ /* 0x000fe200000101fb */
[----:B------:R2:W5:Y:S01]  /*6850*/  LDL.LU R38, [R1+0x5c] ;  /* 0x00005c0001267983 */ /* 0x0005620000300800 */
[----:B------:R-:W-:Y:S01]  /*6860*/  FFMA.FTZ R165, -R240, R240, 1 ;  /* 0x3f800000f0a57423 */ /* 0x000fe200000101f0 */
[----:B------:R-:W-:Y:S01]  /*6870*/  FMUL.FTZ R34, R34, UR5 ;  /* 0x0000000522227c20 */ /* 0x000fe20008410000 */
[----:B------:R-:W-:Y:S01]  /*6880*/  FMUL.FTZ R35, R35, UR5 ;  /* 0x0000000523237c20 */ /* 0x000fe20008410000 */
[----:B------:R2:W5:Y:S01]  /*6890*/  LDL.LU R37, [R1+0x58] ;  /* 0x0000580001257983 */ /* 0x0005620000300800 */
[----:B------:R-:W-:Y:S01]  /*68a0*/  FMUL.FTZ R166, R166, UR5 ;  /* 0x00000005a6a67c20 */ /* 0x000fe20008410000 */
[----:B------:R-:W-:Y:S01]  /*68b0*/  FMUL.FTZ R165, R165, UR5 ;  /* 0x00000005a5a57c20 */ /* 0x000fe20008410000 */
[----:B------:R-:W-:Y:S01]  /*68c0*/  FMUL.FTZ R35, R16, R35 ;  /* 0x0000002310237220 */ /* 0x000fe20000410000 */
[----:B------:R2:W5:Y:S01]  /*68d0*/  LDL.LU R36, [R1+0x54] ;  /* 0x0000540001247983 */ /* 0x0005620000300800 */
[----:B------:R-:W-:Y:S01]  /*68e0*/  FMUL.FTZ R34, R17, R34 ;  /* 0x0000002211227220 */ /* 0x000fe20000410000 */
[----:B------:R-:W-:Y:S01]  /*68f0*/  FMUL.FTZ R166, R6, R166 ;  /* 0x000000a606a67220 */ /* 0x000fe20000410000 */
[----:B------:R-:W-:Y:S01]  /*6900*/  FMUL.FTZ R165, R7, R165 ;  /* 0x000000a507a57220 */ /* 0x000fe20000410000 */
[----:B------:R-:W-:Y:S06]  /*6910*/  @!P1 BRA `(.L_x_1432) ;  /* 0x0000000000e09947 */ /* 0x000fec0003800000 */
[----:B------:R-:W3:Y:S01]  /*6920*/  LDL.LU.64 R168, [R1] ;  /* 0x0000000001a87983 */ /* 0x000ee20000300a00 */
[----:B------:R-:W1:Y:S01]  /*6930*/  LDC R19, c[0x0][0x240] ;  /* 0x00009000ff137b82 */ /* 0x000e620000000800 */
[C---:B------:R-:W-:Y:S01]  /*6940*/  ISETP.GE.AND P4, PT, R236.reuse, UR17, PT ;  /* 0x00000011ec007c0c */ /* 0x040fe2000bf86270 */
[----:B------:R-:W-:Y:S01]  /*6950*/  VIADD R6, R236, 0x40 ;  /* 0x00000040ec067836 */ /* 0x000fe20000000000 */
[----:B------:R-:W-:Y:S04]  /*6960*/  ULOP3.LUT UR11, UR9, 0x1, URZ, 0xc0, !UPT ;  /* 0x00000001090b7892 */ /* 0x000fe8000f8ec03f */
[----:B------:R-:W-:Y:S01]  /*6970*/  ISETP.GE.AND P3, PT, R6, UR17, PT ;  /* 0x0000001106007c0c */ /* 0x000fe2000bf66270 */
[----:B------:R-:W4:Y:S01]  /*6980*/  LDC R167, c[0x0][0x244] ;  /* 0x00009100ffa77b82 */ /* 0x000f220000000800 */
[----:B------:R-:W-:Y:S04]  /*6990*/  UISETP.NE.U32.AND UP1, UPT, UR11, 0x1, UPT ;  /* 0x000000010b00788c */ /* 0x000fe8000bf25070 */
        /* <DEDUP_REMOVED lines=8> */
[C---:B-1----:R-:W-:Y:S05]  /*6a20*/  IMAD.U32 R7, R19.reuse, -0x40, RZ ;  /* 0xffffffc013077824 */ /* 0x042fea00078e00ff */
[C---:B------:R-:W-:Y:S02]  /*6a30*/  LEA R17, P6, R19.reuse, R7, 0x5 ;  /* 0x0000000713117211 */ /* 0x040fe400078c28ff */
[----:B------:R-:W-:Y:S04]  /*6a40*/  SHF.R.S32.HI R18, RZ, 0x1f, R7 ;  /* 0x0000001fff127819 */ /* 0x000fe80000011407 */
[--C-:B----4-:R-:W-:Y:S02]  /*6a50*/  LEA.HI.X R18, R19, R18, R167.reuse, 0x5, P6 ;  /* 0x0000001213127211 */ /* 0x110fe400030f2ca7 */
[-C--:B---3--:R-:W-:Y:S02]  /*6a60*/  LEA R6, P0, R7, R168.reuse, 0x1 ;  /* 0x000000a807067211 */ /* 0x088fe400078008ff */
[----:B------:R-:W-:Y:S02]  /*6a70*/  @!P3 LEA R16, P5, R17, R168, 0x1 ;  /* 0x000000a81110b211 */ /* 0x000fe400078a08ff */
[-C--:B------:R-:W-:Y:S02]  /*6a80*/  LEA.HI.X.SX32 R7, R7, R169.reuse, 0x1, P0 ;  /* 0x000000a907077211 */ /* 0x080fe400000f0eff */
[----:B------:R-:W-:Y:S02]  /*6a90*/  @!P3 LEA.HI.X R17, R17, R169, R18, 0x1, P5 ;  /* 0x000000a91111b211 */ /* 0x000fe400028f0c12 */
[C---:B------:R-:W-:Y:S01]  /*6aa0*/  @!P4 LEA R18, P0, R19.reuse, R6, 0x6 ;  /* 0x000000061312c211 */ /* 0x040fe200078030ff */
[----:B------:R-:W-:Y:S01]  /*6ab0*/  @!PT LDS RZ, [RZ] ;  /* 0x00000000fffff984 */ /* 0x000fe20000000800 */
[----:B------:R-:W-:Y:S01]  /*6ac0*/  @!PT LDS RZ, [RZ] ;  /* 0x00000000fffff984 */ /* 0x000fe20000000800 */
[----:B------:R-:W-:Y:S01]  /*6ad0*/  @!PT LDS RZ, [RZ] ;  /* 0x00000000fffff984 */ /* 0x000fe20000000800 */
[----:B------:R2:W-:Y:S03]  /*6ae0*/  @!P4 LDGSTS.E.BYPASS.LTC128B.128 [R239], desc[UR6][R6.64] ;  /* 0x0000000006efcfae */ /* 0x0005e6000b901d46 */
[----:B------:R-:W-:Y:S01]  /*6af0*/  @!P4 LEA.HI.X R19, R19, R7, R167, 0x6, P0 ;  /* 0x000000071313c211 */ /* 0x000fe200000f34a7 */
        /* <DEDUP_REMOVED lines=24> */
[----:B------:R-:W0:Y:S04]  /*6c80*/  LDGDEPBAR ;  /* 0x00000000000079af */ /* 0x000e280000000000 */
[----:B------:R2:W-:Y:S02]  /*6c90*/  STL.64 [R1], R6 ;  /* 0x0000000601007387 */ /* 0x0005e40000100a00 */
.L_x_1432:
[----:B------:R1:W-:Y:S01]  /*6ca0*/  STS [R233+0x1c400], R20 ;  /* 0x01c40014e9007388 */ /* 0x0003e20000000800 */
[----:B--2---:R-:W-:Y:S01]  /*6cb0*/  F2FP.BF16.F32.PACK_AB R6, R22, R23 ;  /* 0x000000171606723e */ /* 0x004fe200000010ff */
[C---:B-----5:R-:W-:Y:S01]  /*6cc0*/  FADD.FTZ R12, -R5.reuse, R12 ;  /* 0x0000000c050c7221 */ /* 0x060fe20000010100 */
[C---:B------:R-:W-:Y:S01]  /*6cd0*/  FADD.FTZ R9, -R5.reuse, R9 ;  /* 0x0000000905097221 */ /* 0x040fe20000010100 */
[----:B------:R-:W-:Y:S01]  /*6ce0*/  STS [R233+0x1c000], R164 ;  /* 0x01c000a4e9007388 */ /* 0x000fe20000000800 */
[----:B------:R-:W-:Y:S01]  /*6cf0*/  FADD.FTZ R8, -R5, R8 ;  /* 0x0000000805087221 */ /* 0x000fe20000010100 */
[----:B------:R-:W-:Y:S01]  /*6d00*/  FMUL.FTZ R18, R205, R12 ;  /* 0x0000000ccd127220 */ /* 0x000fe20000410000 */
[----:B------:R-:W-:Y:S01]  /*6d10*/  FFMA.FTZ R12, -R195, R195, 1 ;  /* 0x3f800000c30c7423 */ /* 0x000fe200000101c3 */
[----:B------:R2:W-:Y:S01]  /*6d20*/  STS [R234+0x1c400], R6 ;  /* 0x01c40006ea007388 */ /* 0x0005e20000000800 */
[----:B------:R-:W-:Y:S01]  /*6d30*/  FADD.FTZ R13, -R5, R13 ;  /* 0x0000000d050d7221 */ /* 0x000fe20000010100 */
[----:B------:R-:W-:Y:S01]  /*6d40*/  FFMA.FTZ R7, -R190, R190, 1 ;  /* 0x3f800000be077423 */ /* 0x000fe200000101be */
[----:B------:R-:W-:Y:S01]  /*6d50*/  FMUL.FTZ R19, R225, R9 ;  /* 0x00000009e1137220 */ /* 0x000fe20000410000 */
[----:B------:R-:W-:Y:S01]  /*6d60*/  FFMA.FTZ R9, -R193, R193, 1 ;  /* 0x3f800000c1097423 */ /* 0x000fe200000101c1 */
[----:B------:R-:W-:Y:S01]  /*6d70*/  FMUL.FTZ R12, R12, UR5 ;  /* 0x000000050c0c7c20 */ /* 0x000fe20008410000 */
[----:B------:R-:W-:Y:S01]  /*6d80*/  FMUL.FTZ R13, R204, R13 ;  /* 0x0000000dcc0d7220 */ /* 0x000fe20000410000 */
        /* <DEDUP_REMOVED lines=10> */
[----:B-1----:R-:W-:Y:S01]  /*6e30*/  FMUL.FTZ R20, R226, R8 ;  /* 0x00000008e2147220 */ /* 0x002fe20000410000 */
[----:B------:R-:W-:Y:S01]  /*6e40*/  FFMA.FTZ R8, -R191, R191, 1 ;  /* 0x3f800000bf087423 */ /* 0x000fe200000101bf */
[----:B------:R-:W-:Y:S01]  /*6e50*/  FMUL.FTZ R24, R202, R24 ;  /* 0x00000018ca187220 */ /* 0x000fe20000410000 */
[----:B------:R-:W-:Y:S01]  /*6e60*/  FMUL.FTZ R9, R9, UR5 ;  /* 0x0000000509097c20 */ /* 0x000fe20008410000 */
        /* <DEDUP_REMOVED lines=8> */
[----:B------:R-:W-:Y:S01]  /*6ef0*/  FMUL.FTZ R29, R183, R29 ;  /* 0x0000001db71d7220 */ /* 0x000fe20000410000 */
[----:B------:R-:W-:Y:S01]  /*6f00*/  FMUL.FTZ R5, R5, UR5 ;  /* 0x0000000505057c20 */ /* 0x000fe20008410000 */
[----:B------:R-:W-:Y:S01]  /*6f10*/  FMUL.FTZ R8, R8, UR5 ;  /* 0x0000000508087c20 */ /* 0x000fe20008410000 */
[----:B------:R-:W-:Y:S01]  /*6f20*/  FMUL.FTZ R28, R28, R7 ;  /* 0x000000071c1c7220 */ /* 0x000fe20000410000 */
[C---:B------:R-:W-:Y:S01]  /*6f30*/  FADD.FTZ R10, -R4.reuse, R10 ;  /* 0x0000000a040a7221 */ /* 0x040fe20000010100 */
[C---:B------:R-:W-:Y:S01]  /*6f40*/  FADD.FTZ R11, -R4.reuse, R11 ;  /* 0x0000000b040b7221 */ /* 0x040fe20000010100 */
[----:B------:R-:W-:Y:S01]  /*6f50*/  FADD.FTZ R14, -R4, R14 ;  /* 0x0000000e040e7221 */ /* 0x000fe20000010100 */
[----:B------:R-:W-:Y:S01]  /*6f60*/  FFMA.FTZ R7, -R197, R197, 1 ;  /* 0x3f800000c5077423 */ /* 0x000fe200000101c5 */
[----:B------:R-:W-:Y:S01]  /*6f70*/  FMUL.FTZ R24, R24, R9 ;  /* 0x0000000918187220 */ /* 0x000fe20000410000 */
[----:B------:R-:W-:Y:S01]  /*6f80*/  FMUL.FTZ R9, R25, R8 ;  /* 0x0000000819097220 */ /* 0x000fe20000410000 */
[----:B------:R-:W-:Y:S01]  /*6f90*/  FMUL.FTZ R8, R29, R5 ;  /* 0x000000051d087220 */ /* 0x000fe20000410000 */
[----:B------:R-:W-:Y:S01]  /*6fa0*/  F2FP.BF16.F32.PACK_AB R12, R12, R18 ;  /* 0x000000120c0c723e */ /* 0x000fe200000010ff */
[----:B------:R-:W-:Y:S01]  /*6fb0*/  FMUL.FTZ R18, R230, R10 ;  /* 0x0000000ae6127220 */ /* 0x000fe20000410000 */
[----:B------:R-:W-:Y:S01]  /*6fc0*/  F2FP.BF16.F32.PACK_AB R5, R19, R20 ;  /* 0x000000141305723e */ /* 0x000fe200000010ff */
[----:B------:R-:W-:Y:S01]  /*6fd0*/  FMUL.FTZ R13, R229, R11 ;  /* 0x0000000be50d7220 */ /* 0x000fe20000410000 */
[----:B------:R-:W-:Y:S01]  /*6fe0*/  FMUL.FTZ R14, R228, R14 ;  /* 0x0000000ee40e7220 */ /* 0x000fe20000410000 */
[----:B------:R-:W-:Y:S01]  /*6ff0*/  FMUL.FTZ R7, R7, UR5 ;  /* 0x0000000507077c20 */ /* 0x000fe20008410000 */
[----:B------:R-:W-:Y:S01]  /*7000*/  FADD.FTZ R15, -R4, R15 ;  /* 0x0000000f040f7221 */ /* 0x000fe20000010100 */
[----:B--2---:R-:W-:Y:S01]  /*7010*/  FFMA.FTZ R6, -R196, R196, 1 ;  /* 0x3f800000c4067423 */ /* 0x004fe200000101c4 */
[----:B------:R-:W-:Y:S01]  /*7020*/  STS [R234+0x1c000], R21 ;  /* 0x01c00015ea007388 */ /* 0x000fe20000000800 */
        /* <DEDUP_REMOVED lines=60> */
[----:B------:R-:W-:Y:S04]  /*73f0*/  LDSM.16.MT88.4 R168, [R176+0x3000] ;  /* 0x00300000b0a8783b */ /* 0x000fe80000004200 */
[----:B------:R3:W5:Y:S01]  /*7400*/  LDL R235, [R1+0x20] ;  /* 0x0000200001eb7983 */ /* 0x0007620000100800 */
        /* <DEDUP_REMOVED lines=82> */
[----:B------:R-:W2:Y:S01]  /*7930*/  LDL.LU.64 R180, [R1+0x8] ;  /* 0x0000080001b47983 */ /* 0x000ea20000300a00 */
[C---:B------:R-:W-:Y:S01]  /*7940*/  VIADD R4, R236.reuse, 0x40 ;  /* 0x00000040ec047836 */ /* 0x040fe20000000000 */
[----:B------:R-:W1:Y:S01]  /*7950*/  LDC R12, c[0x0][0x420] ;  /* 0x00010800ff0c7b82 */ /* 0x000e620000000800 */
[----:B------:R-:W-:Y:S03]  /*7960*/  ISETP.GE.AND P4, PT, R236, UR17, PT ;  /* 0x00000011ec007c0c */ /* 0x000fe6000bf86270 */
[----:B------:R-:W-:Y:S10]  /*7970*/  ISETP.GE.AND P3, PT, R4, UR17, PT ;  /* 0x0000001104007c0c */ /* 0x000ff4000bf66270 */
[----:B------:R-:W3:Y:S08]  /*7980*/  @!P4 LDC R11, c[0x0][0x424] ;  /* 0x00010900ff0bcb82 */ /* 0x000ef00000000800 */
[----:B------:R-:W4:Y:S01]  /*7990*/  @!P3 LDC R6, c[0x0][0x424] ;  /* 0x00010900ff06bb82 */ /* 0x000f220000000800 */
[C---:B-1----:R-:W-:Y:S05]  /*79a0*/  IMAD.U32 R5, R12.reuse, -0x40, RZ ;  /* 0xffffffc00c057824 */ /* 0x042fea00078e00ff */
[----:B------:R-:W-:Y:S02]  /*79b0*/  SHF.R.S32.HI R9, RZ, 0x1f, R5 ;  /* 0x0000001fff097819 */ /* 0x000fe40000011405 */
[C---:B------:R-:W-:Y:S04]  /*79c0*/  @!P3 LEA R7, P5, R12.reuse, R5, 0x5 ;  /* 0x000000050c07b211 */ /* 0x040fe800078a28ff */
[C---:B----4-:R-:W-:Y:S02]  /*79d0*/  @!P3 LEA.HI.X R9, R12.reuse, R9, R6, 0x5, P5 ;  /* 0x000000090c09b211 */ /* 0x050fe400028f2c06 */
[----:B-----5:R-:W-:Y:S05]  /*79e0*/  LEA R6, R235, UR4, 0x1 ;  /* 0x00000004eb067c11 */ /* 0x020fea000f8e08ff */
[----:B------:R1:W-:Y:S01]  /*79f0*/  @P4 STS.128 [R6+0x8000], RZ ;  /* 0x008000ff06004388 */ /* 0x0003e20000000c00 */
[C---:B--2---:R-:W-:Y:S04]  /*7a00*/  LEA R4, P0, R5.reuse, R180, 0x1 ;  /* 0x000000b405047211 */ /* 0x044fe800078008ff */
[----:B------:R-:W-:Y:S02]  /*7a10*/  LEA.HI.X.SX32 R5, R5, R181, 0x1, P0 ;  /* 0x000000b505057211 */ /* 0x000fe400000f0eff */
[C---:B------:R-:W-:Y:S02]  /*7a20*/  @!P4 LEA R10, P5, R12.reuse, R4, 0x6 ;  /* 0x000000040c0ac211 */ /* 0x040fe400078a30ff */
[C---:B------:R-:W-:Y:S01]  /*7a30*/  @!P3 LEA R8, P0, R7.reuse, R180, 0x1 ;  /* 0x000000b40708b211 */ /* 0x040fe200078008ff */
[----:B------:R-:W-:Y:S01]  /*7a40*/  @!PT LDS RZ, [RZ] ;  /* 0x00000000fffff984 */ /* 0x000fe20000000800 */
[----:B------:R-:W-:Y:S01]  /*7a50*/  @!PT LDS RZ, [RZ] ;  /* 0x00000000fffff984 */ /* 0x000fe20000000800 */
[----:B------:R-:W-:Y:S01]  /*7a60*/  @!PT LDS RZ, [RZ] ;  /* 0x00000000fffff984 */ /* 0x000fe20000000800 */
[----:B------:R1:W-:Y:S01]  /*7a70*/  @!P4 LDGSTS.E.BYPASS.LTC128B.128 [R6+0x8000], desc[UR6][R4.64] ;  /* 0x080000000406cfae */ /* 0x0003e2000b901d46 */
[----:B---3--:R-:W-:Y:S02]  /*7a80*/  @!P4 LEA.HI.X R11, R12, R5, R11, 0x6, P5 ;  /* 0x000000050c0bc211 */ /* 0x008fe400028f340b */
[----:B------:R-:W-:Y:S01]  /*7a90*/  @!P3 LEA.HI.X R9, R7, R181, R9, 0x1, P0 ;  /* 0x000000b50709b211 */ /* 0x000fe200000f0c09 */
        /* <DEDUP_REMOVED lines=15> */
[----:B------:R-:W0:Y:S04]  /*7b90*/  LDGDEPBAR ;  /* 0x00000000000079af */ /* 0x000e280000000000 */
[----:B------:R1:W-:Y:S02]  /*7ba0*/  STL.64 [R1+0x8], R4 ;  /* 0x0000080401007387 */ /* 0x0003e40000100a00 */
.L_x_1433:
        /* <DEDUP_REMOVED lines=13> */
[----:B------:R3:W4:Y:S01]  /*7c80*/  LDL R225, [R1+0x10] ;  /* 0x0000100001e17983 */ /* 0x0007220000100800 */
        /* <DEDUP_REMOVED lines=114> */
[----:B------:R-:W-:Y:S02]  /*83b0*/  IMAD R171, R173, 0x30, RZ ;  /* 0x00000030adab7824 */ /* 0x000fe400078e02ff */
[----:B------:R1:W-:Y:S01]  /*83c0*/  REDG.E.ADD.F32.FTZ.RN.STRONG.GPU desc[UR6][R164.64], R5 ;  /* 0x00000005a40079a6 */ /* 0x0003e2000c10f386 */
[CC--:B------:R-:W-:Y:S04]  /*83d0*/  LEA R168, P0, R169.reuse, R2.reuse, 0x2 ;  /* 0x00000002a9a87211 */ /* 0x0c0fe800078010ff */
[-C--:B------:R-:W-:Y:S01]  /*83e0*/  LEA.HI.X.SX32 R169, R169, R3.reuse, 0x2, P0 ;  /* 0x00000003a9a97211 */ /* 0x080fe200000f16ff */
[----:B---3--:R-:W-:Y:S04]  /*83f0*/  @P1 STL [R1+0x14], R224 ;  /* 0x000014e001001387 */ /* 0x008fe80000100800 */
[----:B----4-:R-:W-:Y:S04]  /*8400*/  @P1 STL [R1+0x10], R225 ;  /* 0x000010e101001387 */ /* 0x010fe80000100800 */
[----:B------:R-:W-:Y:S04]  /*8410*/  @P1 STL [R1+0x1c], R226 ;  /* 0x00001ce201001387 */ /* 0x000fe80000100800 */
[----:B--2---:R-:W-:Y:S01]  /*8420*/  @P1 STL [R1+0x18], R227 ;  /* 0x000018e301001387 */ /* 0x004fe20000100800 */
[CC--:B------:R-:W-:Y:S04]  /*8430*/  LEA R166, P1, R172.reuse, R2.reuse, 0x2 ;  /* 0x00000002aca67211 */ /* 0x0c0fe800078210ff */
[-C--:B------:R-:W-:Y:S02]  /*8440*/  LEA.HI.X.SX32 R167, R172, R3.reuse, 0x2, P1 ;  /* 0x00000003aca77211 */ /* 0x080fe400008f16ff */
[CC--:B-1----:R-:W-:Y:S03]  /*8450*/  LEA R4, P1, R170.reuse, R2.reuse, 0x2 ;  /* 0x00000002aa047211 */ /* 0x0c2fe600078210ff */
[----:B------:R1:W-:Y:S01]  /*8460*/  REDG.E.ADD.F32.FTZ.RN.STRONG.GPU desc[UR6][R166.64], R6 ;  /* 0x00000006a60079a6 */ /* 0x0003e2000c10f386 */
[-C--:B------:R-:W-:Y:S01]  /*8470*/  LEA.HI.X.SX32 R5, R170, R3.reuse, 0x2, P1 ;  /* 0x00000003aa057211 */ /* 0x080fe200008f16ff */
[C---:B------:R-:W-:Y:S04]  /*8480*/  IMAD R170, R173.reuse, 0x38, RZ ;  /* 0x00000038adaa7824 */ /* 0x040fe800078e02ff */
[----:B------:R2:W-:Y:S04]  /*8490*/  REDG.E.ADD.F32.FTZ.RN.STRONG.GPU desc[UR6][R4.64], R7 ;  /* 0x00000007040079a6 */ /* 0x0005e8000c10f386 */
[----:B------:R3:W-:Y:S01]  /*84a0*/  REDG.E.ADD.F32.FTZ.RN.STRONG.GPU desc[UR6][R168.64], R8 ;  /* 0x00000008a80079a6 */ /* 0x0007e2000c10f386 */
[----:B-1----:R-:W-:Y:S01]  /*84b0*/  IMAD R167, R173, 0x28, RZ ;  /* 0x00000028ada77824 */ /* 0x002fe200078e02ff */
[-C--:B------:R-:W-:Y:S04]  /*84c0*/  LEA R6, P1, R171, R2.reuse, 0x2 ;  /* 0x00000002ab067211 */ /* 0x080fe800078210ff */
[-C--:B------:R-:W-:Y:S02]  /*84d0*/  LEA R166, P3, R167, R2.reuse, 0x2 ;  /* 0x00000002a7a67211 */ /* 0x080fe400078610ff */
[-C--:B--2---:R-:W-:Y:S02]  /*84e0*/  LEA.HI.X.SX32 R7, R171, R3.reuse, 0x2, P1 ;  /* 0x00000003ab077211 */ /* 0x084fe400008f16ff */
[-C--:B------:R-:W-:Y:S01]  /*84f0*/  LEA.HI.X.SX32 R167, R167, R3.reuse, 0x2, P3 ;  /* 0x00000003a7a77211 */ /* 0x080fe200018f16ff */
[----:B---3--:R-:W-:Y:S01]  /*8500*/  VIADD R168, R172, 0x20 ;  /* 0x00000020aca87836 */ /* 0x008fe20000000000 */
[CC--:B------:R-:W-:Y:S03]  /*8510*/  LEA R4, P0, R170.reuse, R2.reuse, 0x2 ;  /* 0x00000002aa047211 */ /* 0x0c0fe600078010ff */
[----:B------:R-:W-:Y:S01]  /*8520*/  REDG.E.ADD.F32.FTZ.RN.STRONG.GPU desc[UR6][R166.64], R9 ;  /* 0x00000009a60079a6 */ /* 0x000fe2000c10f386 */
[-C--:B------:R-:W-:Y:S01]  /*8530*/  LEA.HI.X.SX32 R5, R170, R3.reuse, 0x2, P0 ;  /* 0x00000003aa057211 */ /* 0x080fe200000f16ff */
[----:B------:R-:W-:Y:S02]  /*8540*/  IMAD.IADD R8, R0, 0x1, R168 ;  /* 0x0000000100087824 */ /* 0x000fe400078e02a8 */
        /* <DEDUP_REMOVED lines=400> */
.L_x_1435:
[----:B------:R-:W-:Y:S01]  /*9e50*/  @UP0 UIADD3 UR9, UR16, UR30, URZ ;  /* 0x0000001e10090290 */ /* 0x000fe2000fffe03f */
[----:B--2--5:R-:W-:Y:S01]  /*9e60*/  LEA R2, R235, UR4, 0x1 ;  /* 0x00000004eb027c11 */ /* 0x024fe2000f8e08ff */
        /* <DEDUP_REMOVED lines=21> */
.L_x_1436:
        /* <DEDUP_REMOVED lines=41> */
[----:B------:R-:W5:Y:S01]  /*a250*/  LDS.128 R16, [R2+0x10000] ;  /* 0x0100000002107984 */ /* 0x000f620000000c00 */
        /* <DEDUP_REMOVED lines=10> */
[----:B------:R-:W2:Y:S03]  /*a300*/  @!P6 LDS.128 R12, [R2+0xc000] ;  /* 0x00c00000020ce984 */ /* 0x000ea60000000c00 */
[----:B------:R-:W-:-:S05]  /*a310*/  LEA.HI.X R7, R8, UR15, R3, 0x1, P0 ;  /* 0x0000000f08077c11 */ /* 0x000fca00080f0c03 */
[----:B-----5:R1:W-:Y:S04]  /*a320*/  @!P1 STG.E.128 desc[UR6][R6.64+0x80], R16 ;  /* 0x0000801006009986 */ /* 0x0203e8000c101d06 */
[----:B--2---:R2:W-:Y:S02]  /*a330*/  @!P6 STG.E.128 desc[UR6][R6.64], R12 ;  /* 0x0000000c0600e986 */ /* 0x0045e4000c101d06 */
.L_x_1438:
[----:B------:R-:W-:Y:S05]  /*a340*/  BSYNC B0 ;  /* 0x0000000000007941 */ /* 0x000fea0003800000 */
.L_x_1437:
        /* <DEDUP_REMOVED lines=18> */
.L_x_1440:
[----:B------:R-:W-:Y:S05]  /*a470*/  BSYNC B0 ;  /* 0x0000000000007941 */ /* 0x000fea0003800000 */
.L_x_1439:
[----:B-1----:R1:W1:Y:S01]  /*a480*/  LDS.128 R16, [R2+0xe000] ;  /* 0x00e0000002107984 */ /* 0x0022620000000c00 */
[----:B------:R-:W-:Y:S03]  /*a490*/  BSSY B0, `(.L_x_1441) ;  /* 0x0000013000007945 */ /* 0x000fe60003800000 */
[----:B--2---:R2:W1:Y:S01]  /*a4a0*/  LDS.128 R12, [R2+0x12000] ;  /* 0x01200000020c7984 */ /* 0x0044620000000c00 */
        /* <DEDUP_REMOVED lines=17> */
.L_x_1442:
[----:B------:R-:W-:Y:S05]  /*a5c0*/  BSYNC B0 ;  /* 0x0000000000007941 */ /* 0x000fea0003800000 */
.L_x_1441:
        /* <DEDUP_REMOVED lines=20> */
.L_x_1444:
[----:B------:R-:W-:Y:S05]  /*a710*/  BSYNC B0 ;  /* 0x0000000000007941 */ /* 0x000fea0003800000 */
.L_x_1443:
        /* <DEDUP_REMOVED lines=32> */
.L_x_1446:
[----:B------:R-:W-:Y:S05]  /*a920*/  BSYNC B0 ;  /* 0x0000000000007941 */ /* 0x000fea0003800000 */
.L_x_1445:
        /* <DEDUP_REMOVED lines=18> */
.L_x_1448:
[----:B------:R-:W-:Y:S05]  /*aa50*/  BSYNC B0 ;  /* 0x0000000000007941 */ /* 0x000fea0003800000 */
.L_x_1447:
        /* <DEDUP_REMOVED lines=18> */
.L_x_1450:
[----:B------:R-:W-:Y:S05]  /*ab80*/  BSYNC B0 ;  /* 0x0000000000007941 */ /* 0x000fea0003800000 */
.L_x_1449:
        /* <DEDUP_REMOVED lines=18> */
.L_x_1405:
        /* <DEDUP_REMOVED lines=25> */
.L_x_1452:
        /* <DEDUP_REMOVED lines=23> */
.L_x_1453:
        /* <DEDUP_REMOVED lines=40> */
.L_x_1455:
[----:B------:R-:W-:Y:S05]  /*b230*/  BSYNC B0 ;  /* 0x0000000000007941 */ /* 0x000fea0003800000 */
.L_x_1454:
        /* <DEDUP_REMOVED lines=18> */
.L_x_1457:
[----:B------:R-:W-:Y:S05]  /*b360*/  BSYNC B0 ;  /* 0x0000000000007941 */ /* 0x000fea0003800000 */
.L_x_1456:
        /* <DEDUP_REMOVED lines=18> */
.L_x_1459:
[----:B------:R-:W-:Y:S05]  /*b490*/  BSYNC B0 ;  /* 0x0000000000007941 */ /* 0x000fea0003800000 */
.L_x_1458:
        /* <DEDUP_REMOVED lines=18> */
.L_x_1461:
[----:B------:R-:W-:Y:S05]  /*b5c0*/  BSYNC B0 ;  /* 0x0000000000007941 */ /* 0x000fea0003800000 */
.L_x_1460:
        /* <DEDUP_REMOVED lines=30> */
.L_x_1463:
[----:B------:R-:W-:Y:S05]  /*b7b0*/  BSYNC B0 ;  /* 0x0000000000007941 */ /* 0x000fea0003800000 */
.L_x_1462:
        /* <DEDUP_REMOVED lines=18> */
.L_x_1465:
[----:B------:R-:W-:Y:S05]  /*b8e0*/  BSYNC B0 ;  /* 0x0000000000007941 */ /* 0x000fea0003800000 */
.L_x_1464:
        /* <DEDUP_REMOVED lines=18> */
.L_x_1467:
[----:B------:R-:W-:Y:S05]  /*ba10*/  BSYNC B0 ;  /* 0x0000000000007941 */ /* 0x000fea0003800000 */
.L_x_1466:
        /* <DEDUP_REMOVED lines=17> */
.L_x_1451:
[----:B------:R-:W-:Y:S05]  /*bb30*/  BSYNC B1 ;  /* 0x0000000000017941 */ /* 0x000fea0003800000 */
.L_x_1400:
        /* <DEDUP_REMOVED lines=11> */
.L_x_1468:
[----:B------:R-:W-:Y:S05]  /*bbf0*/  EXIT ;  /* 0x000000000000794d */ /* 0x000fea0003800000 */
.L_x_1470:
        /* <DEDUP_REMOVED lines=16> */
.L_x_2085:


//--------------------- .text._ZN5flash44flash_bwd_dq_dk_dv_loop_seqk_parallel_kernelI23Flash_bwd_kernel_traitsILi128ELi64ELi128ELi8ELi2ELi4ELi2ELb0ELb0EN7cutlass10bfloat16_tE19Flash_kernel_traitsILi128ELi64ELi128ELi8ES3_EELb1ELb0ELb1ELb0ELb0ELb0ELb0EEEvNS_16Flash_bwd_paramsE --------------------------
	.section	.text._ZN5flash44flash_bwd_dq_dk_dv_loop_seqk_parallel_kernelI23Flash_bwd_kernel_traitsILi128ELi64ELi128ELi8ELi2ELi4ELi2ELb0ELb0EN7cutlass10bfloat16_tE19Flash_kernel_traitsILi128ELi64ELi128ELi8ES3_EELb1ELb0ELb1ELb0ELb0ELb0ELb0EEEvNS_16Flash_bwd_paramsE,"ax",@progbits
	.align	128
        .global         _ZN5flash44flash_bwd_dq_dk_dv_loop_seqk_parallel_kernelI23Flash_bwd_kernel_traitsILi128ELi64ELi128ELi8ELi2ELi4ELi2ELb0ELb0EN7cutlass10bfloat16_tE19Flash_kernel_traitsILi128ELi64ELi128ELi8ES3_EELb1ELb0ELb1ELb0ELb0ELb0ELb0EEEvNS_16Flash_bwd_paramsE
        .type           _ZN5flash44flash_bwd_dq_dk_dv_loop_seqk_parallel_kernelI23Flash_bwd_kernel_traitsILi128ELi64ELi128ELi8ELi2ELi4ELi2ELb0ELb0EN7cutlass10bfloat16_tE19Flash_kernel_traitsILi128ELi64ELi128ELi8ES3_EELb1ELb0ELb1ELb0ELb0ELb0ELb0EEEvNS_16Flash_bwd_paramsE,@function
        .size           _ZN5flash44flash_bwd_dq_dk_dv_loop_seqk_parallel_kernelI23Flash_bwd_kernel_traitsILi128ELi64ELi128ELi8ELi2ELi4ELi2ELb0ELb0EN7cutlass10bfloat16_tE19Flash_kernel_traitsILi128ELi64ELi128ELi8ES3_EELb1ELb0ELb1ELb0ELb0ELb0ELb0EEEvNS_16Flash_bwd_paramsE,(.L_x_2086 - _ZN5flash44flash_bwd_dq_dk_dv_loop_seqk_parallel_kernelI23Flash_bwd_kernel_traitsILi128ELi64ELi128ELi8ELi2ELi4ELi2ELb0ELb0EN7cutlass10bfloat16_tE19Flash_kernel_traitsILi128ELi64ELi128ELi8ES3_EELb1ELb0ELb1ELb0ELb0ELb0ELb0EEEvNS_16Flash_bwd_paramsE)
        .other          _ZN5flash44flash_bwd_dq_dk_dv_loop_seqk_parallel_kernelI23Flash_bwd_kernel_traitsILi128ELi64ELi128ELi8ELi2ELi4ELi2ELb0ELb0EN7cutlass10bfloat16_tE19Flash_kernel_traitsILi128ELi64ELi128ELi8ES3_EELb1ELb0ELb1ELb0ELb0ELb0ELb0EEEvNS_16Flash_bwd_paramsE,@"STO_CUDA_ENTRY STV_DEFAULT"
_ZN5flash44flash_bwd_dq_dk_dv_loop_seqk_parallel_kernelI23Flash_bwd_kernel_traitsILi128ELi64ELi128ELi8ELi2ELi4ELi2ELb0ELb0EN7cutlass10bfloat16_tE19Flash_kernel_traitsILi128ELi64ELi128ELi8ES3_EELb1ELb0ELb1ELb0ELb0ELb0ELb0EEEvNS_16Flash_bwd_paramsE:
.text._ZN5flash44flash_bwd_dq_dk_dv_loop_seqk_parallel_kernelI23Flash_bwd_kernel_traitsILi128ELi64ELi128ELi8ELi2ELi4ELi2ELb0ELb0EN7cutlass10bfloat16_tE19Flash_kernel_traitsILi128ELi64ELi128ELi8ES3_EELb1ELb0ELb1ELb0ELb0ELb0ELb0EEEvNS_16Flash_bwd_paramsE:
        /* <DEDUP_REMOVED lines=17> */
[----:B------:R-:W-:Y:S01]  /*0110*/  ULDC UR59, c[0x0][0x394] ;  /* 0x0000e500003b7ab9 */ /* 0x000fe20000000800 */
[----:B------:R-:W-:Y:S02]  /*0120*/  UMOV UR60, 0xffffc000 ;  /* 0xffffc000003c7882 */ /* 0x000fe40000000000 */
        /* <DEDUP_REMOVED lines=9> */
[----:B------:R-:W-:Y:S02]  /*01c0*/  LEA.HI R6, R2, R7, RZ, 0x4 ;  /* 0x0000000702067211 */ /* 0x000fe400078f20ff */
[----:B------:R-:W-:Y:S02]  /*01d0*/  LOP3.LUT R3, R0, 0x7ffffffc, RZ, 0xc0, !PT ;  /* 0x7ffffffc00037812 */ /* 0x000fe400078ec0ff */
[----:B------:R-:W-:-:S02]  /*01e0*/  LOP3.LUT R8, R4, 0xffffffe0, RZ, 0xc0, !PT ;  /* 0xffffffe004087812 */ /* 0x000fc400078ec0ff */
[----:B------:R-:W-:Y:S01]  /*01f0*/  LOP3.LUT R11, R240, 0xfffffff8, RZ, 0xc0, !PT ;  /* 0xfffffff8f00b7812 */ /* 0x000fe200078ec0ff */
[C---:B------:R-:W-:Y:S01]  /*0200*/  IMAD.IADD R13, R7.reuse, 0x1, -R3 ;  /* 0x00000001070d7824 */ /* 0x040fe200078e0a03 */
[----:B------:R-:W-:Y:S01]  /*0210*/  LOP3.LUT R5, R6, 0xfffffff0, RZ, 0xc0, !PT ;  /* 0xfffffff006057812 */ /* 0x000fe200078ec0ff */
[C---:B------:R-:W-:Y:S01]  /*0220*/  IMAD.IADD R8, R7.reuse, 0x1, -R8 ;  /* 0x0000000107087824 */ /* 0x040fe200078e0a08 */
[--C-:B------:R-:W-:Y:S01]  /*0230*/  SHF.R.S32.HI R9, RZ, 0x2, R0.reuse ;  /* 0x00000002ff097819 */ /* 0x100fe20000011400 */
[C---:B------:R-:W-:Y:S01]  /*0240*/  IMAD.IADD R230, R7.reuse, 0x1, -R11 ;  /* 0x0000000107e67824 */ /* 0x040fe200078e0a0b */
[----:B------:R-:W-:Y:S02]  /*0250*/  SHF.R.S32.HI R10, RZ, 0x1f, R0 ;  /* 0x0000001fff0a7819 */ /* 0x000fe40000011400 */
[CC--:B------:R-:W-:Y:S02]  /*0260*/  LEA.HI R246, R2.reuse, R7.reuse, RZ, 0x6 ;  /* 0x0000000702f67211 */ /* 0x0c0fe400078f30ff */
[----:B------:R-:W-:Y:S01]  /*0270*/  LEA.HI R14, R2, R7, RZ, 0x7 ;  /* 0x00000007020e7211 */ /* 0x000fe200078f38ff */
[----:B------:R-:W-:Y:S01]  /*0280*/  IMAD.IADD R7, R7, 0x1, -R5 ;  /* 0x0000000107077824 */ /* 0x000fe200078e0a05 */
[----:B------:R-:W-:-:S02]  /*0290*/  SHF.R.S32.HI R0, RZ, 0x5, R4 ;  /* 0x00000005ff007819 */ /* 0x000fc40000011404 */
[----:B------:R-:W-:Y:S02]  /*02a0*/  SHF.R.S32.HI R2, RZ, 0x1f, R4 ;  /* 0x0000001fff027819 */ /* 0x000fe40000011404 */
[-C--:B------:R-:W-:Y:S02]  /*02b0*/  LEA.HI R5, R4, R0.reuse, RZ, 0x1 ;  /* 0x0000000004057211 */ /* 0x080fe400078f08ff */
[----:B------:R-:W-:Y:S02]  /*02c0*/  LEA.HI R2, R2, R0, RZ, 0x2 ;  /* 0x0000000002027211 */ /* 0x000fe400078f10ff */
[----:B------:R-:W-:Y:S02]  /*02d0*/  LEA.HI R3, R10, R9, RZ, 0x3 ;  /* 0x000000090a037211 */ /* 0x000fe400078f18ff */
[----:B------:R-:W-:Y:S02]  /*02e0*/  SHF.R.S32.HI R4, RZ, 0x4, R6 ;  /* 0x00000004ff047819 */ /* 0x000fe40000011406 */
[----:B------:R-:W-:-:S02]  /*02f0*/  LOP3.LUT R10, R5, 0xfffffffe, RZ, 0xc0, !PT ;  /* 0xfffffffe050a7812 */ /* 0x000fc400078ec0ff */
[----:B------:R-:W-:Y:S02]  /*0300*/  LOP3.LUT R5, R2, 0xfffffffc, RZ, 0xc0, !PT ;  /* 0xfffffffc02057812 */ /* 0x000fe400078ec0ff */
[----:B------:R-:W-:Y:S01]  /*0310*/  LOP3.LUT R2, R3, 0xfffffff8, RZ, 0xc0, !PT ;  /* 0xfffffff803027812 */ /* 0x000fe200078ec0ff */
[----:B------:R-:W-:Y:S01]  /*0320*/  IMAD.IADD R251, R0, 0x1, -R10 ;  /* 0x0000000100fb7824 */ /* 0x000fe200078e0a0a */
[----:B------:R-:W-:Y:S01]  /*0330*/  LEA.HI R3, R6, R4, RZ, 0x1 ;  /* 0x0000000406037211 */ /* 0x000fe200078f08ff */
[----:B------:R-:W-:Y:S01]  /*0340*/  IMAD.IADD R6, R0, 0x1, -R5 ;  /* 0x0000000100067824 */ /* 0x000fe200078e0a05 */
[----:B------:R-:W-:Y:S01]  /*0350*/  SHF.R.S32.HI R10, RZ, 0x1f, R7 ;  /* 0x0000001fff0a7819 */ /* 0x000fe20000011407 */
[----:B------:R-:W-:Y:S01]  /*0360*/  IMAD.IADD R5, R9, 0x1, -R2 ;  /* 0x0000000109057824 */ /* 0x000fe200078e0a02 */
[----:B------:R-:W-:Y:S01]  /*0370*/  LOP3.LUT R0, R3, 0xfffffffe, RZ, 0xc0, !PT ;  /* 0xfffffffe03007812 */ /* 0x000fe200078ec0ff */
[----:B------:R-:W-:Y:S01]  /*0380*/  IMAD.SHL.U32 R3, R230, 0x40, RZ ;  /* 0x00000040e6037824 */ /* 0x000fe200078e00ff */
[----:B------:R-:W-:-:S02]  /*0390*/  SHF.R.S32.HI R2, RZ, 0x1f, R8 ;  /* 0x0000001fff027819 */ /* 0x000fc40000011408 */
[----:B------:R-:W-:Y:S01]  /*03a0*/  LEA.HI R12, R10, R7, RZ, 0x3 ;  /* 0x000000070a0c7211 */ /* 0x000fe200078f18ff */
[----:B------:R-:W-:Y:S01]  /*03b0*/  IMAD.IADD R9, R4, 0x1, -R0 ;  /* 0x0000000104097824 */ /* 0x000fe200078e0a00 */
[----:B------:R-:W-:Y:S01]  /*03c0*/  LEA.HI R241, R2, R8, RZ, 0x2 ;  /* 0x0000000802f17211 */ /* 0x000fe200078f10ff */
[----:B------:R-:W-:Y:S01]  /*03d0*/  IMAD.SHL.U32 R2, R6, 0x10, RZ ;  /* 0x0000001006027824 */ /* 0x000fe200078e00ff */
[----:B------:R-:W-:Y:S01]  /*03e0*/  LOP3.LUT R0, R3, 0x1c0, RZ, 0xc0, !PT ;  /* 0x000001c003007812 */ /* 0x000fe200078ec0ff */
[----:B------:R-:W-:Y:S01]  /*03f0*/  IMAD.SHL.U32 R10, R9, 0x200, RZ ;  /* 0x00000200090a7824 */ /* 0x000fe200078e00ff */
[----:B------:R-:W-:Y:S02]  /*0400*/  LOP3.LUT R4, R5, 0x1, RZ, 0xc0, !PT ;  /* 0x0000000105047812 */ /* 0x000fe400078ec0ff */
[C---:B------:R-:W-:Y:S02]  /*0410*/  LOP3.LUT R213, R0.reuse, 0x8, R240, 0xf8, !PT ;  /* 0x0000000800d57812 */ /* 0x040fe400078ef8f0 */
[----:B------:R-:W-:Y:S01]  /*0420*/  LOP3.LUT R210, R0, 0x30, R2, 0xf8, !PT ;  /* 0x0000003000d27812 */ /* 0x000fe200078ef802 */
[----:B------:R-:W-:Y:S01]  /*0430*/  IMAD.SHL.U32 R2, R13, 0x2, RZ ;  /* 0x000000020d027824 */ /* 0x000fe200078e00ff */
[----:B------:R-:W-:-:S02]  /*0440*/  SHF.R.U32.HI R8, RZ, 0x3, R0 ;  /* 0x00000003ff087819 */ /* 0x000fc40000011600 */
[----:B------:R-:W-:Y:S01]  /*0450*/  SHF.R.S32.HI R0, RZ, 0x7, R14 ;  /* 0x00000007ff007819 */ /* 0x000fe2000001140e */
[----:B------:R-:W-:Y:S01]  /*0460*/  IMAD R249, R6, 0x400, R2 ;  /* 0x0000040006f97824 */ /* 0x000fe200078e0202 */
[----:B------:R-:W-:Y:S02]  /*0470*/  LOP3.LUT R3, R12, 0xfffffff8, RZ, 0xc0, !PT ;  /* 0xfffffff80c037812 */ /* 0x000fe400078ec0ff */
[----:B------:R-:W-:Y:S01]  /*0480*/  SHF.R.S32.HI R246, RZ, 0x6, R246 ;  /* 0x00000006fff67819 */ /* 0x000fe200000114f6 */
[----:B------:R-:W-:Y:S01]  /*0490*/  IMAD R11, R0, 0x1000, R2 ;  /* 0x00001000000b7824 */ /* 0x000fe200078e0202 */
[----:B------:R-:W-:Y:S01]  /*04a0*/  ISETP.NE.U32.AND P0, PT, R4, 0x1, PT ;  /* 0x000000010400780c */ /* 0x000fe20003f05070 */
[----:B------:R-:W-:Y:S01]  /*04b0*/  IMAD.SHL.U32 R2, R0, 0x8, RZ ;  /* 0x0000000800027824 */ /* 0x000fe200078e00ff */
[----:B------:R-:W-:Y:S01]  /*04c0*/  LOP3.LUT R213, R213, R8, RZ, 0x3c, !PT ;  /* 0x00000008d5d57212 */ /* 0x000fe200078e3cff */
[C---:B------:R-:W-:Y:S01]  /*04d0*/  IMAD.SHL.U32 R0, R5.reuse, 0x40, RZ ;  /* 0x0000004005007824 */ /* 0x040fe200078e00ff */
[----:B------:R-:W-:Y:S01]  /*04e0*/  R2P PR, R5, 0x6 ;  /* 0x0000000605007804 */ /* 0x000fe20000000000 */
[----:B------:R-:W-:Y:S01]  /*04f0*/  IMAD.SHL.U32 R4, R9, 0x20, RZ ;  /* 0x0000002009047824 */ /* 0x000fe200078e00ff */
[----:B------:R-:W-:Y:S01]  /*0500*/  LOP3.LUT R2, R2, 0x8, RZ, 0xc0, !PT ;  /* 0x0000000802027812 */ /* 0x000fe200078ec0ff */
[----:B------:R-:W-:Y:S01]  /*0510*/  IMAD.IADD R15, R7, 0x1, -R3 ;  /* 0x00000001070f7824 */ /* 0x000fe200078e0a03 */
[----:B------:R-:W-:Y:S01]  /*0520*/  LOP3.LUT R0, R0, 0x1c0, RZ, 0xc0, !PT ;  /* 0x000001c000007812 */ /* 0x000fe200078ec0ff */
[----:B------:R-:W-:Y:S01]  /*0530*/  IMAD R3, R246, 0x800, R10 ;  /* 0x00000800f6037824 */ /* 0x000fe200078e020a */
[----:B------:R-:W-:Y:S01]  /*0540*/  LOP3.LUT R4, R4, 0x20, RZ, 0xc0, !PT ;  /* 0x0000002004047812 */ /* 0x000fe200078ec0ff */
[----:B------:R-:W-:Y:S01]  /*0550*/  IMAD.SHL.U32 R6, R246, 0x20, RZ ;  /* 0x00000020f6067824 */ /* 0x000fe200078e00ff */
[----:B------:R-:W-:Y:S01]  /*0560*/  LOP3.LUT P4, RZ, R230, 0x2, RZ, 0xc0, !PT ;  /* 0x00000002e6ff7812 */ /* 0x000fe2000788c0ff */
[----:B------:R-:W-:Y:S01]  /*0570*/  IMAD.SHL.U32 R7, R246, 0x8, RZ ;  /* 0x00000008f6077824 */ /* 0x000fe200078e00ff */
[----:B------:R-:W-:Y:S01]  /*0580*/  LOP3.LUT P3, RZ, R230, 0x4, RZ, 0xc0, !PT ;  /* 0x00000004e6ff7812 */ /* 0x000fe2000786c0ff */
[----:B------:R-:W-:Y:S01]  /*0590*/  IMAD.SHL.U32 R5, R9, 0x10, RZ ;  /* 0x0000001009057824 */ /* 0x000fe200078e00ff */
[----:B------:R-:W-:Y:S01]  /*05a0*/  LOP3.LUT R6, R0, 0x20, R6, 0xf8, !PT ;  /* 0x0000002000067812 */ /* 0x000fe200078ef806 */
[----:B------:R-:W-:Y:S01]  /*05b0*/  IMAD.IADD R213, R3, 0x1, R213 ;  /* 0x0000000103d57824 */ /* 0x000fe200078e02d5 */
[----:B------:R-:W-:Y:S01]  /*05c0*/  SHF.R.U32.HI R3, RZ, 0x3, R0 ;  /* 0x00000003ff037819 */ /* 0x000fe20000011600 */
[----:B------:R1:W-:Y:S01]  /*05d0*/  STL [R1+0x8], R15 ;  /* 0x0000080f01007387 */ /* 0x0003e20000100800 */
[----:B------:R-:W-:Y:S01]  /*05e0*/  LOP3.LUT R209, R4, 0x18, R7, 0xf8, !PT ;  /* 0x0000001804d17812 */ /* 0x000fe200078ef807 */
[----:B------:R-:W-:Y:S01]  /*05f0*/  IMAD.SHL.U32 R4, R9, 0x8, RZ ;  /* 0x0000000809047824 */ /* 0x000fe200078e00ff */
[----:B------:R-:W-:Y:S01]  /*0600*/  LOP3.LUT R7, R2, 0x10, R5, 0xf8, !PT ;  /* 0x0000001002077812 */ /* 0x000fe200078ef805 */
[----:B------:R-:W-:Y:S01]  /*0610*/  IMAD.SHL.U32 R230, R230, 0x8, RZ ;  /* 0x00000008e6e67824 */ /* 0x000fe200078e00ff */
[----:B------:R-:W-:Y:S01]  /*0620*/  LOP3.LUT R5, R3, R0, R2, 0x1e, !PT ;  /* 0x0000000003057212 */ /* 0x000fe200078e1e02 */
[----:B------:R-:W-:Y:S01]  /*0630*/  IMAD.SHL.U32 R2, R15, 0x40, RZ ;  /* 0x000000400f027824 */ /* 0x000fe200078e00ff */
[----:B------:R-:W-:Y:S01]  /*0640*/  LOP3.LUT R3, R6, R3, RZ, 0x3c, !PT ;  /* 0x0000000306037212 */ /* 0x000fe200078e3cff */
[----:B------:R-:W-:Y:S01]  /*0650*/  IMAD R0, R251, 0x400, R11 ;  /* 0x00000400fb007824 */ /* 0x000fe200078e020b */
[----:B------:R-:W-:Y:S01]  /*0660*/  SEL R214, R252, 0xffffffe0, !P4 ;  /* 0xffffffe0fcd67807 */ /* 0x000fe20006000000 */
[----:B------:R-:W-:Y:S01]  /*0670*/  IMAD.IADD R249, R249, 0x1, R5 ;  /* 0x00000001f9f97824 */ /* 0x000fe200078e0205 */
[----:B------:R-:W-:Y:S01]  /*0680*/  LOP3.LUT R2, R2, 0x1c0, RZ, 0xc0, !PT ;  /* 0x000001c002027812 */ /* 0x000fe200078ec0ff */
[----:B------:R-:W-:Y:S01]  /*0690*/  IMAD.IADD R229, R3, 0x1, R0 ;  /* 0x0000000103e57824 */ /* 0x000fe200078e0200 */
[----:B------:R-:W-:Y:S01]  /*06a0*/  SEL R252, R252, 0xffffffe0, !P1 ;  /* 0xffffffe0fcfc7807 */ /* 0x000fe20004800000 */
[----:B------:R-:W-:Y:S01]  /*06b0*/  IMAD.SHL.U32 R0, R12, 0x40, RZ ;  /* 0x000000400c007824 */ /* 0x000fe200078e00ff */
[----:B------:R-:W-:-:S02]  /*06c0*/  SHF.R.U32.HI R3, RZ, 0x3, R2 ;  /* 0x00000003ff037819 */ /* 0x000fc40000011602 */
[----:B------:R-:W-:Y:S02]  /*06d0*/  LOP3.LUT R5, R2, 0x8, R4, 0xf8, !PT ;  /* 0x0000000802057812 */ /* 0x000fe400078ef804 */
[----:B------:R-:W-:Y:S02]  /*06e0*/  LOP3.LUT R0, R0, 0xfffffe00, RZ, 0xc0, !PT ;  /* 0xfffffe0000007812 */ /* 0x000fe400078ec0ff */
[C-C-:B------:R-:W-:Y:S02]  /*06f0*/  LOP3.LUT R4, R3.reuse, R7, R2.reuse, 0x1e, !PT ;  /* 0x0000000703047212 */ /* 0x140fe400078e1e02 */
[----:B------:R-:W-:Y:S02]  /*0700*/  LOP3.LUT R209, R3, R209, R2, 0x1e, !PT ;  /* 0x000000d103d17212 */ /* 0x000fe400078e1e02 */
[----:B------:R-:W-:Y:S01]  /*0710*/  LOP3.LUT R2, R5, R3, RZ, 0x3c, !PT ;  /* 0x0000000305027212 */ /* 0x000fe200078e3cff */
[----:B------:R-:W-:Y:S01]  /*0720*/  IMAD R3, R251, 0x400, R0 ;  /* 0x00000400fb037824 */ /* 0x000fe200078e0200 */
[----:B------:R-:W-:-:S02]  /*0730*/  LOP3.LUT R219, R4, R0, RZ, 0xfc, !PT ;  /* 0x0000000004db7212 */ /* 0x000fc400078efcff */
[----:B------:R-:W-:Y:S01]  /*0740*/  LOP3.LUT R209, R209, R0, RZ, 0xfc, !PT ;  /* 0x00000000d1d17212 */ /* 0x000fe200078efcff */
[----:B------:R-:W-:Y:S01]  /*0750*/  IMAD.U32 R0, RZ, RZ, UR5 ;  /* 0x00000005ff007e24 */ /* 0x000fe2000f8e00ff */
[----:B------:R-:W-:Y:S01]  /*0760*/  USHF.R.S32.HI UR5, URZ, 0x1f, UR49 ;  /* 0x0000001f3f057899 */ /* 0x000fe20008011431 */
[----:B------:R-:W-:Y:S01]  /*0770*/  IMAD.IADD R217, R3, 0x1, R2 ;  /* 0x0000000103d97824 */ /* 0x000fe200078e0202 */
[----:B------:R-:W-:Y:S01]  /*0780*/  LEA R229, R229, UR4, 0x1 ;  /* 0x00000004e5e57c11 */ /* 0x000fe2000f8e08ff */
[----:B------:R-:W-:Y:S01]  /*0790*/  IMAD.U32 R2, RZ, RZ, UR6 ;  /* 0x00000006ff027e24 */ /* 0x000fe2000f8e00ff */
[----:B------:R-:W-:Y:S01]  /*07a0*/  USHF.R.S32.HI UR6, URZ, 0x1f, UR56 ;  /* 0x0000001f3f067899 */ /* 0x000fe20008011438 */
[----:B------:R-:W-:Y:S01]  /*07b0*/  IMAD.MOV.U32 R0, RZ, RZ, 0x40 ;  /* 0x00000040ff007424 */ /* 0x000fe200078e00ff */
[----:B------:R-:W-:Y:S01]  /*07c0*/  LEA R213, R213, UR4, 0x1 ;  /* 0x00000004d5d57c11 */ /* 0x000fe2000f8e08ff */
[----:B------:R-:W-:Y:S01]  /*07d0*/  IMAD.U32 R2, RZ, RZ, UR5 ;  /* 0x00000005ff027e24 */ /* 0x000fe2000f8e00ff */
[----:B------:R-:W-:Y:S01]  /*07e0*/  UIADD3 UR5, UR4, 0xc000, URZ ;  /* 0x0000c00004057890 */ /* 0x000fe2000fffe03f */
[----:B------:R-:W-:Y:S01]  /*07f0*/  IMAD.IADD R232, R229, 0x1, R252 ;  /* 0x00000001e5e87824 */ /* 0x000fe200078e02fc */
[C---:B------:R-:W-:Y:S01]  /*0800*/  SEL R215, R0.reuse, 0xffffffc0, !P3 ;  /* 0xffffffc000d77807 */ /* 0x040fe20005800000 */
[----:B------:R-:W-:Y:S01]  /*0810*/  IMAD.U32 R2, RZ, RZ, UR6 ;  /* 0x00000006ff027e24 */ /* 0x000fe2000f8e00ff */
[----:B------:R-:W-:Y:S01]  /*0820*/  SEL R0, R0, 0xffffffc0, !P2 ;  /* 0xffffffc000007807 */ /* 0x000fe20005000000 */
[--C-:B------:R-:W-:Y:S01]  /*0830*/  IMAD.IADD R214, R214, 0x1, R213.reuse ;  /* 0x00000001d6d67824 */ /* 0x100fe200078e02d5 */
[----:B------:R-:W-:Y:S01]  /*0840*/  LEA R249, R249, UR5, 0x1 ;  /* 0x00000005f9f97c11 */ /* 0x000fe2000f8e08ff */
[C---:B------:R-:W-:Y:S01]  /*0850*/  IMAD.IADD R216, R215.reuse, 0x1, R213 ;  /* 0x00000001d7d87824 */ /* 0x040fe200078e02d5 */
[----:B------:R-:W-:Y:S01]  /*0860*/  LOP3.LUT R210, R210, 0x8, R240, 0xf8, !PT ;  /* 0x00000008d2d27812 */ /* 0x000fe200078ef8f0 */
[----:B------:R-:W-:Y:S01]  /*0870*/  IMAD.IADD R215, R215, 0x1, R214 ;  /* 0x00000001d7d77824 */ /* 0x000fe200078e02d6 */
[----:B------:R-:W-:Y:S01]  /*0880*/  SEL R233, R233, 0x10, !P0 ;  /* 0x00000010e9e97807 */ /* 0x000fe20004000000 */
[C---:B------:R-:W-:Y:S01]  /*0890*/  VIADD R2, R249.reuse, 0x420 ;  /* 0x00000420f9027836 */ /* 0x040fe20000000000 */
[----:B------:R-:W-:Y:S01]  /*08a0*/  SHF.R.S32.HI R241, RZ, 0x2, R241 ;  /* 0x00000002fff17819 */ /* 0x000fe200000114f1 */
[----:B------:R-:W-:Y:S01]  /*08b0*/  IMAD.IADD R252, R252, 0x1, R249 ;  /* 0x00000001fcfc7824 */ /* 0x000fe200078e02f9 */
[----:B------:R-:W-:Y:S01]  /*08c0*/  LOP3.LUT R210, R10, R210, R8, 0xf6, !PT ;  /* 0x000000d20ad27212 */ /* 0x000fe200078ef608 */
[C---:B------:R-:W-:Y:S01]  /*08d0*/  @P1 VIADD R2, R249.reuse, 0x3e0 ;  /* 0x000003e0f9021836 */ /* 0x040fe20000000000 */
[----:B------:R-:W-:Y:S01]  /*08e0*/  SHF.R.S32.HI R240, RZ, 0x3, R240 ;  /* 0x00000003fff07819 */ /* 0x000fe200000114f0 */
[--C-:B------:R-:W-:Y:S01]  /*08f0*/  IMAD.IADD R250, R249, 0x1, R0.reuse ;  /* 0x00000001f9fa7824 */ /* 0x100fe200078e0200 */
[----:B------:R-:W-:Y:S01]  /*0900*/  LEA R210, R210, UR4, 0x1 ;  /* 0x00000004d2d27c11 */ /* 0x000fe2000f8e08ff */
[----:B------:R-:W-:Y:S01]  /*0910*/  IMAD.IADD R3, R252, 0x1, R0 ;  /* 0x00000001fc037824 */ /* 0x000fe200078e0200 */
[----:B------:R1:W-:Y:S01]  /*0920*/  STL [R1+0xc], R2 ;  /* 0x00000c0201007387 */ /* 0x0003e20000100800 */
[----:B------:R-:W-:Y:S01]  /*0930*/  IMAD.IADD R0, R0, 0x1, R2 ;  /* 0x0000000100007824 */ /* 0x000fe200078e0202 */
[----:B------:R-:W-:Y:S01]  /*0940*/  LEA R209, R209, UR5, 0x1 ;  /* 0x00000005d1d17c11 */ /* 0x000fe2000f8e08ff */
[----:B------:R-:W-:Y:S01]  /*0950*/  IMAD.IADD R234, R229, 0x1, R233 ;  /* 0x00000001e5ea7824 */ /* 0x000fe200078e02e9 */
[----:B------:R1:W-:Y:S01]  /*0960*/  STL [R1], R3 ;  /* 0x0000000301007387 */ /* 0x0003e20000100800 */
[----:B------:R-:W-:-:S02]  /*0970*/  IMAD R241, R251, 0x10, R241 ;  /* 0x00000010fbf17824 */ /* 0x000fc400078e02f1 */
[----:B------:R-:W-:Y:S01]  /*0980*/  IMAD.IADD R233, R233, 0x1, R232 ;  /* 0x00000001e9e97824 */ /* 0x000fe200078e02e8 */
[----:B------:R1:W-:Y:S06]  /*0990*/  STL [R1+0x4], R0 ;  /* 0x0000040001007387 */ /* 0x0003ec0000100800 */
.L_x_1543:
        /* <DEDUP_REMOVED lines=18> */
[----:B---34-:R-:W-:Y:S01]  /*0ac0*/  IMAD.U32 R4, RZ, RZ, UR10 ;  /* 0x0000000aff047e24 */ /* 0x018fe2000f8e00ff */
[----:B------:R-:W-:Y:S01]  /*0ad0*/  @UP4 UIADD3.X UR11, UR5, UR7, URZ, UP1, !UPT ;  /* 0x00000007050b4290 */ /* 0x000fe20008ffe43f */
[----:B------:R-:W-:Y:S01]  /*0ae0*/  IMAD.U32 R3, RZ, RZ, UR9 ;  /* 0x00000009ff037e24 */ /* 0x000fe2000f8e00ff */
[----:B------:R-:W-:-:S02]  /*0af0*/  UIADD3.X UR12, UR5, UR13, URZ, UP2, !UPT ;  /* 0x0000000d050c7290 */ /* 0x000fc400097fe43f */
[----:B------:R-:W-:Y:S01]  /*0b00*/  UISETP.NE.AND.EX UP0, UPT, UR13, URZ, UPT, UP0 ;  /* 0x0000003f0d00728c */ /* 0x000fe2000bf05300 */
[----:B------:R-:W-:Y:S02]  /*0b10*/  ULDC.64 UR6, c[0x0][0x2f8] ;  /* 0x0000be0000067ab9 */ /* 0x000fe40000000a00 */
[----:B------:R-:W-:Y:S01]  /*0b20*/  ULDC.U8 UR13, c[0x0][0x3c2] ;  /* 0x0000f080000d7ab9 */ /* 0x000fe20000000000 */
[----:B------:R-:W-:Y:S01]  /*0b30*/  IMAD.U32 R5, RZ, RZ, UR11 ;  /* 0x0000000bff057e24 */ /* 0x000fe2000f8e00ff */
[----:B------:R-:W-:Y:S01]  /*0b40*/  UISETP.NE.AND UP2, UPT, UR13, URZ, UPT ;  /* 0x0000003f0d00728c */ /* 0x000fe2000bf45270 */
[----:B------:R-:W-:Y:S01]  /*0b50*/  PLOP3.LUT P3, PT, PT, PT, UP0, 0x80, 0x0 ;  /* 0x000000000000781c */ /* 0x000fe20003f6f008 */
[----:B------:R-:W-:Y:S02]  /*0b60*/  UISETP.EQ.U32.AND UP4, UPT, UR6, URZ, UPT ;  /* 0x0000003f0600728c */ /* 0x000fe4000bf82070 */
[----:B------:R-:W2:Y:S02]  /*0b70*/  @P1 LDG.E R7, desc[UR16][R4.64] ;  /* 0x0000001004071981 */ /* 0x000ea4000c1e1900 */
        /* <DEDUP_REMOVED lines=15> */
[----:B------:R-:W-:Y:S01]  /*0c70*/  UMOV UR5, 0xffffffff ;  /* 0xffffffff00057882 */ /* 0x000fe20000000000 */
[----:B------:R-:W-:Y:S02]  /*0c80*/  UMOV UR38, 0xffffffff ;  /* 0xffffffff00267882 */ /* 0x000fe40000000000 */
[----:B------:R-:W-:Y:S02]  /*0c90*/  @!UP3 UISETP.NE.AND.EX UP1, UPT, UR9, URZ, UPT, UP1 ;  /* 0x0000003f0900b28c */ /* 0x000fe4000bf25310 */
[----:B------:R-:W-:Y:S01]  /*0ca0*/  USHF.L.U32 UR27, UR22, 0x7, URZ ;  /* 0x00000007161b7899 */ /* 0x000fe2000800063f */
[----:B--2---:R-:W-:Y:S02]  /*0cb0*/  @P1 R2UR UR32, R7 ;  /* 0x00000000072012ca */ /* 0x004fe400000e0000 */
[----:B---3--:R-:W-:-:S02]  /*0cc0*/  @P0 R2UR UR12, R5 ;  /* 0x00000000050c02ca */ /* 0x008fc400000e0000 */
[----:B------:R-:W-:Y:S01]  /*0cd0*/  ISETP.NE.U32.AND P0, PT, RZ, UR6, PT ;  /* 0x00000006ff007c0c */ /* 0x000fe2000bf05070 */
[----:B------:R-:W-:-:S03]  /*0ce0*/  @!UP3 ULDC UR6, c[0x0][0x2cc] ;  /* 0x0000b3000006bab9 */ /* 0x000fc60000000800 */
[----:B------:R-:W-:Y:S01]  /*0cf0*/  ISETP.NE.AND.EX P0, PT, RZ, UR7, PT, P0 ;  /* 0x00000007ff007c0c */ /* 0x000fe2000bf05300 */
[----:B------:R-:W-:-:S03]  /*0d00*/  @!UP3 USEL UR7, UR6, URZ, UP1 ;  /* 0x0000003f0607b287 */ /* 0x000fc60008800000 */
[----:B------:R-:W-:-:S03]  /*0d10*/  ULDC UR6, c[0x0][0x2c8] ;  /* 0x0000b20000067ab9 */ /* 0x000fc60000000800 */
        /* <DEDUP_REMOVED lines=11> */
.L_x_1471:
        /* <DEDUP_REMOVED lines=11> */
[----:B------:R-:W-:Y:S01]  /*0e80*/  ULDC.64 UR30, c[0x0][0x240] ;  /* 0x00009000001e7ab9 */ /* 0x000fe20000000a00 */
[----:B------:R-:W-:Y:S02]  /*0e90*/  UIMAD UR10, UR57, UR6, URZ ;  /* 0x00000006390a72a4 */ /* 0x000fe4000f8e023f */
[----:B------:R-:W2:Y:S01]  /*0ea0*/  S2UR UR11, SR_CTAID.X ;  /* 0x00000000000b79c3 */ /* 0x000ea20000002500 */
[----:B------:R-:W-:Y:S02]  /*0eb0*/  UIMAD.WIDE.U32 UR20, UR49, UR6, URZ ;  /* 0x00000006311472a5 */ /* 0x000fe4000f8e003f */
[----:B------:R-:W-:Y:S01]  /*0ec0*/  UIMAD UR26, UR49, UR7, UR10 ;  /* 0x00000007311a72a4 */ /* 0x000fe2000f8e020a */
[----:B------:R-:W-:-:S02]  /*0ed0*/  ULDC UR58, c[0x0][0x2d4] ;  /* 0x0000b500003a7ab9 */ /* 0x000fc40000000800 */
[----:B------:R-:W-:Y:S01]  /*0ee0*/  @!UP2 ULDC.64 UR6, c[0x0][0x418] ;  /* 0x000106000006aab9 */ /* 0x000fe20000000a00 */
[----:B------:R-:W-:Y:S02]  /*0ef0*/  UIMAD.WIDE.U32 UR14, UR5, UR30, URZ ;  /* 0x0000001e050e72a5 */ /* 0x000fe4000f8e003f */
[----:B------:R-:W-:Y:S01]  /*0f00*/  @!UP2 UIMAD.WIDE.U32 UR42, UR49, UR6, URZ ;  /* 0x00000006312aa2a5 */ /* 0x000fe2000f8e003f */
[----:B------:R-:W-:Y:S01]  /*0f10*/  ULDC UR23, c[0x0][0x394] ;  /* 0x0000e50000177ab9 */ /* 0x000fe20000000800 */
[----:B------:R-:W-:Y:S01]  /*0f20*/  ULDC UR46, c[0x0][0x2dc] ;  /* 0x0000b700002e7ab9 */ /* 0x000fe20000000800 */
[----:B------:R-:W-:Y:S01]  /*0f30*/  ULDC UR61, c[0x0][0x270] ;  /* 0x00009c00003d7ab9 */ /* 0x000fe20000000800 */
[----:B------:R-:W-:Y:S01]  /*0f40*/  USHF.L.U64.HI UR13, UR49, 0x7, UR57 ;  /* 0x00000007310d7899 */ /* 0x000fe20008010239 */
[----:B-1----:R-:W-:Y:S01]  /*0f50*/  IABS R5, R6 ;  /* 0x0000000600057213 */ /* 0x002fe20000000000 */
[----:B------:R-:W-:Y:S01]  /*0f60*/  ULDC.U8 UR28, c[0x0][0x3d8] ;  /* 0x0000f600001c7ab9 */ /* 0x000fe20000000000 */
[----:B------:R-:W-:Y:S01]  /*0f70*/  USEL UR55, UR20, UR14, !UP2 ;  /* 0x0000000e14377287 */ /* 0x000fe2000d000000 */
[----:B------:R-:W-:Y:S01]  /*0f80*/  ISETP.NE.AND P3, PT, R6, RZ, PT ;  /* 0x000000ff0600720c */ /* 0x000fe20003f65270 */
[----:B------:R-:W1:Y:S01]  /*0f90*/  I2F.RP R2, R5 ;  /* 0x0000000500027306 */ /* 0x000e620000209400 */
[----:B------:R-:W-:-:S02]  /*0fa0*/  UISETP.NE.AND UP3, UPT, UR28, URZ, UPT ;  /* 0x0000003f1c00728c */ /* 0x000fc4000bf65270 */
[----:B------:R-:W-:Y:S02]  /*0fb0*/  UIMAD UR24, UR5, UR31, URZ ;  /* 0x0000001f051872a4 */ /* 0x000fe4000f8e023f */
[----:B--2---:R-:W-:Y:S02]  /*0fc0*/  UIMAD.WIDE.U32 UR36, UR11, UR8, URZ ;  /* 0x000000080b2472a5 */ /* 0x004fe4000f8e003f */
[----:B------:R-:W-:Y:S02]  /*0fd0*/  USEL UR34, UR13, URZ, UP0 ;  /* 0x0000003f0d227287 */ /* 0x000fe40008000000 */
[----:B------:R-:W-:Y:S02]  /*0fe0*/  UIMAD UR41, UR11, UR9, UR37 ;  /* 0x000000090b2972a4 */ /* 0x000fe4000f8e0225 */
[----:B------:R-:W-:Y:S01]  /*0ff0*/  USHF.L.U32 UR11, UR49, 0x7, URZ ;  /* 0x00000007310b7899 */ /* 0x000fe2000800063f */
[----:B------:R-:W-:Y:S01]  /*1000*/  @UP2 ULDC.64 UR8, c[0x0][0x420] ;  /* 0x0001080000082ab9 */ /* 0x000fe20000000a00 */
[----:B------:R-:W-:Y:S01]  /*1010*/  USHF.R.S32.HI UR37, URZ, 0x1f, UR58 ;  /* 0x0000001f3f257899 */ /* 0x000fe2000801143a */
[----:B-1----:R-:W1:Y:S01]  /*1020*/  MUFU.RCP R2, R2 ;  /* 0x0000000200027308 */ /* 0x002e620000001000 */
[----:B------:R-:W-:-:S02]  /*1030*/  @UP2 UIMAD.WIDE.U32 UR44, UR5, UR8, URZ ;  /* 0x00000008052c22a5 */ /* 0x000fc4000f8e003f */
[----:B------:R-:W-:Y:S02]  /*1040*/  @!UP2 UIMAD UR8, UR57, UR6, URZ ;  /* 0x000000063908a2a4 */ /* 0x000fe4000f8e023f */
[----:B------:R-:W-:Y:S02]  /*1050*/  UIADD3 UR6, UR19, 0x80, UR27 ;  /* 0x0000008013067890 */ /* 0x000fe4000fffe01b */
[----:B------:R-:W-:Y:S02]  /*1060*/  @!UP2 UIMAD UR33, UR49, UR7, UR8 ;  /* 0x000000073121a2a4 */ /* 0x000fe4000f8e0208 */
[----:B------:R-:W-:Y:S02]  /*1070*/  UIADD3 UR7, UR19, 0x3f, URZ ;  /* 0x0000003f13077890 */ /* 0x000fe4000fffe03f */
[----:B------:R-:W-:Y:S02]  /*1080*/  @UP2 UIMAD UR50, UR5, UR9, UR45 ;  /* 0x00000009053222a4 */ /* 0x000fe4000f8e022d */
[----:B------:R-:W-:-:S02]  /*1090*/  USEL UR35, UR11, URZ, UP0 ;  /* 0x0000003f0b237287 */ /* 0x000fc40008000000 */
[----:B------:R-:W-:Y:S01]  /*10a0*/  USHF.R.S32.HI UR18, URZ, 0x1f, UR7 ;  /* 0x0000001f3f127899 */ /* 0x000fe20008011407 */
[----:B-1----:R-:W-:Y:S01]  /*10b0*/  VIADD R2, R2, 0xffffffe ;  /* 0x0ffffffe02027836 */ /* 0x002fe20000000000 */
[----:B------:R-:W-:Y:S02]  /*10c0*/  UIADD3 UR23, UR6, UR23, -UR12 ;  /* 0x0000001706177290 */ /* 0x000fe4000fffe80c */
[----:B------:R-:W-:Y:S01]  /*10d0*/  UIMAD.WIDE UR8, UR46, UR61, URZ ;  /* 0x0000003d2e0872a5 */ /* 0x000fe2000f8e023f */
[----:B------:R-:W1:Y:S01]  /*10e0*/  F2I.FTZ.U32.TRUNC.NTZ R3, R2 ;  /* 0x0000000200037305 */ /* 0x000e62000021f000 */
[----:B------:R-:W-:Y:S02]  /*10f0*/  UIMAD.WIDE.U32 UR10, UR49, UR58, URZ ;  /* 0x0000003a310a72a5 */ /* 0x000fe4000f8e003f */
[----:B------:R-:W-:Y:S02]  /*1100*/  UIMAD UR14, UR37, UR49, URZ ;  /* 0x00000031250e72a4 */ /* 0x000fe4000f8e023f */
[----:B------:R-:W-:-:S02]  /*1110*/  ULEA.HI UR28, UR18, UR7, URZ, 0x6 ;  /* 0x00000007121c7291 */ /* 0x000fc4000f8f303f */
[----:B------:R-:W-:Y:S02]  /*1120*/  UIADD3 UR48, UR21, UR26, URZ ;  /* 0x0000001a15307290 */ /* 0x000fe4000fffe03f */
[----:B------:R-:W-:Y:S02]  /*1130*/  UIADD3 UR13, UR23, 0x3f, URZ ;  /* 0x0000003f170d7890 */ /* 0x000fe4000fffe03f */
[----:B------:R-:W-:Y:S02]  /*1140*/  UIMAD.WIDE.U32 UR20, UR8, UR10, URZ ;  /* 0x0000000a081472a5 */ /* 0x000fe4000f8e003f */
[----:B------:R-:W-:Y:S01]  /*1150*/  UIMAD UR18, UR9, UR10, URZ ;  /* 0x0000000a091272a4 */ /* 0x000fe2000f8e023f */
[----:B-1----:R-:W-:Y:S01]  /*1160*/  IMAD.MOV R0, RZ, RZ, -R3 ;  /* 0x000000ffff007224 */ /* 0x002fe200078e0a03 */
[----:B------:R-:W-:Y:S01]  /*1170*/  UIMAD UR10, UR57, UR58, UR14 ;  /* 0x0000003a390a72a4 */ /* 0x000fe2000f8e020e */
[----:B------:R-:W-:Y:S01]  /*1180*/  IMAD.MOV.U32 R2, RZ, RZ, RZ ;  /* 0x000000ffff027224 */ /* 0x000fe200078e00ff */
[----:B------:R-:W-:Y:S01]  /*1190*/  @UP2 UIADD3 UR48, UR15, UR24, URZ ;  /* 0x000000180f302290 */ /* 0x000fe2000fffe03f */
[----:B------:R-:W-:Y:S01]  /*11a0*/  IMAD R0, R0, R5, RZ ;  /* 0x0000000500007224 */ /* 0x000fe200078e02ff */
[----:B------:R-:W-:-:S02]  /*11b0*/  USHF.R.S32.HI UR15, URZ, 0x1f, UR13 ;  /* 0x0000001f3f0f7899 */ /* 0x000fc4000801140d */
[----:B------:R-:W-:Y:S01]  /*11c0*/  UIADD3 UR14, UR11, UR10, URZ ;  /* 0x0000000a0b0e7290 */ /* 0x000fe2000fffe03f */
[----:B------:R-:W-:Y:S01]  /*11d0*/  IMAD.HI.U32 R0, R3, R0, R2 ;  /* 0x0000000003007227 */ /* 0x000fe200078e0002 */
[----:B------:R-:W-:Y:S01]  /*11e0*/  MOV R2, R4 ;  /* 0x0000000400027202 */ /* 0x000fe20000000f00 */
[----:B------:R-:W-:Y:S02]  /*11f0*/  ULEA.HI UR23, UR15, UR13, URZ, 0x6 ;  /* 0x0000000d0f177291 */ /* 0x000fe4000f8f303f */
[----:B------:R-:W-:Y:S02]  /*1200*/  UIMAD.WIDE.U32 UR10, UR8, UR5, URZ ;  /* 0x00000005080a72a5 */ /* 0x000fe4000f8e003f */
[----:B------:R-:W-:Y:S01]  /*1210*/  IMAD.HI.U32 R0, R0, R2, RZ ;  /* 0x0000000200007227 */ /* 0x000fe200078e00ff */
[----:B------:R-:W-:Y:S02]  /*1220*/  UIMAD UR13, UR8, UR14, UR18 ;  /* 0x0000000e080d72a4 */ /* 0x000fe4000f8e0212 */
[----:B------:R-:W-:Y:S01]  /*1230*/  UIMAD UR47, UR56, UR46, URZ ;  /* 0x0000002e382f72a4 */ /* 0x000fe2000f8e023f */
[----:B------:R-:W-:Y:S01]  /*1240*/  IMAD.MOV R3, RZ, RZ, -R0 ;  /* 0x000000ffff037224 */ /* 0x000fe200078e0a00 */
[----:B------:R-:W-:-:S02]  /*1250*/  USEL UR54, UR20, UR10, !UP2 ;  /* 0x0000000a14367287 */ /* 0x000fc4000d000000 */
[----:B------:R-:W-:Y:S01]  /*1260*/  UIADD3 UR46, UR21, UR13, URZ ;  /* 0x0000000d152e7290 */ /* 0x000fe2000fffe03f */
[C---:B------:R-:W-:Y:S01]  /*1270*/  IMAD R2, R5.reuse, R3, R2 ;  /* 0x0000000305027224 */ /* 0x040fe200078e0202 */
[----:B------:R-:W-:Y:S02]  /*1280*/  USHF.R.S32.HI UR13, URZ, 0x6, UR28 ;  /* 0x000000063f0d7899 */ /* 0x000fe4000801141c */
[----:B------:R-:W-:Y:S02]  /*1290*/  USHF.R.S32.HI UR10, URZ, 0x6, UR23 ;  /* 0x000000063f0a7899 */ /* 0x000fe40008011417 */
[----:B------:R-:W-:Y:S01]  /*12a0*/  ISETP.GT.U32.AND P1, PT, R5, R2, PT ;  /* 0x000000020500720c */ /* 0x000fe20003f24070 */
[----:B------:R-:W-:Y:S02]  /*12b0*/  UIMAD UR18, UR9, UR5, URZ ;  /* 0x00000005091272a4 */ /* 0x000fe4000f8e023f */
[----:B------:R-:W-:Y:S01]  /*12c0*/  UISETP.LT.AND UP0, UPT, UR13, UR10, UPT ;  /* 0x0000000a0d00728c */ /* 0x000fe2000bf01270 */
[----:B------:R-:W-:Y:S01]  /*12d0*/  ULDC.U8 UR40, c[0x0][0x480] ;  /* 0x0001200000287ab9 */ /* 0x000fe20000000000 */
[----:B------:R-:W-:Y:S01]  /*12e0*/  ULDC UR51, c[0x0][0x2c4] ;  /* 0x0000b10000337ab9 */ /* 0x000fe20000000800 */
[----:B------:R-:W-:-:S02]  /*12f0*/  @UP2 UIADD3 UR46, UR11, UR18, URZ ;  /* 0x000000120b2e2290 */ /* 0x000fc4000fffe03f */
[----:B------:R-:W-:Y:S02]  /*1300*/  UISETP.NE.AND UP4, UPT, UR40, URZ, UPT ;  /* 0x0000003f2800728c */ /* 0x000fe4000bf85270 */
[----:B------:R-:W-:-:S03]  /*1310*/  @UP3 UIMAD UR18, UR49, UR51, URZ ;  /* 0x00000033311232a4 */ /* 0x000fc6000f8e023f */
[----:B------:R-:W-:Y:S01]  /*1320*/  @!P1 IMAD.IADD R2, R2, 0x1, -R5 ;  /* 0x0000000102029824 */ /* 0x000fe200078e0a05 */
[----:B------:R-:W-:Y:S01]  /*1330*/  USEL UR40, UR13, UR10, UP0 ;  /* 0x0000000a0d287287 */ /* 0x000fe20008000000 */
[----:B------:R-:W-:Y:S01]  /*1340*/  @!P1 IADD3 R0, R0, 0x1, RZ ;  /* 0x0000000100009810 */ /* 0x000fe20007ffe0ff */
[----:B------:R-:W-:Y:S02]  /*1350*/  UISETP.NE.AND UP1, UPT, UR38, -0x1, UPT ;  /* 0xffffffff2600788c */ /* 0x000fe4000bf25270 */
[----:B------:R-:W-:Y:S01]  /*1360*/  @UP3 USEL UR13, UR18, UR5, !UP2 ;  /* 0x00000005120d3287 */ /* 0x000fe2000d000000 */
[----:B------:R-:W-:Y:S01]  /*1370*/  ISETP.GE.U32.AND P0, PT, R2, R5, PT ;  /* 0x000000050200720c */ /* 0x000fe20003f06070 */
[----:B------:R-:W-:Y:S01]  /*1380*/  ULEA UR10, UR40, 0xffffffc0, 0x6 ;  /* 0xffffffc0280a7891 */ /* 0x000fe2000f8e303f */
[----:B------:R-:W-:Y:S01]  /*1390*/  LOP3.LUT R2, R6, UR56, RZ, 0x3c, !PT ;  /* 0x0000003806027c12 */ /* 0x000fe2000f8e3cff */
[----:B------:R-:W-:Y:S01]  /*13a0*/  @UP3 ULDC UR11, c[0x0][0x2e4] ;  /* 0x0000b900000b3ab9 */ /* 0x000fe20000000800 */
[----:B------:R-:W-:Y:S01]  /*13b0*/  PLOP3.LUT P1, PT, PT, PT, UP1, 0x80, 0x0 ;  /* 0x000000000000781c */ /* 0x000fe20003f2f018 */
[----:B------:R-:W-:Y:S01]  /*13c0*/  @UP3 UIMAD UR24, UR56, UR11, UR13 ;  /* 0x0000000b381832a4 */ /* 0x000fe2000f8e020d */
[----:B------:R-:W-:Y:S01]  /*13d0*/  ISETP.GE.AND P2, PT, R2, RZ, PT ;  /* 0x000000ff0200720c */ /* 0x000fe20003f46270 */
[----:B------:R-:W-:-:S02]  /*13e0*/  USHF.R.S32.HI UR28, URZ, 0x1f, UR10 ;  /* 0x0000001f3f1c7899 */ /* 0x000fc4000801140a */
[----:B------:R-:W-:Y:S02]  /*13f0*/  UIADD3 UR11, UP0, UR10, UR35, URZ ;  /* 0x000000230a0b7290 */ /* 0x000fe4000ff1e03f */
[----:B------:R-:W-:Y:S02]  /*1400*/  @UP1 UIADD3 UR25, UR32, UR38, URZ ;  /* 0x0000002620191290 */ /* 0x000fe4000fffe03f */
[----:B------:R-:W-:Y:S01]  /*1410*/  UIADD3.X UR13, UR28, UR34, URZ, UP0, !UPT ;  /* 0x000000221c0d7290 */ /* 0x000fe200087fe43f */
[----:B------:R-:W-:Y:S01]  /*1420*/  @P0 VIADD R0, R0, 0x1 ;  /* 0x0000000100000836 */ /* 0x000fe20000000000 */
[----:B------:R-:W-:Y:S01]  /*1430*/  UIMAD UR9, UR9, UR11, URZ ;  /* 0x0000000b090972a4 */ /* 0x000fe2000f8e023f */
[----:B------:R-:W-:Y:S01]  /*1440*/  PLOP3.LUT P0, PT, PT, PT, UP3, 0x80, 0x0 ;  /* 0x000000000000781c */ /* 0x000fe20003f0f038 */
[----:B------:R-:W-:Y:S01]  /*1450*/  @UP1 UIADD3 UR29, UR32, UR38, URZ ;  /* 0x00000026201d1290 */ /* 0x000fe2000fffe03f */
[----:B------:R-:W-:Y:S01]  /*1460*/  IMAD.MOV.U32 R13, RZ, RZ, R0 ;  /* 0x000000ffff0d7224 */ /* 0x000fe200078e0000 */
[----:B------:R-:W-:Y:S01]  /*1470*/  @UP1 ULDC.64 UR6, c[0x0][0x248] ;  /* 0x0000920000061ab9 */ /* 0x000fe20000000a00 */
[----:B------:R-:W-:Y:S01]  /*1480*/  @UP1 ULDC.64 UR14, c[0x0][0x250] ;  /* 0x00009400000e1ab9 */ /* 0x000fe20000000a00 */
[----:B------:R-:W-:-:S02]  /*1490*/  UIMAD.WIDE.U32 UR34, UR8, UR11, URZ ;  /* 0x0000000b082272a5 */ /* 0x000fc4000f8e003f */
[----:B------:R-:W-:Y:S01]  /*14a0*/  UIMAD UR11, UR8, UR13, UR9 ;  /* 0x0000000d080b72a4 */ /* 0x000fe2000f8e0209 */
[----:B------:R-:W-:Y:S01]  /*14b0*/  @!P2 IADD3 R13, -R13, RZ, RZ ;  /* 0x000000ff0d0da210 */ /* 0x000fe20007ffe1ff */
[----:B------:R-:W-:Y:S01]  /*14c0*/  @UP1 UIMAD.WIDE.U32 UR20, UR25, UR6, URZ ;  /* 0x00000006191412a5 */ /* 0x000fe2000f8e003f */
[----:B------:R-:W-:Y:S01]  /*14d0*/  @!P3 LOP3.LUT R13, RZ, R6, RZ, 0x33, !PT ;  /* 0x00000006ff0db212 */ /* 0x000fe200078e33ff */
[----:B------:R-:W-:Y:S02]  /*14e0*/  @UP1 UIMAD.WIDE.U32 UR8, UR29, UR14, URZ ;  /* 0x0000000e1d0812a5 */ /* 0x000fe4000f8e003f */
[----:B------:R-:W-:Y:S02]  /*14f0*/  @UP1 UIMAD UR13, UR29, UR15, URZ ;  /* 0x0000000f1d0d12a4 */ /* 0x000fe4000f8e023f */
[----:B------:R-:W-:Y:S02]  /*1500*/  @!UP3 UIMAD UR18, UR49, UR61, UR56 ;  /* 0x0000003d3112b2a4 */ /* 0x000fe4000f8e0238 */
[----:B------:R-:W-:-:S02]  /*1510*/  @UP1 UIMAD UR23, UR25, UR7, URZ ;  /* 0x00000007191712a4 */ /* 0x000fc4000f8e023f */
[----:B------:R-:W-:Y:S02]  /*1520*/  @!UP2 UIADD3 UR50, UR43, UR33, URZ ;  /* 0x000000212b32a290 */ /* 0x000fe4000fffe03f */
[----:B------:R-:W-:Y:S02]  /*1530*/  @!UP3 UIMAD UR24, UR18, UR51, URZ ;  /* 0x000000331218b2a4 */ /* 0x000fe4000f8e023f */
[----:B------:R-:W-:Y:S02]  /*1540*/  @UP1 UIADD3 UR37, UR9, UR13, URZ ;  /* 0x0000000d09251290 */ /* 0x000fe4000fffe03f */
[----:B------:R-:W-:Y:S02]  /*1550*/  USHF.R.S32.HI UR39, URZ, 0x1f, UR27 ;  /* 0x0000001f3f277899 */ /* 0x000fe4000801141b */
[----:B------:R-:W-:Y:S02]  /*1560*/  USHF.R.S32.HI UR53, URZ, 0x1f, UR47 ;  /* 0x0000001f3f357899 */ /* 0x000fe4000801142f */
[----:B------:R-:W-:-:S02]  /*1570*/  USEL UR52, UR36, URZ, UP4 ;  /* 0x0000003f24347287 */ /* 0x000fc4000a000000 */
[----:B------:R-:W-:Y:S02]  /*1580*/  USEL UR51, UR41, URZ, UP4 ;  /* 0x0000003f29337287 */ /* 0x000fe4000a000000 */
        /* <DEDUP_REMOVED lines=17> */
.L_x_1473:
        /* <DEDUP_REMOVED lines=13> */
.L_x_1474:
        /* <DEDUP_REMOVED lines=11> */
.L_x_1475:
[----:B------:R-:W-:-:S04]  /*1820*/  UIMAD UR5, UR49, UR61, UR56 ;  /* 0x0000003d310572a4 */ /* 0x000fc8000f8e0238 */
[----:B------:R-:W-:-:S12]  /*1830*/  UIMAD UR5, UR5, UR58, URZ ;  /* 0x0000003a050572a4 */ /* 0x000fd8000f8e023f */
.L_x_1476:
[----:B------:R-:W1:Y:S01]  /*1840*/  S2R R15, SR_TID.X ;  /* 0x00000000000f7919 */ /* 0x000e620000002100 */
[----:B------:R-:W2:Y:S01]  /*1850*/  LDC.64 R8, c[0x0][0x420] ;  /* 0x00010800ff087b82 */ /* 0x000ea20000000a00 */
[----:B------:R-:W-:Y:S01]  /*1860*/  SHF.R.S32.HI R22, RZ, 0x1f, R240 ;  /* 0x0000001fff167819 */ /* 0x000fe200000114f0 */
[----:B------:R-:W-:Y:S01]  /*1870*/  ULDC UR8, c[0x0][0x2dc] ;  /* 0x0000b70000087ab9 */ /* 0x000fe20000000800 */
[----:B------:R-:W-:Y:S01]  /*1880*/  IADD3 R4, P2, R240, UR10, RZ ;  /* 0x0000000af0047c10 */ /* 0x000fe2000ff5e0ff */
[----:B------:R-:W-:Y:S01]  /*1890*/  UIADD3 UR36, UR27, UR19, URZ ;  /* 0x000000131b247290 */ /* 0x000fe2000fffe03f */
[--C-:B------:R-:W-:Y:S01]  /*18a0*/  SHF.R.S32.HI R231, RZ, 0x1f, R230.reuse ;  /* 0x0000001fffe77819 */ /* 0x100fe200000114e6 */
[----:B------:R-:W-:Y:S01]  /*18b0*/  UIMAD UR9, UR8, UR61, URZ ;  /* 0x0000003d080972a4 */ /* 0x000fe2000f8e023f */
[----:B------:R-:W-:Y:S01]  /*18c0*/  IADD3.X R0, R22, UR28, RZ, P2, !PT ;  /* 0x0000001c16007c10 */ /* 0x000fe200097fe4ff */
[----:B------:R-:W-:Y:S01]  /*18d0*/  ULDC UR43, c[0x0][0x398] ;  /* 0x0000e600002b7ab9 */ /* 0x000fe20000000800 */
[----:B------:R-:W-:Y:S01]  /*18e0*/  IADD3 R2, P0, R230, UR11, RZ ;  /* 0x0000000be6027c10 */ /* 0x000fe2000ff1e0ff */
[----:B------:R-:W-:Y:S01]  /*18f0*/  UIADD3 UR41, UR10, UR5, URZ ;  /* 0x000000050a297290 */ /* 0x000fe2000fffe03f */
[----:B------:R-:W-:Y:S01]  /*1900*/  BSSY B1, `(.L_x_1472) ;  /* 0x0000abd000017945 */ /* 0x000fe20003800000 */
[----:B------:R-:W-:Y:S01]  /*1910*/  USHF.R.S32.HI UR44, URZ, 0x1f, UR56 ;  /* 0x0000001f3f2c7899 */ /* 0x000fe20008011438 */
[----:B------:R-:W-:Y:S01]  /*1920*/  IADD3.X R3, R231, UR50, RZ, P0, !PT ;  /* 0x00000032e7037c10 */ /* 0x000fe200087fe4ff */
[----:B------:R-:W-:Y:S01]  /*1930*/  UIADD3 UR42, UR10, UR24, URZ ;  /* 0x000000180a2a7290 */ /* 0x000fe2000fffe03f */
[----:B------:R-:W-:Y:S01]  /*1940*/  IMAD R5, R0, UR30, RZ ;  /* 0x0000001e00057c24 */ /* 0x000fe2000f8e02ff */
[----:B------:R-:W-:Y:S01]  /*1950*/  UIADD3 UR5, UR36, -UR43, -UR12 ;  /* 0x8000002b24057290 */ /* 0x000fe2000fffe80c */
[----:B------:R-:W-:Y:S01]  /*1960*/  VIADD R12, R230, 0x40 ;  /* 0x00000040e60c7836 */ /* 0x000fe20000000000 */
[----:B------:R-:W-:Y:S01]  /*1970*/  USHF.L.U32 UR8, UR9, 0x6, URZ ;  /* 0x0000000609087899 */ /* 0x000fe2000800063f */
[C---:B------:R-:W-:Y:S01]  /*1980*/  IMAD R7, R4.reuse, UR31, R5 ;  /* 0x0000001f04077c24 */ /* 0x040fe2000f8e0205 */
[----:B------:R-:W-:Y:S01]  /*1990*/  ULDC.64 UR24, c[0x0][0x258] ;  /* 0x0000960000187ab9 */ /* 0x000fe20000000a00 */
[----:B------:R-:W-:Y:S01]  /*19a0*/  IMAD.WIDE.U32 R4, R4, UR30, R230 ;  /* 0x0000001e04047c25 */ /* 0x000fe2000f8e00e6 */
[----:B------:R-:W-:-:S02]  /*19b0*/  UIMAD UR26, UR44, UR24, URZ ;  /* 0x000000182c1a72a4 */ /* 0x000fc4000f8e023f */
[----:B------:R-:W-:Y:S01]  /*19c0*/  UIADD3 UR23, UP2, UP0, UR34, UR8, UR47 ;  /* 0x0000000822177290 */ /* 0x000fe2000f85e02f */
[C---:B--2---:R-:W-:Y:S01]  /*19d0*/  IMAD R0, R8.reuse, UR28, RZ ;  /* 0x0000001c08007c24 */ /* 0x044fe2000f8e02ff */
[----:B------:R-:W-:Y:S01]  /*19e0*/  USHF.R.S32.HI UR28, URZ, 0x1f, UR5 ;  /* 0x0000001f3f1c7899 */ /* 0x000fe20008011405 */
[----:B------:R-:W-:Y:S01]  /*19f0*/  IMAD.WIDE.U32 R2, R8, UR10, R2 ;  /* 0x0000000a08027c25 */ /* 0x000fe2000f8e0002 */
[----:B------:R-:W-:Y:S01]  /*1a00*/  USHF.R.S32.HI UR8, URZ, 0x1f, UR8 ;  /* 0x0000001f3f087899 */ /* 0x000fe20008011408 */
[----:B------:R-:W-:Y:S01]  /*1a10*/  IADD3 R4, P0, R4, UR55, RZ ;  /* 0x0000003704047c10 */ /* 0x000fe2000ff1e0ff */
[----:B------:R-:W-:Y:S01]  /*1a20*/  UIMAD UR25, UR56, UR25, UR26 ;  /* 0x00000019381972a4 */ /* 0x000fe2000f8e021a */
[----:B-1----:R-:W-:Y:S01]  /*1a30*/  SHF.R.S32.HI R6, RZ, 0x1f, R15 ;  /* 0x0000001fff067819 */ /* 0x002fe2000001140f */
[----:B------:R-:W-:Y:S01]  /*1a40*/  IMAD R0, R9, UR10, R0 ;  /* 0x0000000a09007c24 */ /* 0x000fe2000f8e0200 */
[----:B------:R-:W-:Y:S01]  /*1a50*/  ULEA.HI UR26, UR28, UR5, URZ, 0x6 ;  /* 0x000000051c1a7291 */ /* 0x000fe2000f8f303f */
[----:B------:R-:W-:Y:S01]  /*1a60*/  IADD3.X R5, R5, UR48, R7, P0, !PT ;  /* 0x0000003005057c10 */ /* 0x000fe200087fe407 */
[----:B------:R-:W-:Y:S01]  /*1a70*/  UIADD3.X UR8, UR29, UR8, UR53, UP2, UP0 ;  /* 0x000000081d087290 */ /* 0x000fe200097e0435 */
[----:B------:R-:W-:Y:S01]  /*1a80*/  LEA.HI R6, R6, R15, RZ, 0x5 ;  /* 0x0000000f06067211 */ /* 0x000fe200078f28ff */
[----:B------:R-:W-:Y:S01]  /*1a90*/  IMAD.IADD R3, R3, 0x1, R0 ;  /* 0x0000000103037824 */ /* 0x000fe200078e0200 */
[----:B------:R-:W-:Y:S01]  /*1aa0*/  UIADD3 UR10, UP2, UP0, UR52, UR23, UR54 ;  /* 0x00000017340a7290 */ /* 0x000fe2000f85e036 */
[----:B------:R-:W-:Y:S01]  /*1ab0*/  IMAD.U32 R7, RZ, RZ, UR24 ;  /* 0x00000018ff077e24 */ /* 0x000fe2000f8e00ff */
[----:B------:R-:W-:Y:S01]  /*1ac0*/  LOP3.LUT R10, R6, 0xffffffe0, RZ, 0xc0, !PT ;  /* 0xffffffe0060a7812 */ /* 0x000fe200078ec0ff */
[----:B------:R-:W-:Y:S01]  /*1ad0*/  USHF.R.S32.HI UR26, URZ, 0x6, UR26 ;  /* 0x000000063f1a7899 */ /* 0x000fe2000801141a */
[----:B------:R-:W-:Y:S01]  /*1ae0*/  SHF.R.S32.HI R0, RZ, 0x5, R6 ;  /* 0x00000005ff007819 */ /* 0x000fe20000011406 */
[----:B------:R-:W-:Y:S01]  /*1af0*/  ULDC.64 UR20, c[0x0][0x428] ;  /* 0x00010a0000147ab9 */ /* 0x000fe20000000a00 */
[----:B------:R-:W-:Y:S01]  /*1b00*/  UIADD3.X UR8, UR51, UR8, UR46, UP2, UP0 ;  /* 0x0000000833087290 */ /* 0x000fe200097e042e */
[----:B------:R-:W-:Y:S01]  /*1b10*/  IMAD.IADD R15, R15, 0x1, -R10 ;  /* 0x000000010f0f7824 */ /* 0x000fe200078e0a0a */
[----:B------:R-:W-:Y:S01]  /*1b20*/  UISETP.LT.AND UP0, UPT, URZ, UR26, UPT ;  /* 0x0000001a3f00728c */ /* 0x000fe2000bf01270 */
[----:B------:R-:W-:Y:S01]  /*1b30*/  IMAD.U32 R6, RZ, RZ, UR20 ;  /* 0x00000014ff067e24 */ /* 0x000fe2000f8e00ff */
[----:B------:R-:W-:Y:S01]  /*1b40*/  UIMAD UR11, UR44, UR20, URZ ;  /* 0x000000142c0b72a4 */ /* 0x000fe2000f8e023f */
[----:B------:R-:W-:Y:S01]  /*1b50*/  IMAD R0, R0, UR9, R15 ;  /* 0x0000000900007c24 */ /* 0x000fe2000f8e020f */
[----:B------:R-:W-:Y:S01]  /*1b60*/  USEL UR26, URZ, UR26, !UP0 ;  /* 0x0000001a3f1a7287 */ /* 0x000fe2000c000000 */
[----:B------:R-:W-:Y:S01]  /*1b70*/  IMAD.WIDE.U32 R2, R6, UR56, R2 ;  /* 0x0000003806027c25 */ /* 0x000fe2000f8e0002 */
[----:B------:R-:W-:Y:S01]  /*1b80*/  ULDC.64 UR34, c[0x0][0x400] ;  /* 0x0001000000227ab9 */ /* 0x000fe20000000a00 */
[----:B------:R-:W-:Y:S01]  /*1b90*/  UIMAD UR11, UR56, UR21, UR11 ;  /* 0x00000015380b72a4 */ /* 0x000fe2000f8e020b */
[C---:B------:R-:W-:Y:S01]  /*1ba0*/  IADD3 R6, P0, R0.reuse, UR10, RZ ;  /* 0x0000000a00067c10 */ /* 0x040fe2000ff1e0ff */
[----:B------:R-:W-:Y:S01]  /*1bb0*/  UISETP.GT.AND UP0, UPT, UR40, UR26, UPT ;  /* 0x0000001a2800728c */ /* 0x000fe2000bf04270 */
[----:B------:R-:W-:Y:S01]  /*1bc0*/  IMAD.WIDE.U32 R4, R7, UR56, R4 ;  /* 0x0000003807047c25 */ /* 0x000fe2000f8e0004 */
[----:B------:R-:W-:Y:S01]  /*1bd0*/  ULDC.64 UR20, c[0x0][0x478] ;  /* 0x00011e0000147ab9 */ /* 0x000fe20000000a00 */
[----:B------:R-:W-:Y:S01]  /*1be0*/  LEA.HI.X.SX32 R0, R0, UR8, 0x1, P0 ;  /* 0x0000000800007c11 */ /* 0x000fe200080f0eff */
[----:B------:R-:W-:Y:S01]  /*1bf0*/  ULDC.64 UR8, c[0x0][0x210] ;  /* 0x0000840000087ab9 */ /* 0x000fe20000000a00 */
[C---:B------:R-:W-:Y:S01]  /*1c00*/  LEA R220, P0, R6.reuse, UR34, 0x2 ;  /* 0x0000002206dc7c11 */ /* 0x040fe2000f8010ff */
[----:B------:R-:W-:Y:S01]  /*1c10*/  VIADD R3, R3, UR11 ;  /* 0x0000000b03037c36 */ /* 0x000fe20008000000 */
[----:B------:R-:W-:Y:S01]  /*1c20*/  ULDC.64 UR28, c[0x0][0x3e0] ;  /* 0x0000f800001c7ab9 */ /* 0x000fe20000000a00 */
[----:B------:R-:W-:Y:S01]  /*1c30*/  ULDC.64 UR44, c[0x0][0x2b0] ;  /* 0x0000ac00002c7ab9 */ /* 0x000fe20000000a00 */
[----:B------:R-:W-:Y:S01]  /*1c40*/  LEA.HI.X R221, R6, UR35, R0, 0x2, P0 ;  /* 0x0000002306dd7c11 */ /* 0x000fe200080f1400 */
[-C--:B------:R-:W-:Y:S01]  /*1c50*/  IMAD R0, R22, R8.reuse, RZ ;  /* 0x0000000816007224 */ /* 0x080fe200078e02ff */
[----:B------:R-:W-:Y:S01]  /*1c60*/  PLOP3.LUT P0, PT, PT, PT, UP0, 0x80, 0x0 ;  /* 0x000000000000781c */ /* 0x000fe20003f0f008 */
[----:B------:R-:W-:Y:S01]  /*1c70*/  UIMAD.WIDE UR34, UR41, 0x4, UR20 ;  /* 0x00000004292278a5 */ /* 0x000fe2000f8e0214 */
[----:B------:R-:W-:Y:S01]  /*1c80*/  IMAD.WIDE.U32 R2, R240, R8, R2 ;  /* 0x00000008f0027225 */ /* 0x000fe200078e0002 */
[----:B------:R-:W-:Y:S01]  /*1c90*/  LEA R238, P3, R4, UR8, 0x1 ;  /* 0x0000000804ee7c11 */ /* 0x000fe2000f8608ff */
[----:B------:R-:W-:-:S02]  /*1ca0*/  UIADD3 UR11, UR40, -0x1, URZ ;  /* 0xffffffff280b7890 */ /* 0x000fc4000fffe03f */
[----:B------:R-:W-:Y:S01]  /*1cb0*/  IMAD R0, R240, R9, R0 ;  /* 0x00000009f0007224 */ /* 0x000fe200078e0200 */
[----:B------:R-:W-:Y:S01]  /*1cc0*/  LEA R236, P2, R2, UR28, 0x1 ;  /* 0x0000001c02ec7c11 */ /* 0x000fe2000f8408ff */
[----:B------:R-:W-:Y:S01]  /*1cd0*/  VIADD R11, R5, UR25 ;  /* 0x00000019050b7c36 */ /* 0x000fe20008000000 */
[----:B------:R-:W-:Y:S01]  /*1ce0*/  UIMAD.WIDE UR20, UR42, 0x4, UR44 ;  /* 0x000000042a1478a5 */ /* 0x000fe2000f8e022c */
[----:B------:R-:W-:Y:S01]  /*1cf0*/  IMAD.IADD R10, R3, 0x1, R0 ;  /* 0x00000001030a7824 */ /* 0x000fe200078e0200 */
[----:B------:R-:W-:Y:S01]  /*1d00*/  UMOV UR25, UR34 ;  /* 0x0000002200197c82 */ /* 0x000fe20008000000 */
[----:B------:R-:W-:Y:S01]  /*1d10*/  UMOV UR24, UR35 ;  /* 0x0000002300187c82 */ /* 0x000fe20008000000 */
        /* <DEDUP_REMOVED lines=22> */
.L_x_1478:
        /* <DEDUP_REMOVED lines=19> */
.L_x_1479:
        /* <DEDUP_REMOVED lines=38> */
.L_x_1481:
[----:B------:R-:W-:Y:S05]  /*2210*/  BSYNC B0 ;  /* 0x0000000000007941 */ /* 0x000fea0003800000 */
.L_x_1480:
        /* <DEDUP_REMOVED lines=18> */
.L_x_1483:
[----:B------:R-:W-:Y:S05]  /*2340*/  BSYNC B0 ;  /* 0x0000000000007941 */ /* 0x000fea0003800000 */
.L_x_1482:
        /* <DEDUP_REMOVED lines=18> */
.L_x_1485:
[----:B------:R-:W-:Y:S05]  /*2470*/  BSYNC B0 ;  /* 0x0000000000007941 */ /* 0x000fea0003800000 */
.L_x_1484:
        /* <DEDUP_REMOVED lines=18> */
.L_x_1487:
[----:B------:R-:W-:Y:S05]  /*25a0*/  BSYNC B0 ;  /* 0x0000000000007941 */ /* 0x000fea0003800000 */
.L_x_1486:
        /* <DEDUP_REMOVED lines=30> */
.L_x_1489:
[----:B------:R-:W-:Y:S05]  /*2790*/  BSYNC B0 ;  /* 0x0000000000007941 */ /* 0x000fea0003800000 */
.L_x_1488:
        /* <DEDUP_REMOVED lines=18> */
.L_x_1491:
[----:B------:R-:W-:Y:S05]  /*28c0*/  BSYNC B0 ;  /* 0x0000000000007941 */ /* 0x000fea0003800000 */
.L_x_1490:
        /* <DEDUP_REMOVED lines=18> */
.L_x_1493:
[----:B------:R-:W-:Y:S05]  /*29f0*/  BSYNC B0 ;  /* 0x0000000000007941 */ /* 0x000fea0003800000 */
.L_x_1492:
[----:B------:R-:W-:Y:S05]  /*2a00*/  @P2 BRA `(.L_x_1494) ;  /* 0x0000009800b02947 */ /* 0x000fea0003800000 */
[----:B------:R-:W-:Y:S01]  /*2a10*/  IADD3 R0, P0, R240, 0x60, RZ ;  /* 0x00000060f0007810 */ /* 0x000fe20007f1e0ff */
[----:B-1234-:R-:W-:Y:S01]  /*2a20*/  IMAD.MOV.U32 R4, RZ, RZ, R2 ;  /* 0x000000ffff047224 */ /* 0x01efe200078e0002 */
        /* <DEDUP_REMOVED lines=16> */
.L_x_1477:
[----:B------:R-:W-:Y:S01]  /*2b30*/  PLOP3.LUT P0, PT, PT, PT, UP4, 0x80, 0x0 ;  /* 0x000000000000781c */ /* 0x000fe20003f0f048 */
[C---:B------:R-:W-:Y:S01]  /*2b40*/  IMAD.SHL.U32 R0, R240.reuse, 0x40, RZ ;  /* 0x00000040f0007824 */ /* 0x040fe200078e00ff */
[----:B------:R-:W-:Y:S01]  /*2b50*/  UIMAD UR5, UR11, -0x40, UR19 ;  /* 0xffffffc00b0578a4 */ /* 0x000fe2000f8e0213 */
[----:B------:R-:W-:Y:S01]  /*2b60*/  VIADD R17, R240, 0x20 ;  /* 0x00000020f0117836 */ /* 0x000fe20000000000 */
[----:B------:R-:W-:Y:S01]  /*2b70*/  ULEA.HI UR10, UR11, UR11, URZ, 0x1 ;  /* 0x0000000b0b0a7291 */ /* 0x000fe2000f8f083f */
[----:B------:R-:W-:Y:S01]  /*2b80*/  BSSY B0, `(.L_x_1495) ;  /* 0x000001e000007945 */ /* 0x000fe20003800000 */
[----:B------:R-:W-:-:S07]  /*2b90*/  LOP3.LUT R0, R0, 0x1c0, RZ, 0xc0, !PT ;  /* 0x000001c000007812 */ /* 0x000fce00078ec0ff */
[----:B------:R-:W-:Y:S01]  /*2ba0*/  @P0 BAR.SYNC.DEFER_BLOCKING 0x0 ;  /* 0x0000000000000b1d */ /* 0x000fe20000010000 */
[----:B------:R-:W-:Y:S01]  /*2bb0*/  LOP3.LUT R7, R0, 0x38, R230, 0xf8, !PT ;  /* 0x0000003800077812 */ /* 0x000fe200078ef8e6 */
[----:B------:R-:W-:Y:S01]  /*2bc0*/  ULOP3.LUT UR10, UR10, 0xfffffffe, URZ, 0xc0, !UPT ;  /* 0xfffffffe0a0a7892 */ /* 0x000fe2000f8ec03f */
[----:B------:R-:W-:Y:S02]  /*2bd0*/  SHF.R.U32.HI R6, RZ, 0x3, R0 ;  /* 0x00000003ff067819 */ /* 0x000fe40000011600 */
[----:B------:R-:W-:Y:S01]  /*2be0*/  ISETP.GE.AND P4, PT, R240, UR5, PT ;  /* 0x00000005f0007c0c */ /* 0x000fe2000bf86270 */
[----:B------:R-:W-:Y:S01]  /*2bf0*/  UIADD3 UR10, UR11, -UR10, URZ ;  /* 0x8000000a0b0a7290 */ /* 0x000fe2000fffe03f */
[----:B------:R-:W-:Y:S02]  /*2c00*/  LOP3.LUT R6, R7, R6, RZ, 0x3c, !PT ;  /* 0x0000000607067212 */ /* 0x000fe400078e3cff */
[----:B------:R-:W-:Y:S01]  /*2c10*/  ISETP.GE.AND P3, PT, R17, UR5, PT ;  /* 0x0000000511007c0c */ /* 0x000fe2000bf66270 */
[----:B------:R-:W-:-:S02]  /*2c20*/  UISETP.NE.AND UP0, UPT, UR10, 0x1, UPT ;  /* 0x000000010a00788c */ /* 0x000fc4000bf05270 */
[----:B------:R-:W-:-:S05]  /*2c30*/  IMAD R6, R246, 0x200, R6 ;  /* 0x00000200f6067824 */ /* 0x000fca00078e0206 */
        /* <DEDUP_REMOVED lines=18> */
.L_x_1496:
[----:B------:R-:W-:Y:S05]  /*2d60*/  BSYNC B0 ;  /* 0x0000000000007941 */ /* 0x000fea0003800000 */
.L_x_1495:
        /* <DEDUP_REMOVED lines=27> */
.L_x_1498:
[----:B------:R-:W-:Y:S05]  /*2f20*/  BSYNC B0 ;  /* 0x0000000000007941 */ /* 0x000fea0003800000 */
.L_x_1497:
        /* <DEDUP_REMOVED lines=12> */
.L_x_1500:
        /* <DEDUP_REMOVED lines=20> */
.L_x_1501:
[----:B------:R-:W-:Y:S05]  /*3130*/  BSYNC B0 ;  /* 0x0000000000007941 */ /* 0x000fea0003800000 */
.L_x_1499:
        /* <DEDUP_REMOVED lines=13> */
.L_x_1503:
[----:B------:R-:W-:Y:S01]  /*3210*/  ULDC UR23, c[0x0][0x2d0] ;  /* 0x0000b40000177ab9 */ /* 0x000fe20000000800 */
[----:B-1----:R-:W-:Y:S01]  /*3220*/  IMAD.U32 R3, RZ, RZ, UR30 ;  /* 0x0000001eff037e24 */ /* 0x002fe2000f8e00ff */
[----:B------:R-:W-:Y:S01]  /*3230*/  ISETP.GE.AND P2, PT, R230, UR23, PT ;  /* 0x00000017e6007c0c */ /* 0x000fe2000bf46270 */
[----:B------:R-:W-:Y:S01]  /*3240*/  IMAD.U32 R5, RZ, RZ, UR31 ;  /* 0x0000001fff057e24 */ /* 0x000fe2000f8e00ff */
[----:B------:R-:W-:-:S11]  /*3250*/  ISETP.GE.AND P0, PT, R12, UR23, PT ;  /* 0x000000170c007c0c */ /* 0x000fd6000bf06270 */
        /* <DEDUP_REMOVED lines=11> */
[----:B------:R1:W-:Y:S04]  /*3310*/  @P0 STS [R222+0x3000], RZ ;  /* 0x003000ffde000388 */ /* 0x0003e80000000800 */
[----:B------:R1:W-:Y:S04]  /*3320*/  @P0 STS [R222+0x3004], RZ ;  /* 0x003004ffde000388 */ /* 0x0003e80000000800 */
[----:B------:R1:W-:Y:S04]  /*3330*/  @P0 STS [R222+0x3008], RZ ;  /* 0x003008ffde000388 */ /* 0x0003e80000000800 */
[----:B------:R1:W-:Y:S01]  /*3340*/  @P0 STS [R222+0x300c], RZ ;  /* 0x00300cffde000388 */ /* 0x0003e20000000800 */
[----:B-----5:R-:W-:-:S05]  /*3350*/  IMAD.U32 R3, RZ, RZ, UR10 ;  /* 0x0000000aff037e24 */ /* 0x020fca000f8e00ff */
[----:B------:R-:W-:Y:S01]  /*3360*/  IADD3.X R3, R11, UR29, R3, P2, !PT ;  /* 0x0000001d0b037c10 */ /* 0x000fe200097fe403 */
[----:B------:R-:W-:Y:S06]  /*3370*/  @P0 BRA `(.L_x_1504) ;  /* 0x0000000000180947 */ /* 0x000fec0003800000 */
[----:B------:R-:W-:-:S04]  /*3380*/  LEA R2, P0, R4, UR8, 0x1 ;  /* 0x0000000804027c11 */ /* 0x000fc8000f8008ff */
[----:B------:R-:W-:-:S05]  /*3390*/  LEA.HI.X R3, R4, UR9, R3, 0x1, P0 ;  /* 0x0000000904037c11 */ /* 0x000fca00080f0c03 */
[----:B------:R-:W-:Y:S01]  /*33a0*/  @!PT LDS RZ, [RZ] ;  /* 0x00000000fffff984 */ /* 0x000fe20000000800 */
[----:B------:R-:W-:Y:S01]  /*33b0*/  @!PT LDS RZ, [RZ] ;  /* 0x00000000fffff984 */ /* 0x000fe20000000800 */
[----:B------:R-:W-:Y:S01]  /*33c0*/  @!PT LDS RZ, [RZ] ;  /* 0x00000000fffff984 */ /* 0x000fe20000000800 */
[----:B------:R1:W-:Y:S04]  /*33d0*/  LDGSTS.E.BYPASS.LTC128B.128 [R222+0x3000], desc[UR16][R2.64+0x80] ;  /* 0x0300008002de7fae */ /* 0x0003e8000b901d50 */
.L_x_1504:
[----:B------:R-:W-:Y:S05]  /*33e0*/  BSYNC B0 ;  /* 0x0000000000007941 */ /* 0x000fea0003800000 */
.L_x_1502:
        /* <DEDUP_REMOVED lines=14> */
[----:B------:R-:W-:Y:S01]  /*34d0*/  P2R R21, PR, RZ, 0x4 ;  /* 0x00000004ff157803 */ /* 0x000fe20000000000 */
[----:B------:R-:W-:Y:S01]  /*34e0*/  IMAD R2, R14, UR28, RZ ;  /* 0x0000001c0e027c24 */ /* 0x000fe2000f8e02ff */
[----:B------:R-:W-:-:S02]  /*34f0*/  IADD3.X R5, R3, UR18, R5, P0, !PT ;  /* 0x0000001203057c10 */ /* 0x000fc400087fe405 */
[----:B------:R-:W-:Y:S01]  /*3500*/  ISETP.GE.AND P0, PT, R6, UR5, PT ;  /* 0x0000000506007c0c */ /* 0x000fe2000bf06270 */
[----:B------:R-:W-:Y:S01]  /*3510*/  IMAD R2, R13, UR29, R2 ;  /* 0x0000001d0d027c24 */ /* 0x000fe2000f8e0202 */
[----:B------:R-:W-:Y:S01]  /*3520*/  ISETP.GE.AND P2, PT, R241, UR5, PT ;  /* 0x00000005f1007c0c */ /* 0x000fe2000bf46270 */
[----:B------:R-:W-:Y:S01]  /*3530*/  IMAD.WIDE.U32 R4, R13, UR28, R4 ;  /* 0x0000001c0d047c25 */ /* 0x000fe2000f8e0004 */
[----:B------:R-:W-:Y:S02]  /*3540*/  P2R R20, PR, RZ, 0x1 ;  /* 0x00000001ff147803 */ /* 0x000fe40000000000 */
        /* <DEDUP_REMOVED lines=33> */
.L_x_1506:
[----:B------:R-:W-:Y:S05]  /*3760*/  BSYNC B0 ;  /* 0x0000000000007941 */ /* 0x000fea0003800000 */
.L_x_1505:
[----:B------:R-:W-:Y:S01]  /*3770*/  ISETP.GE.AND P4, PT, R17, UR8, PT ;  /* 0x0000000811007c0c */ /* 0x000fe2000bf86270 */
[----:B------:R-:W-:-:S12]  /*3780*/  BSSY B0, `(.L_x_1507) ;  /* 0x0000020000007945 */ /* 0x000fd80003800000 */
[----:B------:R1:W-:Y:S04]  /*3790*/  @P4 STS.128 [R0+0xd000], RZ ;  /* 0x00d000ff00004388 */ /* 0x0003e80000000c00 */
[----:B------:R1:W-:Y:S01]  /*37a0*/  @P4 STS.128 [R0+0x11000], RZ ;  /* 0x011000ff00004388 */ /* 0x0003e20000000c00 */
[----:B------:R-:W-:Y:S05]  /*37b0*/  @P4 BRA `(.L_x_1508) ;  /* 0x0000000000704947 */ /* 0x000fea0003800000 */
[----:B-1----:R-:W-:Y:S01]  /*37c0*/  IADD3 R6, P0, R240, 0x20, RZ ;  /* 0x00000020f0067810 */ /* 0x002fe20007f1e0ff */
[----:B------:R-:W-:Y:S01]  /*37d0*/  ULDC UR5, c[0x0][0x2d0] ;  /* 0x0000b40000057ab9 */ /* 0x000fe20000000800 */
[----:B------:R-:W-:-:S03]  /*37e0*/  MOV R3, R9 ;  /* 0x0000000900037202 */ /* 0x000fc60000000f00 */
[----:B------:R-:W-:Y:S01]  /*37f0*/  IMAD.X R2, RZ, RZ, R22, P0 ;  /* 0x000000ffff027224 */ /* 0x000fe200000e0616 */
[----:B------:R-:W-:-:S03]  /*3800*/  ISETP.GE.AND P0, PT, R230, UR5, PT ;  /* 0x00000005e6007c0c */ /* 0x000fc6000bf06270 */
[----:B------:R-:W-:Y:S02]  /*3810*/  IMAD R8, R2, UR6, RZ ;  /* 0x0000000602087c24 */ /* 0x000fe4000f8e02ff */
[----:B------:R-:W-:Y:S02]  /*3820*/  IMAD.MOV.U32 R2, RZ, RZ, R4 ;  /* 0x000000ffff027224 */ /* 0x000fe400078e0004 */
[C---:B------:R-:W-:Y:S02]  /*3830*/  IMAD R8, R6.reuse, UR7, R8 ;  /* 0x0000000706087c24 */ /* 0x040fe4000f8e0208 */
[----:B------:R-:W-:-:S04]  /*3840*/  IMAD.WIDE.U32 R2, R6, UR6, R2 ;  /* 0x0000000606027c25 */ /* 0x000fc8000f8e0002 */
[----:B------:R-:W1:Y:S01]  /*3850*/  @!P0 LDC.64 R10, c[0x0][0x218] ;  /* 0x00008600ff0a8b82 */ /* 0x000e620000000a00 */
        /* <DEDUP_REMOVED lines=18> */
.L_x_1508:
[----:B------:R-:W-:Y:S05]  /*3980*/  BSYNC B0 ;  /* 0x0000000000007941 */ /* 0x000fea0003800000 */
.L_x_1507:
[----:B------:R-:W-:Y:S01]  /*3990*/  IADD3 R2, R240, 0x40, RZ ;  /* 0x00000040f0027810 */ /* 0x000fe20007ffe0ff */
[----:B------:R-:W-:Y:S03]  /*39a0*/  BSSY B0, `(.L_x_1509) ;  /* 0x0000021000007945 */ /* 0x000fe60003800000 */
[----:B------:R-:W-:-:S13]  /*39b0*/  ISETP.GE.AND P3, PT, R2, UR8, PT ;  /* 0x0000000802007c0c */ /* 0x000fda000bf66270 */
        /* <DEDUP_REMOVED lines=31> */
.L_x_1510:
[----:B------:R-:W-:Y:S05]  /*3bb0*/  BSYNC B0 ;  /* 0x0000000000007941 */ /* 0x000fea0003800000 */
.L_x_1509:
        /* <DEDUP_REMOVED lines=14> */
[----:B------:R-:W5:Y:S01]  /*3ca0*/  @!P0 LDC.64 R10, c[0x0][0x218] ;  /* 0x00008600ff0a8b82 */ /* 0x000f620000000a00 */
[----:B-1----:R-:W-:Y:S01]  /*3cb0*/  IMAD.IADD R6, R5, 0x1, R2 ;  /* 0x0000000105067824 */ /* 0x002fe200078e0202 */
        /* <DEDUP_REMOVED lines=17> */
.L_x_1512:
[----:B------:R-:W-:Y:S05]  /*3dd0*/  BSYNC B0 ;  /* 0x0000000000007941 */ /* 0x000fea0003800000 */
.L_x_1511:
        /* <DEDUP_REMOVED lines=9> */
[----:B------:R-:W-:Y:S01]  /*3e70*/  IADD3 R4, P0, R2, UR33, RZ ;  /* 0x0000002102047c10 */ /* 0x000fe2000ff1e0ff */
[----:B------:R-:W-:-:S03]  /*3e80*/  IMAD R2, R14, UR6, RZ ;  /* 0x000000060e027c24 */ /* 0x000fc6000f8e02ff */
[----:B------:R-:W-:Y:S01]  /*3e90*/  IADD3.X R5, R3, UR37, R5, P0, !PT ;  /* 0x0000002503057c10 */ /* 0x000fe200087fe405 */
[C---:B------:R-:W-:Y:S02]  /*3ea0*/  IMAD R2, R13.reuse, UR7, R2 ;  /* 0x000000070d027c24 */ /* 0x040fe4000f8e0202 */
[----:B------:R-:W-:-:S05]  /*3eb0*/  IMAD.WIDE.U32 R4, R13, UR6, R4 ;  /* 0x000000060d047c25 */ /* 0x000fca000f8e0004 */
[----:B------:R-:W-:Y:S01]  /*3ec0*/  IADD3 R9, R5, R2, RZ ;  /* 0x0000000205097210 */ /* 0x000fe20007ffe0ff */
[----:B------:R-:W-:Y:S06]  /*3ed0*/  @P5 BRA `(.L_x_1514) ;  /* 0x0000000000685947 */ /* 0x000fec0003800000 */
        /* <DEDUP_REMOVED lines=26> */
.L_x_1514:
[----:B------:R-:W-:Y:S05]  /*4080*/  BSYNC B0 ;  /* 0x0000000000007941 */ /* 0x000fea0003800000 */
.L_x_1513:
[----:B------:R1:W-:Y:S01]  /*4090*/  @P4 STS.128 [R0+0x15000], RZ ;  /* 0x015000ff00004388 */ /* 0x0003e20000000c00 */
[----:B------:R-:W-:Y:S03]  /*40a0*/  BSSY B0, `(.L_x_1515) ;  /* 0x000001f000007945 */ /* 0x000fe60003800000 */
        /* <DEDUP_REMOVED lines=30> */
.L_x_1516:
[----:B------:R-:W-:Y:S05]  /*4290*/  BSYNC B0 ;  /* 0x0000000000007941 */ /* 0x000fea0003800000 */
.L_x_1515:
        /* <DEDUP_REMOVED lines=32> */
.L_x_1518:
[----:B------:R-:W-:Y:S05]  /*44a0*/  BSYNC B0 ;  /* 0x0000000000007941 */ /* 0x000fea0003800000 */
.L_x_1517:
[----:B------:R1:W-:Y:S01]  /*44b0*/  @P2 STS.128 [R0+0x17000], RZ ;  /* 0x017000ff00002388 */ /* 0x0003e20000000c00 */
[----:B------:R-:W-:Y:S03]  /*44c0*/  BSSY B0, `(.L_x_1519) ;  /* 0x000001d000007945 */ /* 0x000fe60003800000 */
[----:B------:R1:W-:Y:S01]  /*44d0*/  @P2 STS.128 [R0+0x1b000], RZ ;  /* 0x01b000ff00002388 */ /* 0x0003e20000000c00 */
[----:B------:R-:W-:Y:S05]  /*44e0*/  @P2 BRA `(.L_x_1520) ;  /* 0x0000000000682947 */ /* 0x000fea0003800000 */
[----:B------:R-:W-:Y:S01]  /*44f0*/  ULDC UR5, c[0x0][0x2d0] ;  /* 0x0000b40000057ab9 */ /* 0x000fe20000000800 */
[----:B------:R-:W-:Y:S01]  /*4500*/  IMAD.MOV.U32 R5, RZ, RZ, R9 ;  /* 0x000000ffff057224 */ /* 0x000fe200078e0009 */
[----:B------:R-:W-:Y:S02]  /*4510*/  ISETP.GE.AND P3, PT, R230, UR5, PT ;  /* 0x00000005e6007c0c */ /* 0x000fe4000bf66270 */
[----:B------:R-:W-:Y:S02]  /*4520*/  ISETP.GE.AND P2, PT, R12, UR5, PT ;  /* 0x000000050c007c0c */ /* 0x000fe4000bf46270 */
[----:B------:R-:W-:-:S05]  /*4530*/  IADD3 R2, P0, R240, 0x60, RZ ;  /* 0x00000060f0027810 */ /* 0x000fca0007f1e0ff */
[----:B------:R-:W-:Y:S02]  /*4540*/  IMAD.X R3, RZ, RZ, R22, P0 ;  /* 0x000000ffff037224 */ /* 0x000fe400000e0616 */
[----:B------:R-:W-:Y:S02]  /*4550*/  IMAD.WIDE.U32 R4, R2, UR14, R4 ;  /* 0x0000000e02047c25 */ /* 0x000fe4000f8e0004 */
[----:B-1----:R-:W1:Y:S01]  /*4560*/  @!P3 LDC.64 R6, c[0x0][0x220] ;  /* 0x00008800ff06bb82 */ /* 0x002e620000000a00 */
[----:B------:R1:W-:Y:S01]  /*4570*/  @P3 STS.128 [R0+0x17000], RZ ;  /* 0x017000ff00003388 */ /* 0x0003e20000000c00 */
[----:B------:R-:W-:-:S04]  /*4580*/  IMAD R3, R3, UR14, RZ ;  /* 0x0000000e03037c24 */ /* 0x000fc8000f8e02ff */
[----:B------:R-:W-:Y:S02]  /*4590*/  IMAD R2, R2, UR15, R3 ;  /* 0x0000000f02027c24 */ /* 0x000fe4000f8e0203 */
[----:B------:R-:W5:Y:S02]  /*45a0*/  @!P2 LDC.64 R8, c[0x0][0x220] ;  /* 0x00008800ff08ab82 */ /* 0x000f640000000a00 */
[----:B------:R-:W-:Y:S01]  /*45b0*/  IMAD.IADD R3, R5, 0x1, R2 ;  /* 0x0000000105037824 */ /* 0x000fe200078e0202 */
[----:B-1----:R-:W-:-:S04]  /*45c0*/  @!P3 LEA R6, P0, R4, R6, 0x1 ;  /* 0x000000060406b211 */ /* 0x002fc800078008ff */
[C---:B------:R-:W-:Y:S02]  /*45d0*/  @!P3 LEA.HI.X R7, R4.reuse, R7, R3, 0x1, P0 ;  /* 0x000000070407b211 */ /* 0x040fe400000f0c03 */
[----:B-----5:R-:W-:-:S03]  /*45e0*/  @!P2 LEA R2, P0, R4, R8, 0x1 ;  /* 0x000000080402a211 */ /* 0x020fc600078008ff */
[----:B------:R-:W-:Y:S01]  /*45f0*/  @!PT LDS RZ, [RZ] ;  /* 0x00000000fffff984 */ /* 0x000fe20000000800 */
[----:B------:R-:W-:Y:S01]  /*4600*/  @!PT LDS RZ, [RZ] ;  /* 0x00000000fffff984 */ /* 0x000fe20000000800 */
[----:B------:R-:W-:Y:S01]  /*4610*/  @!PT LDS RZ, [RZ] ;  /* 0x00000000fffff984 */ /* 0x000fe20000000800 */
[----:B------:R1:W-:Y:S01]  /*4620*/  @!P3 LDGSTS.E.BYPASS.LTC128B.128 [R0+0x17000], desc[UR16][R6.64] ;  /* 0x170000000600bfae */ /* 0x0003e2000b901d50 */
[----:B------:R-:W-:-:S03]  /*4630*/  @!P2 LEA.HI.X R3, R4, R9, R3, 0x1, P0 ;  /* 0x000000090403a211 */ /* 0x000fc600000f0c03 */
[----:B------:R1:W-:Y:S04]  /*4640*/  @P2 STS.128 [R0+0x1b000], RZ ;  /* 0x01b000ff00002388 */ /* 0x0003e80000000c00 */
[----:B------:R-:W-:Y:S01]  /*4650*/  @!PT LDS RZ, [RZ] ;  /* 0x00000000fffff984 */ /* 0x000fe20000000800 */
[----:B------:R-:W-:Y:S01]  /*4660*/  @!PT LDS RZ, [RZ] ;  /* 0x00000000fffff984 */ /* 0x000fe20000000800 */
[----:B------:R-:W-:Y:S01]  /*4670*/  @!PT LDS RZ, [RZ] ;  /* 0x00000000fffff984 */ /* 0x000fe20000000800 */
[----:B------:R1:W-:Y:S02]  /*4680*/  @!P2 LDGSTS.E.BYPASS.LTC128B.128 [R0+0x1b000], desc[UR16][R2.64+0x80] ;  /* 0x1b0000800200afae */ /* 0x0003e4000b901d50 */
.L_x_1520:
[----:B------:R-:W-:Y:S05]  /*4690*/  BSYNC B0 ;  /* 0x0000000000007941 */ /* 0x000fea0003800000 */
.L_x_1519:
[----:B------:R-:W2:Y:S01]  /*46a0*/  LDC.64 R8, c[0x0][0x3b8] ;  /* 0x0000ee00ff087b82 */ /* 0x000ea20000000a00 */
[----:B------:R-:W2:Y:S01]  /*46b0*/  LDL R10, [R1+0x8] ;  /* 0x00000800010a7983 */ /* 0x000ea20000100800 */
[----:B------:R-:W-:Y:S02]  /*46c0*/  ISETP.NE.AND P0, PT, R18, RZ, PT ;  /* 0x000000ff1200720c */ /* 0x000fe40003f05270 */
[----:B------:R-:W-:Y:S01]  /*46d0*/  ISETP.NE.AND P2, PT, R20, RZ, PT ;  /* 0x000000ff1400720c */ /* 0x000fe20003f45270 */
[----:B-1----:R-:W-:Y:S01]  /*46e0*/  IMAD.MOV.U32 R2, RZ, RZ, 0x4 ;  /* 0x00000004ff027424 */ /* 0x002fe200078e00ff */
[----:B------:R-:W-:Y:S01]  /*46f0*/  UIMAD UR5, UR49, UR61, UR56 ;  /* 0x0000003d310572a4 */ /* 0x000fe2000f8e0238 */
[----:B------:R-:W-:Y:S01]  /*4700*/  IMAD.MOV.U32 R6, RZ, RZ, 0x4 ;  /* 0x00000004ff067424 */ /* 0x000fe200078e00ff */
[----:B------:R-:W-:Y:S01]  /*4710*/  ISETP.NE.AND P4, PT, R19, RZ, PT ;  /* 0x000000ff1300720c */ /* 0x000fe20003f85270 */
[----:B------:R-:W-:Y:S01]  /*4720*/  IMAD.WIDE R2, R241, R2, UR20 ;  /* 0x00000014f1027e25 */ /* 0x000fe2000f8e0202 */
[----:B------:R-:W-:Y:S01]  /*4730*/  USHF.L.U32 UR5, UR5, 0x5, URZ ;  /* 0x0000000505057899 */ /* 0x000fe2000800063f */
[----:B------:R-:W-:Y:S01]  /*4740*/  ISETP.NE.AND P3, PT, R21, RZ, PT ;  /* 0x000000ff1500720c */ /* 0x000fe20003f65270 */
[----:B------:R-:W0:Y:S01]  /*4750*/  LDGDEPBAR ;  /* 0x00000000000079af */ /* 0x000e220000000000 */
[----:B------:R-:W-:-:S02]  /*4760*/  IMAD.MOV.U32 R243, RZ, RZ, 0x7f800000 ;  /* 0x7f800000fff37424 */ /* 0x000fc400078e00ff */
[----:B------:R-:W-:Y:S02]  /*4770*/  IMAD.MOV.U32 R242, RZ, RZ, 0x7f800000 ;  /* 0x7f800000fff27424 */ /* 0x000fe400078e00ff */
[----:B------:R-:W-:Y:S02]  /*4780*/  IMAD.MOV.U32 R244, RZ, RZ, 0x7f800000 ;  /* 0x7f800000fff47424 */ /* 0x000fe400078e00ff */
[----:B------:R-:W-:Y:S01]  /*4790*/  IMAD.MOV.U32 R245, RZ, RZ, 0x7f800000 ;  /* 0x7f800000fff57424 */ /* 0x000fe200078e00ff */
[----:B--234-:R-:W-:Y:S01]  /*47a0*/  SHF.R.S32.HI R0, RZ, 0x1f, R15 ;  /* 0x0000001fff007819 */ /* 0x01cfe2000001140f */
[----:B------:R-:W-:Y:S01]  /*47b0*/  IMAD.MOV.U32 R218, RZ, RZ, 0x20 ;  /* 0x00000020ffda7424 */ /* 0x000fe200078e00ff */
[----:B------:R-:W-:Y:S01]  /*47c0*/  ULDC UR28, c[0x0][0x2d0] ;  /* 0x0000b400001c7ab9 */ /* 0x000fe20000000800 */
[----:B------:R-:W-:Y:S01]  /*47d0*/  IMAD.MOV.U32 R196, RZ, RZ, 0x40 ;  /* 0x00000040ffc47424 */ /* 0x000fe200078e00ff */
[----:B------:R-:W2:Y:S01]  /*47e0*/  LDG.E.64 R4, desc[UR16][R8.64+0x8] ;  /* 0x0000081008047981 */ /* 0x000ea2000c1e1b00 */
[----:B------:R-:W-:Y:S01]  /*47f0*/  @!P0 IMAD.WIDE R6, R16, R6, UR20 ;  /* 0x0000001410068e25 */ /* 0x000fe2000f8e0206 */
[----:B------:R-:W-:-:S02]  /*4800*/  USHF.R.S32.HI UR6, URZ, 0x1f, UR5 ;  /* 0x0000001f3f067899 */ /* 0x000fc40008011405 */
[----:B------:R-:W5:Y:S01]  /*4810*/  @!P2 LDG.E R242, desc[UR16][R2.64+0x80] ;  /* 0x0000801002f2a981 */ /* 0x000f62000c1e1900 */
[----:B------:R-:W-:Y:S01]  /*4820*/  UIADD3 UR27, -UR12, 0x80, UR36 ;  /* 0x000000800c1b7890 */ /* 0x000fe2000fffe124 */
[----:B------:R-:W-:Y:S01]  /*4830*/  IMAD.MOV.U32 R235, RZ, RZ, R222 ;  /* 0x000000ffffeb7224 */ /* 0x000fe200078e00de */
[----:B------:R-:W-:Y:S01]  /*4840*/  CS2R R158, SRZ ;  /* 0x00000000009e7805 */ /* 0x000fe2000001ff00 */
[----:B------:R-:W5:Y:S01]  /*4850*/  @!P0 LDG.E R243, desc[UR16][R6.64] ;  /* 0x0000001006f38981 */ /* 0x000f62000c1e1900 */
[----:B------:R-:W-:Y:S02]  /*4860*/  CS2R R156, SRZ ;  /* 0x00000000009c7805 */ /* 0x000fe4000001ff00 */
[----:B------:R-:W-:Y:S02]  /*4870*/  CS2R R162, SRZ ;  /* 0x0000000000a27805 */ /* 0x000fe4000001ff00 */
[----:B------:R-:W-:Y:S01]  /*4880*/  CS2R R160, SRZ ;  /* 0x0000000000a07805 */ /* 0x000fe2000001ff00 */
[----:B------:R-:W5:Y:S01]  /*4890*/  @!P4 LDG.E R244, desc[UR16][R2.64] ;  /* 0x0000001002f4c981 */ /* 0x000f62000c1e1900 */
        /* <DEDUP_REMOVED lines=28> */
[----:B-1----:R-:W-:Y:S01]  /*4a60*/  VIADD R2, R219, 0x2000 ;  /* 0x00002000db027836 */ /* 0x002fe20000000000 */
[----:B------:R-:W-:Y:S02]  /*4a70*/  CS2R R102, SRZ ;  /* 0x0000000000667805 */ /* 0x000fe4000001ff00 */
[----:B------:R-:W-:Y:S02]  /*4a80*/  CS2R R100, SRZ ;  /* 0x0000000000647805 */ /* 0x000fe4000001ff00 */
[----:B------:R-:W-:Y:S02]  /*4a90*/  CS2R R94, SRZ ;  /* 0x00000000005e7805 */ /* 0x000fe4000001ff00 */
[----:B------:R-:W-:Y:S02]  /*4aa0*/  CS2R R92, SRZ ;  /* 0x00000000005c7805 */ /* 0x000fe4000001ff00 */
        /* <DEDUP_REMOVED lines=32> */
[----:B------:R-:W-:Y:S01]  /*4cb0*/  ULDC UR7, c[0x0][0x394] ;  /* 0x0000e50000077ab9 */ /* 0x000fe20000000800 */
[----:B------:R-:W-:Y:S01]  /*4cc0*/  ULDC UR31, c[0x0][0x398] ;  /* 0x0000e600001f7ab9 */ /* 0x000fe20000000800 */
[----:B------:R-:W-:Y:S01]  /*4cd0*/  ULDC UR30, c[0x0][0x2dc] ;  /* 0x0000b700001e7ab9 */ /* 0x000fe20000000800 */
[----:B------:R-:W-:Y:S01]  /*4ce0*/  ULDC UR29, c[0x0][0x270] ;  /* 0x00009c00001d7ab9 */ /* 0x000fe20000000800 */
[----:B------:R-:W-:Y:S01]  /*4cf0*/  UIADD3 UR27, UR27, -UR43, URZ ;  /* 0x8000002b1b1b7290 */ /* 0x000fe2000fffe03f */
[----:B------:R-:W-:Y:S01]  /*4d00*/  UMOV UR23, UR7 ;  /* 0x0000000700177c82 */ /* 0x000fe20008000000 */
[----:B------:R-:W-:Y:S01]  /*4d10*/  ULDC.U8 UR18, c[0x0][0x388] ;  /* 0x0000e20000127ab9 */ /* 0x000fe20000000000 */
[----:B------:R-:W-:Y:S01]  /*4d20*/  ULDC UR15, c[0x0][0x2ec] ;  /* 0x0000bb00000f7ab9 */ /* 0x000fe20000000800 */
[----:B------:R-:W-:-:S04]  /*4d30*/  LOP3.LUT P3, RZ, R10, 0x4, RZ, 0xc0, !PT ;  /* 0x000000040aff7812 */ /* 0x000fc8000786c0ff */
[----:B------:R-:W-:Y:S02]  /*4d40*/  SEL R196, R196, 0xffffffc0, !P3 ;  /* 0xffffffc0c4c47807 */ /* 0x000fe40005800000 */
[----:B--2---:R-:W-:-:S04]  /*4d50*/  IADD3 R247, P2, P0, R4, UR5, R15 ;  /* 0x0000000504f77c10 */ /* 0x004fc8000f85e00f */
[----:B------:R-:W-:Y:S01]  /*4d60*/  IADD3.X R248, R5, UR6, R0, P2, P0 ;  /* 0x0000000605f87c10 */ /* 0x000fe200097e0400 */
[----:B------:R-:W-:Y:S01]  /*4d70*/  VIADD R0, R217, 0x2000 ;  /* 0x00002000d9007836 */ /* 0x000fe20000000000 */
[----:B------:R-:W-:-:S04]  /*4d80*/  LOP3.LUT P0, RZ, R10, 0x2, RZ, 0xc0, !PT ;  /* 0x000000020aff7812 */ /* 0x000fc8000780c0ff */
[----:B------:R-:W-:Y:S02]  /*4d90*/  SEL R0, R0, R217, !P1 ;  /* 0x000000d900007207 */ /* 0x000fe40004800000 */
[----:B------:R-:W-:Y:S02]  /*4da0*/  LOP3.LUT P2, RZ, R10, 0x4, RZ, 0xc0, !PT ;  /* 0x000000040aff7812 */ /* 0x000fe4000784c0ff */
[----:B------:R-:W-:Y:S02]  /*4db0*/  SEL R218, R218, 0xffffffe0, !P0 ;  /* 0xffffffe0dada7807 */ /* 0x000fe40004000000 */
[----:B------:R-:W-:Y:S02]  /*4dc0*/  LEA R212, R0, UR4, 0x1 ;  /* 0x0000000400d47c11 */ /* 0x000fe4000f8e08ff */
[----:B---3--:R-:W-:Y:S02]  /*4dd0*/  R2UR UR13, R9 ;  /* 0x00000000090d72ca */ /* 0x008fe400000e0000 */
[----:B------:R-:W-:-:S15]  /*4de0*/  R2UR UR14, R8 ;  /* 0x00000000080e72ca */ /* 0x000fde00000e0000 */
.L_x_1525:
[----:B------:R-:W0:Y:S01]  /*4df0*/  LDGDEPBAR ;  /* 0x00000000000079af */ /* 0x000e220000000000 */
[C---:B------:R-:W-:Y:S01]  /*4e00*/  IADD3 R0, R212.reuse, R218, RZ ;  /* 0x000000dad4007210 */ /* 0x040fe20007ffe0ff */
[----:B------:R-:W-:Y:S01]  /*4e10*/  IMAD.U32 R2, RZ, RZ, UR25 ;  /* 0x00000019ff027e24 */ /* 0x000fe2000f8e00ff */
[----:B------:R-:W-:Y:S01]  /*4e20*/  USHF.L.U32 UR5, UR11, 0x6, URZ ;  /* 0x000000060b057899 */ /* 0x000fe2000800063f */
[----:B------:R-:W-:Y:S01]  /*4e30*/  IMAD.U32 R3, RZ, RZ, UR24 ;  /* 0x00000018ff037e24 */ /* 0x000fe2000f8e00ff */
[----:B------:R-:W-:Y:S02]  /*4e40*/  UMOV UR7, UR59 ;  /* 0x0000003b00077c82 */ /* 0x000fe40008000000 */
[C---:B------:R-:W-:Y:S01]  /*4e50*/  LEA R2, P0, R241.reuse, R2, 0x2 ;  /* 0x00000002f1027211 */ /* 0x040fe200078010ff */
[----:B------:R-:W-:Y:S03]  /*4e60*/  UISETP.GE.AND UP0, UPT, UR5, UR27, UPT ;  /* 0x0000001b0500728c */ /* 0x000fe6000bf06270 */
[----:B------:R-:W-:Y:S03]  /*4e70*/  LEA.HI.X.SX32 R3, R241, R3, 0x2, P0 ;  /* 0x00000003f1037211 */ /* 0x000fe600000f16ff */
[----:B------:R-:W-:Y:S01]  /*4e80*/  PLOP3.LUT P0, PT, PT, PT, UP0, 0x80, 0x0 ;  /* 0x000000000000781c */ /* 0x000fe20003f0f008 */
[----:B------:R-:W-:Y:S04]  /*4e90*/  DEPBAR.LE SB0, 0x0 ;  /* 0x000080000000791a */ /* 0x000fe80000000000 */
[----:B------:R-:W-:Y:S06]  /*4ea0*/  BAR.SYNC.DEFER_BLOCKING 0x0 ;  /* 0x0000000000007b1d */ /* 0x000fec0000010000 */
[----:B------:R-:W-:Y:S04]  /*4eb0*/  LDSM.16.M88.4 R32, [R212] ;  /* 0x00000000d420783b */ /* 0x000fe80000000200 */
[----:B------:R-:W1:Y:S04]  /*4ec0*/  LDSM.16.M88.4 R16, [R213+0xc000] ;  /* 0x00c00000d510783b */ /* 0x000e680000000200 */
[----:B------:R-:W2:Y:S04]  /*4ed0*/  LDSM.16.M88.4 R28, [R212+0x1000] ;  /* 0x00100000d41c783b */ /* 0x000ea80000000200 */
[----:B------:R-:W3:Y:S04]  /*4ee0*/  LDSM.16.M88.4 R164, [R213+0xc800] ;  /* 0x00c80000d5a4783b */ /* 0x000ee80000000200 */
[----:B------:R-:W-:Y:S04]  /*4ef0*/  LDSM.16.M88.4 R168, [R0] ;  /* 0x0000000000a8783b */ /* 0x000fe80000000200 */
[----:B------:R-:W4:Y:S04]  /*4f00*/  LDSM.16.M88.4 R172, [R214+0xc000] ;  /* 0x00c00000d6ac783b */ /* 0x000f280000000200 */
[----:B------:R-:W4:Y:S04]  /*4f10*/  LDSM.16.M88.4 R176, [R0+0x1000] ;  /* 0x0010000000b0783b */ /* 0x000f280000000200 */
[----:B------:R-:W4:Y:S04]  /*4f20*/  LDSM.16.M88.4 R180, [R214+0xc800] ;  /* 0x00c80000d6b4783b */ /* 0x000f280000000200 */
[----:B------:R-:W-:Y:S04]  /*4f30*/  LDSM.16.M88.4 R184, [R216+0xc000] ;  /* 0x00c00000d8b8783b */ /* 0x000fe80000000200 */
        /* <DEDUP_REMOVED lines=108> */
.L_x_1521:
[----:B------:R-:W1:Y:S01]  /*5600*/  S2R R2, SR_TID.X ;  /* 0x0000000000027919 */ /* 0x000e620000002100 */
[----:B------:R-:W-:Y:S01]  /*5610*/  IMAD.SHL.U32 R3, R246, 0x20, RZ ;  /* 0x00000020f6037824 */ /* 0x000fe200078e00ff */
[----:B------:R-:W-:Y:S01]  /*5620*/  UIADD3 UR6, UR12, 0x1, -UR19 ;  /* 0x000000010c067890 */ /* 0x000fe2000fffe813 */
[----:B------:R-:W-:Y:S01]  /*5630*/  IMAD.U32 R0, RZ, RZ, UR22 ;  /* 0x00000016ff007e24 */ /* 0x000fe2000f8e00ff */
[----:B------:R-:W-:Y:S01]  /*5640*/  UMOV UR23, UR7 ;  /* 0x0000000700177c82 */ /* 0x000fe20008000000 */
[----:B-1----:R-:W-:Y:S05]  /*5650*/  IMAD.SHL.U32 R2, R2, 0x2, RZ ;  /* 0x0000000202027824 */ /* 0x002fea00078e00ff */
[----:B------:R-:W-:Y:S01]  /*5660*/  LOP3.LUT R3, R3, 0x6, R2, 0xf8, !PT ;  /* 0x0000000603037812 */ /* 0x000fe200078ef802 */
[----:B------:R-:W-:Y:S01]  /*5670*/  VIADD R2, R241, UR5 ;  /* 0x00000005f1027c36 */ /* 0x000fe20008000000 */
[----:B------:R-:W-:Y:S02]  /*5680*/  UIADD3 UR5, UR6, UR31, URZ ;  /* 0x0000001f06057290 */ /* 0x000fe4000fffe03f */
[----:B------:R-:W-:Y:S01]  /*5690*/  UIADD3 UR6, -UR7, UR12, -UR19 ;  /* 0x0000000c07067290 */ /* 0x000fe2000fffe913 */
[C---:B------:R-:W-:Y:S02]  /*56a0*/  VIADD R167, R2.reuse, 0x8 ;  /* 0x0000000802a77836 */ /* 0x040fe40000000000 */
[C---:B------:R-:W-:Y:S02]  /*56b0*/  VIADD R166, R2.reuse, 0x20 ;  /* 0x0000002002a67836 */ /* 0x040fe40000000000 */
[----:B------:R-:W-:Y:S01]  /*56c0*/  IMAD.U32 R165, RZ, RZ, UR5 ;  /* 0x00000005ffa57e24 */ /* 0x000fe2000f8e00ff */
[----:B------:R-:W-:Y:S01]  /*56d0*/  VIADDMNMX R174, R2, UR6, RZ, !PT ;  /* 0x0000000602ae7c46 */ /* 0x000fe2000f8001ff */
[----:B------:R-:W-:Y:S01]  /*56e0*/  IMAD R0, R0, 0x80, R3 ;  /* 0x0000008000007824 */ /* 0x000fe200078e0203 */
[----:B------:R-:W-:Y:S01]  /*56f0*/  VIADDMNMX R167, R167, UR6, RZ, !PT ;  /* 0x00000006a7a77c46 */ /* 0x000fe2000f8001ff */
[----:B------:R-:W-:Y:S01]  /*5700*/  IMAD.U32 R175, RZ, RZ, UR5 ;  /* 0x00000005ffaf7e24 */ /* 0x000fe2000f8e00ff */
[--C-:B------:R-:W-:Y:S01]  /*5710*/  IADD3 R170, R165, 0x8, R2.reuse ;  /* 0x00000008a5aa7810 */ /* 0x100fe20007ffe002 */
[----:B------:R-:W-:Y:S01]  /*5720*/  IMAD.U32 R3, RZ, RZ, UR5 ;  /* 0x00000005ff037e24 */ /* 0x000fe2000f8e00ff */
[----:B------:R-:W-:Y:S01]  /*5730*/  VIADDMNMX R165, R166, UR6, RZ, !PT ;  /* 0x00000006a6a57c46 */ /* 0x000fe2000f8001ff */
[C---:B------:R-:W-:Y:S01]  /*5740*/  VIADD R169, R2.reuse, 0x28 ;  /* 0x0000002802a97836 */ /* 0x040fe20000000000 */
[----:B------:R-:W-:Y:S01]  /*5750*/  VIADDMNMX R175, R2, R175, UR12, PT ;  /* 0x0000000c02af7e46 */ /* 0x000fe2000b8001af */
[----:B------:R-:W-:Y:S01]  /*5760*/  IMAD.U32 R164, RZ, RZ, UR5 ;  /* 0x00000005ffa47e24 */ /* 0x000fe2000f8e00ff */
[C---:B------:R-:W-:Y:S01]  /*5770*/  ISETP.GE.AND P1, PT, R0.reuse, R174, PT ;  /* 0x000000ae0000720c */ /* 0x040fe20003f26270 */
[----:B------:R-:W-:Y:S01]  /*5780*/  VIADD R173, R0, 0x1 ;  /* 0x0000000100ad7836 */ /* 0x000fe20000000000 */
[----:B------:R-:W-:Y:S01]  /*5790*/  VIMNMX R166, R170, UR12, PT ;  /* 0x0000000caaa67c48 */ /* 0x000fe2000bfe0100 */
[C---:B------:R-:W-:Y:S01]  /*57a0*/  VIADD R172, R0.reuse, 0x8 ;  /* 0x0000000800ac7836 */ /* 0x040fe20000000000 */
[C---:B------:R-:W-:Y:S01]  /*57b0*/  ISETP.GE.AND P0, PT, R0.reuse, R167, PT ;  /* 0x000000a70000720c */ /* 0x040fe20003f06270 */
[C---:B------:R-:W-:Y:S01]  /*57c0*/  VIADD R171, R0.reuse, 0x9 ;  /* 0x0000000900ab7836 */ /* 0x040fe20000000000 */
[--C-:B------:R-:W-:Y:S01]  /*57d0*/  IADD3 R168, R3, 0x28, R2.reuse ;  /* 0x0000002803a87810 */ /* 0x100fe20007ffe002 */
[----:B------:R-:W-:Y:S01]  /*57e0*/  VIADD R170, R0, 0x10 ;  /* 0x0000001000aa7836 */ /* 0x000fe20000000000 */
[----:B------:R-:W-:Y:S02]  /*57f0*/  IADD3 R164, R164, 0x20, R2 ;  /* 0x00000020a4a47810 */ /* 0x000fe40007ffe002 */
[----:B------:R-:W-:Y:S01]  /*5800*/  VIADDMNMX R3, R169, UR6, RZ, !PT ;  /* 0x00000006a9037c46 */ /* 0x000fe2000f8001ff */
[C---:B------:R-:W-:Y:S01]  /*5810*/  VIADD R169, R0.reuse, 0x11 ;  /* 0x0000001100a97836 */ /* 0x040fe20000000000 */
[C---:B------:R-:W-:Y:S02]  /*5820*/  ISETP.GE.OR P1, PT, R0.reuse, R175, !P1 ;  /* 0x000000af0000720c */ /* 0x040fe40004f26670 */
[----:B------:R-:W-:Y:S02]  /*5830*/  ISETP.GE.OR P0, PT, R0, R166, !P0 ;  /* 0x000000a60000720c */ /* 0x000fe40004706670 */
[----:B------:R-:W-:Y:S02]  /*5840*/  VIMNMX R164, R164, UR12, PT ;  /* 0x0000000ca4a47c48 */ /* 0x000fe4000bfe0100 */
[----:B------:R-:W-:Y:S02]  /*5850*/  ISETP.GE.AND P6, PT, R0, R165, PT ;  /* 0x000000a50000720c */ /* 0x000fe40003fc6270 */
[----:B------:R-:W-:Y:S01]  /*5860*/  VIMNMX R2, R168, UR12, PT ;  /* 0x0000000ca8027c48 */ /* 0x000fe2000bfe0100 */
[C---:B------:R-:W-:Y:S01]  /*5870*/  VIADD R168, R0.reuse, 0x18 ;  /* 0x0000001800a87836 */ /* 0x040fe20000000000 */
[----:B------:R-:W-:Y:S02]  /*5880*/  ISETP.GE.AND P5, PT, R0, R3, PT ;  /* 0x000000030000720c */ /* 0x000fe40003fa6270 */
[----:B------:R-:W-:Y:S02]  /*5890*/  FSEL R4, R4, -INF , !P1 ;  /* 0xff80000004047808 */ /* 0x000fe40004800000 */
[----:B------:R-:W-:Y:S02]  /*58a0*/  FSEL R6, R6, -INF , !P0 ;  /* 0xff80000006067808 */ /* 0x000fe40004000000 */
[-C--:B------:R-:W-:Y:S02]  /*58b0*/  ISETP.GE.AND P4, PT, R173, R174.reuse, PT ;  /* 0x000000aead00720c */ /* 0x080fe40003f86270 */
[-C--:B------:R-:W-:Y:S02]  /*58c0*/  ISETP.GE.AND P3, PT, R172, R174.reuse, PT ;  /* 0x000000aeac00720c */ /* 0x080fe40003f66270 */
[-C--:B------:R-:W-:Y:S02]  /*58d0*/  ISETP.GE.AND P1, PT, R171, R174.reuse, PT ;  /* 0x000000aeab00720c */ /* 0x080fe40003f26270 */
[----:B------:R-:W-:Y:S02]  /*58e0*/  ISETP.GE.AND P0, PT, R170, R174, PT ;  /* 0x000000aeaa00720c */ /* 0x000fe40003f06270 */
[C---:B------:R-:W-:Y:S02]  /*58f0*/  ISETP.GE.OR P6, PT, R0.reuse, R164, !P6 ;  /* 0x000000a40000720c */ /* 0x040fe400077c6670 */
[C---:B------:R-:W-:Y:S01]  /*5900*/  ISETP.GE.OR P5, PT, R0.reuse, R2, !P5 ;  /* 0x000000020000720c */ /* 0x040fe20006fa6670 */
[----:B------:R-:W-:Y:S01]  /*5910*/  VIADD R0, R0, 0x19 ;  /* 0x0000001900007836 */ /* 0x000fe20000000000 */
        /* <DEDUP_REMOVED lines=12> */
[----:B------:R-:W-:Y:S02]  /*59e0*/  ISETP.GE.AND P4, PT, R0, R174, PT ;  /* 0x000000ae0000720c */ /* 0x000fe40003f86270 */
[-C--:B------:R-:W-:Y:S02]  /*59f0*/  ISETP.GE.AND P3, PT, R173, R167.reuse, PT ;  /* 0x000000a7ad00720c */ /* 0x080fe40003f66270 */
[-C--:B------:R-:W-:Y:S02]  /*5a00*/  ISETP.GE.AND P1, PT, R172, R167.reuse, PT ;  /* 0x000000a7ac00720c */ /* 0x080fe40003f26270 */
[----:B------:R-:W-:Y:S02]  /*5a10*/  ISETP.GE.AND P0, PT, R171, R167, PT ;  /* 0x000000a7ab00720c */ /* 0x000fe40003f06270 */
[-C--:B------:R-:W-:Y:S02]  /*5a20*/  ISETP.GE.OR P6, PT, R169, R175.reuse, !P6 ;  /* 0x000000afa900720c */ /* 0x080fe400077c6670 */
[-C--:B------:R-:W-:Y:S02]  /*5a30*/  ISETP.GE.OR P5, PT, R168, R175.reuse, !P5 ;  /* 0x000000afa800720c */ /* 0x080fe40006fa6670 */
[----:B------:R-:W-:Y:S02]  /*5a40*/  ISETP.GE.OR P4, PT, R0, R175, !P4 ;  /* 0x000000af0000720c */ /* 0x000fe40006786670 */
[-C--:B------:R-:W-:Y:S02]  /*5a50*/  ISETP.GE.OR P3, PT, R173, R166.reuse, !P3 ;  /* 0x000000a6ad00720c */ /* 0x080fe40005f66670 */
        /* <DEDUP_REMOVED lines=62> */
.L_x_1522:
[C---:B------:R-:W-:Y:S01]  /*5e40*/  FSETP.NEU.FTZ.AND P0, PT, R244.reuse, -INF , PT ;  /* 0xff800000f400780b */ /* 0x040fe20003f1d000 */
[----:B------:R-:W-:Y:S01]  /*5e50*/  FMUL.FTZ R164, R244, 1.4426950216293334961 ;  /* 0x3fb8aa3bf4a47820 */ /* 0x000fe20000410000 */
[----:B------:R-:W-:Y:S01]  /*5e60*/  FSETP.NEU.FTZ.AND P1, PT, R242, -INF , PT ;  /* 0xff800000f200780b */ /* 0x000fe20003f3d000 */
[----:B------:R-:W-:Y:S01]  /*5e70*/  IMAD.WIDE.U32 R166, R247, -0x2daee0ad, RZ ;  /* 0xd2511f53f7a67825 */ /* 0x000fe200078e00ff */
[----:B------:R-:W-:Y:S02]  /*5e80*/  UIADD3 UR5, UR13, -0x4498517b, URZ ;  /* 0xbb67ae850d057890 */ /* 0x000fe4000fffe03f */
[----:B------:R-:W-:Y:S01]  /*5e90*/  FSEL R164, R164, RZ, P0 ;  /* 0x000000ffa4a47208 */ /* 0x000fe20000000000 */
[C---:B------:R-:W-:Y:S01]  /*5ea0*/  FMUL.FTZ R3, R245.reuse, 1.4426950216293334961 ;  /* 0x3fb8aa3bf5037820 */ /* 0x040fe20000410000 */
[----:B------:R-:W-:Y:S01]  /*5eb0*/  FSETP.NEU.FTZ.AND P0, PT, R245, -INF , PT ;  /* 0xff800000f500780b */ /* 0x000fe20003f1d000 */
[----:B------:R-:W-:Y:S01]  /*5ec0*/  FMUL.FTZ R2, R242, 1.4426950216293334961 ;  /* 0x3fb8aa3bf2027820 */ /* 0x000fe20000410000 */
[----:B------:R-:W-:Y:S01]  /*5ed0*/  FMUL.FTZ R0, R243, 1.4426950216293334961 ;  /* 0x3fb8aa3bf3007820 */ /* 0x000fe20000410000 */
[--C-:B------:R-:W-:Y:S01]  /*5ee0*/  FFMA.FTZ R33, R33, UR15, -R164.reuse ;  /* 0x0000000f21217c23 */ /* 0x100fe200080108a4 */
[----:B------:R-:W-:Y:S01]  /*5ef0*/  FSEL R3, R3, RZ, P0 ;  /* 0x000000ff03037208 */ /* 0x000fe20000000000 */
[--C-:B------:R-:W-:Y:S01]  /*5f00*/  FFMA.FTZ R32, R32, UR15, -R164.reuse ;  /* 0x0000000f20207c23 */ /* 0x100fe200080108a4 */
[----:B------:R-:W-:Y:S01]  /*5f10*/  FSETP.NEU.FTZ.AND P0, PT, R243, -INF , PT ;  /* 0xff800000f300780b */ /* 0x000fe20003f1d000 */
[----:B------:R-:W-:Y:S01]  /*5f20*/  MUFU.EX2 R203, R33 ;  /* 0x0000002100cb7308 */ /* 0x000fe20000000800 */
[----:B------:R-:W-:Y:S01]  /*5f30*/  FSEL R2, R2, RZ, P1 ;  /* 0x000000ff02027208 */ /* 0x000fe20000800000 */
[--C-:B------:R-:W-:Y:S01]  /*5f40*/  FFMA.FTZ R35, R35, UR15, -R3.reuse ;  /* 0x0000000f23237c23 */ /* 0x100fe20008010803 */
[----:B------:R-:W-:Y:S01]  /*5f50*/  FSEL R0, R0, RZ, P0 ;  /* 0x000000ff00007208 */ /* 0x000fe20000000000 */
[--C-:B------:R-:W-:Y:S01]  /*5f60*/  FFMA.FTZ R34, R34, UR15, -R3.reuse ;  /* 0x0000000f22227c23 */ /* 0x100fe20008010803 */
[----:B------:R-:W-:Y:S01]  /*5f70*/  FFMA.FTZ R20, R20, UR15, -R164 ;  /* 0x0000000f14147c23 */ /* 0x000fe200080108a4 */
[--C-:B------:R-:W-:Y:S01]  /*5f80*/  FFMA.FTZ R28, R28, UR15, -R2.reuse ;  /* 0x0000000f1c1c7c23 */ /* 0x100fe20008010802 */
[----:B------:R-:W-:Y:S01]  /*5f90*/  FFMA.FTZ R181, R8, UR15, -R2 ;  /* 0x0000000f08b57c23 */ /* 0x000fe20008010802 */
[----:B------:R-:W-:Y:S02]  /*5fa0*/  FFMA.FTZ R31, R31, UR15, -R0 ;  /* 0x0000000f1f1f7c23 */ /* 0x000fe40008010800 */
[----:B------:R1:W2:Y:S01]  /*5fb0*/  MUFU.EX2 R228, R32 ;  /* 0x0000002000e47308 */ /* 0x0002a20000000800 */
[----:B------:R-:W-:Y:S02]  /*5fc0*/  IMAD.U32 R8, RZ, RZ, UR11 ;  /* 0x0000000bff087e24 */ /* 0x000fe4000f8e00ff */
[--C-:B------:R-:W-:Y:S01]  /*5fd0*/  FFMA.FTZ R19, R19, UR15, -R3.reuse ;  /* 0x0000000f13137c23 */ /* 0x100fe20008010803 */
[--C-:B------:R-:W-:Y:S01]  /*5fe0*/  FFMA.FTZ R23, R23, UR15, -R3.reuse ;  /* 0x0000000f17177c23 */ /* 0x100fe20008010803 */
[----:B------:R-:W-:Y:S01]  /*5ff0*/  FFMA.FTZ R201, R22, UR15, -R3 ;  /* 0x0000000f16c97c23 */ /* 0x000fe20008010803 */
[----:B------:R-:W-:Y:S02]  /*6000*/  IMAD R8, R8, 0x4, R251 ;  /* 0x0000000408087824 */ /* 0x000fe400078e02fb */
[--C-:B------:R-:W-:Y:S01]  /*6010*/  FFMA.FTZ R192, R17, UR15, -R164.reuse ;  /* 0x0000000f11c07c23 */ /* 0x100fe200080108a4 */
[----:B------:R-:W-:Y:S01]  /*6020*/  FFMA.FTZ R191, R21, UR15, -R164 ;  /* 0x0000000f15bf7c23 */ /* 0x000fe200080108a4 */
[----:B------:R3:W-:Y:S01]  /*6030*/  MUFU.EX2 R225, R28 ;  /* 0x0000001c00e17308 */ /* 0x0007e20000000800 */
[----:B------:R-:W-:Y:S01]  /*6040*/  FFMA.FTZ R177, R9, UR15, -R2 ;  /* 0x0000000f09b17c23 */ /* 0x000fe20008010802 */
[----:B------:R-:W-:Y:S01]  /*6050*/  FFMA.FTZ R17, R4, UR15, -R164 ;  /* 0x0000000f04117c23 */ /* 0x000fe200080108a4 */
[--C-:B------:R-:W-:Y:S01]  /*6060*/  FFMA.FTZ R21, R12, UR15, -R2.reuse ;  /* 0x0000000f0c157c23 */ /* 0x100fe20008010802 */
[----:B------:R-:W-:Y:S01]  /*6070*/  LOP3.LUT R12, R248, UR14, RZ, 0x3c, !PT ;  /* 0x0000000ef80c7c12 */ /* 0x000fe2000f8e3cff */
[----:B------:R-:W-:Y:S01]  /*6080*/  UIADD3 UR6, UR14, 0x3c6ef372, URZ ;  /* 0x3c6ef3720e067890 */ /* 0x000fe2000fffe03f */
[----:B------:R-:W-:Y:S01]  /*6090*/  FFMA.FTZ R179, R13, UR15, -R2 ;  /* 0x0000000f0db37c23 */ /* 0x000fe20008010802 */
[--C-:B------:R-:W-:Y:S03]  /*60a0*/  FFMA.FTZ R178, R10, UR15, -R0.reuse ;  /* 0x0000000f0ab27c23 */ /* 0x100fe60008010800 */
[----:B------:R4:W-:Y:S01]  /*60b0*/  MUFU.EX2 R226, R31 ;  /* 0x0000001f00e27308 */ /* 0x0009e20000000800 */
[----:B-1----:R-:W-:Y:S01]  /*60c0*/  FFMA.FTZ R32, R18, UR15, -R3 ;  /* 0x0000000f12207c23 */ /* 0x002fe20008010803 */
[--C-:B------:R-:W-:Y:S01]  /*60d0*/  FFMA.FTZ R180, R11, UR15, -R0.reuse ;  /* 0x0000000f0bb47c23 */ /* 0x100fe20008010800 */
[----:B------:R-:W-:Y:S01]  /*60e0*/  FFMA.FTZ R184, R14, UR15, -R0 ;  /* 0x0000000f0eb87c23 */ /* 0x000fe20008010800 */
[--C-:B------:R-:W-:Y:S01]  /*60f0*/  FFMA.FTZ R24, R24, UR15, -R2.reuse ;  /* 0x0000000f18187c23 */ /* 0x100fe20008010802 */
[--C-:B------:R-:W-:Y:S01]  /*6100*/  FFMA.FTZ R25, R25, UR15, -R2.reuse ;  /* 0x0000000f19197c23 */ /* 0x100fe20008010802 */
[----:B------:R-:W-:Y:S01]  /*6110*/  FFMA.FTZ R2, R29, UR15, -R2 ;  /* 0x0000000f1d027c23 */ /* 0x000fe20008010802 */
[--C-:B------:R-:W-:Y:S03]  /*6120*/  FFMA.FTZ R27, R27, UR15, -R0.reuse ;  /* 0x0000000f1b1b7c23 */ /* 0x100fe60008010800 */
[----:B------:R1:W-:Y:S01]  /*6130*/  MUFU.EX2 R207, R20 ;  /* 0x0000001400cf7308 */ /* 0x0003e20000000800 */
[----:B---3--:R-:W-:Y:S02]  /*6140*/  IMAD.U32 R28, RZ, RZ, UR22 ;  /* 0x00000016ff1c7e24 */ /* 0x008fe4000f8e00ff */
[----:B------:R-:W-:Y:S01]  /*6150*/  FFMA.FTZ R26, R26, UR15, -R0 ;  /* 0x0000000f1a1a7c23 */ /* 0x000fe20008010800 */
[----:B------:R-:W-:Y:S06]  /*6160*/  UISETP.GT.AND UP3, UPT, UR11, UR26, UPT ;  /* 0x0000001a0b00728c */ /* 0x000fec000bf64270 */
[----:B------:R-:W-:Y:S01]  /*6170*/  MUFU.EX2 R205, R19 ;  /* 0x0000001300cd7308 */ /* 0x000fe20000000800 */
[----:B----4-:R-:W-:Y:S02]  /*6180*/  IMAD R31, R28, 0x4, R246 ;  /* 0x000000041c1f7824 */ /* 0x010fe400078e02f6 */
[--C-:B------:R-:W-:Y:S01]  /*6190*/  FFMA.FTZ R28, R16, UR15, -R164.reuse ;  /* 0x0000000f101c7c23 */ /* 0x100fe200080108a4 */
[----:B------:R-:W-:Y:S01]  /*61a0*/  LOP3.LUT R16, R166, UR5, RZ, 0x3c, !PT ;  /* 0x00000005a6107c12 */ /* 0x000fe2000f8e3cff */
[----:B------:R-:W-:Y:S01]  /*61b0*/  FFMA.FTZ R164, R5, UR15, -R164 ;  /* 0x0000000f05a47c23 */ /* 0x000fe200080108a4 */
[----:B------:R-:W-:Y:S01]  /*61c0*/  UIADD3 UR5, UR14, -0x61c88647, URZ ;  /* 0x9e3779b90e057890 */ /* 0x000fe2000fffe03f */
[----:B------:R-:W-:Y:S03]  /*61d0*/  LOP3.LUT R31, R167, UR13, R31, 0x96, !PT ;  /* 0x0000000da71f7c12 */ /* 0x000fe6000f8e961f */
[----:B------:R3:W-:Y:S01]  /*61e0*/  MUFU.EX2 R223, R28 ;  /* 0x0000001c00df7308 */ /* 0x0007e20000000800 */
[--C-:B-1----:R-:W-:Y:S01]  /*61f0*/  FFMA.FTZ R20, R15, UR15, -R0.reuse ;  /* 0x0000000f0f147c23 */ /* 0x102fe20008010800 */
[----:B------:R-:W-:Y:S01]  /*6200*/  FFMA.FTZ R0, R30, UR15, -R0 ;  /* 0x0000000f1e007c23 */ /* 0x000fe20008010800 */
[----:B------:R-:W-:Y:S07]  /*6210*/  IMAD.WIDE.U32 R4, R31, -0x326172a9, RZ ;  /* 0xcd9e8d571f047825 */ /* 0x000fee00078e00ff */
[----:B------:R1:W-:Y:S10]  /*6220*/  MUFU.EX2 R190, R17 ;  /* 0x0000001100be7308 */ /* 0x0003f40000000800 */
[----:B------:R4:W-:Y:S01]  /*6230*/  MUFU.EX2 R206, R23 ;  /* 0x0000001700ce7308 */ /* 0x0009e20000000800 */
[--C-:B---3--:R-:W-:Y:S01]  /*6240*/  FFMA.FTZ R28, R7, UR15, -R3.reuse ;  /* 0x0000000f071c7c23 */ /* 0x108fe20008010803 */
[----:B------:R-:W-:Y:S01]  /*6250*/  FFMA.FTZ R3, R6, UR15, -R3 ;  /* 0x0000000f06037c23 */ /* 0x000fe20008010803 */
[C---:B------:R-:W-:Y:S02]  /*6260*/  VIADD R6, R8.reuse, 0x2 ;  /* 0x0000000208067836 */ /* 0x040fe40000000000 */
[----:B------:R-:W-:Y:S05]  /*6270*/  IMAD.WIDE.U32 R8, R8, -0x326172a9, RZ ;  /* 0xcd9e8d5708087825 */ /* 0x000fea00078e00ff */
[----:B------:R-:W3:Y:S01]  /*6280*/  MUFU.EX2 R227, R35 ;  /* 0x0000002300e37308 */ /* 0x000ee20000000800 */
[----:B------:R-:W-:Y:S01]  /*6290*/  IMAD.WIDE.U32 R6, R6, -0x326172a9, RZ ;  /* 0xcd9e8d5706067825 */ /* 0x000fe200078e00ff */
[-C--:B------:R-:W-:Y:S02]  /*62a0*/  LOP3.LUT R9, R9, R12.reuse, RZ, 0x3c, !PT ;  /* 0x0000000c09097212 */ /* 0x080fe400078e3cff */
[----:B------:R-:W-:Y:S02]  /*62b0*/  LOP3.LUT R10, R5, UR5, R8, 0x96, !PT ;  /* 0x00000005050a7c12 */ /* 0x000fe4000f8e9608 */
[----:B------:R-:W-:Y:S02]  /*62c0*/  LOP3.LUT R13, R7, R12, RZ, 0x3c, !PT ;  /* 0x0000000c070d7212 */ /* 0x000fe400078e3cff */
[----:B------:R-:W-:Y:S01]  /*62d0*/  LOP3.LUT R8, R5, UR5, R6, 0x96, !PT ;  /* 0x0000000505087c12 */ /* 0x000fe2000f8e9606 */
[----:B------:R-:W-:Y:S01]  /*62e0*/  IMAD.WIDE.U32 R6, R9, -0x2daee0ad, RZ ;  /* 0xd2511f5309067825 */ /* 0x000fe200078e00ff */
[----:B------:R-:W-:Y:S01]  /*62f0*/  LOP3.LUT R12, R4, UR6, RZ, 0x3c, !PT ;  /* 0x00000006040c7c12 */ /* 0x000fe2000f8e3cff */
[----:B------:R-:W-:Y:S01]  /*6300*/  UIADD3 UR5, UR13, 0x76cf5d0a, URZ ;  /* 0x76cf5d0a0d057890 */ /* 0x000fe2000fffe03f */
[----:B------:R-:W3:Y:S01]  /*6310*/  MUFU.EX2 R224, R34 ;  /* 0x0000002200e07308 */ /* 0x000ee20000000800 */
[----:B------:R-:W-:Y:S01]  /*6320*/  IMAD.WIDE.U32 R4, R13, -0x2daee0ad, RZ ;  /* 0xd2511f530d047825 */ /* 0x000fe200078e00ff */
[----:B------:R-:W-:Y:S01]  /*6330*/  LOP3.LUT R7, R16, R7, RZ, 0x3c, !PT ;  /* 0x0000000710077212 */ /* 0x000fe200078e3cff */
[----:B------:R-:W-:Y:S02]  /*6340*/  UIADD3 UR6, UR13, 0x32370b8f, URZ ;  /* 0x32370b8f0d067890 */ /* 0x000fe4000fffe03f */
[----:B------:R-:W-:Y:S01]  /*6350*/  IMAD.WIDE.U32 R10, R10, -0x2daee0ad, RZ ;  /* 0xd2511f530a0a7825 */ /* 0x000fe200078e00ff */
[----:B------:R-:W-:Y:S04]  /*6360*/  LOP3.LUT R5, R16, R5, RZ, 0x3c, !PT ;  /* 0x0000000510057212 */ /* 0x000fe800078e3cff */
[----:B------:R-:W3:Y:S01]  /*6370*/  MUFU.EX2 R194, R28 ;  /* 0x0000001c00c27308 */ /* 0x000ee20000000800 */
[----:B------:R-:W-:Y:S01]  /*6380*/  IMAD.WIDE.U32 R8, R8, -0x2daee0ad, RZ ;  /* 0xd2511f5308087825 */ /* 0x000fe200078e00ff */
[----:B------:R-:W-:Y:S03]  /*6390*/  LOP3.LUT R18, R11, UR5, R6, 0x96, !PT ;  /* 0x000000050b127c12 */ /* 0x000fe6000f8e9606 */
[----:B------:R-:W-:Y:S01]  /*63a0*/  IMAD.WIDE.U32 R6, R7, -0x326172a9, RZ ;  /* 0xcd9e8d5707067825 */ /* 0x000fe200078e00ff */
[----:B------:R-:W-:Y:S01]  /*63b0*/  LOP3.LUT R16, R9, UR5, R4, 0x96, !PT ;  /* 0x0000000509107c12 */ /* 0x000fe2000f8e9604 */
[----:B------:R-:W-:Y:S03]  /*63c0*/  UIADD3 UR5, UR14, -0x255992d5, URZ ;  /* 0xdaa66d2b0e057890 */ /* 0x000fe6000fffe03f */
[----:B------:R2:W-:Y:S01]  /*63d0*/  MUFU.EX2 R193, R20 ;  /* 0x0000001400c17308 */ /* 0x0005e20000000800 */
[----:B------:R-:W-:Y:S01]  /*63e0*/  IMAD.WIDE.U32 R4, R5, -0x326172a9, RZ ;  /* 0xcd9e8d5705047825 */ /* 0x000fe200078e00ff */
[----:B------:R-:W-:Y:S03]  /*63f0*/  LOP3.LUT R7, R12, R7, RZ, 0x3c, !PT ;  /* 0x000000070c077212 */ /* 0x000fe600078e3cff */
[----:B------:R-:W-:Y:S01]  /*6400*/  IMAD.WIDE.U32 R18, R18, -0x326172a9, RZ ;  /* 0xcd9e8d5712127825 */ /* 0x000fe200078e00ff */
[----:B------:R-:W-:Y:S04]  /*6410*/  LOP3.LUT R5, R12, R5, RZ, 0x3c, !PT ;  /* 0x000000050c057212 */ /* 0x000fe800078e3cff */
[----:B------:R3:W-:Y:S01]  /*6420*/  MUFU.EX2 R195, R21 ;  /* 0x0000001500c37308 */ /* 0x0007e20000000800 */
[----:B-1----:R-:W-:Y:S01]  /*6430*/  IMAD.WIDE.U32 R16, R16, -0x326172a9, RZ ;  /* 0xcd9e8d5710107825 */ /* 0x002fe200078e00ff */
[----:B------:R-:W-:Y:S03]  /*6440*/  LOP3.LUT R22, R19, UR5, R6, 0x96, !PT ;  /* 0x0000000513167c12 */ /* 0x000fe6000f8e9606 */
[----:B------:R-:W-:Y:S01]  /*6450*/  IMAD.WIDE.U32 R6, R7, -0x2daee0ad, RZ ;  /* 0xd2511f5307067825 */ /* 0x000fe200078e00ff */
[----:B------:R-:W-:Y:S01]  /*6460*/  LOP3.LUT R14, R17, UR5, R4, 0x96, !PT ;  /* 0x00000005110e7c12 */ /* 0x000fe2000f8e9604 */
[----:B------:R-:W-:Y:S03]  /*6470*/  UIADD3 UR5, UR13, -0x126145ec, URZ ;  /* 0xed9eba140d057890 */ /* 0x000fe6000fffe03f */
[----:B------:R-:W1:Y:S01]  /*6480*/  MUFU.EX2 R202, R32 ;  /* 0x0000002000ca7308 */ /* 0x000e620000000800 */
[----:B------:R-:W-:Y:S01]  /*6490*/  IMAD.WIDE.U32 R4, R5, -0x2daee0ad, RZ ;  /* 0xd2511f5305047825 */ /* 0x000fe200078e00ff */
[----:B------:R-:W-:Y:S03]  /*64a0*/  LOP3.LUT R7, R7, UR6, R10, 0x96, !PT ;  /* 0x0000000607077c12 */ /* 0x000fe6000f8e960a */
[----:B----4-:R-:W-:Y:S01]  /*64b0*/  IMAD.WIDE.U32 R22, R22, -0x2daee0ad, RZ ;  /* 0xd2511f5316167825 */ /* 0x010fe200078e00ff */
[----:B------:R-:W-:Y:S01]  /*64c0*/  LOP3.LUT R5, R5, UR6, R8, 0x96, !PT ;  /* 0x0000000605057c12 */ /* 0x000fe2000f8e9608 */
[----:B------:R-:W-:Y:S03]  /*64d0*/  UIADD3 UR6, UR14, 0x78dde6e4, URZ ;  /* 0x78dde6e40e067890 */ /* 0x000fe6000fffe03f */
[----:B------:R-:W-:Y:S01]  /*64e0*/  MUFU.EX2 R176, R164 ;  /* 0x000000a400b07308 */ /* 0x000fe20000000800 */
[----:B------:R-:W-:Y:S01]  /*64f0*/  IMAD.WIDE.U32 R14, R14, -0x2daee0ad, RZ ;  /* 0xd2511f530e0e7825 */ /* 0x000fe200078e00ff */
[----:B------:R-:W-:Y:S03]  /*6500*/  LOP3.LUT R12, R23, UR5, R6, 0x96, !PT ;  /* 0x00000005170c7c12 */ /* 0x000fe6000f8e9606 */
[----:B------:R-:W-:Y:S01]  /*6510*/  IMAD.WIDE.U32 R6, R7, -0x326172a9, RZ ;  /* 0xcd9e8d5707067825 */ /* 0x000fe200078e00ff */
[----:B--2---:R-:W-:Y:S01]  /*6520*/  LOP3.LUT R20, R15, UR5, R4, 0x96, !PT ;  /* 0x000000050f147c12 */ /* 0x004fe2000f8e9604 */
[----:B------:R-:W-:Y:S03]  /*6530*/  UIADD3 UR5, UR14, 0x1715609d, URZ ;  /* 0x1715609d0e057890 */ /* 0x000fe6000fffe03f */
[----:B------:R2:W-:Y:S01]  /*6540*/  MUFU.EX2 R185, R3 ;  /* 0x0000000300b97308 */ /* 0x0005e20000000800 */
[----:B------:R-:W-:Y:S01]  /*6550*/  IMAD.WIDE.U32 R4, R5, -0x326172a9, RZ ;  /* 0xcd9e8d5705047825 */ /* 0x000fe200078e00ff */
[----:B------:R-:W-:Y:S03]  /*6560*/  LOP3.LUT R10, R7, UR6, R18, 0x96, !PT ;  /* 0x00000006070a7c12 */ /* 0x000fe6000f8e9612 */
[----:B---3--:R-:W-:Y:S01]  /*6570*/  IMAD.WIDE.U32 R20, R20, -0x326172a9, RZ ;  /* 0xcd9e8d5714147825 */ /* 0x008fe200078e00ff */
[----:B------:R-:W-:Y:S01]  /*6580*/  LOP3.LUT R8, R5, UR6, R16, 0x96, !PT ;  /* 0x0000000605087c12 */ /* 0x000fe2000f8e9610 */
[----:B------:R-:W-:Y:S03]  /*6590*/  UIADD3 UR6, UR13, -0x56f99767, URZ ;  /* 0xa90668990d067890 */ /* 0x000fe6000fffe03f */
[----:B------:R-:W-:Y:S01]  /*65a0*/  MUFU.EX2 R201, R201 ;  /* 0x000000c900c97308 */ /* 0x000fe20000000800 */
[----:B------:R-:W-:Y:S01]  /*65b0*/  IMAD.WIDE.U32 R12, R12, -0x326172a9, RZ ;  /* 0xcd9e8d570c0c7825 */ /* 0x000fe200078e00ff */
[----:B------:R-:W-:Y:S03]  /*65c0*/  LOP3.LUT R4, R21, UR5, R4, 0x96, !PT ;  /* 0x0000000515047c12 */ /* 0x000fe6000f8e9604 */
[----:B------:R-:W-:Y:S01]  /*65d0*/  IMAD.WIDE.U32 R10, R10, -0x2daee0ad, RZ ;  /* 0xd2511f530a0a7825 */ /* 0x000fe200078e00ff */
[----:B------:R-:W-:Y:S01]  /*65e0*/  LOP3.LUT R6, R13, UR5, R6, 0x96, !PT ;  /* 0x000000050d067c12 */ /* 0x000fe2000f8e9606 */
[----:B------:R-:W-:Y:S03]  /*65f0*/  UIADD3 UR5, UR13, 0x646e171e, URZ ;  /* 0x646e171e0d057890 */ /* 0x000fe6000fffe03f */
[----:B------:R-:W-:Y:S01]  /*6600*/  MUFU.EX2 R192, R192 ;  /* 0x000000c000c07308 */ /* 0x000fe20000000800 */
[----:B------:R-:W-:Y:S01]  /*6610*/  IMAD.WIDE.U32 R8, R8, -0x2daee0ad, RZ ;  /* 0xd2511f5308087825 */ /* 0x000fe200078e00ff */
[----:B------:R-:W-:Y:S03]  /*6620*/  LOP3.LUT R22, R11, UR6, R22, 0x96, !PT ;  /* 0x000000060b167c12 */ /* 0x000fe6000f8e9616 */
[----:B------:R-:W-:Y:S01]  /*6630*/  IMAD.WIDE.U32 R6, R6, -0x2daee0ad, RZ ;  /* 0xd2511f5306067825 */ /* 0x000fe200078e00ff */
[----:B------:R-:W-:Y:S04]  /*6640*/  LOP3.LUT R15, R9, UR6, R14, 0x96, !PT ;  /* 0x00000006090f7c12 */ /* 0x000fe8000f8e960e */
[----:B------:R-:W-:Y:S01]  /*6650*/  MUFU.EX2 R181, R181 ;  /* 0x000000b500b57308 */ /* 0x000fe20000000800 */
[----:B------:R-:W-:Y:S01]  /*6660*/  IMAD.WIDE.U32 R4, R4, -0x2daee0ad, RZ ;  /* 0xd2511f5304047825 */ /* 0x000fe200078e00ff */
[C---:B------:R-:W-:Y:S02]  /*6670*/  LOP3.LUT R13, R6.reuse, 0xff, RZ, 0xc0, !PT ;  /* 0x000000ff060d7812 */ /* 0x040fe400078ec0ff */
[----:B------:R-:W-:Y:S02]  /*6680*/  LOP3.LUT R17, R6, 0xffff, RZ, 0xc0, !PT ;  /* 0x0000ffff06117812 */ /* 0x000fe400078ec0ff */
[----:B------:R-:W-:Y:S02]  /*6690*/  LOP3.LUT R9, R5, UR5, R8, 0x96, !PT ;  /* 0x0000000505097c12 */ /* 0x000fe4000f8e9608 */
[----:B------:R-:W-:Y:S01]  /*66a0*/  LOP3.LUT R10, R7, UR5, R10, 0x96, !PT ;  /* 0x00000005070a7c12 */ /* 0x000fe2000f8e960a */
[----:B------:R-:W-:Y:S01]  /*66b0*/  UIADD3 UR5, UR14, -0x4ab325aa, URZ ;  /* 0xb54cda560e057890 */ /* 0x000fe2000fffe03f */
[--C-:B------:R-:W-:Y:S01]  /*66c0*/  SHF.R.U32.HI R8, RZ, 0x18, R6.reuse ;  /* 0x00000018ff087819 */ /* 0x100fe20000011606 */
[----:B------:R-:W-:Y:S01]  /*66d0*/  MUFU.EX2 R180, R180 ;  /* 0x000000b400b47308 */ /* 0x000fe20000000800 */
[----:B------:R-:W-:Y:S01]  /*66e0*/  SHF.R.U32.HI R14, RZ, 0x10, R6 ;  /* 0x00000010ff0e7819 */ /* 0x000fe20000011606 */
[----:B------:R-:W-:Y:S01]  /*66f0*/  IMAD.WIDE.U32 R6, R22, -0x326172a9, RZ ;  /* 0xcd9e8d5716067825 */ /* 0x000fe200078e00ff */
[----:B------:R-:W-:Y:S02]  /*6700*/  ISETP.LE.U32.AND P4, PT, R13, UR18, PT ;  /* 0x000000120d007c0c */ /* 0x000fe4000bf83070 */
[----:B------:R-:W-:Y:S02]  /*6710*/  LOP3.LUT R19, R4, 0xffff, RZ, 0xc0, !PT ;  /* 0x0000ffff04137812 */ /* 0x000fe400078ec0ff */
[----:B------:R-:W-:Y:S03]  /*6720*/  ISETP.LE.U32.AND P3, PT, R8, UR18, PT ;  /* 0x0000001208007c0c */ /* 0x000fe6000bf63070 */
[----:B------:R-:W-:Y:S01]  /*6730*/  MUFU.EX2 R184, R184 ;  /* 0x000000b800b87308 */ /* 0x000fe20000000800 */
[----:B------:R-:W-:Y:S02]  /*6740*/  LOP3.LUT R5, R6, 0xff, RZ, 0xc0, !PT ;  /* 0x000000ff06057812 */ /* 0x000fe400078ec0ff */
[----:B--2---:R-:W-:Y:S02]  /*6750*/  LOP3.LUT R3, R4, 0xff, RZ, 0xc0, !PT ;  /* 0x000000ff04037812 */ /* 0x004fe400078ec0ff */
[--C-:B------:R-:W-:Y:S02]  /*6760*/  SHF.R.U32.HI R18, RZ, 0x10, R4.reuse ;  /* 0x00000010ff127819 */ /* 0x100fe40000011604 */
[----:B------:R-:W-:Y:S03]  /*6770*/  SHF.R.U32.HI R11, RZ, 0x18, R4 ;  /* 0x00000018ff0b7819 */ /* 0x000fe60000011604 */
[----:B------:R-:W-:Y:S01]  /*6780*/  MUFU.EX2 R191, R191 ;  /* 0x000000bf00bf7308 */ /* 0x000fe20000000800 */
[----:B------:R-:W-:Y:S02]  /*6790*/  SHF.R.U32.HI R4, RZ, 0x18, R6 ;  /* 0x00000018ff047819 */ /* 0x000fe40000011606 */
[----:B------:R-:W-:Y:S02]  /*67a0*/  ISETP.LE.U32.AND P6, PT, R5, UR18, PT ;  /* 0x0000001205007c0c */ /* 0x000fe4000bfc3070 */
[----:B------:R-:W-:Y:S02]  /*67b0*/  ISETP.LE.U32.AND P1, PT, R3, UR18, PT ;  /* 0x0000001203007c0c */ /* 0x000fe4000bf23070 */
[----:B------:R-:W-:Y:S03]  /*67c0*/  LOP3.LUT R3, R10, 0xff, RZ, 0xc0, !PT ;  /* 0x000000ff0a037812 */ /* 0x000fe600078ec0ff */
[----:B------:R-:W-:Y:S01]  /*67d0*/  MUFU.EX2 R178, R178 ;  /* 0x000000b200b27308 */ /* 0x000fe20000000800 */
[----:B------:R-:W-:Y:S01]  /*67e0*/  ISETP.LE.U32.AND P5, PT, R4, UR18, PT ;  /* 0x0000001204007c0c */ /* 0x000fe2000bfa3070 */
[----:B------:R-:W-:Y:S01]  /*67f0*/  IMAD.WIDE.U32 R4, R15, -0x326172a9, RZ ;  /* 0xcd9e8d570f047825 */ /* 0x000fe200078e00ff */
[----:B------:R-:W-:Y:S02]  /*6800*/  LOP3.LUT R8, R7, UR5, R12, 0x96, !PT ;  /* 0x0000000507087c12 */ /* 0x000fe4000f8e960c */
[----:B------:R-:W-:Y:S02]  /*6810*/  LOP3.LUT R16, R6, 0xffff, RZ, 0xc0, !PT ;  /* 0x0000ffff06107812 */ /* 0x000fe400078ec0ff */
[----:B------:R-:W-:Y:S03]  /*6820*/  SHF.R.U32.HI R12, RZ, 0x10, R6 ;  /* 0x00000010ff0c7819 */ /* 0x000fe60000011606 */
[----:B------:R-:W-:Y:S01]  /*6830*/  MUFU.EX2 R177, R177 ;  /* 0x000000b100b17308 */ /* 0x000fe20000000800 */
[----:B------:R-:W-:Y:S02]  /*6840*/  SHF.R.U32.HI R6, RZ, 0x18, R10 ;  /* 0x00000018ff067819 */ /* 0x000fe4000001160a */
[----:B------:R-:W-:Y:S02]  /*6850*/  ISETP.LE.U32.AND P0, PT, R11, UR18, PT ;  /* 0x000000120b007c0c */ /* 0x000fe4000bf03070 */
[----:B------:R-:W-:Y:S02]  /*6860*/  LOP3.LUT R11, R4, 0xff, RZ, 0xc0, !PT ;  /* 0x000000ff040b7812 */ /* 0x000fe400078ec0ff */
[--C-:B------:R-:W-:Y:S03]  /*6870*/  SHF.R.U32.HI R7, RZ, 0x18, R4.reuse ;  /* 0x00000018ff077819 */ /* 0x100fe60000011604 */
[----:B------:R-:W-:Y:S01]  /*6880*/  MUFU.EX2 R187, R2 ;  /* 0x0000000200bb7308 */ /* 0x000fe20000000800 */
[----:B------:R-:W-:Y:S09]  /*6890*/  SHF.R.U32.HI R13, RZ, 0x10, R4 ;  /* 0x00000010ff0d7819 */ /* 0x000ff20000011604 */
[----:B------:R-:W-:Y:S10]  /*68a0*/  MUFU.EX2 R179, R179 ;  /* 0x000000b300b37308 */ /* 0x000ff40000000800 */
[----:B------:R-:W-:Y:S10]  /*68b0*/  MUFU.EX2 R182, R0 ;  /* 0x0000000000b67308 */ /* 0x000ff40000000800 */
[----:B------:R-:W-:Y:S10]  /*68c0*/  MUFU.EX2 R189, R24 ;  /* 0x0000001800bd7308 */ /* 0x000ff40000000800 */
[----:B------:R-:W2:Y:S10]  /*68d0*/  MUFU.EX2 R188, R27 ;  /* 0x0000001b00bc7308 */ /* 0x000eb40000000800 */
[----:B------:R-:W-:Y:S10]  /*68e0*/  MUFU.EX2 R186, R25 ;  /* 0x0000001900ba7308 */ /* 0x000ff40000000800 */
[----:B------:R-:W3:Y:S01]  /*68f0*/  MUFU.EX2 R183, R26 ;  /* 0x0000001a00b77308 */ /* 0x000ee20000000800 */
[----:B------:R-:W-:Y:S01]  /*6900*/  @!P4 FADD.FTZ R228, -R228, -RZ ;  /* 0x800000ffe4e4c221 */ /* 0x000fe20000010100 */
[----:B------:R-:W-:Y:S01]  /*6910*/  ISETP.LE.U32.AND P4, PT, R3, UR18, PT ;  /* 0x0000001203007c0c */ /* 0x000fe2000bf83070 */
[----:B------:R-:W-:Y:S01]  /*6920*/  @!P3 FADD.FTZ R227, -R227, -RZ ;  /* 0x800000ffe3e3b221 */ /* 0x000fe20000010100 */
[----:B------:R-:W-:Y:S01]  /*6930*/  LOP3.LUT R3, R14, 0xff, RZ, 0xc0, !PT ;  /* 0x000000ff0e037812 */ /* 0x000fe200078ec0ff */
[----:B------:R-:W-:Y:S01]  /*6940*/  @!P6 FADD.FTZ R223, -R223, -RZ ;  /* 0x800000ffdfdfe221 */ /* 0x000fe20000010100 */
[----:B------:R-:W-:Y:S01]  /*6950*/  LOP3.LUT R14, R4, 0xffff, RZ, 0xc0, !PT ;  /* 0x0000ffff040e7812 */ /* 0x000fe200078ec0ff */
[----:B------:R-:W-:Y:S01]  /*6960*/  @!P1 FADD.FTZ R225, -R225, -RZ ;  /* 0x800000ffe1e19221 */ /* 0x000fe20000010100 */
[----:B------:R-:W-:Y:S01]  /*6970*/  ISETP.LE.U32.AND P3, PT, R6, UR18, PT ;  /* 0x0000001206007c0c */ /* 0x000fe2000bf63070 */
[----:B------:R-:W-:Y:S01]  /*6980*/  @!P5 FADD.FTZ R205, -R205, -RZ ;  /* 0x800000ffcdcdd221 */ /* 0x000fe20000010100 */
[----:B------:R-:W-:Y:S01]  /*6990*/  SHF.R.U32.HI R4, RZ, 0x18, R8 ;  /* 0x00000018ff047819 */ /* 0x000fe20000011608 */
[----:B------:R-:W-:Y:S01]  /*69a0*/  @!P0 FADD.FTZ R226, -R226, -RZ ;  /* 0x800000ffe2e28221 */ /* 0x000fe20000010100 */
[----:B------:R-:W-:Y:S02]  /*69b0*/  ISETP.LE.U32.AND P1, PT, R3, UR18, PT ;  /* 0x0000001203007c0c */ /* 0x000fe4000bf23070 */
[----:B------:R-:W-:Y:S01]  /*69c0*/  ISETP.LE.U32.AND P6, PT, R4, UR18, PT ;  /* 0x0000001204007c0c */ /* 0x000fe2000bfc3070 */
[----:B------:R-:W-:Y:S01]  /*69d0*/  @!P4 FADD.FTZ R207, -R207, -RZ ;  /* 0x800000ffcfcfc221 */ /* 0x000fe20000010100 */
[----:B------:R-:W-:Y:S02]  /*69e0*/  LOP3.LUT R4, R8, 0xff, RZ, 0xc0, !PT ;  /* 0x000000ff08047812 */ /* 0x000fe400078ec0ff */
[----:B------:R-:W-:Y:S02]  /*69f0*/  LOP3.LUT R3, R5, UR5, R20, 0x96, !PT ;  /* 0x0000000505037c12 */ /* 0x000fe4000f8e9614 */
[----:B------:R-:W-:Y:S01]  /*6a00*/  ISETP.LE.U32.AND P5, PT, R4, UR18, PT ;  /* 0x0000001204007c0c */ /* 0x000fe2000bfa3070 */
[----:B------:R-:W-:Y:S01]  /*6a10*/  @!P3 FADD.FTZ R206, -R206, -RZ ;  /* 0x800000ffceceb221 */ /* 0x000fe20000010100 */
[----:B------:R-:W-:Y:S02]  /*6a20*/  LOP3.LUT R4, R12, 0xff, RZ, 0xc0, !PT ;  /* 0x000000ff0c047812 */ /* 0x000fe400078ec0ff */
[----:B------:R-:W-:Y:S01]  /*6a30*/  SHF.R.U32.HI R5, RZ, 0x18, R9 ;  /* 0x00000018ff057819 */ /* 0x000fe20000011609 */
[----:B------:R-:W-:Y:S01]  /*6a40*/  @!P1 FADD.FTZ R224, -R224, -RZ ;  /* 0x800000ffe0e09221 */ /* 0x000fe20000010100 */
[----:B------:R-:W-:Y:S01]  /*6a50*/  ISETP.LE.U32.AND P3, PT, R4, UR18, PT ;  /* 0x0000001204007c0c */ /* 0x000fe2000bf63070 */
[----:B------:R-:W-:Y:S01]  /*6a60*/  @!P6 FADD.FTZ R194, -R194, -RZ ;  /* 0x800000ffc2c2e221 */ /* 0x000fe20000010100 */
[----:B------:R-:W-:Y:S02]  /*6a70*/  SHF.R.U32.HI R4, RZ, 0x10, R10 ;  /* 0x00000010ff047819 */ /* 0x000fe4000001160a */
[----:B------:R-:W-:Y:S02]  /*6a80*/  ISETP.LE.U32.AND P4, PT, R5, UR18, PT ;  /* 0x0000001205007c0c */ /* 0x000fe4000bf83070 */
[----:B------:R-:W-:Y:S01]  /*6a90*/  LOP3.LUT R5, R4, 0xff, RZ, 0xc0, !PT ;  /* 0x000000ff04057812 */ /* 0x000fe200078ec0ff */
[----:B------:R-:W-:Y:S01]  /*6aa0*/  @!P5 FADD.FTZ R190, -R190, -RZ ;  /* 0x800000ffbebed221 */ /* 0x000fe20000010100 */
[----:B------:R-:W-:Y:S02]  /*6ab0*/  ISETP.LE.U32.AND P1, PT, R11, UR18, PT ;  /* 0x000000120b007c0c */ /* 0x000fe4000bf23070 */
[----:B------:R-:W-:Y:S02]  /*6ac0*/  SHF.R.U32.HI R4, RZ, 0x8, R17 ;  /* 0x00000008ff047819 */ /* 0x000fe40000011611 */
[----:B------:R-:W-:Y:S01]  /*6ad0*/  ISETP.LE.U32.AND P6, PT, R7, UR18, PT ;  /* 0x0000001207007c0c */ /* 0x000fe2000bfc3070 */
[----:B-1----:R-:W-:Y:S01]  /*6ae0*/  @!P3 FADD.FTZ R202, -R202, -RZ ;  /* 0x800000ffcacab221 */ /* 0x002fe20000010100 */
[----:B------:R-:W-:Y:S02]  /*6af0*/  ISETP.LE.U32.AND P5, PT, R5, UR18, PT ;  /* 0x0000001205007c0c */ /* 0x000fe4000bfa3070 */
[----:B------:R-:W-:Y:S01]  /*6b00*/  LOP3.LUT R4, R4, 0xffff, RZ, 0xc0, !PT ;  /* 0x0000ffff04047812 */ /* 0x000fe200078ec0ff */
[----:B--2---:R-:W-:Y:S01]  /*6b10*/  @!P4 FADD.FTZ R188, -R188, -RZ ;  /* 0x800000ffbcbcc221 */ /* 0x004fe20000010100 */
[----:B------:R-:W-:Y:S02]  /*6b20*/  LOP3.LUT R6, R9, 0xff, RZ, 0xc0, !PT ;  /* 0x000000ff09067812 */ /* 0x000fe400078ec0ff */
[----:B------:R-:W-:Y:S01]  /*6b30*/  SHF.R.U32.HI R5, RZ, 0x10, R8 ;  /* 0x00000010ff057819 */ /* 0x000fe20000011608 */
[----:B------:R-:W-:Y:S01]  /*6b40*/  @!P1 FADD.FTZ R195, -R195, -RZ ;  /* 0x800000ffc3c39221 */ /* 0x000fe20000010100 */
[----:B------:R-:W-:Y:S02]  /*6b50*/  ISETP.LE.U32.AND P3, PT, R4, UR18, PT ;  /* 0x0000001204007c0c */ /* 0x000fe4000bf63070 */
[----:B------:R-:W-:Y:S01]  /*6b60*/  ISETP.LE.U32.AND P0, PT, R6, UR18, PT ;  /* 0x0000001206007c0c */ /* 0x000fe2000bf03070 */
[----:B------:R-:W-:Y:S01]  /*6b70*/  @!P6 FADD.FTZ R193, -R193, -RZ ;  /* 0x800000ffc1c1e221 */ /* 0x000fe20000010100 */
[----:B------:R-:W-:Y:S01]  /*6b80*/  LOP3.LUT R4, R5, 0xff, RZ, 0xc0, !PT ;  /* 0x000000ff05047812 */ /* 0x000fe200078ec0ff */
[----:B------:R-:W-:Y:S01]  /*6b90*/  @!P5 FADD.FTZ R201, -R201, -RZ ;  /* 0x800000ffc9c9d221 */ /* 0x000fe20000010100 */
[----:B------:R-:W-:Y:S02]  /*6ba0*/  SHF.R.U32.HI R6, RZ, 0x8, R16 ;  /* 0x00000008ff067819 */ /* 0x000fe40000011610 */
[----:B------:R-:W-:Y:S02]  /*6bb0*/  ISETP.LE.U32.AND P1, PT, R4, UR18, PT ;  /* 0x0000001204007c0c */ /* 0x000fe4000bf23070 */
[----:B------:R-:W-:Y:S02]  /*6bc0*/  LOP3.LUT R5, R6, 0xffff, RZ, 0xc0, !PT ;  /* 0x0000ffff06057812 */ /* 0x000fe400078ec0ff */
[----:B------:R-:W-:Y:S01]  /*6bd0*/  LOP3.LUT R4, R3, 0xff, RZ, 0xc0, !PT ;  /* 0x000000ff03047812 */ /* 0x000fe200078ec0ff */
[----:B------:R-:W-:Y:S01]  /*6be0*/  @!P3 FADD.FTZ R203, -R203, -RZ ;  /* 0x800000ffcbcbb221 */ /* 0x000fe20000010100 */
[----:B------:R-:W-:Y:S01]  /*6bf0*/  ISETP.LE.U32.AND P6, PT, R5, UR18, PT ;  /* 0x0000001205007c0c */ /* 0x000fe2000bfc3070 */
[----:B------:R-:W-:Y:S01]  /*6c00*/  @!P0 FADD.FTZ R189, -R189, -RZ ;  /* 0x800000ffbdbd8221 */ /* 0x000fe20000010100 */
[----:B------:R-:W-:Y:S02]  /*6c10*/  ISETP.LE.U32.AND P5, PT, R4, UR18, PT ;  /* 0x0000001204007c0c */ /* 0x000fe4000bfa3070 */
[--C-:B------:R-:W-:Y:S02]  /*6c20*/  SHF.R.U32.HI R5, RZ, 0x18, R3.reuse ;  /* 0x00000018ff057819 */ /* 0x100fe40000011603 */
[----:B------:R-:W-:Y:S01]  /*6c30*/  LOP3.LUT R4, R10, 0xffff, RZ, 0xc0, !PT ;  /* 0x0000ffff0a047812 */ /* 0x000fe200078ec0ff */
[----:B------:R-:W-:Y:S01]  /*6c40*/  @!P1 FADD.FTZ R185, -R185, -RZ ;  /* 0x800000ffb9b99221 */ /* 0x000fe20000010100 */
[----:B------:R-:W-:Y:S02]  /*6c50*/  LOP3.LUT R8, R8, 0xffff, RZ, 0xc0, !PT ;  /* 0x0000ffff08087812 */ /* 0x000fe400078ec0ff */
[----:B------:R-:W-:Y:S02]  /*6c60*/  ISETP.LE.U32.AND P3, PT, R5, UR18, PT ;  /* 0x0000001205007c0c */ /* 0x000fe4000bf63070 */
[----:B------:R-:W-:Y:S01]  /*6c70*/  SHF.R.U32.HI R5, RZ, 0x8, R8 ;  /* 0x00000008ff057819 */ /* 0x000fe20000011608 */
[----:B------:R-:W-:Y:S01]  /*6c80*/  @!P6 FADD.FTZ R192, -R192, -RZ ;  /* 0x800000ffc0c0e221 */ /* 0x000fe20000010100 */
[----:B------:R-:W-:Y:S01]  /*6c90*/  SHF.R.U32.HI R4, RZ, 0x8, R4 ;  /* 0x00000008ff047819 */ /* 0x000fe20000011604 */
[----:B------:R-:W-:Y:S01]  /*6ca0*/  @!P5 FADD.FTZ R181, -R181, -RZ ;  /* 0x800000ffb5b5d221 */ /* 0x000fe20000010100 */
[----:B------:R-:W-:Y:S02]  /*6cb0*/  LOP3.LUT R6, R13, 0xff, RZ, 0xc0, !PT ;  /* 0x000000ff0d067812 */ /* 0x000fe400078ec0ff */
[----:B------:R-:W-:Y:S02]  /*6cc0*/  LOP3.LUT R4, R4, 0xffff, RZ, 0xc0, !PT ;  /* 0x0000ffff04047812 */ /* 0x000fe400078ec0ff */
[----:B------:R-:W-:Y:S02]  /*6cd0*/  LOP3.LUT R5, R5, 0xffff, RZ, 0xc0, !PT ;  /* 0x0000ffff05057812 */ /* 0x000fe400078ec0ff */
[----:B------:R-:W-:Y:S01]  /*6ce0*/  ISETP.LE.U32.AND P1, PT, R6, UR18, PT ;  /* 0x0000001206007c0c */ /* 0x000fe2000bf23070 */
[----:B------:R-:W-:Y:S01]  /*6cf0*/  @!P3 FADD.FTZ R180, -R180, -RZ ;  /* 0x800000ffb4b4b221 */ /* 0x000fe20000010100 */
[----:B------:R-:W-:Y:S02]  /*6d00*/  ISETP.LE.U32.AND P6, PT, R4, UR18, PT ;  /* 0x0000001204007c0c */ /* 0x000fe4000bfc3070 */
[----:B------:R-:W-:Y:S02]  /*6d10*/  ISETP.LE.U32.AND P5, PT, R5, UR18, PT ;  /* 0x0000001205007c0c */ /* 0x000fe4000bfa3070 */
[----:B------:R-:W-:Y:S02]  /*6d20*/  SHF.R.U32.HI R5, RZ, 0x10, R3 ;  /* 0x00000010ff057819 */ /* 0x000fe40000011603 */
[----:B------:R-:W-:Y:S02]  /*6d30*/  LOP3.LUT R3, R3, 0xffff, RZ, 0xc0, !PT ;  /* 0x0000ffff03037812 */ /* 0x000fe400078ec0ff */
[----:B------:R-:W-:Y:S02]  /*6d40*/  LOP3.LUT R6, R5, 0xff, RZ, 0xc0, !PT ;  /* 0x000000ff05067812 */ /* 0x000fe400078ec0ff */
[----:B------:R-:W-:Y:S01]  /*6d50*/  SHF.R.U32.HI R4, RZ, 0x8, R14 ;  /* 0x00000008ff047819 */ /* 0x000fe2000001160e */
[----:B------:R-:W-:Y:S01]  /*6d60*/  @!P1 FADD.FTZ R184, -R184, -RZ ;  /* 0x800000ffb8b89221 */ /* 0x000fe20000010100 */
[----:B------:R-:W-:Y:S01]  /*6d70*/  SHF.R.U32.HI R5, RZ, 0x8, R3 ;  /* 0x00000008ff057819 */ /* 0x000fe20000011603 */
[----:B------:R-:W-:Y:S01]  /*6d80*/  @!P6 FADD.FTZ R191, -R191, -RZ ;  /* 0x800000ffbfbfe221 */ /* 0x000fe20000010100 */
[----:B------:R-:W-:Y:S01]  /*6d90*/  LOP3.LUT R3, R4, 0xffff, RZ, 0xc0, !PT ;  /* 0x0000ffff04037812 */ /* 0x000fe200078ec0ff */
[----:B------:R-:W-:Y:S01]  /*6da0*/  @!P5 FADD.FTZ R176, -R176, -RZ ;  /* 0x800000ffb0b0d221 */ /* 0x000fe20000010100 */
[----:B------:R-:W-:Y:S02]  /*6db0*/  ISETP.LE.U32.AND P3, PT, R6, UR18, PT ;  /* 0x0000001206007c0c */ /* 0x000fe4000bf63070 */
[----:B------:R-:W-:Y:S02]  /*6dc0*/  LOP3.LUT R4, R5, 0xffff, RZ, 0xc0, !PT ;  /* 0x0000ffff05047812 */ /* 0x000fe400078ec0ff */
[----:B------:R-:W-:Y:S02]  /*6dd0*/  ISETP.LE.U32.AND P1, PT, R3, UR18, PT ;  /* 0x0000001203007c0c */ /* 0x000fe4000bf23070 */
[----:B------:R-:W-:Y:S02]  /*6de0*/  ISETP.LE.U32.AND P6, PT, R4, UR18, PT ;  /* 0x0000001204007c0c */ /* 0x000fe4000bfc3070 */
[----:B------:R-:W-:Y:S02]  /*6df0*/  LOP3.LUT R3, R18, 0xff, RZ, 0xc0, !PT ;  /* 0x000000ff12037812 */ /* 0x000fe400078ec0ff */
[----:B------:R-:W-:Y:S02]  /*6e00*/  SHF.R.U32.HI R4, RZ, 0x10, R9 ;  /* 0x00000010ff047819 */ /* 0x000fe40000011609 */
[----:B------:R-:W-:Y:S01]  /*6e10*/  ISETP.LE.U32.AND P5, PT, R3, UR18, PT ;  /* 0x0000001203007c0c */ /* 0x000fe2000bfa3070 */
[----:B------:R-:W-:Y:S01]  /*6e20*/  @!P3 FADD.FTZ R178, -R178, -RZ ;  /* 0x800000ffb2b2b221 */ /* 0x000fe20000010100 */
[----:B------:R-:W-:Y:S02]  /*6e30*/  LOP3.LUT R4, R4, 0xff, RZ, 0xc0, !PT ;  /* 0x000000ff04047812 */ /* 0x000fe400078ec0ff */
[----:B------:R-:W-:Y:S01]  /*6e40*/  SHF.R.U32.HI R3, RZ, 0x8, R19 ;  /* 0x00000008ff037819 */ /* 0x000fe20000011613 */
[----:B------:R-:W-:Y:S01]  /*6e50*/  @!P1 FADD.FTZ R179, -R179, -RZ ;  /* 0x800000ffb3b39221 */ /* 0x000fe20000010100 */
[----:B------:R-:W-:Y:S01]  /*6e60*/  ISETP.LE.U32.AND P3, PT, R4, UR18, PT ;  /* 0x0000001204007c0c */ /* 0x000fe2000bf63070 */
[----:B------:R-:W-:Y:S01]  /*6e70*/  @!P6 FADD.FTZ R177, -R177, -RZ ;  /* 0x800000ffb1b1e221 */ /* 0x000fe20000010100 */
[----:B------:R-:W-:Y:S02]  /*6e80*/  LOP3.LUT R4, R3, 0xffff, RZ, 0xc0, !PT ;  /* 0x0000ffff03047812 */ /* 0x000fe400078ec0ff */
[----:B------:R-:W-:Y:S02]  /*6e90*/  F2FP.RELU.BF16.F32.PACK_AB R3, R194, R185 ;  /* 0x000000b9c203723e */ /* 0x000fe400000018ff */
[----:B------:R-:W-:Y:S01]  /*6ea0*/  LOP3.LUT R5, R9, 0xffff, RZ, 0xc0, !PT ;  /* 0x0000ffff09057812 */ /* 0x000fe200078ec0ff */
[----:B------:R-:W-:Y:S01]  /*6eb0*/  @!P5 FADD.FTZ R182, -R182, -RZ ;  /* 0x800000ffb6b6d221 */ /* 0x000fe20000010100 */
[----:B------:R-:W-:Y:S01]  /*6ec0*/  F2FP.RELU.BF16.F32.PACK_AB R6, R176, R190 ;  /* 0x000000beb006723e */ /* 0x000fe200000018ff */
[----:B------:R1:W-:Y:S01]  /*6ed0*/  STS [R229+0x20400], R3 ;  /* 0x02040003e5007388 */ /* 0x0003e20000000800 */
[----:B------:R-:W-:Y:S02]  /*6ee0*/  SHF.R.U32.HI R5, RZ, 0x8, R5 ;  /* 0x00000008ff057819 */ /* 0x000fe40000011605 */
[----:B------:R-:W-:Y:S01]  /*6ef0*/  F2FP.RELU.BF16.F32.PACK_AB R2, R205, R202 ;  /* 0x000000cacd02723e */ /* 0x000fe200000018ff */
[----:B------:R-:W-:Y:S01]  /*6f00*/  STS [R229+0x20000], R6 ;  /* 0x02000006e5007388 */ /* 0x000fe20000000800 */
[----:B------:R-:W-:Y:S01]  /*6f10*/  LOP3.LUT R5, R5, 0xffff, RZ, 0xc0, !PT ;  /* 0x0000ffff05057812 */ /* 0x000fe200078ec0ff */
[----:B---3--:R-:W-:Y:S01]  /*6f20*/  @!P3 FADD.FTZ R183, -R183, -RZ ;  /* 0x800000ffb7b7b221 */ /* 0x008fe20000010100 */
[----:B------:R-:W-:Y:S01]  /*6f30*/  ISETP.LE.U32.AND P1, PT, R4, UR18, PT ;  /* 0x0000001204007c0c */ /* 0x000fe2000bf23070 */
[----:B------:R2:W-:Y:S01]  /*6f40*/  STS [R234+0x20400], R2 ;  /* 0x02040002ea007388 */ /* 0x0005e20000000800 */
[----:B------:R-:W-:Y:S02]  /*6f50*/  ISETP.LE.U32.AND P6, PT, R5, UR18, PT ;  /* 0x0000001205007c0c */ /* 0x000fe4000bfc3070 */
[----:B------:R-:W-:Y:S02]  /*6f60*/  F2FP.RELU.BF16.F32.PACK_AB R5, R177, R181 ;  /* 0x000000b5b105723e */ /* 0x000fe400000018ff */
[----:B------:R-:W-:Y:S02]  /*6f70*/  F2FP.RELU.BF16.F32.PACK_AB R4, R180, R178 ;  /* 0x000000b2b404723e */ /* 0x000fe400000018ff */
[----:B------:R-:W-:Y:S02]  /*6f80*/  F2FP.RELU.BF16.F32.PACK_AB R0, R203, R228 ;  /* 0x000000e4cb00723e */ /* 0x000fe400000018ff */
[----:B------:R-:W-:Y:S02]  /*6f90*/  FSETP.GE.FTZ.AND P0, PT, R176, RZ, PT ;  /* 0x000000ffb000720b */ /* 0x000fe40003f16000 */
[----:B------:R-:W-:Y:S01]  /*6fa0*/  FSETP.GE.FTZ.AND P4, PT, R181, RZ, PT ;  /* 0x000000ffb500720b */ /* 0x000fe20003f96000 */
[----:B------:R-:W-:Y:S01]  /*6fb0*/  @!P1 FADD.FTZ R187, -R187, -RZ ;  /* 0x800000ffbbbb9221 */ /* 0x000fe20000010100 */
[----:B------:R-:W-:Y:S01]  /*6fc0*/  FSETP.GE.FTZ.AND P1, PT, R190, RZ, PT ;  /* 0x000000ffbe00720b */ /* 0x000fe20003f36000 */
[----:B------:R-:W-:Y:S01]  /*6fd0*/  @!P6 FADD.FTZ R186, -R186, -RZ ;  /* 0x800000ffbabae221 */ /* 0x000fe20000010100 */
[----:B------:R-:W-:Y:S02]  /*6fe0*/  FSETP.GE.FTZ.AND P3, PT, R177, RZ, PT ;  /* 0x000000ffb100720b */ /* 0x000fe40003f76000 */
[----:B-1----:R-:W-:Y:S05]  /*6ff0*/  F2FP.RELU.BF16.F32.PACK_AB R3, R192, R223 ;  /* 0x000000dfc003723e */ /* 0x002fea00000018ff */
[----:B------:R1:W-:Y:S01]  /*7000*/  STS [R234+0x20000], R3 ;  /* 0x02000003ea007388 */ /* 0x0003e20000000800 */
[----:B--2---:R-:W-:Y:S03]  /*7010*/  F2FP.RELU.BF16.F32.PACK_AB R2, R206, R201 ;  /* 0x000000c9ce02723e */ /* 0x004fe600000018ff */
[----:B------:R2:W-:Y:S04]  /*7020*/  STS [R229+0x21000], R5 ;  /* 0x02100005e5007388 */ /* 0x0005e80000000800 */
[----:B------:R3:W-:Y:S01]  /*7030*/  STS [R229+0x21400], R4 ;  /* 0x02140004e5007388 */ /* 0x0007e20000000800 */
[----:B-1----:R-:W-:Y:S02]  /*7040*/  F2FP.RELU.BF16.F32.PACK_AB R3, R191, R207 ;  /* 0x000000cfbf03723e */ /* 0x002fe400000018ff */
[----:B--2---:R-:W-:Y:S02]  /*7050*/  F2FP.RELU.BF16.F32.PACK_AB R5, R179, R195 ;  /* 0x000000c3b305723e */ /* 0x004fe400000018ff */
[----:B---3--:R-:W-:Y:S03]  /*7060*/  F2FP.RELU.BF16.F32.PACK_AB R4, R193, R184 ;  /* 0x000000b8c104723e */ /* 0x008fe600000018ff */
        /* <DEDUP_REMOVED lines=112> */
[C---:B-----5:R-:W-:Y:S01]  /*7770*/  FADD.FTZ R4, -R200.reuse, R4 ;  /* 0x00000004c8047221 */ /* 0x060fe20000010100 */
[----:B------:R-:W-:Y:S01]  /*7780*/  FADD.FTZ R0, -R200, R5 ;  /* 0x00000005c8007221 */ /* 0x000fe20000010100 */
[C---:B------:R-:W-:Y:S03]  /*7790*/  FADD.FTZ R6, -R199.reuse, R6 ;  /* 0x00000006c7067221 */ /* 0x040fe60000010100 */
[----:B------:R-:W-:Y:S01]  /*77a0*/  FADD.FTZ R7, -R199, R7 ;  /* 0x00000007c7077221 */ /* 0x000fe20000010100 */
[-C--:B------:R-:W-:Y:S01]  /*77b0*/  FSEL R4, R4, R200.reuse, P1 ;  /* 0x000000c804047208 */ /* 0x080fe20000800000 */
[----:B------:R-:W-:Y:S01]  /*77c0*/  FADD.FTZ R5, -R198, R9 ;  /* 0x00000009c6057221 */ /* 0x000fe20000010100 */
[----:B------:R-:W-:Y:S02]  /*77d0*/  FSEL R0, R0, R200, P0 ;  /* 0x000000c800007208 */ /* 0x000fe40000000000 */
[----:B------:R-:W-:Y:S01]  /*77e0*/  FSETP.GE.FTZ.AND P1, PT, R185, RZ, PT ;  /* 0x000000ffb900720b */ /* 0x000fe20003f36000 */
[----:B------:R-:W-:Y:S01]  /*77f0*/  FMUL.FTZ R204, R190, R4 ;  /* 0x00000004becc7220 */ /* 0x000fe20000410000 */
[----:B------:R-:W-:Y:S01]  /*7800*/  FSETP.GE.FTZ.AND P0, PT, R194, RZ, PT ;  /* 0x000000ffc200720b */ /* 0x000fe20003f16000 */
[----:B------:R-:W-:Y:S01]  /*7810*/  FMUL.FTZ R190, R176, R0 ;  /* 0x00000000b0be7220 */ /* 0x000fe20000410000 */
[-C--:B------:R-:W-:Y:S01]  /*7820*/  FSEL R176, R6, R199.reuse, P1 ;  /* 0x000000c706b07208 */ /* 0x080fe20000800000 */
[----:B------:R-:W-:Y:S01]  /*7830*/  FADD.FTZ R6, -R198, R8 ;  /* 0x00000008c6067221 */ /* 0x000fe20000010100 */
[----:B------:R-:W-:Y:S01]  /*7840*/  FSEL R7, R7, R199, P0 ;  /* 0x000000c707077208 */ /* 0x000fe20000000000 */
[C---:B------:R-:W-:Y:S01]  /*7850*/  FADD.FTZ R0, -R197.reuse, R11 ;  /* 0x0000000bc5007221 */ /* 0x040fe20000010100 */
[----:B------:R-:W-:Y:S01]  /*7860*/  FSETP.GE.FTZ.AND P0, PT, R180, RZ, PT ;  /* 0x000000ffb400720b */ /* 0x000fe20003f16000 */
[C---:B------:R-:W-:Y:S01]  /*7870*/  FADD.FTZ R15, -R197.reuse, R15 ;  /* 0x0000000fc50f7221 */ /* 0x040fe20000010100 */
[-C--:B------:R-:W-:Y:S01]  /*7880*/  FSEL R6, R6, R198.reuse, P4 ;  /* 0x000000c606067208 */ /* 0x080fe20002000000 */
[----:B------:R-:W-:Y:S01]  /*7890*/  FADD.FTZ R4, -R197, R10 ;  /* 0x0000000ac5047221 */ /* 0x000fe20000010100 */
[----:B------:R-:W-:Y:S01]  /*78a0*/  FSEL R0, R0, R197, P0 ;  /* 0x000000c500007208 */ /* 0x000fe20000000000 */
        /* <DEDUP_REMOVED lines=9> */
[----:B------:R-:W-:Y:S01]  /*7940*/  FSETP.GE.FTZ.AND P3, PT, R179, RZ, PT ;  /* 0x000000ffb300720b */ /* 0x000fe20003f76000 */
[----:B------:R-:W-:Y:S01]  /*7950*/  FMUL.FTZ R181, R177, R5 ;  /* 0x00000005b1b57220 */ /* 0x000fe20000410000 */
[-C--:B------:R-:W-:Y:S01]  /*7960*/  FSEL R0, R15, R197.reuse, P0 ;  /* 0x000000c50f007208 */ /* 0x080fe20000000000 */
[----:B------:R-:W-:Y:S01]  /*7970*/  FADD.FTZ R9, -R199, R19 ;  /* 0x00000013c7097221 */ /* 0x000fe20000010100 */
[----:B------:R-:W-:Y:S01]  /*7980*/  FSEL R4, R4, R197, P1 ;  /* 0x000000c504047208 */ /* 0x000fe20000800000 */
[-C--:B-1----:R-:W-:Y:S03]  /*7990*/  HMMA.16816.F32.BF16 R20, R172, R164.reuse, R20 ;  /* 0x000000a4ac14723c */ /* 0x082fe60000041814 */
[-C--:B------:R-:W-:Y:S01]  /*79a0*/  FSEL R6, R12, R198.reuse, P4 ;  /* 0x000000c60c067208 */ /* 0x080fe20002000000 */
[----:B------:R-:W-:Y:S01]  /*79b0*/  FADD.FTZ R14, -R197, R14 ;  /* 0x0000000ec50e7221 */ /* 0x000fe20000010100 */
[----:B------:R-:W-:Y:S01]  /*79c0*/  FSEL R5, R13, R198, P3 ;  /* 0x000000c60d057208 */ /* 0x000fe20001800000 */
[C---:B------:R-:W-:Y:S04]  /*79d0*/  HMMA.16816.F32.BF16 R24, R168.reuse, R164, R24 ;  /* 0x000000a4a818723c */ /* 0x040fe80000041818 */
[----:B------:R-:W-:Y:S01]  /*79e0*/  FSETP.GE.FTZ.AND P0, PT, R205, RZ, PT ;  /* 0x000000ffcd00720b */ /* 0x000fe20003f16000 */
[----:B------:R-:W-:Y:S01]  /*79f0*/  FADD.FTZ R16, -R200, R16 ;  /* 0x00000010c8107221 */ /* 0x000fe20000010100 */
[----:B------:R-:W-:Y:S01]  /*7a00*/  FSETP.GE.FTZ.AND P1, PT, R184, RZ, PT ;  /* 0x000000ffb800720b */ /* 0x000fe20003f36000 */
[-C--:B------:R-:W-:Y:S03]  /*7a10*/  HMMA.16816.F32.BF16 R28, R168, R166.reuse, R28 ;  /* 0x000000a6a81c723c */ /* 0x080fe6000004181c */
[----:B------:R-:W-:Y:S01]  /*7a20*/  FSETP.GE.FTZ.AND P4, PT, R223, RZ, PT ;  /* 0x000000ffdf00720b */ /* 0x000fe20003f96000 */
[----:B------:R-:W-:Y:S01]  /*7a30*/  FADD.FTZ R17, -R200, R17 ;  /* 0x00000011c8117221 */ /* 0x000fe20000010100 */
[----:B------:R-:W-:Y:S01]  /*7a40*/  FSETP.GE.FTZ.AND P3, PT, R192, RZ, PT ;  /* 0x000000ffc000720b */ /* 0x000fe20003f76000 */
[----:B------:R-:W-:Y:S01]  /*7a50*/  FADD.FTZ R10, -R199, R18 ;  /* 0x00000012c70a7221 */ /* 0x000fe20000010100 */
[----:B------:R-:W-:Y:S01]  /*7a60*/  F2FP.BF16.F32.PACK_AB R177, R190, R204 ;  /* 0x000000ccbeb1723e */ /* 0x000fe200000010ff */
[----:B------:R-:W-:Y:S01]  /*7a70*/  FMUL.FTZ R18, R193, R0 ;  /* 0x00000000c1127220 */ /* 0x000fe20000410000 */
[----:B------:R-:W-:Y:S04]  /*7a80*/  HMMA.16816.F32.BF16 R32, R172, R166, R32 ;  /* 0x000000a6ac20723c */ /* 0x000fe80000041820 */
[----:B------:R-:W-:Y:S01]  /*7a90*/  FSEL R0, R9, R199, P0 ;  /* 0x000000c709007208 */ /* 0x000fe20000000000 */
[----:B------:R-:W-:Y:S01]  /*7aa0*/  FMUL.FTZ R7, R194, R7 ;  /* 0x00000007c2077220 */ /* 0x000fe20000410000 */
[----:B------:R-:W-:Y:S01]  /*7ab0*/  FSETP.GE.FTZ.AND P0, PT, R206, RZ, PT ;  /* 0x000000ffce00720b */ /* 0x000fe20003f16000 */
[----:B------:R-:W-:Y:S01]  /*7ac0*/  FMUL.FTZ R178, R178, R4 ;  /* 0x00000004b2b27220 */ /* 0x000fe20000410000 */
[----:B------:R-:W-:Y:S02]  /*7ad0*/  FSEL R4, R14, R197, P1 ;  /* 0x000000c50e047208 */ /* 0x000fe40000800000 */
[----:B------:R-:W-:Y:S01]  /*7ae0*/  FSETP.GE.FTZ.AND P1, PT, R202, RZ, PT ;  /* 0x000000ffca00720b */ /* 0x000fe20003f36000 */
[----:B------:R-:W-:Y:S01]  /*7af0*/  FMUL.FTZ R11, R195, R6 ;  /* 0x00000006c30b7220 */ /* 0x000fe20000410000 */
[-C--:B------:R-:W-:Y:S01]  /*7b00*/  FSEL R6, R16, R200.reuse, P4 ;  /* 0x000000c810067208 */ /* 0x080fe20002000000 */
[----:B------:R-:W-:Y:S01]  /*7b10*/  FMUL.FTZ R19, R179, R5 ;  /* 0x00000005b3137220 */ /* 0x000fe20000410000 */
[----:B------:R-:W-:Y:S01]  /*7b20*/  FSEL R5, R17, R200, P3 ;  /* 0x000000c811057208 */ /* 0x000fe20001800000 */
[C---:B------:R-:W-:Y:S01]  /*7b30*/  FADD.FTZ R20, -R200.reuse, R20 ;  /* 0x00000014c8147221 */ /* 0x040fe20000010100 */
[----:B------:R-:W-:Y:S01]  /*7b40*/  FSETP.GE.FTZ.AND P4, PT, R207, RZ, PT ;  /* 0x000000ffcf00720b */ /* 0x000fe20003f96000 */
[----:B------:R-:W-:Y:S01]  /*7b50*/  FADD.FTZ R15, -R200, R21 ;  /* 0x00000015c80f7221 */ /* 0x000fe20000010100 */
[----:B------:R-:W-:Y:S01]  /*7b60*/  FSETP.GE.FTZ.AND P3, PT, R191, RZ, PT ;  /* 0x000000ffbf00720b */ /* 0x000fe20003f76000 */
[----:B------:R-:W-:Y:S01]  /*7b70*/  FMUL.FTZ R16, R205, R0 ;  /* 0x00000000cd107220 */ /* 0x000fe20000410000 */
[----:B------:R-:W-:Y:S01]  /*7b80*/  F2FP.BF16.F32.PACK_AB R176, R7, R176 ;  /* 0x000000b007b0723e */ /* 0x000fe200000010ff */
[----:B------:R-:W-:Y:S01]  /*7b90*/  FMUL.FTZ R7, R184, R4 ;  /* 0x00000004b8077220 */ /* 0x000fe20000410000 */
[----:B------:R-:W-:Y:S01]  /*7ba0*/  F2FP.BF16.F32.PACK_AB R164, R8, R178 ;  /* 0x000000b208a4723e */ /* 0x000fe200000010ff */
[C---:B------:R-:W-:Y:S01]  /*7bb0*/  FADD.FTZ R8, -R199.reuse, R22 ;  /* 0x00000016c7087221 */ /* 0x040fe20000010100 */
[-C--:B------:R-:W-:Y:S01]  /*7bc0*/  FSEL R0, R20, R200.reuse, P4 ;  /* 0x000000c814007208 */ /* 0x080fe20002000000 */
[----:B------:R-:W-:Y:S01]  /*7bd0*/  FADD.FTZ R14, -R199, R23 ;  /* 0x00000017c70e7221 */ /* 0x000fe20000010100 */
[----:B------:R-:W-:Y:S01]  /*7be0*/  FSEL R15, R15, R200, P3 ;  /* 0x000000c80f0f7208 */ /* 0x000fe20001800000 */
[----:B------:R-:W-:Y:S01]  /*7bf0*/  FMUL.FTZ R17, R192, R5 ;  /* 0x00000005c0117220 */ /* 0x000fe20000410000 */
[----:B------:R-:W-:Y:S01]  /*7c00*/  FSEL R4, R10, R199, P1 ;  /* 0x000000c70a047208 */ /* 0x000fe20000800000 */
[----:B------:R-:W-:Y:S01]  /*7c10*/  FMUL.FTZ R0, R207, R0 ;  /* 0x00000000cf007220 */ /* 0x000fe20000410000 */
[----:B------:R-:W-:Y:S01]  /*7c20*/  FSETP.GE.FTZ.AND P1, PT, R201, RZ, PT ;  /* 0x000000ffc900720b */ /* 0x000fe20003f36000 */
[----:B------:R-:W-:Y:S01]  /*7c30*/  FMUL.FTZ R15, R191, R15 ;  /* 0x0000000fbf0f7220 */ /* 0x000fe20000410000 */
[-C--:B------:R-:W-:Y:S01]  /*7c40*/  FSEL R14, R14, R199.reuse, P0 ;  /* 0x000000c70e0e7208 */ /* 0x080fe20000000000 */
[----:B------:R-:W-:Y:S01]  /*7c50*/  FADD.FTZ R5, -R197, R26 ;  /* 0x0000001ac5057221 */ /* 0x000fe20000010100 */
[----:B------:R-:W-:Y:S01]  /*7c60*/  FSEL R8, R8, R199, P1 ;  /* 0x000000c708087208 */ /* 0x000fe20000800000 */
[----:B------:R-:W-:Y:S01]  /*7c70*/  FMUL.FTZ R9, R202, R4 ;  /* 0x00000004ca097220 */ /* 0x000fe20000410000 */
[----:B------:R-:W-:Y:S01]  /*7c80*/  FSETP.GE.FTZ.AND P1, PT, R183, RZ, PT ;  /* 0x000000ffb700720b */ /* 0x000fe20003f36000 */
[----:B------:R-:W-:Y:S01]  /*7c90*/  FADD.FTZ R4, -R197, R27 ;  /* 0x0000001bc5047221 */ /* 0x000fe20000010100 */
[----:B------:R-:W-:Y:S01]  /*7ca0*/  FSETP.GE.FTZ.AND P0, PT, R188, RZ, PT ;  /* 0x000000ffbc00720b */ /* 0x000fe20003f16000 */
[----:B------:R-:W-:Y:S01]  /*7cb0*/  FMUL.FTZ R10, R223, R6 ;  /* 0x00000006df0a7220 */ /* 0x000fe20000410000 */
[----:B------:R-:W-:Y:S01]  /*7cc0*/  F2FP.BF16.F32.PACK_AB R15, R15, R0 ;  /* 0x000000000f0f723e */ /* 0x000fe200000010ff */
[----:B------:R-:W-:Y:S01]  /*7cd0*/  FADD.FTZ R0, -R197, R30 ;  /* 0x0000001ec5007221 */ /* 0x000fe20000010100 */
[----:B------:R-:W-:Y:S01]  /*7ce0*/  FSEL R5, R5, R197, P1 ;  /* 0x000000c505057208 */ /* 0x000fe20000800000 */
[----:B------:R-:W-:Y:S01]  /*7cf0*/  FADD.FTZ R6, -R198, R25 ;  /* 0x00000019c6067221 */ /* 0x000fe20000010100 */
[----:B------:R-:W-:Y:S01]  /*7d00*/  FSETP.GE.FTZ.AND P1, PT, R182, RZ, PT ;  /* 0x000000ffb600720b */ /* 0x000fe20003f36000 */
[----:B------:R-:W-:Y:S01]  /*7d10*/  FADD.FTZ R32, -R200, R32 ;  /* 0x00000020c8207221 */ /* 0x000fe20000010100 */
[----:B------:R-:W-:Y:S01]  /*7d20*/  F2FP.BF16.F32.PACK_AB R18, R18, R7 ;  /* 0x000000071212723e */ /* 0x000fe200000010ff */
[----:B------:R-:W-:Y:S01]  /*7d30*/  FADD.FTZ R7, -R198, R24 ;  /* 0x00000018c6077221 */ /* 0x000fe20000010100 */
[-C--:B------:R-:W-:Y:S01]  /*7d40*/  FSEL R4, R4, R197.reuse, P0 ;  /* 0x000000c504047208 */ /* 0x080fe20000000000 */
[----:B------:R-:W-:Y:S01]  /*7d50*/  FADD.FTZ R34, -R199, R34 ;  /* 0x00000022c7227221 */ /* 0x000fe20000010100 */
[----:B------:R-:W-:Y:S01]  /*7d60*/  FSETP.GE.FTZ.AND P4, PT, R189, RZ, PT ;  /* 0x000000ffbd00720b */ /* 0x000fe20003f96000 */
[----:B------:R-:W-:Y:S01]  /*7d70*/  FMUL.FTZ R8, R201, R8 ;  /* 0x00000008c9087220 */ /* 0x000fe20000410000 */
        /* <DEDUP_REMOVED lines=8> */
[----:B------:R-:W-:Y:S01]  /*7e00*/  FSEL R7, R7, R198, P4 ;  /* 0x000000c607077208 */ /* 0x000fe20002000000 */
[----:B------:R-:W-:Y:S01]  /*7e10*/  FMUL.FTZ R0, R182, R0 ;  /* 0x00000000b6007220 */ /* 0x000fe20000410000 */
[----:B------:R-:W-:Y:S02]  /*7e20*/  FSETP.GE.FTZ.AND P4, PT, R225, RZ, PT ;  /* 0x000000ffe100720b */ /* 0x000fe40003f96000 */
[-C--:B------:R-:W-:Y:S01]  /*7e30*/  FSEL R6, R6, R198.reuse, P3 ;  /* 0x000000c606067208 */ /* 0x080fe20001800000 */
[----:B------:R-:W-:Y:S01]  /*7e40*/  @P0 FADD.FTZ R197, -R197, R31 ;  /* 0x0000001fc5c50221 */ /* 0x000fe20000010100 */
        /* <DEDUP_REMOVED lines=8> */
[----:B------:R-:W-:Y:S01]  /*7ed0*/  @P1 FADD.FTZ R200, -R200, R33 ;  /* 0x00000021c8c81221 */ /* 0x000fe20000010100 */
[----:B------:R-:W-:Y:S02]  /*7ee0*/  PLOP3.LUT P1, PT, PT, PT, UP3, 0x80, 0x0 ;  /* 0x000000000000781c */ /* 0x000fe40003f2f038 */
[----:B------:R-:W-:Y:S01]  /*7ef0*/  F2FP.BF16.F32.PACK_AB R19, R19, R11 ;  /* 0x0000000b1313723e */ /* 0x000fe200000010ff */
[----:B------:R-:W-:Y:S01]  /*7f00*/  @P3 FADD.FTZ R198, -R198, R29 ;  /* 0x0000001dc6c63221 */ /* 0x000fe20000010100 */
[----:B------:R-:W-:Y:S01]  /*7f10*/  FSETP.GE.FTZ.AND P3, PT, R224, RZ, PT ;  /* 0x000000ffe000720b */ /* 0x000fe20003f76000 */
[----:B------:R-:W-:Y:S01]  /*7f20*/  FMUL.FTZ R32, R228, R32 ;  /* 0x00000020e4207220 */ /* 0x000fe20000410000 */
[----:B------:R-:W-:Y:S01]  /*7f30*/  F2FP.BF16.F32.PACK_AB R17, R17, R10 ;  /* 0x0000000a1111723e */ /* 0x000fe200000010ff */
[----:B------:R-:W-:Y:S01]  /*7f40*/  FMUL.FTZ R11, R187, R198 ;  /* 0x000000c6bb0b7220 */ /* 0x000fe20000410000 */
[----:B------:R-:W-:Y:S01]  /*7f50*/  FSEL R34, R34, R199, P3 ;  /* 0x000000c722227208 */ /* 0x000fe20001800000 */
[----:B------:R-:W-:Y:S01]  /*7f60*/  FMUL.FTZ R10, R226, R197 ;  /* 0x000000c5e20a7220 */ /* 0x000fe20000410000 */
        /* <DEDUP_REMOVED lines=8> */
[----:B------:R-:W-:Y:S02]  /*7ff0*/  F2FP.BF16.F32.PACK_AB R12, R12, R5 ;  /* 0x000000050c0c723e */ /* 0x000fe400000010ff */
[----:B------:R-:W-:Y:S02]  /*8000*/  F2FP.BF16.F32.PACK_AB R11, R11, R4 ;  /* 0x000000040b0b723e */ /* 0x000fe400000010ff */
        /* <DEDUP_REMOVED lines=18> */
[----:B------:R-:W-:Y:S02]  /*8130*/  LEA R4, P0, R5, R238, 0x1 ;  /* 0x000000ee05047211 */ /* 0x000fe400078008ff */
[----:B------:R-:W-:Y:S02]  /*8140*/  LEA R0, P6, R9, R5, 0x5 ;  /* 0x0000000509007211 */ /* 0x000fe400078c28ff */
[----:B------:R-:W-:Y:S02]  /*8150*/  SHF.R.S32.HI R7, RZ, 0x1f, R5 ;  /* 0x0000001fff077819 */ /* 0x000fe40000011405 */
[----:B------:R-:W-:Y:S02]  /*8160*/  LEA.HI.X.SX32 R5, R5, R239, 0x1, P0 ;  /* 0x000000ef05057211 */ /* 0x000fe400000f0eff */
[C---:B------:R-:W-:Y:S02]  /*8170*/  @!P4 LEA R8, P0, R9.reuse, R4, 0x6 ;  /* 0x000000040908c211 */ /* 0x040fe400078030ff */
[C---:B------:R-:W-:Y:S01]  /*8180*/  @!P3 LEA R6, P5, R0.reuse, R238, 0x1 ;  /* 0x000000ee0006b211 */ /* 0x040fe200078a08ff */
[----:B------:R-:W-:Y:S01]  /*8190*/  @!PT LDS RZ, [RZ] ;  /* 0x00000000fffff984 */ /* 0x000fe20000000800 */
[----:B------:R-:W-:Y:S01]  /*81a0*/  @!PT LDS RZ, [RZ] ;  /* 0x00000000fffff984 */ /* 0x000fe20000000800 */
[----:B------:R-:W-:Y:S01]  /*81b0*/  @!PT LDS RZ, [RZ] ;  /* 0x00000000fffff984 */ /* 0x000fe20000000800 */
[----:B------:R3:W-:Y:S01]  /*81c0*/  @!P4 LDGSTS.E.BYPASS.LTC128B.128 [R235], desc[UR16][R4.64] ;  /* 0x0000000004ebcfae */ /* 0x0007e2000b901d50 */
[C---:B--2---:R-:W-:Y:S01]  /*81d0*/  LEA.HI.X R7, R9.reuse, R7, R20, 0x5, P6 ;  /* 0x0000000709077211 */ /* 0x044fe200030f2c14 */
[----:B------:R-:W-:Y:S01]  /*81e0*/  IMAD.MOV.U32 R238, RZ, RZ, R4 ;  /* 0x000000ffffee7224 */ /* 0x000fe200078e0004 */
        /* <DEDUP_REMOVED lines=28> */
.L_x_1523:
[----:B------:R-:W-:Y:S01]  /*83b0*/  STS [R229+0x1c000], R177 ;  /* 0x01c000b1e5007388 */ /* 0x000fe20000000800 */
[----:B------:R-:W-:Y:S01]  /*83c0*/  F2FP.BF16.F32.PACK_AB R0, R200, R32 ;  /* 0x00000020c800723e */ /* 0x000fe200000010ff */
[----:B------:R-:W-:Y:S01]  /*83d0*/  UIMAD UR6, UR30, UR29, URZ ;  /* 0x0000001d1e0672a4 */ /* 0x000fe2000f8e023f */
[----:B---3--:R-:W-:Y:S01]  /*83e0*/  F2FP.BF16.F32.PACK_AB R4, R199, R34 ;  /* 0x00000022c704723e */ /* 0x008fe200000010ff */
[----:B------:R1:W-:Y:S01]  /*83f0*/  STS [R229+0x1c400], R176 ;  /* 0x01c400b0e5007388 */ /* 0x0003e20000000800 */
[----:B------:R-:W-:Y:S01]  /*8400*/  LEA R172, R219, UR4, 0x1 ;  /* 0x00000004dbac7c11 */ /* 0x000fe2000f8e08ff */
[----:B------:R-:W-:Y:S02]  /*8410*/  ULEA UR5, -UR6, URZ, 0x6 ;  /* 0x0000003f06057291 */ /* 0x000fe4000f8e313f */
        /* <DEDUP_REMOVED lines=9> */
[----:B------:R1:W-:Y:S04]  /*84b0*/  STS [R233+0x1c000], R0 ;  /* 0x01c00000e9007388 */ /* 0x0003e80000000800 */
[----:B------:R-:W-:Y:S04]  /*84c0*/  STS [R233+0x1c400], R4 ;  /* 0x01c40004e9007388 */ /* 0x000fe80000000800 */
[----:B------:R-:W-:Y:S04]  /*84d0*/  STS [R232+0x1d000], R13 ;  /* 0x01d0000de8007388 */ /* 0x000fe80000000800 */
[----:B------:R-:W-:Y:S04]  /*84e0*/  STS [R232+0x1d400], R12 ;  /* 0x01d4000ce8007388 */ /* 0x000fe80000000800 */
[----:B------:R-:W-:Y:S04]  /*84f0*/  STS [R233+0x1d000], R11 ;  /* 0x01d0000be9007388 */ /* 0x000fe80000000800 */
[----:B------:R-:W-:Y:S01]  /*8500*/  STS [R233+0x1d400], R10 ;  /* 0x01d4000ae9007388 */ /* 0x000fe20000000800 */
[----:B------:R-:W-:Y:S01]  /*8510*/  BAR.SYNC.DEFER_BLOCKING 0x0 ;  /* 0x0000000000007b1d */ /* 0x000fe20000010000 */
[----:B-1----:R-:W-:Y:S05]  /*8520*/  IMAD.U32 R0, RZ, RZ, UR5 ;  /* 0x00000005ff007e24 */ /* 0x002fea000f8e00ff */
[----:B------:R-:W-:Y:S04]  /*8530*/  LDSM.16.MT88.4 R4, [R210+0x20000] ;  /* 0x02000000d204783b */ /* 0x000fe80000004200 */
[----:B------:R-:W1:Y:S04]  /*8540*/  LDSM.16.MT88.4 R8, [R172+0x8000] ;  /* 0x00800000ac08783b */ /* 0x000e680000004200 */
[----:B------:R-:W2:Y:S04]  /*8550*/  LDSM.16.MT88.4 R12, [R210+0x22000] ;  /* 0x02200000d20c783b */ /* 0x000ea80000004200 */
[----:B------:R-:W3:Y:S04]  /*8560*/  LDSM.16.MT88.4 R16, [R176+0x8000] ;  /* 0x00800000b010783b */ /* 0x000ee80000004200 */
[----:B------:R-:W4:Y:S04]  /*8570*/  LDSM.16.MT88.4 R20, [R172+0xa000] ;  /* 0x00a00000ac14783b */ /* 0x000f280000004200 */
[----:B------:R-:W5:Y:S04]  /*8580*/  LDSM.16.MT88.4 R24, [R176+0xa000] ;  /* 0x00a00000b018783b */ /* 0x000f680000004200 */
[----:B------:R-:W-:Y:S04]  /*8590*/  LDSM.16.MT88.4 R28, [R210+0x20800] ;  /* 0x02080000d21c783b */ /* 0x000fe80000004200 */
[----:B------:R-:W5:Y:S04]  /*85a0*/  LDSM.16.MT88.4 R32, [R172+0x8800] ;  /* 0x00880000ac20783b */ /* 0x000f680000004200 */
[----:B------:R-:W5:Y:S04]  /*85b0*/  LDSM.16.MT88.4 R164, [R210+0x22800] ;  /* 0x02280000d2a4783b */ /* 0x000f680000004200 */
        /* <DEDUP_REMOVED lines=19> */
[----:B------:R-:W-:Y:S05]  /*86f0*/  LDSM.16.MT88.4 R12, [R172+0x9000] ;  /* 0x00900000ac0c783b */ /* 0x000fea0000004200 */
[----:B------:R-:W-:Y:S01]  /*8700*/  HMMA.16816.F32.BF16 R96, R4, R26, R96 ;  /* 0x0000001a0460723c */ /* 0x000fe20000041860 */
[----:B------:R-:W4:Y:S04]  /*8710*/  LDSM.16.MT88.4 R4, [R210+0x21000] ;  /* 0x02100000d204783b */ /* 0x000f280000004200 */
[----:B------:R-:W5:Y:S01]  /*8720*/  LDSM.16.MT88.4 R24, [R210+0x23000] ;  /* 0x02300000d218783b */ /* 0x000f620000004200 */
        /* <DEDUP_REMOVED lines=25> */
[C---:B-----5:R-:W-:Y:S01]  /*88c0*/  HMMA.16816.F32.BF16 R40, R24.reuse, R12, R40 ;  /* 0x0000000c1828723c */ /* 0x060fe20000041828 */
        /* <DEDUP_REMOVED lines=16> */
[----:B------:R-:W-:Y:S05]  /*89d0*/  IMAD.U32 R4, RZ, RZ, UR5 ;  /* 0x00000005ff047e24 */ /* 0x000fea000f8e00ff */
        /* <DEDUP_REMOVED lines=23> */
[----:B------:R-:W-:Y:S01]  /*8b50*/  ISETP.GE.AND P3, PT, R0, UR28, PT ;  /* 0x0000001c00007c0c */ /* 0x000fe2000bf66270 */
[----:B------:R-:W-:Y:S05]  /*8b60*/  IMAD.SHL.U32 R0, R240, 0x40, RZ ;  /* 0x00000040f0007824 */ /* 0x000fea00078e00ff */
[----:B------:R-:W-:Y:S04]  /*8b70*/  LOP3.LUT R0, R0, 0x1c0, RZ, 0xc0, !PT ;  /* 0x000001c000007812 */ /* 0x000fe800078ec0ff */
[----:B------:R-:W-:Y:S01]  /*8b80*/  SHF.R.U32.HI R5, RZ, 0x3, R0 ;  /* 0x00000003ff057819 */ /* 0x000fe20000011600 */
[----:B------:R-:W2:Y:S01]  /*8b90*/  @!P4 LDC R11, c[0x0][0x424] ;  /* 0x00010900ff0bcb82 */ /* 0x000ea20000000800 */
[----:B------:R-:W-:Y:S04]  /*8ba0*/  LOP3.LUT R7, R0, 0x38, R230, 0xf8, !PT ;  /* 0x0000003800077812 */ /* 0x000fe800078ef8e6 */
[----:B------:R-:W-:Y:S03]  /*8bb0*/  LOP3.LUT R7, R7, R5, RZ, 0x3c, !PT ;  /* 0x0000000507077212 */ /* 0x000fe600078e3cff */
[----:B------:R-:W3:Y:S02]  /*8bc0*/  @!P3 LDC R6, c[0x0][0x424] ;  /* 0x00010900ff06bb82 */ /* 0x000ee40000000800 */
[----:B------:R-:W-:Y:S02]  /*8bd0*/  IMAD R9, R246, 0x200, R7 ;  /* 0x00000200f6097824 */ /* 0x000fe400078e0207 */
[----:B-1----:R-:W-:Y:S05]  /*8be0*/  IMAD.U32 R8, R12, -0x40, RZ ;  /* 0xffffffc00c087824 */ /* 0x002fea00078e00ff */
[----:B------:R-:W-:Y:S02]  /*8bf0*/  LEA R4, P0, R8, R236, 0x1 ;  /* 0x000000ec08047211 */ /* 0x000fe400078008ff */
[----:B------:R-:W-:Y:S02]  /*8c00*/  SHF.R.S32.HI R10, RZ, 0x1f, R8 ;  /* 0x0000001fff0a7819 */ /* 0x000fe40000011408 */
[----:B------:R-:W-:Y:S02]  /*8c10*/  @!P3 LEA R0, P5, R12, R8, 0x5 ;  /* 0x000000080c00b211 */ /* 0x000fe400078a28ff */
[-C--:B------:R-:W-:Y:S02]  /*8c20*/  LEA.HI.X.SX32 R5, R8, R237.reuse, 0x1, P0 ;  /* 0x000000ed08057211 */ /* 0x080fe400000f0eff */
[----:B---3--:R-:W-:Y:S02]  /*8c30*/  @!P3 LEA.HI.X R10, R12, R10, R6, 0x5, P5 ;  /* 0x0000000a0c0ab211 */ /* 0x008fe400028f2c06 */
[----:B------:R-:W-:Y:S01]  /*8c40*/  @!P3 LEA R6, P0, R0, R236, 0x1 ;  /* 0x000000ec0006b211 */ /* 0x000fe200078008ff */
[----:B------:R-:W-:Y:S01]  /*8c50*/  IMAD.MOV.U32 R236, RZ, RZ, R4 ;  /* 0x000000ffffec7224 */ /* 0x000fe200078e0004 */
[----:B------:R-:W-:Y:S02]  /*8c60*/  @!P4 LEA R8, P5, R12, R4, 0x6 ;  /* 0x000000040c08c211 */ /* 0x000fe400078a30ff */
[----:B------:R-:W-:Y:S01]  /*8c70*/  @!P3 LEA.HI.X R7, R0, R237, R10, 0x1, P0 ;  /* 0x000000ed0007b211 */ /* 0x000fe200000f0c0a */
[----:B------:R-:W-:Y:S01]  /*8c80*/  IMAD.MOV.U32 R237, RZ, RZ, R5 ;  /* 0x000000ffffed7224 */ /* 0x000fe200078e0005 */
[----:B------:R-:W-:Y:S02]  /*8c90*/  LEA R0, R9, UR4, 0x1 ;  /* 0x0000000409007c11 */ /* 0x000fe4000f8e08ff */
[----:B--2---:R-:W-:Y:S03]  /*8ca0*/  @!P4 LEA.HI.X R9, R12, R5, R11, 0x6, P5 ;  /* 0x000000050c09c211 */ /* 0x004fe600028f340b */
        /* <DEDUP_REMOVED lines=21> */
.L_x_1524:
[----:B-1----:R-:W-:Y:S01]  /*8e00*/  LEA R0, R217, UR4, 0x1 ;  /* 0x00000004d9007c11 */ /* 0x002fe2000f8e08ff */
[----:B------:R-:W-:Y:S01]  /*8e10*/  LDSM.16.MT88.4 R16, [R209] ;  /* 0x00000000d110783b */ /* 0x000fe20000004200 */
[----:B------:R-:W-:Y:S01]  /*8e20*/  IMAD.MOV.U32 R223, RZ, RZ, 0x4 ;  /* 0x00000004ffdf7424 */ /* 0x000fe200078e00ff */
[----:B------:R-:W-:Y:S02]  /*8e30*/  USHF.L.U32 UR5, UR6, 0x3, URZ ;  /* 0x0000000306057899 */ /* 0x000fe4000800063f */
[----:B------:R-:W1:Y:S01]  /*8e40*/  LDSM.16.M88.4 R32, [R0+0x1c000] ;  /* 0x01c000000020783b */ /* 0x000e620000000200 */
[----:B------:R-:W-:Y:S02]  /*8e50*/  USHF.L.U32 UR10, UR6, 0x4, URZ ;  /* 0x00000004060a7899 */ /* 0x000fe4000800063f */
[----:B------:R-:W-:Y:S01]  /*8e60*/  UIMAD UR7, UR6, 0x18, URZ ;  /* 0x00000018060778a4 */ /* 0x000fe2000f8e023f */
[----:B------:R-:W2:Y:S01]  /*8e70*/  LDSM.16.M88.4 R28, [R0+0x1d000] ;  /* 0x01d00000001c783b */ /* 0x000ea20000000200 */
        /* <DEDUP_REMOVED lines=39> */
[----:B------:R-:W3:Y:S01]  /*90f0*/  LDSM.16.MT88.4 R188, [R209+0x6000] ;  /* 0x00600000d1bc783b */ /* 0x000ee20000004200 */
[----:B----4-:R-:W-:Y:S04]  /*9100*/  IMAD.U32 R0, RZ, RZ, UR5 ;  /* 0x00000005ff007e24 */ /* 0x010fe8000f8e00ff */
        /* <DEDUP_REMOVED lines=35> */
[----:B------:R1:W4:Y:S05]  /*9340*/  LDSM.16.M88.4 R184, [R2+0x1f000] ;  /* 0x01f0000002b8783b */ /* 0x00032a0000000200 */
[-C--:B------:R-:W-:Y:S06]  /*9350*/  HMMA.16816.F32.BF16 R20, R172, R196.reuse, R20 ;  /* 0x000000c4ac14723c */ /* 0x080fec0000041814 */
[C---:B------:R-:W-:Y:S06]  /*9360*/  HMMA.16816.F32.BF16 R24, R192.reuse, R196, R24 ;  /* 0x000000c4c018723c */ /* 0x040fec0000041818 */
[-C--:B------:R-:W-:Y:S06]  /*9370*/  HMMA.16816.F32.BF16 R28, R192, R198.reuse, R28 ;  /* 0x000000c6c01c723c */ /* 0x080fec000004181c */
[----:B------:R-:W-:Y:S05]  /*9380*/  HMMA.16816.F32.BF16 R32, R172, R198, R32 ;  /* 0x000000c6ac20723c */ /* 0x000fea0000041820 */
[----:B-1----:R-:W-:Y:S01]  /*9390*/  @P1 VIADD R2, R241, 0xffffffc0 ;  /* 0xffffffc0f1021836 */ /* 0x002fe20000000000 */
[-C--:B--2---:R-:W-:Y:S01]  /*93a0*/  HMMA.16816.F32.BF16 R4, R164, R176.reuse, R4 ;  /* 0x000000b0a404723c */ /* 0x084fe20000041804 */
[----:B------:R-:W-:Y:S04]  /*93b0*/  IMAD.MOV.U32 R172, RZ, RZ, 0x40 ;  /* 0x00000040ffac7424 */ /* 0x000fe800078e00ff */
[----:B------:R-:W-:Y:S01]  /*93c0*/  @P1 IMAD.WIDE R2, R2, R223, UR20 ;  /* 0x0000001402021e25 */ /* 0x000fe2000f8e02df */
[C---:B------:R-:W-:Y:S04]  /*93d0*/  HMMA.16816.F32.BF16 R8, R200.reuse, R176, R8 ;  /* 0x000000b0c808723c */ /* 0x040fe80000041808 */
[----:B------:R-:W5:Y:S01]  /*93e0*/  @P1 LDG.E R244, desc[UR16][R2.64] ;  /* 0x0000001002f41981 */ /* 0x000f62000c1e1900 */
[----:B------:R-:W-:Y:S01]  /*93f0*/  SEL R196, R172, 0xffffffc0, !P2 ;  /* 0xffffffc0acc47807 */ /* 0x000fe20005000000 */
[-C--:B------:R-:W-:Y:S02]  /*9400*/  HMMA.16816.F32.BF16 R12, R200, R178.reuse, R12 ;  /* 0x000000b2c80c723c */ /* 0x080fe4000004180c */
[----:B------:R-:W-:Y:S03]  /*9410*/  LDSM.16.MT88.4 R172, [R211+0x3800] ;  /* 0x00380000d3ac783b */ /* 0x000fe60000004200 */
[----:B------:R-:W-:Y:S01]  /*9420*/  IMAD.IADD R176, R196, 0x1, R211 ;  /* 0x00000001c4b07824 */ /* 0x000fe200078e02d3 */
[C---:B------:R-:W-:Y:S01]  /*9430*/  HMMA.16816.F32.BF16 R16, R164.reuse, R178, R16 ;  /* 0x000000b2a410723c */ /* 0x040fe20000041810 */
[----:B------:R-:W5:Y:S04]  /*9440*/  @P1 LDG.E R245, desc[UR16][R2.64+0x20] ;  /* 0x0000201002f51981 */ /* 0x000f68000c1e1900 */
[----:B------:R-:W5:Y:S01]  /*9450*/  @P1 LDG.E R242, desc[UR16][R2.64+0x80] ;  /* 0x0000801002f21981 */ /* 0x000f62000c1e1900 */
[-C--:B------:R-:W-:Y:S03]  /*9460*/  HMMA.16816.F32.BF16 R20, R164, R204.reuse, R20 ;  /* 0x000000cca414723c */ /* 0x080fe60000041814 */
[----:B------:R1:W5:Y:S03]  /*9470*/  @P1 LDG.E R243, desc[UR16][R2.64+0xa0] ;  /* 0x0000a01002f31981 */ /* 0x000366000c1e1900 */
[C---:B------:R-:W-:Y:S06]  /*9480*/  HMMA.16816.F32.BF16 R24, R200.reuse, R204, R24 ;  /* 0x000000ccc818723c */ /* 0x040fec0000041818 */
[-C--:B------:R-:W-:Y:S06]  /*9490*/  HMMA.16816.F32.BF16 R28, R200, R206.reuse, R28 ;  /* 0x000000cec81c723c */ /* 0x080fec000004181c */
[----:B------:R-:W-:Y:S06]  /*94a0*/  HMMA.16816.F32.BF16 R32, R164, R206, R32 ;  /* 0x000000cea420723c */ /* 0x000fec0000041820 */
[-C--:B---3--:R-:W-:Y:S01]  /*94b0*/  HMMA.16816.F32.BF16 R4, R168, R180.reuse, R4 ;  /* 0x000000b4a804723c */ /* 0x088fe20000041804 */
[----:B------:R-:W-:Y:S04]  /*94c0*/  IMAD.U32 R164, RZ, RZ, UR10 ;  /* 0x0000000affa47e24 */ /* 0x000fe8000f8e00ff */
[----:B-1----:R-:W-:Y:S01]  /*94d0*/  IMAD.U32 R2, RZ, RZ, UR5 ;  /* 0x00000005ff027e24 */ /* 0x002fe2000f8e00ff */
[C---:B----4-:R-:W-:Y:S01]  /*94e0*/  HMMA.16816.F32.BF16 R8, R184.reuse, R180, R8 ;  /* 0x000000b4b808723c */ /* 0x050fe20000041808 */
[----:B------:R-:W-:Y:S04]  /*94f0*/  IMAD.U32 R165, RZ, RZ, UR10 ;  /* 0x0000000affa57e24 */ /* 0x000fe8000f8e00ff */
[-C--:B------:R-:W-:Y:S01]  /*9500*/  LEA R2, P0, R2, R220.reuse, 0x2 ;  /* 0x000000dc02027211 */ /* 0x080fe200078010ff */
[-C--:B------:R-:W-:Y:S01]  /*9510*/  HMMA.16816.F32.BF16 R12, R184, R182.reuse, R12 ;  /* 0x000000b6b80c723c */ /* 0x080fe2000004180c */
[----:B------:R-:W-:Y:S04]  /*9520*/  IMAD.U32 R166, RZ, RZ, UR9 ;  /* 0x00000009ffa67e24 */ /* 0x000fe8000f8e00ff */
[-C--:B------:R-:W-:Y:S01]  /*9530*/  LEA.HI.X.SX32 R3, R0, R221.reuse, 0x2, P0 ;  /* 0x000000dd00037211 */ /* 0x080fe200000f16ff */
[C---:B------:R-:W-:Y:S01]  /*9540*/  HMMA.16816.F32.BF16 R16, R168.reuse, R182, R16 ;  /* 0x000000b6a810723c */ /* 0x040fe20000041810 */
[----:B------:R-:W-:Y:S04]  /*9550*/  IMAD.U32 R0, RZ, RZ, UR7 ;  /* 0x00000007ff007e24 */ /* 0x000fe8000f8e00ff */
[----:B------:R1:W-:Y:S01]  /*9560*/  REDG.E.ADD.F32.FTZ.RN.STRONG.GPU desc[UR16][R220.64], R4 ;  /* 0x00000004dc0079a6 */ /* 0x0003e2000c10f390 */
[-C--:B------:R-:W-:Y:S03]  /*9570*/  HMMA.16816.F32.BF16 R20, R168, R188.reuse, R20 ;  /* 0x000000bca814723c */ /* 0x080fe60000041814 */
[----:B------:R2:W-:Y:S02]  /*9580*/  REDG.E.ADD.F32.FTZ.RN.STRONG.GPU desc[UR16][R2.64], R5 ;  /* 0x00000005020079a6 */ /* 0x0005e4000c10f390 */
[-C--:B------:R-:W-:Y:S01]  /*9590*/  LEA R164, P1, R164, R220.reuse, 0x2 ;  /* 0x000000dca4a47211 */ /* 0x080fe200078210ff */
[C---:B------:R-:W-:Y:S05]  /*95a0*/  HMMA.16816.F32.BF16 R24, R184.reuse, R188, R24 ;  /* 0x000000bcb818723c */ /* 0x040fea0000041818 */
[-C--:B------:R-:W-:Y:S01]  /*95b0*/  LEA.HI.X.SX32 R165, R165, R221.reuse, 0x2, P1 ;  /* 0x000000dda5a57211 */ /* 0x080fe200008f16ff */
[-C--:B------:R-:W-:Y:S04]  /*95c0*/  HMMA.16816.F32.BF16 R28, R184, R190.reuse, R28 ;  /* 0x000000beb81c723c */ /* 0x080fe8000004181c */
[----:B------:R3:W-:Y:S02]  /*95d0*/  REDG.E.ADD.F32.FTZ.RN.STRONG.GPU desc[UR16][R164.64], R6 ;  /* 0x00000006a40079a6 */ /* 0x0007e4000c10f390 */
[----:B------:R-:W-:Y:S02]  /*95e0*/  HMMA.16816.F32.BF16 R32, R168, R190, R32 ;  /* 0x000000bea820723c */ /* 0x000fe40000041820 */
[----:B------:R-:W-:Y:S03]  /*95f0*/  LDSM.16.MT88.4 R168, [R176+0x3000] ;  /* 0x00300000b0a8783b */ /* 0x000fe60000004200 */
[----:B-1----:R-:W-:Y:S01]  /*9600*/  IMAD.U32 R4, RZ, RZ, UR7 ;  /* 0x00000007ff047e24 */ /* 0x002fe2000f8e00ff */
[----:B------:R-:W-:Y:S02]  /*9610*/  UIMAD UR7, UR6, 0x30, URZ ;  /* 0x00000030060778a4 */ /* 0x000fe4000f8e023f */
[----:B------:R-:W-:Y:S03]  /*9620*/  UIMAD UR6, UR6, 0x38, URZ ;  /* 0x00000038060678a4 */ /* 0x000fe6000f8e023f */
[-C--:B------:R-:W-:Y:S04]  /*9630*/  LEA R4, P0, R4, R220.reuse, 0x2 ;  /* 0x000000dc04047211 */ /* 0x080fe800078010ff */
[-C--:B--2---:R-:W-:Y:S01]  /*9640*/  LEA.HI.X.SX32 R5, R0, R221.reuse, 0x2, P0 ;  /* 0x000000dd00057211 */ /* 0x084fe200000f16ff */
[----:B------:R-:W-:Y:S01]  /*9650*/  IMAD.U32 R0, RZ, RZ, UR9 ;  /* 0x00000009ff007e24 */ /* 0x000fe2000f8e00ff */
[-C--:B------:R-:W-:Y:S03]  /*9660*/  LEA R166, P0, R166, R220.reuse, 0x2 ;  /* 0x000000dca6a67211 */ /* 0x080fe600078010ff */
[----:B------:R1:W-:Y:S01]  /*9670*/  REDG.E.ADD.F32.FTZ.RN.STRONG.GPU desc[UR16][R4.64], R7 ;  /* 0x00000007040079a6 */ /* 0x0003e2000c10f390 */
[-C--:B------:R-:W-:Y:S01]  /*9680*/  LEA.HI.X.SX32 R167, R0, R221.reuse, 0x2, P0 ;  /* 0x000000dd00a77211 */ /* 0x080fe200000f16ff */
[----:B------:R-:W-:Y:S02]  /*9690*/  IMAD.U32 R0, RZ, RZ, UR6 ;  /* 0x00000006ff007e24 */ /* 0x000fe4000f8e00ff */
[----:B---3--:R-:W-:Y:S02]  /*96a0*/  IMAD.U32 R164, RZ, RZ, UR8 ;  /* 0x00000008ffa47e24 */ /* 0x008fe4000f8e00ff */
[----:B------:R-:W-:Y:S01]  /*96b0*/  IMAD.U32 R6, RZ, RZ, UR7 ;  /* 0x00000007ff067e24 */ /* 0x000fe2000f8e00ff */
[----:B------:R2:W-:Y:S02]  /*96c0*/  REDG.E.ADD.F32.FTZ.RN.STRONG.GPU desc[UR16][R166.64], R8 ;  /* 0x00000008a60079a6 */ /* 0x0005e4000c10f390 */
[-C--:B------:R-:W-:Y:S02]  /*96d0*/  LEA R164, P3, R164, R220.reuse, 0x2 ;  /* 0x000000dca4a47211 */ /* 0x080fe400078610ff */
[-C--:B------:R-:W-:Y:S01]  /*96e0*/  LEA R6, P1, R6, R220.reuse, 0x2 ;  /* 0x000000dc06067211 */ /* 0x080fe200078210ff */
        /* <DEDUP_REMOVED lines=63> */
[-C--:B------:R-:W-:Y:S01]  /*9ae0*/  LEA R4, P0, R4, R220.reuse, 0x2 ;  /* 0x000000dc04047211 */ /* 0x080fe200078010ff */
[----:B------:R-:W-:Y:S02]  /*9af0*/  UIADD3 UR7, UR5, UR6, URZ ;  /* 0x0000000605077290 */ /* 0x000fe4000fffe03f */
[----:B------:R1:W-:Y:S01]  /*9b00*/  REDG.E.ADD.F32.FTZ.RN.STRONG.GPU desc[UR16][R6.64], R22 ;  /* 0x00000016060079a6 */ /* 0x0003e2000c10f390 */
[-C--:B------:R-:W-:Y:S01]  /*9b10*/  LEA.HI.X.SX32 R5, R0, R221.reuse, 0x2, P0 ;  /* 0x000000dd00057211 */ /* 0x080fe200000f16ff */
[----:B------:R-:W-:Y:S01]  /*9b20*/  IMAD.U32 R0, RZ, RZ, UR6 ;  /* 0x00000006ff007e24 */ /* 0x000fe2000f8e00ff */
[----:B------:R-:W-:Y:S01]  /*9b30*/  UIADD3 UR6, UR5, UR7, URZ ;  /* 0x0000000705067290 */ /* 0x000fe2000fffe03f */
[-C--:B------:R-:W-:Y:S01]  /*9b40*/  LEA R10, P0, R10, R220.reuse, 0x2 ;  /* 0x000000dc0a0a7211 */ /* 0x080fe200078010ff */
[----:B------:R-:W-:Y:S01]  /*9b50*/  IMAD.U32 R8, RZ, RZ, UR7 ;  /* 0x00000007ff087e24 */ /* 0x000fe2000f8e00ff */
[----:B------:R2:W-:Y:S01]  /*9b60*/  REDG.E.ADD.F32.FTZ.RN.STRONG.GPU desc[UR16][R4.64], R23 ;  /* 0x00000017040079a6 */ /* 0x0005e2000c10f390 */
[----:B------:R-:W-:Y:S01]  /*9b70*/  UIADD3 UR8, UR5, UR6, URZ ;  /* 0x0000000605087290 */ /* 0x000fe2000fffe03f */
[-C--:B------:R-:W-:Y:S01]  /*9b80*/  LEA.HI.X.SX32 R11, R0, R221.reuse, 0x2, P0 ;  /* 0x000000dd000b7211 */ /* 0x080fe200000f16ff */
[----:B------:R-:W-:Y:S01]  /*9b90*/  IMAD.U32 R0, RZ, RZ, UR6 ;  /* 0x00000006ff007e24 */ /* 0x000fe2000f8e00ff */
[-C--:B------:R-:W-:Y:S01]  /*9ba0*/  LEA R8, P1, R8, R220.reuse, 0x2 ;  /* 0x000000dc08087211 */ /* 0x080fe200078210ff */
[----:B------:R-:W-:Y:S04]  /*9bb0*/  LDSM.16.MT88.4 R20, [R211+0x2000] ;  /* 0x00200000d314783b */ /* 0x000fe80000004200 */
[----:B------:R-:W-:Y:S01]  /*9bc0*/  REDG.E.ADD.F32.FTZ.RN.STRONG.GPU desc[UR16][R10.64], R24 ;  /* 0x000000180a0079a6 */ /* 0x000fe2000c10f390 */
[CC--:B-1----:R-:W-:Y:S04]  /*9bd0*/  LEA R6, P0, R0.reuse, R220.reuse, 0x2 ;  /* 0x000000dc00067211 */ /* 0x0c2fe800078010ff */
[-C--:B------:R-:W-:Y:S01]  /*9be0*/  LEA.HI.X.SX32 R7, R0, R221.reuse, 0x2, P0 ;  /* 0x000000dd00077211 */ /* 0x080fe200000f16ff */
[----:B--2---:R-:W-:Y:S01]  /*9bf0*/  IMAD.U32 R4, RZ, RZ, UR7 ;  /* 0x00000007ff047e24 */ /* 0x004fe2000f8e00ff */
[----:B------:R-:W-:Y:S01]  /*9c00*/  UIADD3 UR7, UR10, 0x60, URZ ;  /* 0x000000600a077890 */ /* 0x000fe2000fffe03f */
[----:B------:R-:W-:Y:S03]  /*9c10*/  IMAD.U32 R5, RZ, RZ, UR8 ;  /* 0x00000008ff057e24 */ /* 0x000fe6000f8e00ff */
[-C--:B------:R-:W-:Y:S01]  /*9c20*/  LEA.HI.X.SX32 R9, R4, R221.reuse, 0x2, P1 ;  /* 0x000000dd04097211 */ /* 0x080fe200008f16ff */
[----:B------:R-:W-:Y:S01]  /*9c30*/  UIADD3 UR6, UR5, UR7, URZ ;  /* 0x0000000705067290 */ /* 0x000fe2000fffe03f */
[CC--:B------:R-:W-:Y:S01]  /*9c40*/  LEA R4, P0, R5.reuse, R220.reuse, 0x2 ;  /* 0x000000dc05047211 */ /* 0x0c0fe200078010ff */
[----:B------:R-:W-:Y:S02]  /*9c50*/  IMAD.U32 R0, RZ, RZ, UR7 ;  /* 0x00000007ff007e24 */ /* 0x000fe4000f8e00ff */
[----:B------:R-:W-:Y:S01]  /*9c60*/  REDG.E.ADD.F32.FTZ.RN.STRONG.GPU desc[UR16][R8.64], R25 ;  /* 0x00000019080079a6 */ /* 0x000fe2000c10f390 */
[-C--:B------:R-:W-:Y:S01]  /*9c70*/  LEA.HI.X.SX32 R5, R5, R221.reuse, 0x2, P0 ;  /* 0x000000dd05057211 */ /* 0x080fe200000f16ff */
[----:B------:R-:W-:Y:S02]  /*9c80*/  UIADD3 UR8, UR5, UR6, URZ ;  /* 0x0000000605087290 */ /* 0x000fe4000fffe03f */
[----:B------:R1:W-:Y:S02]  /*9c90*/  REDG.E.ADD.F32.FTZ.RN.STRONG.GPU desc[UR16][R6.64], R26 ;  /* 0x0000001a060079a6 */ /* 0x0003e4000c10f390 */
[----:B------:R-:W-:Y:S02]  /*9ca0*/  UIADD3 UR7, UR5, UR8, URZ ;  /* 0x0000000805077290 */ /* 0x000fe4000fffe03f */
[----:B------:R2:W-:Y:S04]  /*9cb0*/  REDG.E.ADD.F32.FTZ.RN.STRONG.GPU desc[UR16][R4.64], R27 ;  /* 0x0000001b040079a6 */ /* 0x0005e8000c10f390 */
[----:B------:R-:W-:Y:S04]  /*9cc0*/  REDG.E.ADD.F32.FTZ.RN.STRONG.GPU desc[UR16][R220.64+0x180], R32 ;  /* 0x00018020dc0079a6 */ /* 0x000fe8000c10f390 */
[----:B------:R3:W-:Y:S04]  /*9cd0*/  REDG.E.ADD.F32.FTZ.RN.STRONG.GPU desc[UR16][R2.64+0x180], R33 ;  /* 0x00018021020079a6 */ /* 0x0007e8000c10f390 */
[----:B------:R-:W-:Y:S01]  /*9ce0*/  LDSM.16.MT88.4 R24, [R176+0x2000] ;  /* 0x00200000b018783b */ /* 0x000fe20000004200 */
[----:B-1----:R-:W-:Y:S01]  /*9cf0*/  IMAD.U32 R6, RZ, RZ, UR6 ;  /* 0x00000006ff067e24 */ /* 0x002fe2000f8e00ff */
[----:B------:R-:W-:Y:S01]  /*9d00*/  UIADD3 UR6, UR5, UR7, URZ ;  /* 0x0000000705067290 */ /* 0x000fe2000fffe03f */
[----:B------:R-:W-:Y:S01]  /*9d10*/  IMAD.U32 R7, RZ, RZ, UR7 ;  /* 0x00000007ff077e24 */ /* 0x000fe2000f8e00ff */
[----:B------:R-:W-:Y:S01]  /*9d20*/  UIADD3 UR7, UR11, -0x1, URZ ;  /* 0xffffffff0b077890 */ /* 0x000fe2000fffe03f */
[CC--:B--2---:R-:W-:Y:S01]  /*9d30*/  LEA R4, P0, R0.reuse, R220.reuse, 0x2 ;  /* 0x000000dc00047211 */ /* 0x0c4fe200078010ff */
[----:B------:R-:W-:Y:S03]  /*9d40*/  UIADD3 UR5, UR5, UR6, URZ ;  /* 0x0000000605057290 */ /* 0x000fe6000fffe03f */
        /* <DEDUP_REMOVED lines=18> */
[----:B------:R-:W-:Y:S01]  /*9e70*/  UMOV UR11, UR7 ;  /* 0x00000007000b7c82 */ /* 0x000fe20008000000 */
[----:B------:R-:W-:Y:S01]  /*9e80*/  PLOP3.LUT P0, PT, PT, PT, UP2, 0x80, 0x0 ;  /* 0x000000000000781c */ /* 0x000fe20003f0f028 */
[----:B------:R-:W-:Y:S04]  /*9e90*/  REDG.E.ADD.F32.FTZ.RN.STRONG.GPU desc[UR16][R6.64], R29 ;  /* 0x0000001d060079a6 */ /* 0x000fe8000c10f390 */
[----:B------:R-:W-:Y:S01]  /*9ea0*/  LDSM.16.MT88.4 R8, [R211] ;  /* 0x00000000d308783b */ /* 0x000fe20000004200 */
[----:B-1----:R-:W-:Y:S01]  /*9eb0*/  IMAD.U32 R5, RZ, RZ, UR6 ;  /* 0x00000006ff057e24 */ /* 0x002fe2000f8e00ff */
[----:B------:R-:W-:Y:S04]  /*9ec0*/  @UP3 UIADD3 UR6, UP1, UR20, -0x100, URZ ;  /* 0xffffff0014063890 */ /* 0x000fe8000ff3e03f */
[C---:B------:R-:W-:Y:S01]  /*9ed0*/  LEA R4, P1, R5.reuse, R220, 0x2 ;  /* 0x000000dc05047211 */ /* 0x040fe200078210ff */
[----:B------:R-:W-:Y:S02]  /*9ee0*/  @UP3 UIADD3.X UR5, UR21, -0x1, URZ, UP1, !UPT ;  /* 0xffffffff15053890 */ /* 0x000fe40008ffe43f */
[----:B------:R-:W-:Y:S01]  /*9ef0*/  @UP3 UMOV UR20, UR6 ;  /* 0x0000000600143c82 */ /* 0x000fe20008000000 */
[----:B------:R-:W-:Y:S02]  /*9f00*/  LEA.HI.X.SX32 R5, R5, R221, 0x2, P1 ;  /* 0x000000dd05057211 */ /* 0x000fe400008f16ff */
[----:B------:R-:W-:Y:S01]  /*9f10*/  PLOP3.LUT P1, PT, PT, PT, UP0, 0x80, 0x0 ;  /* 0x000000000000781c */ /* 0x000fe20003f2f008 */
[----:B------:R-:W-:Y:S02]  /*9f20*/  @UP3 UIADD3 UR25, UP0, UR25, -0x100, URZ ;  /* 0xffffff0019193890 */ /* 0x000fe4000ff1e03f */
[----:B------:R-:W-:Y:S01]  /*9f30*/  REDG.E.ADD.F32.FTZ.RN.STRONG.GPU desc[UR16][R4.64], R30 ;  /* 0x0000001e040079a6 */ /* 0x000fe2000c10f390 */
[----:B------:R-:W-:Y:S01]  /*9f40*/  @UP3 UMOV UR21, UR5 ;  /* 0x0000000500153c82 */ /* 0x000fe20008000000 */
        /* <DEDUP_REMOVED lines=87> */
[----:B------:R-:W-:Y:S01]  /*a4c0*/  ULDC UR6, c[0x0][0x38c] ;  /* 0x0000e30000067ab9 */ /* 0x000fe20000000800 */
[----:B------:R-:W-:Y:S02]  /*a4d0*/  ULDC UR5, c[0x0][0x390] ;  /* 0x0000e40000057ab9 */ /* 0x000fe40000000800 */
[----:B------:R-:W3:Y:S04]  /*a4e0*/  LDL R180, [R1] ;  /* 0x0000000001b47983 */ /* 0x000ee80000100800 */
        /* <DEDUP_REMOVED lines=127> */
[----:B------:R-:W-:Y:S01]  /*ace0*/  FMUL.FTZ R20, R65, UR6 ;  /* 0x0000000641147c20 */ /* 0x000fe20008410000 */
[----:B------:R-:W-:Y:S02]  /*acf0*/  F2FP.BF16.F32.PACK_AB R32, R32, R176 ;  /* 0x000000b02020723e */ /* 0x000fe400000010ff */
[----:B------:R-:W-:Y:S01]  /*ad00*/  F2FP.BF16.F32.PACK_AB R31, R31, R175 ;  /* 0x000000af1f1f723e */ /* 0x000fe200000010ff */
[----:B------:R-:W-:Y:S01]  /*ad10*/  FMUL.FTZ R66, R66, UR6 ;  /* 0x0000000642427c20 */ /* 0x000fe20008410000 */
[----:B------:R-:W-:Y:S01]  /*ad20*/  F2FP.BF16.F32.PACK_AB R28, R28, R172 ;  /* 0x000000ac1c1c723e */ /* 0x000fe200000010ff */
[----:B------:R-:W-:Y:S01]  /*ad30*/  FMUL.FTZ R19, R67, UR6 ;  /* 0x0000000643137c20 */ /* 0x000fe20008410000 */
[----:B------:R-:W-:Y:S01]  /*ad40*/  F2FP.BF16.F32.PACK_AB R27, R27, R171 ;  /* 0x000000ab1b1b723e */ /* 0x000fe200000010ff */
[----:B------:R-:W-:Y:S01]  /*ad50*/  FMUL.FTZ R18, R61, UR6 ;  /* 0x000000063d127c20 */ /* 0x000fe20008410000 */
[----:B------:R-:W-:-:S02]  /*ad60*/  F2FP.BF16.F32.PACK_AB R30, R30, R174 ;  /* 0x000000ae1e1e723e */ /* 0x000fc400000010ff */
        /* <DEDUP_REMOVED lines=33> */
[----:B------:R-:W-:Y:S01]  /*af80*/  UISETP.NE.AND UP0, UPT, UR38, -0x1, UPT ;  /* 0xffffffff2600788c */ /* 0x000fe2000bf05270 */
        /* <DEDUP_REMOVED lines=22> */
[----:B------:R-:W-:Y:S01]  /*b0f0*/  @UP0 UIADD3 UR5, UR32, UR38, URZ ;  /* 0x0000002620050290 */ /* 0x000fe2000fffe03f */
[----:B------:R-:W-:Y:S01]  /*b100*/  F2FP.BF16.F32.PACK_AB R4, R4, R96 ;  /* 0x000000600404723e */ /* 0x000fe200000010ff */
[----:B------:R-:W-:Y:S01]  /*b110*/  @UP0 ULDC.64 UR6, c[0x0][0x450] ;  /* 0x0001140000060ab9 */ /* 0x000fe20000000a00 */
[----:B------:R-:W-:Y:S02]  /*b120*/  F2FP.BF16.F32.PACK_AB R3, R3, R98 ;  /* 0x000000620303723e */ /* 0x000fe400000010ff */
[----:B------:R-:W-:Y:S02]  /*b130*/  F2FP.BF16.F32.PACK_AB R6, R6, R88 ;  /* 0x000000580606723e */ /* 0x000fe400000010ff */
[----:B------:R-:W-:Y:S02]  /*b140*/  F2FP.BF16.F32.PACK_AB R5, R5, R90 ;  /* 0x0000005a0505723e */ /* 0x000fe400000010ff */
[----:B------:R-:W-:-:S02]  /*b150*/  F2FP.BF16.F32.PACK_AB R2, R2, R92 ;  /* 0x0000005c0202723e */ /* 0x000fc400000010ff */
[----:B------:R-:W-:Y:S02]  /*b160*/  F2FP.BF16.F32.PACK_AB R0, R0, R94 ;  /* 0x0000005e0000723e */ /* 0x000fe400000010ff */
[----:B------:R-:W-:Y:S01]  /*b170*/  PLOP3.LUT P0, PT, PT, PT, UP0, 0x80, 0x0 ;  /* 0x000000000000781c */ /* 0x000fe20003f0f008 */
[----:B------:R-:W-:Y:S02]  /*b180*/  @UP0 UIMAD.WIDE.U32 UR8, UR5, UR6, URZ ;  /* 0x00000006050802a5 */ /* 0x000fe4000f8e003f */
[----:B------:R-:W-:-:S04]  /*b190*/  @UP0 UIMAD UR5, UR5, UR7, URZ ;  /* 0x00000007050502a4 */ /* 0x000fc8000f8e023f */
[----:B------:R-:W-:Y:S01]  /*b1a0*/  @UP0 UIADD3 UR21, UR9, UR5, URZ ;  /* 0x0000000509150290 */ /* 0x000fe2000fffe03f */
[----:B------:R-:W-:Y:S01]  /*b1b0*/  @UP0 UMOV UR20, UR8 ;  /* 0x0000000800140c82 */ /* 0x000fe20008000000 */
[----:B--2---:R-:W-:Y:S04]  /*b1c0*/  STS [R182], R55 ;  /* 0x00000037b6007388 */ /* 0x004fe80000000800 */
[----:B------:R-:W-:Y:S04]  /*b1d0*/  STS [R249+0x2000], R58 ;  /* 0x0020003af9007388 */ /* 0x000fe80000000800 */
[----:B------:R-:W-:Y:S04]  /*b1e0*/  STS [R249+0x2400], R57 ;  /* 0x00240039f9007388 */ /* 0x000fe80000000800 */
[----:B------:R-:W-:Y:S04]  /*b1f0*/  STS [R252+0x2000], R54 ;  /* 0x00200036fc007388 */ /* 0x000fe80000000800 */
[----:B------:R-:W-:Y:S04]  /*b200*/  STS [R252+0x2400], R53 ;  /* 0x00240035fc007388 */ /* 0x000fe80000000800 */
[----:B------:R-:W-:Y:S04]  /*b210*/  STS [R250], R52 ;  /* 0x00000034fa007388 */ /* 0x000fe80000000800 */
[----:B------:R-:W-:Y:S04]  /*b220*/  STS [R250+0x400], R51 ;  /* 0x00040033fa007388 */ /* 0x000fe80000000800 */
[----:B---3--:R-:W-:Y:S04]  /*b230*/  STS [R180], R48 ;  /* 0x00000030b4007388 */ /* 0x008fe80000000800 */
[----:B----4-:R-:W-:Y:S04]  /*b240*/  STS [R181], R47 ;  /* 0x0000002fb5007388 */ /* 0x010fe80000000800 */
        /* <DEDUP_REMOVED lines=51> */
[----:B------:R1:W-:Y:S02]  /*b580*/  STS [R180+0xe400], R0 ;  /* 0x00e40000b4007388 */ /* 0x0003e40000000800 */
[----:B-1----:R-:W-:-:S04]  /*b590*/  SHF.L.U32 R0, R240, 0x6, RZ ;  /* 0x00000006f0007819 */ /* 0x002fc800000006ff */
        /* <DEDUP_REMOVED lines=17> */
.L_x_1526:
        /* <DEDUP_REMOVED lines=24> */
.L_x_1527:
        /* <DEDUP_REMOVED lines=12> */
[----:B------:R-:W-:Y:S01]  /*b8f0*/  ULDC.64 UR14, c[0x0][0x468] ;  /* 0x00011a00000e7ab9 */ /* 0x000fe20000000a00 */
[----:B------:R-:W-:Y:S01]  /*b900*/  ISETP.GE.AND P4, PT, R4, UR12, PT ;  /* 0x0000000c04007c0c */ /* 0x000fe2000bf86270 */
[----:B------:R-:W-:Y:S01]  /*b910*/  BSSY B0, `(.L_x_1528) ;  /* 0x0000028000007945 */ /* 0x000fe20003800000 */
[----:B------:R-:W-:Y:S01]  /*b920*/  IADD3 R2, P0, R2, UR20, RZ ;  /* 0x0000001402027c10 */ /* 0x000fe2000ff1e0ff */
[----:B------:R-:W-:Y:S01]  /*b930*/  IMAD.U32 R4, RZ, RZ, UR11 ;  /* 0x0000000bff047e24 */ /* 0x000fe2000f8e00ff */
[----:B------:R-:W-:Y:S01]  /*b940*/  UIMAD UR11, UR13, UR14, URZ ;  /* 0x0000000e0d0b72a4 */ /* 0x000fe2000f8e023f */
[----:B------:R-:W-:Y:S01]  /*b950*/  IADD3 R5, R240, 0x40, RZ ;  /* 0x00000040f0057810 */ /* 0x000fe20007ffe0ff */
[----:B------:R-:W-:Y:S01]  /*b960*/  VIADD R20, R230, 0x40 ;  /* 0x00000040e6147836 */ /* 0x000fe20000000000 */
[----:B------:R-:W-:Y:S01]  /*b970*/  SHF.R.S32.HI R21, RZ, 0x1f, R240 ;  /* 0x0000001fff157819 */ /* 0x000fe200000114f0 */
[----:B------:R-:W-:Y:S01]  /*b980*/  UIMAD UR15, UR56, UR15, UR11 ;  /* 0x0000000f380f72a4 */ /* 0x000fe2000f8e020b */
[----:B------:R-:W-:Y:S01]  /*b990*/  IADD3.X R3, R3, UR21, R4, P0, !PT ;  /* 0x0000001503037c10 */ /* 0x000fe200087fe404 */
[----:B------:R1:W2:Y:S01]  /*b9a0*/  LDS.128 R28, [R0+0xd000] ;  /* 0x00d00000001c7984 */ /* 0x0002a20000000c00 */
[----:B------:R-:W-:-:S02]  /*b9b0*/  MOV R4, UR14 ;  /* 0x0000000e00047c02 */ /* 0x000fc40008000f00 */
[----:B------:R-:W-:Y:S01]  /*b9c0*/  ISETP.GE.AND P3, PT, R5, UR12, PT ;  /* 0x0000000c05007c0c */ /* 0x000fe2000bf66270 */
[----:B------:R1:W3:Y:S01]  /*b9d0*/  LDS.128 R24, [R0+0x11000] ;  /* 0x0110000000187984 */ /* 0x0002e20000000c00 */
[----:B------:R-:W-:Y:S02]  /*b9e0*/  VIADD R5, R240, 0x60 ;  /* 0x00000060f0057836 */ /* 0x000fe40000000000 */
[----:B------:R-:W-:Y:S01]  /*b9f0*/  IMAD.WIDE.U32 R2, R4, UR56, R2 ;  /* 0x0000003804027c25 */ /* 0x000fe2000f8e0002 */
[----:B------:R1:W4:Y:S02]  /*ba00*/  LDS.128 R36, [R0+0x15000] ;  /* 0x0150000000247984 */ /* 0x0003240000000c00 */
[----:B------:R-:W-:Y:S02]  /*ba10*/  ISETP.GE.AND P2, PT, R5, UR12, PT ;  /* 0x0000000c05007c0c */ /* 0x000fe4000bf46270 */
[----:B------:R1:W1:Y:S01]  /*ba20*/  LDS.128 R44, [R0+0x16000] ;  /* 0x01600000002c7984 */ /* 0x0002620000000c00 */
[----:B------:R-:W-:-:S03]  /*ba30*/  IADD3 R10, R3, UR15, RZ ;  /* 0x0000000f030a7c10 */ /* 0x000fc6000fffe0ff */
        /* <DEDUP_REMOVED lines=21> */
.L_x_1529:
[----:B------:R-:W-:Y:S05]  /*bb90*/  BSYNC B0 ;  /* 0x0000000000007941 */ /* 0x000fea0003800000 */
.L_x_1528:
        /* <DEDUP_REMOVED lines=17> */
[----:B---3--:R2:W-:Y:S02]  /*bcb0*/  @!P0 STG.E.128 desc[UR16][R4.64+0x80], R24 ;  /* 0x0000801804008986 */ /* 0x0085e4000c101d10 */
.L_x_1531:
[----:B------:R-:W-:Y:S05]  /*bcc0*/  BSYNC B0 ;  /* 0x0000000000007941 */ /* 0x000fea0003800000 */
.L_x_1530:
[----:B--2---:R2:W1:Y:S01]  /*bcd0*/  LDS.128 R16, [R0+0xe000] ;  /* 0x00e0000000107984 */ /* 0x0044620000000c00 */
        /* <DEDUP_REMOVED lines=17> */
[----:B-1----:R1:W-:Y:S04]  /*bdf0*/  @!P1 STG.E.128 desc[UR16][R4.64], R16 ;  /* 0x0000001004009986 */ /* 0x0023e8000c101d10 */
[----:B------:R1:W-:Y:S02]  /*be00*/  @!P0 STG.E.128 desc[UR16][R4.64+0x80], R12 ;  /* 0x0000800c04008986 */ /* 0x0003e4000c101d10 */
.L_x_1533:
[----:B------:R-:W-:Y:S05]  /*be10*/  BSYNC B0 ;  /* 0x0000000000007941 */ /* 0x000fea0003800000 */
.L_x_1532:
[----:B-1----:R1:W1:Y:S01]  /*be20*/  LDS.128 R16, [R0+0xf000] ;  /* 0x00f0000000107984 */ /* 0x0022620000000c00 */
[----:B------:R-:W-:Y:S03]  /*be30*/  BSSY B0, `(.L_x_1534) ;  /* 0x0000012000007945 */ /* 0x000fe60003800000 */
[----:B------:R1:W1:Y:S01]  /*be40*/  LDS.128 R12, [R0+0x13000] ;  /* 0x01300000000c7984 */ /* 0x0002620000000c00 */
        /* <DEDUP_REMOVED lines=9> */
[----:B------:R-:W-:-:S04]  /*bee0*/  IMAD.WIDE.U32 R4, R6, UR6, R2 ;  /* 0x0000000606047c25 */ /* 0x000fc8000f8e0002 */
[----:B------:R-:W-:Y:S01]  /*bef0*/  IMAD R3, R6, UR7, R7 ;  /* 0x0000000706037c24 */ /* 0x000fe2000f8e0207 */
[----:B------:R-:W-:-:S03]  /*bf00*/  LEA R2, P6, R4, UR12, 0x1 ;  /* 0x0000000c04027c11 */ /* 0x000fc6000f8c08ff */
[----:B------:R-:W-:-:S05]  /*bf10*/  IMAD.IADD R3, R3, 0x1, R5 ;  /* 0x0000000103037824 */ /* 0x000fca00078e0205 */
[----:B------:R-:W-:-:S05]  /*bf20*/  LEA.HI.X R3, R4, UR13, R3, 0x1, P6 ;  /* 0x0000000d04037c11 */ /* 0x000fca000b0f0c03 */
[----:B-1----:R1:W-:Y:S04]  /*bf30*/  @!P1 STG.E.128 desc[UR16][R2.64], R16 ;  /* 0x0000001002009986 */ /* 0x0023e8000c101d10 */
[----:B------:R1:W-:Y:S02]  /*bf40*/  @!P0 STG.E.128 desc[UR16][R2.64+0x80], R12 ;  /* 0x0000800c02008986 */ /* 0x0003e4000c101d10 */
.L_x_1535:
[----:B------:R-:W-:Y:S05]  /*bf50*/  BSYNC B0 ;  /* 0x0000000000007941 */ /* 0x000fea0003800000 */
.L_x_1534:
        /* <DEDUP_REMOVED lines=30> */
[----:B-1----:R2:W-:Y:S04]  /*c140*/  @!P1 STG.E.128 desc[UR16][R4.64], R16 ;  /* 0x0000001004009986 */ /* 0x0025e8000c101d10 */
[----:B------:R2:W-:Y:S02]  /*c150*/  @!P0 STG.E.128 desc[UR16][R4.64+0x80], R12 ;  /* 0x0000800c04008986 */ /* 0x0005e4000c101d10 */
.L_x_1537:
[----:B------:R-:W-:Y:S05]  /*c160*/  BSYNC B0 ;  /* 0x0000000000007941 */ /* 0x000fea0003800000 */
.L_x_1536:
        /* <DEDUP_REMOVED lines=16> */
[----:B----4-:R2:W-:Y:S04]  /*c270*/  @!P1 STG.E.128 desc[UR16][R4.64], R36 ;  /* 0x0000002404009986 */ /* 0x0105e8000c101d10 */
[----:B------:R2:W-:Y:S02]  /*c280*/  @!P0 STG.E.128 desc[UR16][R4.64+0x80], R32 ;  /* 0x0000802004008986 */ /* 0x0005e4000c101d10 */
.L_x_1539:
[----:B------:R-:W-:Y:S05]  /*c290*/  BSYNC B0 ;  /* 0x0000000000007941 */ /* 0x000fea0003800000 */
.L_x_1538:
        /* <DEDUP_REMOVED lines=17> */
[----:B------:R2:W-:Y:S02]  /*c3b0*/  @!P0 STG.E.128 desc[UR16][R4.64+0x80], R40 ;  /* 0x0000802804008986 */ /* 0x0005e4000c101d10 */
.L_x_1541:
[----:B------:R-:W-:Y:S05]  /*c3c0*/  BSYNC B0 ;  /* 0x0000000000007941 */ /* 0x000fea0003800000 */
.L_x_1540:
        /* <DEDUP_REMOVED lines=16> */
.L_x_1494:
[----:B------:R-:W-:Y:S05]  /*c4d0*/  BSYNC B1 ;  /* 0x0000000000017941 */ /* 0x000fea0003800000 */
.L_x_1472:
        /* <DEDUP_REMOVED lines=11> */
.L_x_1542:
[----:B------:R-:W-:Y:S05]  /*c590*/  EXIT ;  /* 0x000000000000794d */ /* 0x000fea0003800000 */
.L_x_1544:
        /* <DEDUP_REMOVED lines=14> */
.L_x_2086:


//--------------------- .text._ZN5flash44flash_bwd_dq_dk_dv_loop_seqk_parallel_kernelI23Flash_bwd_kernel_traitsILi128ELi64ELi128ELi8ELi2ELi4ELi2ELb0ELb0EN7cutlass10bfloat16_tE19Flash_kernel_traitsILi128ELi64ELi128ELi8ES3_EELb0ELb0ELb1ELb0ELb0ELb0ELb1EEEvNS_16Flash_bwd_paramsE --------------------------
	.section	.text._ZN5flash44flash_bwd_dq_dk_dv_loop_seqk_parallel_kernelI23Flash_bwd_kernel_traitsILi128ELi64ELi128ELi8ELi2ELi4ELi2ELb0ELb0EN7cutlass10bfloat16_tE19Flash_kernel_traitsILi128ELi64ELi128ELi8ES3_EELb0ELb0ELb1ELb0ELb0ELb0ELb1EEEvNS_16Flash_bwd_paramsE,"ax",@progbits
	.align	128
        .global         _ZN5flash44flash_bwd_dq_dk_dv_loop_seqk_parallel_kernelI23Flash_bwd_kernel_traitsILi128ELi64ELi128ELi8ELi2ELi4ELi2ELb0ELb0EN7cutlass10bfloat16_tE19Flash_kernel_traitsILi128ELi64ELi128ELi8ES3_EELb0ELb0ELb1ELb0ELb0ELb0ELb1EEEvNS_16Flash_bwd_paramsE
        .type           _ZN5flash44flash_bwd_dq_dk_dv_loop_seqk_parallel_kernelI23Flash_bwd_kernel_traitsILi128ELi64ELi128ELi8ELi2ELi4ELi2ELb0ELb0EN7cutlass10bfloat16_tE19Flash_kernel_traitsILi128ELi64ELi128ELi8ES3_EELb0ELb0ELb1ELb0ELb0ELb0ELb1EEEvNS_16Flash_bwd_paramsE,@function
        .size           _ZN5flash44flash_bwd_dq_dk_dv_loop_seqk_parallel_kernelI23Flash_bwd_kernel_traitsILi128ELi64ELi128ELi8ELi2ELi4ELi2ELb0ELb0EN7cutlass10bfloat16_tE19Flash_kernel_traitsILi128ELi64ELi128ELi8ES3_EELb0ELb0ELb1ELb0ELb0ELb0ELb1EEEvNS_16Flash_bwd_paramsE,(.L_x_2087 - _ZN5flash44flash_bwd_dq_dk_dv_loop_seqk_parallel_kernelI23Flash_bwd_kernel_traitsILi128ELi64ELi128ELi8ELi2ELi4ELi2ELb0ELb0EN7cutlass10bfloat16_tE19Flash_kernel_traitsILi128ELi64ELi128ELi8ES3_EELb0ELb0ELb1ELb0ELb0ELb0ELb1EEEvNS_16Flash_bwd_paramsE)
        .other          _ZN5flash44flash_bwd_dq_dk_dv_loop_seqk_parallel_kernelI23Flash_bwd_kernel_traitsILi128ELi64ELi128ELi8ELi2ELi4ELi2ELb0ELb0EN7cutlass10bfloat16_tE19Flash_kernel_traitsILi128ELi64ELi128ELi8ES3_EELb0ELb0ELb1ELb0ELb0ELb0ELb1EEEvNS_16Flash_bwd_paramsE,@"STO_CUDA_ENTRY STV_DEFAULT"
_ZN5flash44flash_bwd_dq_dk_dv_loop_seqk_parallel_kernelI23Flash_bwd_kernel_traitsILi128ELi64ELi128ELi8ELi2ELi4ELi2ELb0ELb0EN7cutlass10bfloat16_tE19Flash_kernel_traitsILi128ELi64ELi128ELi8ES3_EELb0ELb0ELb1ELb0ELb0ELb0ELb1EEEvNS_16Flash_bwd_paramsE:
.text._ZN5flash44flash_bwd_dq_dk_dv_loop_seqk_parallel_kernelI23Flash_bwd_kernel_traitsILi128ELi64ELi128ELi8ELi2ELi4ELi2ELb0ELb0EN7cutlass10bfloat16_tE19Flash_kernel_traitsILi128ELi64ELi128ELi8ES3_EELb0ELb0ELb1ELb0ELb0ELb0ELb1EEEvNS_16Flash_bwd_paramsE:
        /* <DEDUP_REMOVED lines=20> */
[----:B--2---:R-:W-:Y:S01]  /*0140*/  ULEA UR4, UR4, UR5, 0x18 ;  /* 0x0000000504047291 */ /* 0x004fe2000f8ec03f */
        /* <DEDUP_REMOVED lines=50> */
[----:B------:R-:W-:Y:S02]  /*0470*/  LEA.HI R19, R10, R4, RZ, 0x2 ;  /* 0x000000040a137211 */ /* 0x000fe400078f10ff */
[----:B------:R-:W-:-:S02]  /*0480*/  LOP3.LUT R10, R2, 0x8, R215, 0xf8, !PT ;  /* 0x00000008020a7812 */ /* 0x000fc400078ef8d7 */
[----:B------:R-:W-:Y:S02]  /*0490*/  SHF.R.S32.HI R0, RZ, 0x6, R5 ;  /* 0x00000006ff007819 */ /* 0x000fe40000011405 */
[----:B------:R-:W-:Y:S02]  /*04a0*/  LOP3.LUT R215, R3, 0x8, R215, 0xf8, !PT ;  /* 0x0000000803d77812 */ /* 0x000fe400078ef8d7 */
[----:B------:R-:W-:Y:S01]  /*04b0*/  SHF.R.U32.HI R211, RZ, 0x3, R3 ;  /* 0x00000003ffd37819 */ /* 0x000fe20000011603 */
[----:B------:R-:W-:Y:S01]  /*04c0*/  IMAD R3, R0, 0x800, R6 ;  /* 0x0000080000037824 */ /* 0x000fe200078e0206 */
[----:B------:R-:W-:Y:S01]  /*04d0*/  LOP3.LUT R2, R18, 0x7ffffffc, RZ, 0xc0, !PT ;  /* 0x7ffffffc12027812 */ /* 0x000fe200078ec0ff */
[----:B------:R-:W-:Y:S01]  /*04e0*/  IMAD.SHL.U32 R5, R0, 0x8, RZ ;  /* 0x0000000800057824 */ /* 0x000fe200078e00ff */
[----:B------:R-:W-:Y:S02]  /*04f0*/  LOP3.LUT R4, R7, 0x1, RZ, 0xc0, !PT ;  /* 0x0000000107047812 */ /* 0x000fe400078ec0ff */
[----:B------:R-:W-:Y:S01]  /*0500*/  LOP3.LUT R215, R215, R211, RZ, 0x3c, !PT ;  /* 0x000000d3d7d77212 */ /* 0x000fe200078e3cff */
[----:B------:R-:W-:Y:S01]  /*0510*/  IMAD.IADD R2, R16, 0x1, -R2 ;  /* 0x0000000110027824 */ /* 0x000fe200078e0a02 */
[----:B------:R-:W-:Y:S01]  /*0520*/  ISETP.NE.U32.AND P0, PT, R4, 0x1, PT ;  /* 0x000000010400780c */ /* 0x000fe20003f05070 */
[----:B------:R-:W-:Y:S01]  /*0530*/  IMAD.SHL.U32 R4, R9, 0x20, RZ ;  /* 0x0000002009047824 */ /* 0x000fe200078e00ff */
[----:B------:R-:W-:Y:S01]  /*0540*/  LEA.HI R17, R17, R16, RZ, 0x7 ;  /* 0x0000001011117211 */ /* 0x000fe200078f38ff */
[----:B------:R-:W-:Y:S01]  /*0550*/  IMAD.IADD R215, R3, 0x1, R215 ;  /* 0x0000000103d77824 */ /* 0x000fe200078e02d7 */
[----:B------:R-:W-:Y:S01]  /*0560*/  LOP3.LUT R211, R6, R10, R211, 0xf6, !PT ;  /* 0x0000000a06d37212 */ /* 0x000fe200078ef6d3 */
[----:B------:R-:W-:Y:S01]  /*0570*/  IMAD.SHL.U32 R3, R2, 0x2, RZ ;  /* 0x0000000202037824 */ /* 0x000fe200078e00ff */
[----:B------:R-:W-:Y:S01]  /*0580*/  SHF.R.S32.HI R2, RZ, 0x7, R17 ;  /* 0x00000007ff027819 */ /* 0x000fe20000011411 */
[----:B------:R-:W-:Y:S01]  /*0590*/  IMAD.SHL.U32 R16, R16, 0x2, RZ ;  /* 0x0000000210107824 */ /* 0x000fe200078e00ff */
[----:B------:R-:W-:Y:S01]  /*05a0*/  LOP3.LUT R4, R4, 0x20, RZ, 0xc0, !PT ;  /* 0x0000002004047812 */ /* 0x000fe200078ec0ff */
[--C-:B------:R-:W-:Y:S01]  /*05b0*/  IMAD R11, R11, 0x400, R3.reuse ;  /* 0x000004000b0b7824 */ /* 0x100fe200078e0203 */
[C---:B------:R-:W-:Y:S01]  /*05c0*/  R2P PR, R7.reuse, 0x6 ;  /* 0x0000000607007804 */ /* 0x040fe20000000000 */
[----:B------:R-:W-:Y:S01]  /*05d0*/  IMAD R8, R2, 0x1000, R3 ;  /* 0x0000100002087824 */ /* 0x000fe200078e0203 */
[----:B------:R-:W-:Y:S01]  /*05e0*/  LOP3.LUT R210, R4, 0x18, R5, 0xf8, !PT ;  /* 0x0000001804d27812 */ /* 0x000fe200078ef805 */
[----:B------:R-:W-:Y:S01]  /*05f0*/  IMAD.SHL.U32 R3, R7, 0x40, RZ ;  /* 0x0000004007037824 */ /* 0x000fe200078e00ff */
[----:B------:R-:W-:Y:S01]  /*0600*/  SEL R237, R237, 0x10, !P0 ;  /* 0x00000010eded7807 */ /* 0x000fe20004000000 */
[----:B------:R-:W-:Y:S01]  /*0610*/  IMAD R5, R0, 0x200, R12 ;  /* 0x0000020000057824 */ /* 0x000fe200078e020c */
[----:B------:R-:W-:Y:S01]  /*0620*/  LEA R211, R211, UR4, 0x1 ;  /* 0x00000004d3d37c11 */ /* 0x000fe2000f8e08ff */
[----:B------:R-:W-:-:S02]  /*0630*/  IMAD.SHL.U32 R2, R2, 0x8, RZ ;  /* 0x0000000802027824 */ /* 0x000fc400078e00ff */
[----:B------:R-:W-:Y:S01]  /*0640*/  IMAD.SHL.U32 R4, R0, 0x20, RZ ;  /* 0x0000002000047824 */ /* 0x000fe200078e00ff */
[----:B------:R-:W-:Y:S01]  /*0650*/  LOP3.LUT R0, R3, 0x1c0, RZ, 0xc0, !PT ;  /* 0x000001c003007812 */ /* 0x000fe200078ec0ff */
[----:B------:R1:W-:Y:S01]  /*0660*/  STL [R1+0x14], R5 ;  /* 0x0000140501007387 */ /* 0x0003e20000100800 */
[----:B------:R-:W-:Y:S01]  /*0670*/  LOP3.LUT R2, R2, 0x8, RZ, 0xc0, !PT ;  /* 0x0000000802027812 */ /* 0x000fe200078ec0ff */
[----:B------:R-:W-:Y:S01]  /*0680*/  IMAD.SHL.U32 R215, R215, 0x2, RZ ;  /* 0x00000002d7d77824 */ /* 0x000fe200078e00ff */
[----:B------:R-:W-:Y:S02]  /*0690*/  SHF.R.U32.HI R3, RZ, 0x3, R0 ;  /* 0x00000003ff037819 */ /* 0x000fe40000011600 */
[----:B------:R-:W-:Y:S02]  /*06a0*/  LOP3.LUT R6, R4, 0x6, R16, 0xf8, !PT ;  /* 0x0000000604067812 */ /* 0x000fe400078ef810 */
[----:B------:R-:W-:-:S03]  /*06b0*/  LOP3.LUT R4, R0, 0x20, R4, 0xf8, !PT ;  /* 0x0000002000047812 */ /* 0x000fc600078ef804 */
[----:B------:R2:W-:Y:S01]  /*06c0*/  STL [R1+0x30], R6 ;  /* 0x0000300601007387 */ /* 0x0005e20000100800 */
[----:B-1----:R-:W-:-:S05]  /*06d0*/  IMAD.SHL.U32 R5, R9, 0x10, RZ ;  /* 0x0000001009057824 */ /* 0x002fca00078e00ff */
        /* <DEDUP_REMOVED lines=8> */
[----:B------:R-:W-:Y:S02]  /*0760*/  IMAD.IADD R238, R3, 0x1, R2 ;  /* 0x0000000103ee7824 */ /* 0x000fe400078e0202 */
[----:B------:R-:W-:Y:S01]  /*0770*/  IMAD.SHL.U32 R2, R9, 0x8, RZ ;  /* 0x0000000809027824 */ /* 0x000fe200078e00ff */
[----:B------:R-:W-:Y:S01]  /*0780*/  SHF.R.U32.HI R3, RZ, 0x3, R0 ;  /* 0x00000003ff037819 */ /* 0x000fe20000011600 */
[----:B------:R-:W-:Y:S01]  /*0790*/  IMAD.SHL.U32 R5, R13, 0x40, RZ ;  /* 0x000000400d057824 */ /* 0x000fe200078e00ff */
[----:B------:R-:W-:-:S02]  /*07a0*/  LEA R238, R238, UR4, 0x1 ;  /* 0x00000004eeee7c11 */ /* 0x000fc4000f8e08ff */
[----:B--2---:R-:W-:Y:S02]  /*07b0*/  LOP3.LUT R6, R0, 0x8, R2, 0xf8, !PT ;  /* 0x0000000800067812 */ /* 0x004fe400078ef802 */
[C-C-:B------:R-:W-:Y:S01]  /*07c0*/  LOP3.LUT R2, R3.reuse, R7, R0.reuse, 0x1e, !PT ;  /* 0x0000000703027212 */ /* 0x140fe200078e1e00 */
[----:B------:R-:W-:Y:S01]  /*07d0*/  IMAD.IADD R239, R238, 0x1, R237 ;  /* 0x00000001eeef7824 */ /* 0x000fe200078e02ed */
[----:B------:R-:W-:Y:S02]  /*07e0*/  LOP3.LUT R210, R3, R210, R0, 0x1e, !PT ;  /* 0x000000d203d27212 */ /* 0x000fe400078e1e00 */
[----:B------:R-:W-:Y:S01]  /*07f0*/  LOP3.LUT R0, R5, 0xfffffe00, RZ, 0xc0, !PT ;  /* 0xfffffe0005007812 */ /* 0x000fe200078ec0ff */
[----:B------:R-:W-:Y:S01]  /*0800*/  IMAD R5, R14, 0x10, R4 ;  /* 0x000000100e057824 */ /* 0x000fe200078e0204 */
[----:B------:R-:W-:Y:S02]  /*0810*/  LOP3.LUT R3, R6, R3, RZ, 0x3c, !PT ;  /* 0x0000000306037212 */ /* 0x000fe400078e3cff */
[-C--:B------:R-:W-:Y:S01]  /*0820*/  LOP3.LUT R220, R2, R0.reuse, RZ, 0xfc, !PT ;  /* 0x0000000002dc7212 */ /* 0x080fe200078efcff */
[----:B------:R-:W-:Y:S01]  /*0830*/  IMAD R4, R14, 0x400, R0 ;  /* 0x000004000e047824 */ /* 0x000fe200078e0200 */
[----:B------:R-:W-:Y:S01]  /*0840*/  LOP3.LUT R210, R210, R0, RZ, 0xfc, !PT ;  /* 0x00000000d2d27212 */ /* 0x000fe200078efcff */
[----:B------:R-:W-:Y:S01]  /*0850*/  IMAD.U32 R0, RZ, RZ, UR6 ;  /* 0x00000006ff007e24 */ /* 0x000fe2000f8e00ff */
[----:B------:R-:W-:Y:S01]  /*0860*/  USHF.R.S32.HI UR6, URZ, 0x1f, UR47 ;  /* 0x0000001f3f067899 */ /* 0x000fe2000801142f */
[----:B------:R-:W-:Y:S01]  /*0870*/  IMAD.IADD R221, R4, 0x1, R3 ;  /* 0x0000000104dd7824 */ /* 0x000fe200078e0203 */
[----:B------:R1:W-:Y:S01]  /*0880*/  STL [R1+0x10], R5 ;  /* 0x0000100501007387 */ /* 0x0003e20000100800 */
[----:B------:R-:W-:Y:S01]  /*0890*/  IMAD.U32 R3, RZ, RZ, UR5 ;  /* 0x00000005ff037e24 */ /* 0x000fe2000f8e00ff */
[----:B------:R-:W-:Y:S01]  /*08a0*/  UIADD3 UR5, UR4, 0xc000, URZ ;  /* 0x0000c00004057890 */ /* 0x000fe2000fffe03f */
[----:B------:R-:W-:-:S02]  /*08b0*/  IMAD.MOV.U32 R2, RZ, RZ, 0x20 ;  /* 0x00000020ff027424 */ /* 0x000fc400078e00ff */
[----:B------:R-:W-:Y:S02]  /*08c0*/  IMAD.MOV.U32 R0, RZ, RZ, 0x40 ;  /* 0x00000040ff007424 */ /* 0x000fe400078e00ff */
[----:B------:R-:W-:Y:S01]  /*08d0*/  IMAD.U32 R3, RZ, RZ, UR6 ;  /* 0x00000006ff037e24 */ /* 0x000fe2000f8e00ff */
[----:B------:R-:W-:Y:S01]  /*08e0*/  SEL R214, R2, 0xffffffe0, !P4 ;  /* 0xffffffe002d67807 */ /* 0x000fe20006000000 */
[----:B------:R-:W-:Y:S01]  /*08f0*/  USHF.R.S32.HI UR6, URZ, 0x1f, UR55 ;  /* 0x0000001f3f067899 */ /* 0x000fe20008011437 */
[----:B------:R-:W-:Y:S01]  /*0900*/  SEL R216, R0, 0xffffffc0, !P3 ;  /* 0xffffffc000d87807 */ /* 0x000fe20005800000 */
[----:B------:R-:W-:Y:S01]  /*0910*/  VIADD R217, R215, UR5 ;  /* 0x00000005d7d97c36 */ /* 0x000fe20008000000 */
[----:B------:R-:W-:Y:S02]  /*0920*/  SEL R2, R2, 0xffffffe0, !P1 ;  /* 0xffffffe002027807 */ /* 0x000fe40004800000 */
[----:B------:R-:W-:Y:S01]  /*0930*/  SEL R0, R0, 0xffffffc0, !P2 ;  /* 0xffffffc000007807 */ /* 0x000fe20005000000 */
[----:B------:R-:W-:Y:S01]  /*0940*/  IMAD.U32 R3, RZ, RZ, UR6 ;  /* 0x00000006ff037e24 */ /* 0x000fe2000f8e00ff */
[----:B------:R-:W-:Y:S01]  /*0950*/  LEA R210, R210, UR5, 0x1 ;  /* 0x00000005d2d27c11 */ /* 0x000fe2000f8e08ff */
[----:B------:R-:W-:-:S02]  /*0960*/  IMAD.IADD R236, R238, 0x1, R2 ;  /* 0x00000001eeec7824 */ /* 0x000fc400078e0202 */
[C---:B------:R-:W-:Y:S02]  /*0970*/  IMAD.IADD R214, R217.reuse, 0x1, R214 ;  /* 0x00000001d9d67824 */ /* 0x040fe400078e02d6 */
[--C-:B------:R-:W-:Y:S02]  /*0980*/  IMAD.IADD R217, R217, 0x1, R216.reuse ;  /* 0x00000001d9d97824 */ /* 0x100fe400078e02d8 */
[----:B------:R-:W-:Y:S01]  /*0990*/  IMAD.IADD R216, R214, 0x1, R216 ;  /* 0x00000001d6d87824 */ /* 0x000fe200078e02d8 */
[----:B-1----:R-:W-:Y:S01]  /*09a0*/  LEA R5, R8, UR5, 0x1 ;  /* 0x0000000508057c11 */ /* 0x002fe2000f8e08ff */
[----:B------:R-:W-:-:S04]  /*09b0*/  IMAD.IADD R237, R237, 0x1, R236 ;  /* 0x00000001eded7824 */ /* 0x000fc800078e02ec */
[----:B------:R-:W-:Y:S01]  /*09c0*/  IMAD.IADD R4, R2, 0x1, R5 ;  /* 0x0000000102047824 */ /* 0x000fe200078e0205 */
[----:B------:R-:W-:Y:S01]  /*09d0*/  STL [R1+0x28], R5 ;  /* 0x0000280501007387 */ /* 0x000fe20000100800 */
[C---:B------:R-:W-:Y:S02]  /*09e0*/  IMAD.IADD R2, R5.reuse, 0x1, R0 ;  /* 0x0000000105027824 */ /* 0x040fe400078e0200 */
[C---:B------:R-:W-:Y:S01]  /*09f0*/  VIADD R3, R5.reuse, 0x420 ;  /* 0x0000042005037836 */ /* 0x040fe20000000000 */
[----:B------:R-:W-:Y:S01]  /*0a00*/  STL [R1+0x34], R4 ;  /* 0x0000340401007387 */ /* 0x000fe20000100800 */
[----:B------:R-:W-:-:S03]  /*0a10*/  @P1 VIADD R3, R5, 0x3e0 ;  /* 0x000003e005031836 */ /* 0x000fc60000000000 */
[----:B------:R1:W-:Y:S04]  /*0a20*/  STL [R1+0x2c], R2 ;  /* 0x00002c0201007387 */ /* 0x0003e80000100800 */
[----:B------:R2:W-:Y:S01]  /*0a30*/  STL [R1+0x40], R3 ;  /* 0x0000400301007387 */ /* 0x0005e20000100800 */
[----:B-1----:R-:W-:Y:S02]  /*0a40*/  IMAD.IADD R2, R4, 0x1, R0 ;  /* 0x0000000104027824 */ /* 0x002fe400078e0200 */
[----:B------:R-:W-:-:S03]  /*0a50*/  IMAD.IADD R0, R0, 0x1, R3 ;  /* 0x0000000100007824 */ /* 0x000fc600078e0203 */
[----:B------:R2:W-:Y:S04]  /*0a60*/  STL [R1+0x38], R2 ;  /* 0x0000380201007387 */ /* 0x0005e80000100800 */
[----:B------:R2:W-:Y:S02]  /*0a70*/  STL [R1+0x3c], R0 ;  /* 0x00003c0001007387 */ /* 0x0005e40000100800 */
.L_x_1617:
        /* <DEDUP_REMOVED lines=67> */
.L_x_1545:
        /* <DEDUP_REMOVED lines=18> */
[----:B------:R-:W-:Y:S02]  /*0fd0*/  USHF.R.S32.HI UR28, URZ, 0x1f, UR57 ;  /* 0x0000001f3f1c7899 */ /* 0x000fe40008011439 */
[----:B------:R-:W-:Y:S02]  /*0fe0*/  @!UP2 UIMAD UR7, UR56, UR10, URZ ;  /* 0x0000000a3807a2a4 */ /* 0x000fe4000f8e023f */
[----:B------:R-:W-:Y:S02]  /*0ff0*/  @!UP2 UIMAD.WIDE.U32 UR42, UR47, UR10, URZ ;  /* 0x0000000a2f2aa2a5 */ /* 0x000fe4000f8e003f */
[----:B------:R-:W-:Y:S01]  /*1000*/  UISETP.NE.AND UP4, UPT, UR31, URZ, UPT ;  /* 0x0000003f1f00728c */ /* 0x000fe2000bf85270 */
[----:B------:R-:W-:Y:S01]  /*1010*/  ULDC UR10, c[0x0][0x394] ;  /* 0x0000e500000a7ab9 */ /* 0x000fe20000000800 */
[----:B-1----:R-:W-:Y:S01]  /*1020*/  IABS R5, R6 ;  /* 0x0000000600057213 */ /* 0x002fe20000000000 */
[----:B------:R-:W-:Y:S01]  /*1030*/  ULDC.64 UR26, c[0x0][0x240] ;  /* 0x00009000001a7ab9 */ /* 0x000fe20000000a00 */
[----:B------:R-:W-:Y:S01]  /*1040*/  ULDC UR61, c[0x0][0x2dc] ;  /* 0x0000b700003d7ab9 */ /* 0x000fe20000000800 */
[----:B------:R-:W-:Y:S01]  /*1050*/  ULDC UR60, c[0x0][0x270] ;  /* 0x00009c00003c7ab9 */ /* 0x000fe20000000800 */
[----:B------:R-:W1:Y:S01]  /*1060*/  I2F.RP R2, R5 ;  /* 0x0000000500027306 */ /* 0x000e620000209400 */
[----:B------:R-:W-:Y:S01]  /*1070*/  UIMAD.WIDE.U32 UR18, UR5, UR26, URZ ;  /* 0x0000001a051272a5 */ /* 0x000fe2000f8e003f */
[----:B------:R-:W-:Y:S01]  /*1080*/  ISETP.NE.AND P3, PT, R6, RZ, PT ;  /* 0x000000ff0600720c */ /* 0x000fe20003f65270 */
[----:B------:R-:W-:-:S02]  /*1090*/  UIMAD UR21, UR5, UR27, URZ ;  /* 0x0000001b051572a4 */ /* 0x000fc4000f8e023f */
[----:B--2---:R-:W-:Y:S02]  /*10a0*/  UIMAD.WIDE.U32 UR34, UR15, UR12, URZ ;  /* 0x0000000c0f2272a5 */ /* 0x004fe4000f8e003f */
[----:B------:R-:W-:Y:S02]  /*10b0*/  UIMAD.WIDE.U32 UR16, UR47, UR57, URZ ;  /* 0x000000392f1072a5 */ /* 0x000fe4000f8e003f */
[----:B------:R-:W-:Y:S02]  /*10c0*/  UIMAD UR39, UR15, UR13, UR35 ;  /* 0x0000000d0f2772a4 */ /* 0x000fe4000f8e0223 */
[----:B------:R-:W-:Y:S01]  /*10d0*/  USHF.L.U32 UR15, UR47, 0x7, URZ ;  /* 0x000000072f0f7899 */ /* 0x000fe2000800063f */
[----:B------:R-:W-:Y:S01]  /*10e0*/  @UP2 ULDC.64 UR12, c[0x0][0x420] ;  /* 0x00010800000c2ab9 */ /* 0x000fe20000000a00 */
[----:B------:R-:W-:Y:S01]  /*10f0*/  @!UP2 UIMAD UR35, UR47, UR11, UR7 ;  /* 0x0000000b2f23a2a4 */ /* 0x000fe2000f8e0207 */
[----:B-1----:R-:W1:Y:S01]  /*1100*/  MUFU.RCP R2, R2 ;  /* 0x0000000200027308 */ /* 0x002e620000001000 */
[----:B------:R-:W-:-:S02]  /*1110*/  @UP2 UIMAD.WIDE.U32 UR44, UR5, UR12, URZ ;  /* 0x0000000c052c22a5 */ /* 0x000fc4000f8e003f */
[----:B------:R-:W-:Y:S02]  /*1120*/  UIADD3 UR12, UR14, 0x3f, URZ ;  /* 0x0000003f0e0c7890 */ /* 0x000fe4000fffe03f */
[----:B------:R-:W-:Y:S02]  /*1130*/  USEL UR38, UR15, URZ, UP0 ;  /* 0x0000003f0f267287 */ /* 0x000fe40008000000 */
[----:B------:R-:W-:Y:S02]  /*1140*/  USHF.R.S32.HI UR15, URZ, 0x1f, UR12 ;  /* 0x0000001f3f0f7899 */ /* 0x000fe4000801140c */
[----:B------:R-:W-:Y:S02]  /*1150*/  UIADD3 UR7, UR14, 0x80, UR33 ;  /* 0x000000800e077890 */ /* 0x000fe4000fffe021 */
[----:B------:R-:W-:Y:S02]  /*1160*/  ULEA.HI UR31, UR15, UR12, URZ, 0x6 ;  /* 0x0000000c0f1f7291 */ /* 0x000fe4000f8f303f */
[----:B------:R-:W-:-:S02]  /*1170*/  UIMAD UR15, UR28, UR47, URZ ;  /* 0x0000002f1c0f72a4 */ /* 0x000fc4000f8e023f */
[----:B------:R-:W-:Y:S01]  /*1180*/  UIADD3 UR7, UR7, UR10, -UR6 ;  /* 0x0000000a07077290 */ /* 0x000fe2000fffe806 */
[----:B-1----:R-:W-:Y:S01]  /*1190*/  VIADD R2, R2, 0xffffffe ;  /* 0x0ffffffe02027836 */ /* 0x002fe20000000000 */
[----:B------:R-:W-:Y:S02]  /*11a0*/  UIMAD.WIDE UR10, UR61, UR60, URZ ;  /* 0x0000003c3d0a72a5 */ /* 0x000fe4000f8e023f */
[----:B------:R-:W-:Y:S01]  /*11b0*/  UIMAD UR15, UR56, UR57, UR15 ;  /* 0x00000039380f72a4 */ /* 0x000fe2000f8e020f */
[----:B------:R-:W1:Y:S01]  /*11c0*/  F2I.FTZ.U32.TRUNC.NTZ R3, R2 ;  /* 0x0000000200037305 */ /* 0x000e62000021f000 */
[----:B------:R-:W-:Y:S02]  /*11d0*/  UIADD3 UR7, UR7, 0x3f, URZ ;  /* 0x0000003f07077890 */ /* 0x000fe4000fffe03f */
[----:B------:R-:W-:Y:S02]  /*11e0*/  UIADD3 UR50, UR23, UR25, URZ ;  /* 0x0000001917327290 */ /* 0x000fe4000fffe03f */
[----:B------:R-:W-:-:S02]  /*11f0*/  @UP2 UIADD3 UR50, UR19, UR21, URZ ;  /* 0x0000001513322290 */ /* 0x000fc4000fffe03f */
[----:B------:R-:W-:Y:S02]  /*1200*/  USEL UR54, UR22, UR18, !UP2 ;  /* 0x0000001216367287 */ /* 0x000fe4000d000000 */
[----:B------:R-:W-:Y:S02]  /*1210*/  UIMAD UR19, UR11, UR16, URZ ;  /* 0x000000100b1372a4 */ /* 0x000fe4000f8e023f */
[----:B------:R-:W-:Y:S01]  /*1220*/  UIADD3 UR15, UR17, UR15, URZ ;  /* 0x0000000f110f7290 */ /* 0x000fe2000fffe03f */
[----:B------:R-:W-:Y:S01]  /*1230*/  ULDC.U8 UR29, c[0x0][0x3d8] ;  /* 0x0000f600001d7ab9 */ /* 0x000fe20000000000 */
[----:B------:R-:W-:Y:S01]  /*1240*/  USHF.R.S32.HI UR18, URZ, 0x1f, UR7 ;  /* 0x0000001f3f127899 */ /* 0x000fe20008011407 */
[----:B-1----:R-:W-:Y:S01]  /*1250*/  IMAD.MOV R0, RZ, RZ, -R3 ;  /* 0x000000ffff007224 */ /* 0x002fe200078e0a03 */
[----:B------:R-:W-:Y:S01]  /*1260*/  UISETP.NE.AND UP3, UPT, UR29, URZ, UPT ;  /* 0x0000003f1d00728c */ /* 0x000fe2000bf65270 */
[----:B------:R-:W-:Y:S01]  /*1270*/  IMAD.MOV.U32 R2, RZ, RZ, RZ ;  /* 0x000000ffff027224 */ /* 0x000fe200078e00ff */
[----:B------:R-:W-:Y:S01]  /*1280*/  UIMAD.WIDE.U32 UR28, UR10, UR16, URZ ;  /* 0x000000100a1c72a5 */ /* 0x000fe2000f8e003f */
[----:B------:R-:W-:Y:S01]  /*1290*/  IMAD R0, R0, R5, RZ ;  /* 0x0000000500007224 */ /* 0x000fe200078e02ff */
[----:B------:R-:W-:-:S02]  /*12a0*/  UIMAD UR15, UR10, UR15, UR19 ;  /* 0x0000000f0a0f72a4 */ /* 0x000fc4000f8e0213 */
[----:B------:R-:W-:Y:S01]  /*12b0*/  ULEA.HI UR7, UR18, UR7, URZ, 0x6 ;  /* 0x0000000712077291 */ /* 0x000fe2000f8f303f */
[----:B------:R-:W-:Y:S01]  /*12c0*/  IMAD.HI.U32 R0, R3, R0, R2 ;  /* 0x0000000003007227 */ /* 0x000fe200078e0002 */
[----:B------:R-:W-:Y:S01]  /*12d0*/  MOV R2, R4 ;  /* 0x0000000400027202 */ /* 0x000fe20000000f00 */
[----:B------:R-:W-:Y:S02]  /*12e0*/  @UP2 UIMAD UR49, UR5, UR13, UR45 ;  /* 0x0000000d053122a4 */ /* 0x000fe4000f8e022d */
[----:B------:R-:W-:Y:S02]  /*12f0*/  USHF.L.U64.HI UR13, UR47, 0x7, UR56 ;  /* 0x000000072f0d7899 */ /* 0x000fe40008010238 */
[----:B------:R-:W-:Y:S01]  /*1300*/  IMAD.HI.U32 R0, R0, R2, RZ ;  /* 0x0000000200007227 */ /* 0x000fe200078e00ff */
[----:B------:R-:W-:Y:S02]  /*1310*/  UIADD3 UR46, UR29, UR15, URZ ;  /* 0x0000000f1d2e7290 */ /* 0x000fe4000fffe03f */
[----:B------:R-:W-:Y:S01]  /*1320*/  USHF.R.S32.HI UR15, URZ, 0x6, UR31 ;  /* 0x000000063f0f7899 */ /* 0x000fe2000801141f */
[----:B------:R-:W-:Y:S01]  /*1330*/  IMAD.MOV R3, RZ, RZ, -R0 ;  /* 0x000000ffff037224 */ /* 0x000fe200078e0a00 */
[----:B------:R-:W-:-:S02]  /*1340*/  USHF.R.S32.HI UR7, URZ, 0x6, UR7 ;  /* 0x000000063f077899 */ /* 0x000fc40008011407 */
[----:B------:R-:W-:Y:S01]  /*1350*/  USEL UR37, UR13, URZ, UP0 ;  /* 0x0000003f0d257287 */ /* 0x000fe20008000000 */
[C---:B------:R-:W-:Y:S01]  /*1360*/  IMAD R2, R5.reuse, R3, R2 ;  /* 0x0000000305027224 */ /* 0x040fe200078e0202 */
[----:B------:R-:W-:Y:S01]  /*1370*/  UISETP.LT.AND UP0, UPT, UR15, UR7, UPT ;  /* 0x000000070f00728c */ /* 0x000fe2000bf01270 */
[----:B------:R-:W-:Y:S01]  /*1380*/  ULDC UR51, c[0x0][0x2c4] ;  /* 0x0000b10000337ab9 */ /* 0x000fe20000000800 */
[----:B------:R-:W-:Y:S02]  /*1390*/  UISETP.NE.AND UP1, UPT, UR36, -0x1, UPT ;  /* 0xffffffff2400788c */ /* 0x000fe4000bf25270 */
[----:B------:R-:W-:Y:S01]  /*13a0*/  ISETP.GT.U32.AND P1, PT, R5, R2, PT ;  /* 0x000000020500720c */ /* 0x000fe20003f24070 */
[----:B------:R-:W-:Y:S02]  /*13b0*/  @UP3 UIMAD UR18, UR47, UR51, URZ ;  /* 0x000000332f1232a4 */ /* 0x000fe4000f8e023f */
[----:B------:R-:W-:Y:S02]  /*13c0*/  USEL UR41, UR15, UR7, UP0 ;  /* 0x000000070f297287 */ /* 0x000fe40008000000 */
[----:B------:R-:W-:-:S02]  /*13d0*/  @UP3 USEL UR18, UR18, UR5, !UP2 ;  /* 0x0000000512123287 */ /* 0x000fc4000d000000 */
[----:B------:R-:W-:Y:S01]  /*13e0*/  ULEA UR15, UR41, 0xffffffc0, 0x6 ;  /* 0xffffffc0290f7891 */ /* 0x000fe2000f8e303f */
[----:B------:R-:W-:Y:S01]  /*13f0*/  @UP3 ULDC UR7, c[0x0][0x2e4] ;  /* 0x0000b90000073ab9 */ /* 0x000fe20000000800 */
[----:B------:R-:W-:Y:S02]  /*1400*/  UIMAD.WIDE.U32 UR16, UR10, UR5, URZ ;  /* 0x000000050a1072a5 */ /* 0x000fe4000f8e003f */
[----:B------:R-:W-:Y:S02]  /*1410*/  @UP3 UIMAD UR31, UR55, UR7, UR18 ;  /* 0x00000007371f32a4 */ /* 0x000fe4000f8e0212 */
[----:B------:R-:W-:Y:S01]  /*1420*/  @!P1 IMAD.IADD R2, R2, 0x1, -R5 ;  /* 0x0000000102029824 */ /* 0x000fe200078e0a05 */
[----:B------:R-:W-:Y:S01]  /*1430*/  USHF.R.S32.HI UR21, URZ, 0x1f, UR15 ;  /* 0x0000001f3f157899 */ /* 0x000fe2000801140f */
[----:B------:R-:W-:Y:S01]  /*1440*/  @!P1 IADD3 R0, R0, 0x1, RZ ;  /* 0x0000000100009810 */ /* 0x000fe20007ffe0ff */
[----:B------:R-:W-:Y:S01]  /*1450*/  UIADD3 UR7, UP0, UR15, UR38, URZ ;  /* 0x000000260f077290 */ /* 0x000fe2000ff1e03f */
[----:B------:R-:W-:Y:S01]  /*1460*/  PLOP3.LUT P1, PT, PT, PT, UP1, 0x80, 0x0 ;  /* 0x000000000000781c */ /* 0x000fe20003f2f018 */
[----:B------:R-:W-:Y:S01]  /*1470*/  USEL UR53, UR28, UR16, !UP2 ;  /* 0x000000101c357287 */ /* 0x000fe2000d000000 */
[----:B------:R-:W-:Y:S01]  /*1480*/  ISETP.GE.U32.AND P0, PT, R2, R5, PT ;  /* 0x000000050200720c */ /* 0x000fe20003f06070 */
[----:B------:R-:W-:Y:S01]  /*1490*/  UIMAD UR16, UR11, UR5, URZ ;  /* 0x000000050b1072a4 */ /* 0x000fe2000f8e023f */
[----:B------:R-:W-:Y:S01]  /*14a0*/  LOP3.LUT R2, R6, UR55, RZ, 0x3c, !PT ;  /* 0x0000003706027c12 */ /* 0x000fe2000f8e3cff */
[----:B------:R-:W-:-:S02]  /*14b0*/  UIADD3.X UR18, UR21, UR37, URZ, UP0, !UPT ;  /* 0x0000002515127290 */ /* 0x000fc400087fe43f */
[----:B------:R-:W-:Y:S01]  /*14c0*/  UIMAD UR11, UR11, UR7, URZ ;  /* 0x000000070b0b72a4 */ /* 0x000fe2000f8e023f */
[----:B------:R-:W-:Y:S01]  /*14d0*/  ISETP.GE.AND P2, PT, R2, RZ, PT ;  /* 0x000000ff0200720c */ /* 0x000fe20003f46270 */
[----:B------:R-:W-:Y:S02]  /*14e0*/  @UP1 UIADD3 UR32, UR24, UR36, URZ ;  /* 0x0000002418201290 */ /* 0x000fe4000fffe03f */
[----:B------:R-:W-:Y:S01]  /*14f0*/  @UP1 UIADD3 UR30, UR24, UR36, URZ ;  /* 0x00000024181e1290 */ /* 0x000fe2000fffe03f */
[----:B------:R-:W-:Y:S01]  /*1500*/  @UP1 ULDC.64 UR12, c[0x0][0x248] ;  /* 0x00009200000c1ab9 */ /* 0x000fe20000000a00 */
[----:B------:R-:W-:Y:S01]  /*1510*/  @UP1 ULDC.64 UR22, c[0x0][0x250] ;  /* 0x0000940000161ab9 */ /* 0x000fe20000000a00 */
[----:B------:R-:W-:Y:S01]  /*1520*/  UIMAD.WIDE.U32 UR28, UR10, UR7, URZ ;  /* 0x000000070a1c72a5 */ /* 0x000fe2000f8e003f */
[----:B------:R-:W-:Y:S01]  /*1530*/  @P0 VIADD R0, R0, 0x1 ;  /* 0x0000000100000836 */ /* 0x000fe20000000000 */
[----:B------:R-:W-:Y:S01]  /*1540*/  @UP2 UIADD3 UR46, UR17, UR16, URZ ;  /* 0x00000010112e2290 */ /* 0x000fe2000fffe03f */
[----:B------:R-:W-:Y:S01]  /*1550*/  PLOP3.LUT P0, PT, PT, PT, UP3, 0x80, 0x0 ;  /* 0x000000000000781c */ /* 0x000fe20003f0f038 */
[----:B------:R-:W-:Y:S01]  /*1560*/  UIMAD UR7, UR10, UR18, UR11 ;  /* 0x000000120a0772a4 */ /* 0x000fe2000f8e020b */
[----:B------:R-:W-:Y:S01]  /*1570*/  IMAD.MOV.U32 R16, RZ, RZ, R0 ;  /* 0x000000ffff107224 */ /* 0x000fe200078e0000 */
[----:B------:R-:W-:-:S02]  /*1580*/  @UP1 UIMAD.WIDE.U32 UR16, UR32, UR12, URZ ;  /* 0x0000000c201012a5 */ /* 0x000fc4000f8e003f */
[----:B------:R-:W-:Y:S02]  /*1590*/  @UP1 UIMAD.WIDE.U32 UR10, UR30, UR22, URZ ;  /* 0x000000161e0a12a5 */ /* 0x000fe4000f8e003f */
[----:B------:R-:W-:Y:S01]  /*15a0*/  @!UP3 UIMAD UR19, UR47, UR60, UR55 ;  /* 0x0000003c2f13b2a4 */ /* 0x000fe2000f8e0237 */
[----:B------:R-:W-:Y:S01]  /*15b0*/  @!P2 IADD3 R16, -R16, RZ, RZ ;  /* 0x000000ff1010a210 */ /* 0x000fe20007ffe1ff */
[----:B------:R-:W-:Y:S01]  /*15c0*/  UIMAD UR48, UR55, UR61, URZ ;  /* 0x0000003d373072a4 */ /* 0x000fe2000f8e023f */
[----:B------:R-:W-:Y:S01]  /*15d0*/  @!P3 LOP3.LUT R16, RZ, R6, RZ, 0x33, !PT ;  /* 0x00000006ff10b212 */ /* 0x000fe200078e33ff */
[----:B------:R-:W-:Y:S02]  /*15e0*/  @UP1 UIMAD UR32, UR32, UR13, URZ ;  /* 0x0000000d202012a4 */ /* 0x000fe4000f8e023f */
[----:B------:R-:W-:Y:S02]  /*15f0*/  @UP1 UIMAD UR18, UR30, UR23, URZ ;  /* 0x000000171e1212a4 */ /* 0x000fe4000f8e023f */
[----:B------:R-:W-:-:S02]  /*1600*/  @!UP2 UIADD3 UR49, UR43, UR35, URZ ;  /* 0x000000232b31a290 */ /* 0x000fc4000fffe03f */
        /* <DEDUP_REMOVED lines=23> */
.L_x_1547:
        /* <DEDUP_REMOVED lines=13> */
.L_x_1548:
        /* <DEDUP_REMOVED lines=11> */
.L_x_1549:
[----:B------:R-:W-:-:S04]  /*1900*/  UIMAD UR5, UR47, UR60, UR55 ;  /* 0x0000003c2f0572a4 */ /* 0x000fc8000f8e0237 */
[----:B------:R-:W-:-:S12]  /*1910*/  UIMAD UR5, UR5, UR57, URZ ;  /* 0x00000039050572a4 */ /* 0x000fd8000f8e023f */
.L_x_1550:
[----:B------:R-:W1:Y:S01]  /*1920*/  S2R R27, SR_TID.X ;  /* 0x00000000001b7919 */ /* 0x000e620000002100 */
[----:B------:R-:W2:Y:S01]  /*1930*/  LDC.64 R4, c[0x0][0x420] ;  /* 0x00010800ff047b82 */ /* 0x000ea20000000a00 */
[----:B------:R-:W-:Y:S01]  /*1940*/  UIADD3 UR42, UR15, UR5, URZ ;  /* 0x000000050f2a7290 */ /* 0x000fe2000fffe03f */
[----:B------:R-:W-:Y:S01]  /*1950*/  SHF.R.S32.HI R241, RZ, 0x1f, R240 ;  /* 0x0000001ffff17819 */ /* 0x000fe200000114f0 */
[----:B------:R-:W-:Y:S01]  /*1960*/  UIMAD UR5, UR61, UR60, URZ ;  /* 0x0000003c3d0572a4 */ /* 0x000fe2000f8e023f */
[C---:B------:R-:W-:Y:S01]  /*1970*/  IADD3 R6, P0, R240.reuse, UR10, RZ ;  /* 0x0000000af0067c10 */ /* 0x040fe2000ff1e0ff */
[----:B------:R-:W-:Y:S01]  /*1980*/  USHF.R.S32.HI UR57, URZ, 0x1f, UR55 ;  /* 0x0000001f3f397899 */ /* 0x000fe20008011437 */
[----:B------:R-:W-:Y:S01]  /*1990*/  BSSY B1, `(.L_x_1546) ;  /* 0x0000a55000017945 */ /* 0x000fe20003800000 */
[----:B------:R-:W-:Y:S01]  /*19a0*/  ULDC.64 UR16, c[0x0][0x428] ;  /* 0x00010a0000107ab9 */ /* 0x000fe20000000a00 */
[----:B------:R-:W-:Y:S01]  /*19b0*/  IADD3.X R7, R241, UR49, RZ, P0, !PT ;  /* 0x00000031f1077c10 */ /* 0x000fe200087fe4ff */
[----:B------:R-:W-:Y:S01]  /*19c0*/  UIMAD UR7, UR57, UR16, URZ ;  /* 0x00000010390772a4 */ /* 0x000fe2000f8e023f */
[----:B------:R-:W-:Y:S01]  /*19d0*/  IMAD.U32 R11, RZ, RZ, UR16 ;  /* 0x00000010ff0b7e24 */ /* 0x000fe2000f8e00ff */
[----:B------:R-:W-:Y:S01]  /*19e0*/  UIADD3 UR18, UR15, UR31, URZ ;  /* 0x0000001f0f127290 */ /* 0x000fe2000fffe03f */
[----:B------:R-:W-:Y:S01]  /*19f0*/  VIADD R13, R240, 0x40 ;  /* 0x00000040f00d7836 */ /* 0x000fe20000000000 */
[----:B------:R-:W-:-:S02]  /*1a00*/  UIMAD UR39, UR55, UR17, UR7 ;  /* 0x00000011372772a4 */ /* 0x000fc4000f8e0207 */
[----:B------:R-:W-:Y:S01]  /*1a10*/  UIADD3 UR17, -UR6, UR14, UR33 ;  /* 0x0000000e06117290 */ /* 0x000fe2000fffe121 */
[----:B------:R-:W-:Y:S01]  /*1a20*/  ULDC UR43, c[0x0][0x398] ;  /* 0x0000e600002b7ab9 */ /* 0x000fe20000000800 */
[----:B------:R-:W-:Y:S01]  /*1a30*/  ULDC.64 UR30, c[0x0][0x258] ;  /* 0x00009600001e7ab9 */ /* 0x000fe20000000a00 */
[----:B------:R-:W-:Y:S01]  /*1a40*/  ULDC.64 UR44, c[0x0][0x2b0] ;  /* 0x0000ac00002c7ab9 */ /* 0x000fe20000000a00 */
[----:B------:R-:W-:Y:S01]  /*1a50*/  ULDC.64 UR60, c[0x0][0x478] ;  /* 0x00011e00003c7ab9 */ /* 0x000fe20000000a00 */
[----:B------:R-:W-:Y:S01]  /*1a60*/  ULDC.64 UR10, c[0x0][0x210] ;  /* 0x00008400000a7ab9 */ /* 0x000fe20000000a00 */
[----:B------:R-:W-:Y:S01]  /*1a70*/  UIADD3 UR7, UR41, -0x1, URZ ;  /* 0xffffffff29077890 */ /* 0x000fe2000fffe03f */
[----:B--2---:R-:W-:Y:S01]  /*1a80*/  IMAD.WIDE.U32 R6, R4, UR15, R6 ;  /* 0x0000000f04067c25 */ /* 0x004fe2000f8e0006 */
[----:B-1----:R-:W-:-:S04]  /*1a90*/  SHF.R.S32.HI R26, RZ, 0x1f, R27 ;  /* 0x0000001fff1a7819 */ /* 0x002fc8000001141b */
[----:B------:R-:W-:-:S04]  /*1aa0*/  LEA.HI R2, R26, R27, RZ, 0x5 ;  /* 0x0000001b1a027211 */ /* 0x000fc800078f28ff */
[----:B------:R-:W-:Y:S02]  /*1ab0*/  LOP3.LUT R0, R2, 0xffffffe0, RZ, 0xc0, !PT ;  /* 0xffffffe002007812 */ /* 0x000fe400078ec0ff */
[----:B------:R-:W-:-:S03]  /*1ac0*/  SHF.R.S32.HI R2, RZ, 0x5, R2 ;  /* 0x00000005ff027819 */ /* 0x000fc60000011402 */
[----:B------:R-:W-:-:S04]  /*1ad0*/  IMAD.IADD R0, R27, 0x1, -R0 ;  /* 0x000000011b007824 */ /* 0x000fc800078e0a00 */
[----:B------:R-:W-:Y:S01]  /*1ae0*/  IMAD R3, R2, UR5, R0 ;  /* 0x0000000502037c24 */ /* 0x000fe2000f8e0200 */
[----:B------:R-:W-:Y:S01]  /*1af0*/  USHF.L.U32 UR5, UR5, 0x6, URZ ;  /* 0x0000000605057899 */ /* 0x000fe2000800063f */
[----:B------:R-:W-:Y:S01]  /*1b00*/  LEA.HI R2, R26, R27, RZ, 0x3 ;  /* 0x0000001b1a027211 */ /* 0x000fe200078f18ff */
[----:B------:R-:W-:Y:S02]  /*1b10*/  IMAD R0, R4, UR21, RZ ;  /* 0x0000001504007c24 */ /* 0x000fe4000f8e02ff */
[----:B------:R-:W-:Y:S01]  /*1b20*/  UIADD3 UR16, UP2, UP0, UR28, UR5, UR48 ;  /* 0x000000051c107290 */ /* 0x000fe2000f85e030 */
[----:B------:R-:W-:Y:S01]  /*1b30*/  SHF.R.S32.HI R2, RZ, 0x3, R2 ;  /* 0x00000003ff027819 */ /* 0x000fe20000011402 */
[----:B------:R-:W-:Y:S01]  /*1b40*/  USHF.R.S32.HI UR5, URZ, 0x1f, UR5 ;  /* 0x0000001f3f057899 */ /* 0x000fe20008011405 */
[----:B------:R-:W-:Y:S01]  /*1b50*/  IMAD R0, R5, UR15, R0 ;  /* 0x0000000f05007c24 */ /* 0x000fe2000f8e0200 */
[----:B------:R-:W-:Y:S01]  /*1b60*/  ULDC.64 UR28, c[0x0][0x3e0] ;  /* 0x0000f800001c7ab9 */ /* 0x000fe20000000a00 */
[----:B------:R-:W-:Y:S01]  /*1b70*/  IADD3 R8, P0, R2, UR15, RZ ;  /* 0x0000000f02087c10 */ /* 0x000fe2000ff1e0ff */
        /* <DEDUP_REMOVED lines=15> */
[C---:B------:R-:W-:Y:S01]  /*1c70*/  IMAD R10, R8.reuse, UR27, R0 ;  /* 0x0000001b080a7c24 */ /* 0x040fe2000f8e0200 */
[C---:B------:R-:W-:Y:S01]  /*1c80*/  IADD3 R0, P0, R3.reuse, UR16, RZ ;  /* 0x0000001003007c10 */ /* 0x040fe2000ff1e0ff */
[----:B------:R-:W-:Y:S01]  /*1c90*/  IMAD.WIDE.U32 R8, R8, UR26, R240 ;  /* 0x0000001a08087c25 */ /* 0x000fe2000f8e00f0 */
[----:B------:R-:W-:Y:S02]  /*1ca0*/  UISETP.LT.AND UP0, UPT, URZ, UR21, UPT ;  /* 0x000000153f00728c */ /* 0x000fe4000bf01270 */
[----:B------:R-:W-:Y:S01]  /*1cb0*/  LEA.HI.X.SX32 R3, R3, UR15, 0x1, P0 ;  /* 0x0000000f03037c11 */ /* 0x000fe200080f0eff */
[----:B------:R-:W-:Y:S01]  /*1cc0*/  UIMAD.WIDE UR18, UR18, 0x4, UR44 ;  /* 0x00000004121278a5 */ /* 0x000fe2000f8e022c */
[----:B------:R-:W-:Y:S01]  /*1cd0*/  LEA R209, P0, R0, UR34, 0x2 ;  /* 0x0000002200d17c11 */ /* 0x000fe2000f8010ff */
[----:B------:R-:W-:Y:S01]  /*1ce0*/  USEL UR21, URZ, UR21, !UP0 ;  /* 0x000000153f157287 */ /* 0x000fe2000c000000 */
[----:B------:R-:W-:Y:S01]  /*1cf0*/  IADD3 R8, P2, R8, UR54, RZ ;  /* 0x0000003608087c10 */ /* 0x000fe2000ff5e0ff */
[----:B------:R-:W-:Y:S01]  /*1d00*/  UIMAD UR5, UR55, UR31, UR5 ;  /* 0x0000001f370572a4 */ /* 0x000fe2000f8e0205 */
[----:B------:R-:W-:Y:S01]  /*1d10*/  LEA.HI.X R208, R0, UR35, R3, 0x2, P0 ;  /* 0x0000002300d07c11 */ /* 0x000fe200080f1403 */
[----:B------:R-:W-:Y:S01]  /*1d20*/  UISETP.GT.AND UP0, UPT, UR41, UR21, UPT ;  /* 0x000000152900728c */ /* 0x000fe2000bf04270 */
[----:B------:R-:W-:Y:S01]  /*1d30*/  IADD3.X R9, R9, UR50, R10, P2, !PT ;  /* 0x0000003209097c10 */ /* 0x000fe200097fe40a */
[-C--:B------:R-:W-:Y:S01]  /*1d40*/  IMAD R0, R25, R4.reuse, RZ ;  /* 0x0000000419007224 */ /* 0x080fe200078e02ff */
[----:B------:R-:W-:Y:S01]  /*1d50*/  UMOV UR17, UR18 ;  /* 0x0000001200117c82 */ /* 0x000fe20008000000 */
[----:B------:R-:W-:Y:S01]  /*1d60*/  IMAD.U32 R3, RZ, RZ, UR30 ;  /* 0x0000001eff037e24 */ /* 0x000fe2000f8e00ff */
[----:B------:R-:W-:Y:S01]  /*1d70*/  UIMAD.WIDE UR30, UR42, 0x4, UR60 ;  /* 0x000000042a1e78a5 */ /* 0x000fe2000f8e023c */
[----:B------:R-:W-:Y:S01]  /*1d80*/  PLOP3.LUT P0, PT, PT, PT, UP0, 0x80, 0x0 ;  /* 0x000000000000781c */ /* 0x000fe20003f0f008 */
[C---:B------:R-:W-:Y:S01]  /*1d90*/  IMAD R0, R2.reuse, R5, R0 ;  /* 0x0000000502007224 */ /* 0x040fe200078e0200 */
[----:B------:R-:W-:Y:S01]  /*1da0*/  UMOV UR16, UR19 ;  /* 0x0000001300107c82 */ /* 0x000fe20008000000 */
[----:B------:R-:W-:-:S03]  /*1db0*/  IMAD.WIDE.U32 R6, R2, R4, R6 ;  /* 0x0000000402067225 */ /* 0x000fc600078e0006 */
        /* <DEDUP_REMOVED lines=29> */
.L_x_1552:
        /* <DEDUP_REMOVED lines=19> */
.L_x_1553:
        /* <DEDUP_REMOVED lines=38> */
.L_x_1555:
[----:B------:R-:W-:Y:S05]  /*2320*/  BSYNC B0 ;  /* 0x0000000000007941 */ /* 0x000fea0003800000 */
.L_x_1554:
        /* <DEDUP_REMOVED lines=18> */
.L_x_1557:
[----:B------:R-:W-:Y:S05]  /*2450*/  BSYNC B0 ;  /* 0x0000000000007941 */ /* 0x000fea0003800000 */
.L_x_1556:
        /* <DEDUP_REMOVED lines=18> */
.L_x_1559:
[----:B------:R-:W-:Y:S05]  /*2580*/  BSYNC B0 ;  /* 0x0000000000007941 */ /* 0x000fea0003800000 */
.L_x_1558:
        /* <DEDUP_REMOVED lines=18> */
.L_x_1561:
[----:B------:R-:W-:Y:S05]  /*26b0*/  BSYNC B0 ;  /* 0x0000000000007941 */ /* 0x000fea0003800000 */
.L_x_1560:
        /* <DEDUP_REMOVED lines=30> */
.L_x_1563:
[----:B------:R-:W-:Y:S05]  /*28a0*/  BSYNC B0 ;  /* 0x0000000000007941 */ /* 0x000fea0003800000 */
.L_x_1562:
        /* <DEDUP_REMOVED lines=18> */
.L_x_1565:
[----:B------:R-:W-:Y:S05]  /*29d0*/  BSYNC B0 ;  /* 0x0000000000007941 */ /* 0x000fea0003800000 */
.L_x_1564:
        /* <DEDUP_REMOVED lines=18> */
.L_x_1567:
[----:B------:R-:W-:Y:S05]  /*2b00*/  BSYNC B0 ;  /* 0x0000000000007941 */ /* 0x000fea0003800000 */
.L_x_1566:
        /* <DEDUP_REMOVED lines=18> */
.L_x_1551:
[----:B------:R-:W2:Y:S01]  /*2c30*/  LDL R11, [R1+0x14] ;  /* 0x00001400010b7983 */ /* 0x000ea20000100800 */
[----:B------:R-:W-:Y:S01]  /*2c40*/  PLOP3.LUT P0, PT, PT, PT, UP4, 0x80, 0x0 ;  /* 0x000000000000781c */ /* 0x000fe20003f0f048 */
[----:B------:R-:W-:Y:S01]  /*2c50*/  UIMAD UR5, UR7, -0x40, UR14 ;  /* 0xffffffc0070578a4 */ /* 0x000fe2000f8e020e */
[C---:B------:R-:W-:Y:S01]  /*2c60*/  VIADD R14, R2.reuse, 0x20 ;  /* 0x00000020020e7836 */ /* 0x040fe20000000000 */
[----:B------:R-:W-:Y:S01]  /*2c70*/  ULEA.HI UR15, UR7, UR7, URZ, 0x1 ;  /* 0x00000007070f7291 */ /* 0x000fe2000f8f083f */
[----:B------:R-:W-:Y:S09]  /*2c80*/  BSSY B0, `(.L_x_1569) ;  /* 0x0000019000007945 */ /* 0x000ff20003800000 */
[----:B------:R-:W-:Y:S01]  /*2c90*/  @P0 BAR.SYNC.DEFER_BLOCKING 0x0 ;  /* 0x0000000000000b1d */ /* 0x000fe20000010000 */
[----:B------:R-:W-:Y:S01]  /*2ca0*/  ISETP.GE.AND P4, PT, R2, UR5, PT ;  /* 0x0000000502007c0c */ /* 0x000fe2000bf86270 */
[----:B------:R-:W-:Y:S01]  /*2cb0*/  ULOP3.LUT UR15, UR15, 0xfffffffe, URZ, 0xc0, !UPT ;  /* 0xfffffffe0f0f7892 */ /* 0x000fe2000f8ec03f */
[----:B------:R-:W-:-:S03]  /*2cc0*/  ISETP.GE.AND P3, PT, R14, UR5, PT ;  /* 0x000000050e007c0c */ /* 0x000fc6000bf66270 */
[----:B------:R-:W-:-:S04]  /*2cd0*/  UIADD3 UR15, UR7, -UR15, URZ ;  /* 0x8000000f070f7290 */ /* 0x000fc8000fffe03f */
        /* <DEDUP_REMOVED lines=19> */
.L_x_1570:
[----:B------:R-:W-:Y:S05]  /*2e10*/  BSYNC B0 ;  /* 0x0000000000007941 */ /* 0x000fea0003800000 */
.L_x_1569:
        /* <DEDUP_REMOVED lines=27> */
.L_x_1572:
[----:B------:R-:W-:Y:S05]  /*2fd0*/  BSYNC B0 ;  /* 0x0000000000007941 */ /* 0x000fea0003800000 */
.L_x_1571:
        /* <DEDUP_REMOVED lines=12> */
.L_x_1574:
        /* <DEDUP_REMOVED lines=20> */
.L_x_1575:
[----:B------:R-:W-:Y:S05]  /*31e0*/  BSYNC B0 ;  /* 0x0000000000007941 */ /* 0x000fea0003800000 */
.L_x_1573:
        /* <DEDUP_REMOVED lines=13> */
.L_x_1577:
        /* <DEDUP_REMOVED lines=29> */
.L_x_1578:
[----:B------:R-:W-:Y:S05]  /*3490*/  BSYNC B0 ;  /* 0x0000000000007941 */ /* 0x000fea0003800000 */
.L_x_1576:
        /* <DEDUP_REMOVED lines=31> */
[----:B------:R-:W-:Y:S02]  /*3690*/  IADD3 R18, P0, R8, UR17, RZ ;  /* 0x0000001108127c10 */ /* 0x000fe4000ff1e0ff */
        /* <DEDUP_REMOVED lines=32> */
.L_x_1580:
[----:B------:R-:W-:Y:S05]  /*38a0*/  BSYNC B0 ;  /* 0x0000000000007941 */ /* 0x000fea0003800000 */
.L_x_1579:
        /* <DEDUP_REMOVED lines=33> */
.L_x_1582:
[----:B------:R-:W-:Y:S05]  /*3ac0*/  BSYNC B0 ;  /* 0x0000000000007941 */ /* 0x000fea0003800000 */
.L_x_1581:
        /* <DEDUP_REMOVED lines=34> */
.L_x_1584:
[----:B------:R-:W-:Y:S05]  /*3cf0*/  BSYNC B0 ;  /* 0x0000000000007941 */ /* 0x000fea0003800000 */
.L_x_1583:
        /* <DEDUP_REMOVED lines=33> */
.L_x_1586:
[----:B------:R-:W-:Y:S05]  /*3f10*/  BSYNC B0 ;  /* 0x0000000000007941 */ /* 0x000fea0003800000 */
.L_x_1585:
        /* <DEDUP_REMOVED lines=42> */
.L_x_1588:
[----:B------:R-:W-:Y:S05]  /*41c0*/  BSYNC B0 ;  /* 0x0000000000007941 */ /* 0x000fea0003800000 */
.L_x_1587:
        /* <DEDUP_REMOVED lines=32> */
.L_x_1590:
[----:B------:R-:W-:Y:S05]  /*43d0*/  BSYNC B0 ;  /* 0x0000000000007941 */ /* 0x000fea0003800000 */
.L_x_1589:
        /* <DEDUP_REMOVED lines=32> */
.L_x_1592:
[----:B------:R-:W-:Y:S05]  /*45e0*/  BSYNC B0 ;  /* 0x0000000000007941 */ /* 0x000fea0003800000 */
.L_x_1591:
        /* <DEDUP_REMOVED lines=32> */
.L_x_1594:
[----:B------:R-:W-:Y:S05]  /*47f0*/  BSYNC B0 ;  /* 0x0000000000007941 */ /* 0x000fea0003800000 */
.L_x_1593:
        /* <DEDUP_REMOVED lines=9> */
[----:B------:R-:W-:Y:S01]  /*4890*/  UIADD3 UR5, UR33, UR14, URZ ;  /* 0x0000000e21057290 */ /* 0x000fe2000fffe03f */
[----:B------:R-:W-:Y:S01]  /*48a0*/  IMAD.MOV.U32 R219, RZ, RZ, 0x20 ;  /* 0x00000020ffdb7424 */ /* 0x000fe200078e00ff */
[----:B------:R-:W-:Y:S01]  /*48b0*/  ULDC UR23, c[0x0][0x2d0] ;  /* 0x0000b40000177ab9 */ /* 0x000fe20000000800 */
[----:B------:R-:W-:Y:S01]  /*48c0*/  IMAD.MOV.U32 R218, RZ, RZ, 0x40 ;  /* 0x00000040ffda7424 */ /* 0x000fe200078e00ff */
        /* <DEDUP_REMOVED lines=13> */
[----:B------:R-:W-:Y:S01]  /*49a0*/  UIADD3 UR5, -UR6, 0x80, UR5 ;  /* 0x0000008006057890 */ /* 0x000fe2000fffe105 */
        /* <DEDUP_REMOVED lines=55> */
[----:B------:R-:W-:Y:S01]  /*4d20*/  CS2R R36, SRZ ;  /* 0x0000000000247805 */ /* 0x000fe2000001ff00 */
[----:B------:R-:W-:Y:S01]  /*4d30*/  ULDC UR10, c[0x0][0x394] ;  /* 0x0000e500000a7ab9 */ /* 0x000fe20000000800 */
[----:B------:R-:W-:Y:S01]  /*4d40*/  UIADD3 UR22, UR5, -UR43, URZ ;  /* 0x8000002b05167290 */ /* 0x000fe2000fffe03f */
[----:B------:R-:W-:Y:S01]  /*4d50*/  ULDC UR26, c[0x0][0x398] ;  /* 0x0000e600001a7ab9 */ /* 0x000fe20000000800 */
[----:B------:R-:W-:Y:S01]  /*4d60*/  ULDC UR25, c[0x0][0x2dc] ;  /* 0x0000b70000197ab9 */ /* 0x000fe20000000800 */
[----:B------:R-:W-:Y:S01]  /*4d70*/  UMOV UR15, UR10 ;  /* 0x0000000a000f7c82 */ /* 0x000fe20008000000 */
[----:B------:R-:W-:Y:S01]  /*4d80*/  ULDC UR5, c[0x0][0x39c] ;  /* 0x0000e70000057ab9 */ /* 0x000fe20000000800 */
[----:B------:R-:W-:Y:S01]  /*4d90*/  ULDC UR13, c[0x0][0x2ec] ;  /* 0x0000bb00000d7ab9 */ /* 0x000fe20000000800 */
[----:B--2---:R1:W-:Y:S04]  /*4da0*/  STL [R1+0x4], R0 ;  /* 0x0000040001007387 */ /* 0x0043e80000100800 */
[----:B---3--:R2:W-:Y:S01]  /*4db0*/  STL [R1], R2 ;  /* 0x0000000201007387 */ /* 0x0085e20000100800 */
        /* <DEDUP_REMOVED lines=29> */
.L_x_1599:
[----:B------:R-:W2:Y:S01]  /*4f90*/  LDL R201, [R1+0x24] ;  /* 0x0000240001c97983 */ /* 0x000ea20000100800 */
[C---:B-1----:R-:W-:Y:S01]  /*4fa0*/  IADD3 R0, R213.reuse, R219, RZ ;  /* 0x000000dbd5007210 */ /* 0x042fe20007ffe0ff */
[----:B------:R-:W-:Y:S01]  /*4fb0*/  USHF.L.U32 UR10, UR7, 0x6, URZ ;  /* 0x00000006070a7899 */ /* 0x000fe2000800063f */
[-C--:B------:R-:W-:Y:S01]  /*4fc0*/  IADD3 R3, R213, R218.reuse, RZ ;  /* 0x000000dad5037210 */ /* 0x080fe20007ffe0ff */
[----:B------:R-:W3:Y:S01]  /*4fd0*/  LDL R200, [R1+0x20] ;  /* 0x0000200001c87983 */ /* 0x000ee20000100800 */
[----:B------:R-:W-:Y:S01]  /*4fe0*/  IADD3 R2, R0, R218, RZ ;  /* 0x000000da00027210 */ /* 0x000fe20007ffe0ff */
[----:B------:R-:W-:Y:S01]  /*4ff0*/  UISETP.GE.AND UP0, UPT, UR10, UR22, UPT ;  /* 0x000000160a00728c */ /* 0x000fe2000bf06270 */
[----:B------:R-:W-:Y:S01]  /*5000*/  MOV R248, R209 ;  /* 0x000000d100f87202 */ /* 0x000fe20000000f00 */
[----:B------:R-:W0:Y:S01]  /*5010*/  LDGDEPBAR ;  /* 0x00000000000079af */ /* 0x000e220000000000 */
[----:B------:R-:W-:Y:S01]  /*5020*/  UMOV UR12, UR58 ;  /* 0x0000003a000c7c82 */ /* 0x000fe20008000000 */
[----:B------:R-:W-:Y:S01]  /*5030*/  MOV R249, R208 ;  /* 0x000000d000f97202 */ /* 0x000fe20000000f00 */
[----:B------:R-:W-:Y:S04]  /*5040*/  DEPBAR.LE SB0, 0x0 ;  /* 0x000080000000791a */ /* 0x000fe80000000000 */
[----:B------:R-:W-:Y:S06]  /*5050*/  BAR.SYNC.DEFER_BLOCKING 0x0 ;  /* 0x0000000000007b1d */ /* 0x000fec0000010000 */
[----:B------:R-:W-:Y:S08]  /*5060*/  LDSM.16.M88.4 R32, [R213] ;  /* 0x00000000d520783b */ /* 0x000ff00000000200 */
[----:B------:R-:W1:Y:S08]  /*5070*/  LDSM.16.M88.4 R16, [R215+UR4+0xc000] ;  /* 0x00c00004d710783b */ /* 0x000e700008000200 */
[----:B------:R-:W4:Y:S08]  /*5080*/  LDSM.16.M88.4 R28, [R213+0x1000] ;  /* 0x00100000d51c783b */ /* 0x000f300000000200 */
[----:B------:R-:W4:Y:S08]  /*5090*/  LDSM.16.M88.4 R164, [R215+UR4+0xc800] ;  /* 0x00c80004d7a4783b */ /* 0x000f300008000200 */
[----:B------:R-:W-:Y:S08]  /*50a0*/  LDSM.16.M88.4 R168, [R0] ;  /* 0x0000000000a8783b */ /* 0x000ff00000000200 */
[----:B------:R-:W4:Y:S01]  /*50b0*/  LDSM.16.M88.4 R172, [R214] ;  /* 0x00000000d6ac783b */ /* 0x000f220000000200 */
[-C--:B-1----:R-:W-:Y:S07]  /*50c0*/  HMMA.16816.F32.BF16 R4, R32, R16.reuse, RZ ;  /* 0x000000102004723c */ /* 0x082fee00000418ff */
[----:B------:R-:W1:Y:S01]  /*50d0*/  LDSM.16.M88.4 R176, [R0+0x1000] ;  /* 0x0010000000b0783b */ /* 0x000e620000000200 */
[C---:B----4-:R-:W-:Y:S07]  /*50e0*/  HMMA.16816.F32.BF16 R8, R28.reuse, R16, RZ ;  /* 0x000000101c08723c */ /* 0x050fee00000418ff */
[----:B------:R-:W4:Y:S01]  /*50f0*/  LDSM.16.M88.4 R180, [R214+0x800] ;  /* 0x00080000d6b4783b */ /* 0x000f220000000200 */
[-C--:B------:R-:W-:Y:S07]  /*5100*/  HMMA.16816.F32.BF16 R12, R28, R18.reuse, RZ ;  /* 0x000000121c0c723c */ /* 0x080fee00000418ff */
[----:B------:R-:W-:Y:S01]  /*5110*/  LDSM.16.M88.4 R184, [R3] ;  /* 0x0000000003b8783b */ /* 0x000fe20000000200 */
[C---:B------:R-:W-:Y:S07]  /*5120*/  HMMA.16816.F32.BF16 R16, R32.reuse, R18, RZ ;  /* 0x000000122010723c */ /* 0x040fee00000418ff */
[----:B------:R-:W4:Y:S01]  /*5130*/  LDSM.16.M88.4 R188, [R217] ;  /* 0x00000000d9bc783b */ /* 0x000f220000000200 */
[-C--:B------:R-:W-:Y:S06]  /*5140*/  HMMA.16816.F32.BF16 R20, R32, R164.reuse, RZ ;  /* 0x000000a42014723c */ /* 0x080fec00000418ff */
[C---:B------:R-:W-:Y:S01]  /*5150*/  HMMA.16816.F32.BF16 R24, R28.reuse, R164, RZ ;  /* 0x000000a41c18723c */ /* 0x040fe200000418ff */
[----:B------:R-:W4:Y:S05]  /*5160*/  LDSM.16.M88.4 R192, [R3+0x1000] ;  /* 0x0010000003c0783b */ /* 0x000f2a0000000200 */
[-C--:B------:R-:W-:Y:S03]  /*5170*/  HMMA.16816.F32.BF16 R28, R28, R166.reuse, RZ ;  /* 0x000000a61c1c723c */ /* 0x080fe600000418ff */
[----:B------:R-:W4:Y:S03]  /*5180*/  LDSM.16.M88.4 R196, [R217+0x800] ;  /* 0x00080000d9c4783b */ /* 0x000f260000000200 */
[----:B------:R-:W-:Y:S05]  /*5190*/  HMMA.16816.F32.BF16 R32, R32, R166, RZ ;  /* 0x000000a62020723c */ /* 0x000fea00000418ff */
[----:B------:R-:W-:Y:S01]  /*51a0*/  LDSM.16.M88.4 R164, [R2] ;  /* 0x0000000002a4783b */ /* 0x000fe20000000200 */
[-C--:B------:R-:W-:Y:S06]  /*51b0*/  HMMA.16816.F32.BF16 R4, R168, R172.reuse, R4 ;  /* 0x000000aca804723c */ /* 0x080fec0000041804 */
[C---:B-1----:R-:W-:Y:S06]  /*51c0*/  HMMA.16816.F32.BF16 R8, R176.reuse, R172, R8 ;  /* 0x000000acb008723c */ /* 0x042fec0000041808 */
[-C--:B------:R-:W-:Y:S06]  /*51d0*/  HMMA.16816.F32.BF16 R12, R176, R174.reuse, R12 ;  /* 0x000000aeb00c723c */ /* 0x080fec000004180c */
[C---:B------:R-:W-:Y:S01]  /*51e0*/  HMMA.16816.F32.BF16 R16, R168.reuse, R174, R16 ;  /* 0x000000aea810723c */ /* 0x040fe20000041810 */
[----:B------:R-:W1:Y:S05]  /*51f0*/  LDSM.16.M88.4 R172, [R216] ;  /* 0x00000000d8ac783b */ /* 0x000e6a0000000200 */
[-C--:B----4-:R-:W-:Y:S06]  /*5200*/  HMMA.16816.F32.BF16 R20, R168, R180.reuse, R20 ;  /* 0x000000b4a814723c */ /* 0x090fec0000041814 */
[C---:B------:R-:W-:Y:S06]  /*5210*/  HMMA.16816.F32.BF16 R24, R176.reuse, R180, R24 ;  /* 0x000000b4b018723c */ /* 0x040fec0000041818 */
[-C--:B------:R-:W-:Y:S01]  /*5220*/  HMMA.16816.F32.BF16 R28, R176, R182.reuse, R28 ;  /* 0x000000b6b01c723c */ /* 0x080fe2000004181c */
[----:B------:R-:W-:Y:S05]  /*5230*/  LDSM.16.M88.4 R176, [R216+0x800] ;  /* 0x00080000d8b0783b */ /* 0x000fea0000000200 */
[----:B------:R-:W-:Y:S03]  /*5240*/  HMMA.16816.F32.BF16 R32, R168, R182, R32 ;  /* 0x000000b6a820723c */ /* 0x000fe60000041820 */
[----:B------:R-:W4:Y:S03]  /*5250*/  LDSM.16.M88.4 R168, [R2+0x1000] ;  /* 0x0010000002a8783b */ /* 0x000f260000000200 */
[-C--:B------:R-:W-:Y:S05]  /*5260*/  HMMA.16816.F32.BF16 R4, R184, R188.reuse, R4 ;  /* 0x000000bcb804723c */ /* 0x080fea0000041804 */
[----:B------:R-:W-:Y:S01]  /*5270*/  LDSM.16.M88.4 R180, [R213+0x2000] ;  /* 0x00200000d5b4783b */ /* 0x000fe20000000200 */
[C---:B------:R-:W-:Y:S06]  /*5280*/  HMMA.16816.F32.BF16 R8, R192.reuse, R188, R8 ;  /* 0x000000bcc008723c */ /* 0x040fec0000041808 */
[-C--:B------:R-:W-:Y:S06]  /*5290*/  HMMA.16816.F32.BF16 R12, R192, R190.reuse, R12 ;  /* 0x000000bec00c723c */ /* 0x080fec000004180c */
[C---:B------:R-:W-:Y:S01]  /*52a0*/  HMMA.16816.F32.BF16 R16, R184.reuse, R190, R16 ;  /* 0x000000beb810723c */ /* 0x040fe20000041810 */
[----:B------:R-:W2:Y:S05]  /*52b0*/  LDSM.16.M88.4 R188, [R215+UR4+0x10000] ;  /* 0x01000004d7bc783b */ /* 0x000eaa0008000200 */
[-C--:B------:R-:W-:Y:S06]  /*52c0*/  HMMA.16816.F32.BF16 R20, R184, R196.reuse, R20 ;  /* 0x000000c4b814723c */ /* 0x080fec0000041814 */
[C---:B------:R-:W-:Y:S06]  /*52d0*/  HMMA.16816.F32.BF16 R24, R192.reuse, R196, R24 ;  /* 0x000000c4c018723c */ /* 0x040fec0000041818 */
[-C--:B------:R-:W-:Y:S01]  /*52e0*/  HMMA.16816.F32.BF16 R28, R192, R198.reuse, R28 ;  /* 0x000000c6c01c723c */ /* 0x080fe2000004181c */
[----:B------:R-:W-:Y:S05]  /*52f0*/  LDSM.16.M88.4 R192, [R215+UR4+0x10800] ;  /* 0x01080004d7c0783b */ /* 0x000fea0008000200 */
[----:B------:R-:W-:Y:S03]  /*5300*/  HMMA.16816.F32.BF16 R32, R184, R198, R32 ;  /* 0x000000c6b820723c */ /* 0x000fe60000041820 */
[----:B------:R-:W3:Y:S03]  /*5310*/  LDSM.16.M88.4 R184, [R213+0x3000] ;  /* 0x00300000d5b8783b */ /* 0x000ee60000000200 */
[-C--:B-1----:R-:W-:Y:S06]  /*5320*/  HMMA.16816.F32.BF16 R4, R164, R172.reuse, R4 ;  /* 0x000000aca404723c */ /* 0x082fec0000041804 */
        /* <DEDUP_REMOVED lines=9> */
[----:B------:R-:W-:Y:S02]  /*53c0*/  LDSM.16.M88.4 R164, [R0+0x3000] ;  /* 0x0030000000a4783b */ /* 0x000fe40000000200 */
[----:B--2---:R-:W-:Y:S01]  /*53d0*/  IADD3 R196, P0, R201, UR19, RZ ;  /* 0x00000013c9c47c10 */ /* 0x004fe2000ff1e0ff */
[-C--:B------:R-:W-:Y:S05]  /*53e0*/  HMMA.16816.F32.BF16 R4, R180, R188.reuse, R4 ;  /* 0x000000bcb404723c */ /* 0x080fea0000041804 */
[----:B---3--:R-:W-:Y:S01]  /*53f0*/  IADD3.X R197, R200, UR18, RZ, P0, !PT ;  /* 0x00000012c8c57c10 */ /* 0x008fe200087fe4ff */
[C---:B------:R-:W-:Y:S01]  /*5400*/  HMMA.16816.F32.BF16 R8, R184.reuse, R188, R8 ;  /* 0x000000bcb808723c */ /* 0x040fe20000041808 */
[----:B------:R-:W-:Y:S01]  /*5410*/  LDSM.16.M88.4 R200, [R214+0x4000] ;  /* 0x00400000d6c8783b */ /* 0x000fe20000000200 */
[----:B------:R-:W-:Y:S04]  /*5420*/  PLOP3.LUT P0, PT, PT, PT, UP0, 0x80, 0x0 ;  /* 0x000000000000781c */ /* 0x000fe80003f0f008 */
[-C--:B------:R-:W-:Y:S03]  /*5430*/  HMMA.16816.F32.BF16 R12, R184, R190.reuse, R12 ;  /* 0x000000beb80c723c */ /* 0x080fe6000004180c */
[----:B-----5:R-:W5:Y:S03]  /*5440*/  LDG.E R206, desc[UR8][R196.64] ;  /* 0x00000008c4ce7981 */ /* 0x020f66000c1e1900 */
[C---:B------:R-:W-:Y:S01]  /*5450*/  HMMA.16816.F32.BF16 R16, R180.reuse, R190, R16 ;  /* 0x000000beb410723c */ /* 0x040fe20000041810 */
[----:B------:R-:W5:Y:S04]  /*5460*/  LDG.E R207, desc[UR8][R196.64+0x20] ;  /* 0x00002008c4cf7981 */ /* 0x000f68000c1e1900 */
[----:B------:R-:W5:Y:S01]  /*5470*/  LDG.E R205, desc[UR8][R196.64+0x80] ;  /* 0x00008008c4cd7981 */ /* 0x000f62000c1e1900 */
[-C--:B------:R-:W-:Y:S03]  /*5480*/  HMMA.16816.F32.BF16 R20, R180, R192.reuse, R20 ;  /* 0x000000c0b414723c */ /* 0x080fe60000041814 */
[----:B------:R1:W5:Y:S03]  /*5490*/  LDG.E R204, desc[UR8][R196.64+0xa0] ;  /* 0x0000a008c4cc7981 */ /* 0x000366000c1e1900 */
[C---:B------:R-:W-:Y:S01]  /*54a0*/  HMMA.16816.F32.BF16 R24, R184.reuse, R192, R24 ;  /* 0x000000c0b818723c */ /* 0x040fe20000041818 */
[----:B------:R-:W-:Y:S05]  /*54b0*/  LDSM.16.M88.4 R176, [R217+0x4000] ;  /* 0x00400000d9b0783b */ /* 0x000fea0000000200 */
[-C--:B------:R-:W-:Y:S03]  /*54c0*/  HMMA.16816.F32.BF16 R28, R184, R194.reuse, R28 ;  /* 0x000000c2b81c723c */ /* 0x080fe6000004181c */
[----:B------:R-:W-:Y:S03]  /*54d0*/  LDSM.16.M88.4 R184, [R217+0x4800] ;  /* 0x00480000d9b8783b */ /* 0x000fe60000000200 */
[----:B------:R-:W-:Y:S05]  /*54e0*/  HMMA.16816.F32.BF16 R32, R180, R194, R32 ;  /* 0x000000c2b420723c */ /* 0x000fea0000041820 */
[----:B------:R-:W-:Y:S08]  /*54f0*/  LDSM.16.M88.4 R180, [R3+0x3000] ;  /* 0x0030000003b4783b */ /* 0x000ff00000000200 */
[----:B-1----:R-:W1:Y:S08]  /*5500*/  LDSM.16.M88.4 R196, [R0+0x2000] ;  /* 0x0020000000c4783b */ /* 0x002e700000000200 */
[----:B------:R-:W-:Y:S08]  /*5510*/  LDSM.16.M88.4 R188, [R2+0x2000] ;  /* 0x0020000002bc783b */ /* 0x000ff00000000200 */
[----:B------:R-:W2:Y:S01]  /*5520*/  LDSM.16.M88.4 R192, [R216+0x4000] ;  /* 0x00400000d8c0783b */ /* 0x000ea20000000200 */
[-C--:B-1----:R-:W-:Y:S06]  /*5530*/  HMMA.16816.F32.BF16 R4, R196, R200.reuse, R4 ;  /* 0x000000c8c404723c */ /* 0x082fec0000041804 */
[C---:B------:R-:W-:Y:S06]  /*5540*/  HMMA.16816.F32.BF16 R8, R164.reuse, R200, R8 ;  /* 0x000000c8a408723c */ /* 0x040fec0000041808 */
[-C--:B------:R-:W-:Y:S06]  /*5550*/  HMMA.16816.F32.BF16 R12, R164, R202.reuse, R12 ;  /* 0x000000caa40c723c */ /* 0x080fec000004180c */
[C---:B------:R-:W-:Y:S06]  /*5560*/  HMMA.16816.F32.BF16 R16, R196.reuse, R202, R16 ;  /* 0x000000cac410723c */ /* 0x040fec0000041810 */
[-C--:B------:R-:W-:Y:S06]  /*5570*/  HMMA.16816.F32.BF16 R20, R196, R168.reuse, R20 ;  /* 0x000000a8c414723c */ /* 0x080fec0000041814 */
[C---:B------:R-:W-:Y:S06]  /*5580*/  HMMA.16816.F32.BF16 R24, R164.reuse, R168, R24 ;  /* 0x000000a8a418723c */ /* 0x040fec0000041818 */
[-C--:B------:R-:W-:Y:S01]  /*5590*/  HMMA.16816.F32.BF16 R28, R164, R170.reuse, R28 ;  /* 0x000000aaa41c723c */ /* 0x080fe2000004181c */
[----:B------:R-:W1:Y:S05]  /*55a0*/  LDSM.16.M88.4 R164, [R2+0x3000] ;  /* 0x0030000002a4783b */ /* 0x000e6a0000000200 */
[----:B------:R-:W-:Y:S06]  /*55b0*/  HMMA.16816.F32.BF16 R32, R196, R170, R32 ;  /* 0x000000aac420723c */ /* 0x000fec0000041820 */
        /* <DEDUP_REMOVED lines=9> */
[C---:B-1----:R-:W-:Y:S06]  /*5650*/  HMMA.16816.F32.BF16 R8, R164.reuse, R192, R8 ;  /* 0x000000c0a408723c */ /* 0x042fec0000041808 */
        /* <DEDUP_REMOVED lines=11> */
[----:B------:R-:W2:Y:S01]  /*5710*/  MUFU.TANH R192, R5 ;  /* 0x0000000500c07308 */ /* 0x000ea20000002400 */
[----:B------:R-:W-:Y:S01]  /*5720*/  FMUL.FTZ R12, R12, UR5 ;  /* 0x000000050c0c7c20 */ /* 0x000fe20008410000 */
[----:B------:R-:W-:Y:S01]  /*5730*/  FMUL.FTZ R13, R13, UR5 ;  /* 0x000000050d0d7c20 */ /* 0x000fe20008410000 */
[----:B------:R-:W-:Y:S01]  /*5740*/  FMUL.FTZ R14, R14, UR5 ;  /* 0x000000050e0e7c20 */ /* 0x000fe20008410000 */
[----:B------:R-:W-:Y:S01]  /*5750*/  FMUL.FTZ R15, R15, UR5 ;  /* 0x000000050f0f7c20 */ /* 0x000fe20008410000 */
[----:B------:R-:W-:Y:S01]  /*5760*/  FMUL.FTZ R16, R16, UR5 ;  /* 0x0000000510107c20 */ /* 0x000fe20008410000 */
[----:B------:R-:W-:Y:S04]  /*5770*/  FMUL.FTZ R17, R17, UR5 ;  /* 0x0000000511117c20 */ /* 0x000fe80008410000 */
[----:B------:R3:W4:Y:S01]  /*5780*/  MUFU.TANH R186, R6 ;  /* 0x0000000600ba7308 */ /* 0x0007220000002400 */
[----:B------:R-:W-:Y:S01]  /*5790*/  FMUL.FTZ R18, R18, UR5 ;  /* 0x0000000512127c20 */ /* 0x000fe20008410000 */
[----:B------:R-:W-:Y:S08]  /*57a0*/  FMUL.FTZ R19, R19, UR5 ;  /* 0x0000000513137c20 */ /* 0x000ff00008410000 */
[----:B------:R1:W1:Y:S10]  /*57b0*/  MUFU.TANH R185, R0 ;  /* 0x0000000000b97308 */ /* 0x0002740000002400 */
[----:B------:R1:W1:Y:S01]  /*57c0*/  MUFU.TANH R198, R8 ;  /* 0x0000000800c67308 */ /* 0x0002620000002400 */
[----:B---3--:R-:W3:Y:S09]  /*57d0*/  LDSM.16.M88.4 R4, [R216+0x4800] ;  /* 0x00480000d804783b */ /* 0x008ef20000000200 */
[----:B------:R1:W1:Y:S10]  /*57e0*/  MUFU.TANH R197, R9 ;  /* 0x0000000900c57308 */ /* 0x0002740000002400 */
[----:B------:R1:W1:Y:S10]  /*57f0*/  MUFU.TANH R196, R10 ;  /* 0x0000000a00c47308 */ /* 0x0002740000002400 */
[----:B------:R1:W1:Y:S10]  /*5800*/  MUFU.TANH R187, R11 ;  /* 0x0000000b00bb7308 */ /* 0x0002740000002400 */
[----:B------:R1:W1:Y:S10]  /*5810*/  MUFU.TANH R200, R12 ;  /* 0x0000000c00c87308 */ /* 0x0002740000002400 */
[----:B------:R1:W1:Y:S01]  /*5820*/  MUFU.TANH R199, R13 ;  /* 0x0000000d00c77308 */ /* 0x0002620000002400 */
[-C--:B---3--:R-:W-:Y:S06]  /*5830*/  HMMA.16816.F32.BF16 R20, R188, R4.reuse, R20 ;  /* 0x00000004bc14723c */ /* 0x088fec0000041814 */
[C---:B------:R-:W-:Y:S03]  /*5840*/  HMMA.16816.F32.BF16 R24, R164.reuse, R4, R24 ;  /* 0x00000004a418723c */ /* 0x040fe60000041818 */
[----:B------:R3:W1:Y:S03]  /*5850*/  MUFU.TANH R195, R14 ;  /* 0x0000000e00c37308 */ /* 0x0006660000002400 */
[-C--:B------:R-:W-:Y:S07]  /*5860*/  HMMA.16816.F32.BF16 R28, R164, R6.reuse, R28 ;  /* 0x00000006a41c723c */ /* 0x080fee000004181c */
[----:B------:R3:W1:Y:S01]  /*5870*/  MUFU.TANH R194, R15 ;  /* 0x0000000f00c27308 */ /* 0x0006620000002400 */
[----:B------:R-:W-:Y:S09]  /*5880*/  HMMA.16816.F32.BF16 R32, R188, R6, R32 ;  /* 0x00000006bc20723c */ /* 0x000ff20000041820 */
[----:B------:R3:W1:Y:S02]  /*5890*/  MUFU.TANH R223, R16 ;  /* 0x0000001000df7308 */ /* 0x0006640000002400 */
[----:B------:R-:W-:Y:S01]  /*58a0*/  FMUL.FTZ R20, R20, UR5 ;  /* 0x0000000514147c20 */ /* 0x000fe20008410000 */
[----:B------:R-:W-:Y:S01]  /*58b0*/  FMUL.FTZ R21, R21, UR5 ;  /* 0x0000000515157c20 */ /* 0x000fe20008410000 */
[----:B------:R-:W-:Y:S01]  /*58c0*/  FMUL.FTZ R22, R22, UR5 ;  /* 0x0000000516167c20 */ /* 0x000fe20008410000 */
[----:B------:R-:W-:Y:S01]  /*58d0*/  FMUL.FTZ R23, R23, UR5 ;  /* 0x0000000517177c20 */ /* 0x000fe20008410000 */
[----:B------:R-:W-:Y:S04]  /*58e0*/  FMUL.FTZ R24, R24, UR5 ;  /* 0x0000000518187c20 */ /* 0x000fe80008410000 */
[----:B------:R3:W1:Y:S01]  /*58f0*/  MUFU.TANH R203, R17 ;  /* 0x0000001100cb7308 */ /* 0x0006620000002400 */
[----:B------:R-:W-:Y:S01]  /*5900*/  FMUL.FTZ R25, R25, UR5 ;  /* 0x0000000519197c20 */ /* 0x000fe20008410000 */
        /* <DEDUP_REMOVED lines=10> */
[----:B------:R-:W-:Y:S05]  /*59b0*/  FMUL.FTZ R35, R35, UR5 ;  /* 0x0000000523237c20 */ /* 0x000fea0008410000 */
[----:B------:R3:W1:Y:S10]  /*59c0*/  MUFU.TANH R201, R19 ;  /* 0x0000001300c97308 */ /* 0x0006740000002400 */
        /* <DEDUP_REMOVED lines=16> */
[----:B--2-4-:R-:W-:Y:S05]  /*5ad0*/  @!P0 BRA `(.L_x_1595) ;  /* 0x0000000000b08947 */ /* 0x014fea0003800000 */
[----:B-1----:R-:W-:Y:S01]  /*5ae0*/  MOV R10, R189 ;  /* 0x000000bd000a7202 */ /* 0x002fe20000000f00 */
[----:B------:R-:W-:Y:S01]  /*5af0*/  USHF.L.U32 UR11, UR20, 0x7, URZ ;  /* 0x00000007140b7899 */ /* 0x000fe2000800063f */
[----:B---3--:R-:W-:Y:S01]  /*5b00*/  MOV R17, R191 ;  /* 0x000000bf00117202 */ /* 0x008fe20000000f00 */
[----:B------:R-:W-:Y:S01]  /*5b10*/  IMAD.MOV.U32 R9, RZ, RZ, R190 ;  /* 0x000000ffff097224 */ /* 0x000fe200078e00be */
[----:B------:R-:W-:Y:S01]  /*5b20*/  MOV R27, R232 ;  /* 0x000000e8001b7202 */ /* 0x000fe20000000f00 */
        /* <DEDUP_REMOVED lines=21> */
[----:B------:R-:W-:Y:S01]  /*5c80*/  UIADD3 UR12, UR11, 0x80, URZ ;  /* 0x000000800b0c7890 */ /* 0x000fe2000fffe03f */
[----:B------:R-:W-:Y:S01]  /*5c90*/  MOV R23, R197 ;  /* 0x000000c500177202 */ /* 0x000fe20000000f00 */
[----:B------:R-:W-:Y:S01]  /*5ca0*/  IMAD.MOV.U32 R12, RZ, RZ, R196 ;  /* 0x000000ffff0c7224 */ /* 0x000fe200078e00c4 */
[----:B------:R-:W-:Y:S01]  /*5cb0*/  UIADD3 UR11, UR11, UR14, URZ ;  /* 0x0000000e0b0b7290 */ /* 0x000fe2000fffe03f */
[----:B------:R-:W-:Y:S01]  /*5cc0*/  MOV R29, R185 ;  /* 0x000000b9001d7202 */ /* 0x000fe20000000f00 */
[----:B------:R-:W-:Y:S01]  /*5cd0*/  IMAD.MOV.U32 R20, RZ, RZ, R198 ;  /* 0x000000ffff147224 */ /* 0x000fe200078e00c6 */
[----:B------:R-:W-:Y:S01]  /*5ce0*/  MOV R33, R192 ;  /* 0x000000c000217202 */ /* 0x000fe20000000f00 */
[----:B------:R-:W-:Y:S01]  /*5cf0*/  UIADD3 UR11, UR15, UR11, -UR6 ;  /* 0x0000000b0f0b7290 */ /* 0x000fe2000fffe806 */
[----:B------:R-:W-:Y:S01]  /*5d00*/  IMAD.U32 R0, RZ, RZ, UR12 ;  /* 0x0000000cff007e24 */ /* 0x000fe2000f8e00ff */
[----:B------:R-:W-:Y:S01]  /*5d10*/  UIADD3 UR12, UR10, 0x40, URZ ;  /* 0x000000400a0c7890 */ /* 0x000fe2000fffe03f */
[----:B------:R-:W-:Y:S02]  /*5d20*/  IMAD.MOV.U32 R28, RZ, RZ, R186 ;  /* 0x000000ffff1c7224 */ /* 0x000fe400078e00ba */
[----:B------:R-:W-:Y:S01]  /*5d30*/  IMAD.MOV.U32 R32, RZ, RZ, R193 ;  /* 0x000000ffff207224 */ /* 0x000fe200078e00c1 */
[----:B------:R-:W-:Y:S01]  /*5d40*/  ISETP.LT.AND P0, PT, R0, UR6, PT ;  /* 0x0000000600007c0c */ /* 0x000fe2000bf01270 */
[----:B------:R-:W-:Y:S03]  /*5d50*/  UISETP.GE.AND UP0, UPT, UR12, UR11, UPT ;  /* 0x0000000b0c00728c */ /* 0x000fe6000bf06270 */
[----:B------:R-:W-:Y:S03]  /*5d60*/  UMOV UR12, UR15 ;  /* 0x0000000f000c7c82 */ /* 0x000fe60008000000 */
[----:B------:R-:W-:Y:S11]  /*5d70*/  PLOP3.LUT P1, PT, PT, PT, UP0, 0x80, 0x0 ;  /* 0x000000000000781c */ /* 0x000ff60003f2f008 */
[----:B------:R-:W-:Y:S02]  /*5d80*/  @!UPT UIADD3 URZ, URZ, URZ, URZ ;  /* 0x0000003f3f3ff290 */ /* 0x000fe4000fffe03f */
[----:B------:R-:W-:Y:S05]  /*5d90*/  @!P1 BRA P0, `(.L_x_1596) ;  /* 0x0000000800089947 */ /* 0x000fea0000000000 */
.L_x_1595:
[----:B------:R-:W2:Y:S01]  /*5da0*/  LDL R3, [R1+0x10] ;  /* 0x0000100001037983 */ /* 0x000ea20000100800 */
[----:B------:R-:W-:Y:S01]  /*5db0*/  UIADD3 UR15, UR6, 0x1, -UR14 ;  /* 0x00000001060f7890 */ /* 0x000fe2000fffe80e */
[----:B-1----:R-:W-:Y:S01]  /*5dc0*/  IMAD.U32 R0, RZ, RZ, UR20 ;  /* 0x00000014ff007e24 */ /* 0x002fe2000f8e00ff */
[----:B------:R-:W-:Y:S01]  /*5dd0*/  UIADD3 UR11, -UR12, UR6, -UR14 ;  /* 0x000000060c0b7290 */ /* 0x000fe2000fffe90e */
[----:B------:R-:W4:Y:S02]  /*5de0*/  LDL R2, [R1+0x30] ;  /* 0x0000300001027983 */ /* 0x000f240000100800 */
[----:B----4-:R-:W-:Y:S02]  /*5df0*/  IMAD R0, R0, 0x80, R2 ;  /* 0x0000008000007824 */ /* 0x010fe400078e0202 */
[----:B--2---:R-:W-:Y:S01]  /*5e00*/  VIADD R4, R3, UR10 ;  /* 0x0000000a03047c36 */ /* 0x004fe20008000000 */
[----:B------:R-:W-:Y:S01]  /*5e10*/  UIADD3 UR10, UR15, UR26, URZ ;  /* 0x0000001a0f0a7290 */ /* 0x000fe2000fffe03f */
[C---:B------:R-:W-:Y:S02]  /*5e20*/  VIADD R12, R0.reuse, 0x1 ;  /* 0x00000001000c7836 */ /* 0x040fe40000000000 */
[----:B------:R-:W-:Y:S01]  /*5e30*/  VIADD R11, R0, 0x8 ;  /* 0x00000008000b7836 */ /* 0x000fe20000000000 */
[----:B------:R-:W-:Y:S01]  /*5e40*/  VIADDMNMX R3, R4, UR11, RZ, !PT ;  /* 0x0000000b04037c46 */ /* 0x000fe2000f8001ff */
[C---:B------:R-:W-:Y:S01]  /*5e50*/  VIADD R10, R0.reuse, 0x9 ;  /* 0x00000009000a7836 */ /* 0x040fe20000000000 */
[----:B------:R-:W-:Y:S01]  /*5e60*/  UMOV UR15, UR12 ;  /* 0x0000000c000f7c82 */ /* 0x000fe20008000000 */
        /* <DEDUP_REMOVED lines=9> */
[-C--:B------:R-:W-:Y:S01]  /*5f00*/  ISETP.GE.OR P1, PT, R0, R2.reuse, !P1 ;  /* 0x000000020000720c */ /* 0x080fe20004f26670 */
[----:B---3--:R-:W-:Y:S01]  /*5f10*/  IMAD.U32 R14, RZ, RZ, UR10 ;  /* 0x0000000aff0e7e24 */ /* 0x008fe2000f8e00ff */
[-C--:B------:R-:W-:Y:S01]  /*5f20*/  ISETP.GE.OR P0, PT, R12, R2.reuse, !P0 ;  /* 0x000000020c00720c */ /* 0x080fe20004706670 */
[----:B------:R-:W-:Y:S01]  /*5f30*/  VIADD R5, R4, 0x20 ;  /* 0x0000002004057836 */ /* 0x000fe20000000000 */
[----:B------:R-:W-:Y:S01]  /*5f40*/  FSEL R32, R193, -INF , !P1 ;  /* 0xff800000c1207808 */ /* 0x000fe20004800000 */
[----:B------:R-:W-:Y:S01]  /*5f50*/  IMAD.U32 R13, RZ, RZ, UR10 ;  /* 0x0000000aff0d7e24 */ /* 0x000fe2000f8e00ff */
        /* <DEDUP_REMOVED lines=102> */
.L_x_1596:
[----:B------:R-:W2:Y:S01]  /*65c0*/  LDL R0, [R1+0x8] ;  /* 0x0000080001007983 */ /* 0x000ea20000100800 */
[----:B------:R-:W-:Y:S01]  /*65d0*/  MOV R218, 0x40 ;  /* 0x0000004000da7802 */ /* 0x000fe20000000f00 */
[----:B------:R-:W-:Y:S02]  /*65e0*/  UISETP.GT.AND UP3, UPT, UR7, UR21, UPT ;  /* 0x000000150700728c */ /* 0x000fe4000bf64270 */
[----:B------:R-:W3:Y:S01]  /*65f0*/  LDL R2, [R1+0xc] ;  /* 0x00000c0001027983 */ /* 0x000ee20000100800 */
[----:B------:R-:W-:Y:S03]  /*6600*/  SEL R218, R218, 0xffffffc0, !P2 ;  /* 0xffffffc0dada7807 */ /* 0x000fe60005000000 */
[----:B------:R-:W4:Y:S01]  /*6610*/  LDL R11, [R1] ;  /* 0x00000000010b7983 */ /* 0x000f220000100800 */
[----:B------:R-:W-:Y:S03]  /*6620*/  PLOP3.LUT P1, PT, PT, PT, UP3, 0x80, 0x0 ;  /* 0x000000000000781c */ /* 0x000fe60003f2f038 */
[----:B------:R-:W4:Y:S04]  /*6630*/  LDL R166, [R1+0x4] ;  /* 0x0000040001a67983 */ /* 0x000f280000100800 */
[----:B------:R1:W-:Y:S04]  /*6640*/  STL [R1+0x8c], R54 ;  /* 0x00008c3601007387 */ /* 0x0003e80000100800 */
[----:B------:R1:W-:Y:S04]  /*6650*/  STL [R1+0x88], R53 ;  /* 0x0000883501007387 */ /* 0x0003e80000100800 */
[----:B------:R1:W-:Y:S04]  /*6660*/  STL [R1+0x84], R52 ;  /* 0x0000843401007387 */ /* 0x0003e80000100800 */
[----:B------:R1:W-:Y:S04]  /*6670*/  STL [R1+0x80], R51 ;  /* 0x0000803301007387 */ /* 0x0003e80000100800 */
[----:B------:R1:W-:Y:S04]  /*6680*/  STL [R1+0x7c], R50 ;  /* 0x00007c3201007387 */ /* 0x0003e80000100800 */
[----:B------:R1:W-:Y:S04]  /*6690*/  STL [R1+0x78], R49 ;  /* 0x0000783101007387 */ /* 0x0003e80000100800 */
[----:B------:R1:W-:Y:S04]  /*66a0*/  STL [R1+0x74], R48 ;  /* 0x0000743001007387 */ /* 0x0003e80000100800 */
        /* <DEDUP_REMOVED lines=8> */
[----:B------:R1:W-:Y:S04]  /*6730*/  STL [R1+0x50], R39 ;  /* 0x0000502701007387 */ /* 0x0003e80000100800 */
[----:B------:R1:W-:Y:S04]  /*6740*/  STL [R1+0x4c], R38 ;  /* 0x00004c2601007387 */ /* 0x0003e80000100800 */
[----:B------:R1:W-:Y:S04]  /*6750*/  STL [R1+0x48], R37 ;  /* 0x0000482501007387 */ /* 0x0003e80000100800 */
[----:B------:R1:W-:Y:S01]  /*6760*/  STL [R1+0x44], R36 ;  /* 0x0000442401007387 */ /* 0x0003e20000100800 */
[C---:B--2---:R-:W-:Y:S01]  /*6770*/  FMUL.FTZ R4, R0.reuse, 1.4426950216293334961 ;  /* 0x3fb8aa3b00047820 */ /* 0x044fe20000410000 */
[----:B------:R-:W-:Y:S01]  /*6780*/  FSETP.NEU.FTZ.AND P0, PT, R0, -INF , PT ;  /* 0xff8000000000780b */ /* 0x000fe20003f1d000 */
[----:B---3--:R-:W-:Y:S03]  /*6790*/  FMUL.FTZ R3, R2, 1.4426950216293334961 ;  /* 0x3fb8aa3b02037820 */ /* 0x008fe60000410000 */
[----:B------:R-:W-:Y:S02]  /*67a0*/  FSEL R4, R4, RZ, P0 ;  /* 0x000000ff04047208 */ /* 0x000fe40000000000 */
[----:B------:R-:W-:Y:S01]  /*67b0*/  FSETP.NEU.FTZ.AND P0, PT, R2, -INF , PT ;  /* 0xff8000000200780b */ /* 0x000fe20003f1d000 */
[----:B----4-:R-:W-:Y:S02]  /*67c0*/  FMUL.FTZ R2, R11, 1.4426950216293334961 ;  /* 0x3fb8aa3b0b027820 */ /* 0x010fe40000410000 */
[--C-:B------:R-:W-:Y:S01]  /*67d0*/  FFMA.FTZ R0, R32, UR13, -R4.reuse ;  /* 0x0000000d20007c23 */ /* 0x100fe20008010804 */
[----:B------:R-:W-:Y:S02]  /*67e0*/  FSEL R3, R3, RZ, P0 ;  /* 0x000000ff03037208 */ /* 0x000fe40000000000 */
[----:B------:R-:W-:Y:S01]  /*67f0*/  FSETP.NEU.FTZ.AND P0, PT, R11, -INF , PT ;  /* 0xff8000000b00780b */ /* 0x000fe20003f1d000 */
[----:B------:R2:W-:Y:S01]  /*6800*/  MUFU.EX2 R184, R0 ;  /* 0x0000000000b87308 */ /* 0x0005e20000000800 */
[----:B------:R-:W-:Y:S02]  /*6810*/  FMUL.FTZ R11, R166, 1.4426950216293334961 ;  /* 0x3fb8aa3ba60b7820 */ /* 0x000fe40000410000 */
[----:B------:R-:W-:Y:S02]  /*6820*/  FSEL R2, R2, RZ, P0 ;  /* 0x000000ff02027208 */ /* 0x000fe40000000000 */
[----:B------:R-:W-:Y:S01]  /*6830*/  FSETP.NEU.FTZ.AND P0, PT, R166, -INF , PT ;  /* 0xff800000a600780b */ /* 0x000fe20003f1d000 */
[--C-:B--2---:R-:W-:Y:S04]  /*6840*/  FFMA.FTZ R0, R33, UR13, -R4.reuse ;  /* 0x0000000d21007c23 */ /* 0x104fe80008010804 */
[----:B------:R2:W3:Y:S02]  /*6850*/  MUFU.EX2 R183, R0 ;  /* 0x0000000000b77308 */ /* 0x0004e40000000800 */
[--C-:B--2---:R-:W-:Y:S08]  /*6860*/  FFMA.FTZ R0, R28, UR13, -R3.reuse ;  /* 0x0000000d1c007c23 */ /* 0x104ff00008010803 */
[----:B------:R2:W-:Y:S02]  /*6870*/  MUFU.EX2 R182, R0 ;  /* 0x0000000000b67308 */ /* 0x0005e40000000800 */
[--C-:B--2---:R-:W-:Y:S08]  /*6880*/  FFMA.FTZ R0, R29, UR13, -R3.reuse ;  /* 0x0000000d1d007c23 */ /* 0x104ff00008010803 */
[----:B------:R2:W-:Y:S02]  /*6890*/  MUFU.EX2 R177, R0 ;  /* 0x0000000000b17308 */ /* 0x0005e40000000800 */
[--C-:B--2---:R-:W-:Y:S08]  /*68a0*/  FFMA.FTZ R0, R30, UR13, -R4.reuse ;  /* 0x0000000d1e007c23 */ /* 0x104ff00008010804 */
[----:B------:R2:W-:Y:S02]  /*68b0*/  MUFU.EX2 R176, R0 ;  /* 0x0000000000b07308 */ /* 0x0005e40000000800 */
[----:B--2---:R-:W-:Y:S08]  /*68c0*/  FFMA.FTZ R0, R31, UR13, -R4 ;  /* 0x0000000d1f007c23 */ /* 0x004ff00008010804 */
[----:B-1----:R1:W-:Y:S02]  /*68d0*/  MUFU.EX2 R54, R0 ;  /* 0x0000000000367308 */ /* 0x0023e40000000800 */
[--C-:B-1----:R-:W-:Y:S08]  /*68e0*/  FFMA.FTZ R0, R18, UR13, -R3.reuse ;  /* 0x0000000d12007c23 */ /* 0x102ff00008010803 */
[----:B------:R1:W-:Y:S02]  /*68f0*/  MUFU.EX2 R53, R0 ;  /* 0x0000000000357308 */ /* 0x0003e40000000800 */
[--C-:B-1----:R-:W-:Y:S08]  /*6900*/  FFMA.FTZ R0, R19, UR13, -R3.reuse ;  /* 0x0000000d13007c23 */ /* 0x102ff00008010803 */
[----:B------:R1:W2:Y:S02]  /*6910*/  MUFU.EX2 R52, R0 ;  /* 0x0000000000347308 */ /* 0x0002a40000000800 */
[--C-:B-1----:R-:W-:Y:S08]  /*6920*/  FFMA.FTZ R0, R20, UR13, -R2.reuse ;  /* 0x0000000d14007c23 */ /* 0x102ff00008010802 */
[----:B------:R1:W-:Y:S02]  /*6930*/  MUFU.EX2 R181, R0 ;  /* 0x0000000000b57308 */ /* 0x0003e40000000800 */
[----:B-1----:R-:W-:Y:S01]  /*6940*/  FSEL R0, R11, RZ, P0 ;  /* 0x000000ff0b007208 */ /* 0x002fe20000000000 */
[----:B------:R-:W-:Y:S04]  /*6950*/  FFMA.FTZ R11, R23, UR13, -R2 ;  /* 0x0000000d170b7c23 */ /* 0x000fe80008010802 */
[--C-:B------:R-:W-:Y:S03]  /*6960*/  FFMA.FTZ R5, R5, UR13, -R0.reuse ;  /* 0x0000000d05057c23 */ /* 0x100fe60008010800 */
[----:B------:R1:W4:Y:S10]  /*6970*/  MUFU.EX2 R180, R11 ;  /* 0x0000000b00b47308 */ /* 0x0003340000000800 */
[----:B------:R3:W-:Y:S01]  /*6980*/  MUFU.EX2 R250, R5 ;  /* 0x0000000500fa7308 */ /* 0x0007e20000000800 */
[--C-:B-1----:R-:W-:Y:S09]  /*6990*/  FFMA.FTZ R11, R12, UR13, -R0.reuse ;  /* 0x0000000d0c0b7c23 */ /* 0x102ff20008010800 */
[----:B------:R1:W-:Y:S01]  /*69a0*/  MUFU.EX2 R178, R11 ;  /* 0x0000000b00b27308 */ /* 0x0003e20000000800 */
[--C-:B---3--:R-:W-:Y:S09]  /*69b0*/  FFMA.FTZ R5, R6, UR13, -R0.reuse ;  /* 0x0000000d06057c23 */ /* 0x108ff20008010800 */
[----:B------:R3:W-:Y:S01]  /*69c0*/  MUFU.EX2 R243, R5 ;  /* 0x0000000500f37308 */ /* 0x0007e20000000800 */
[----:B-1----:R-:W-:Y:S09]  /*69d0*/  FFMA.FTZ R11, R13, UR13, -R0 ;  /* 0x0000000d0d0b7c23 */ /* 0x002ff20008010800 */
[----:B------:R1:W-:Y:S01]  /*69e0*/  MUFU.EX2 R179, R11 ;  /* 0x0000000b00b37308 */ /* 0x0003e20000000800 */
[----:B---3--:R-:W-:Y:S09]  /*69f0*/  FFMA.FTZ R5, R34, UR13, -R4 ;  /* 0x0000000d22057c23 */ /* 0x008ff20008010804 */
[----:B------:R3:W-:Y:S01]  /*6a00*/  MUFU.EX2 R51, R5 ;  /* 0x0000000500337308 */ /* 0x0007e20000000800 */
[----:B-1----:R-:W-:Y:S09]  /*6a10*/  FFMA.FTZ R11, R21, UR13, -R2 ;  /* 0x0000000d150b7c23 */ /* 0x002ff20008010802 */
[----:B------:R1:W-:Y:S01]  /*6a20*/  MUFU.EX2 R252, R11 ;  /* 0x0000000b00fc7308 */ /* 0x0003e20000000800 */
[----:B---3--:R-:W-:Y:S09]  /*6a30*/  FFMA.FTZ R5, R35, UR13, -R4 ;  /* 0x0000000d23057c23 */ /* 0x008ff20008010804 */
[----:B------:R3:W-:Y:S01]  /*6a40*/  MUFU.EX2 R50, R5 ;  /* 0x0000000500327308 */ /* 0x0007e20000000800 */
[----:B-1----:R-:W-:Y:S09]  /*6a50*/  FFMA.FTZ R11, R22, UR13, -R2 ;  /* 0x0000000d160b7c23 */ /* 0x002ff20008010802 */
[----:B------:R-:W-:Y:S01]  /*6a60*/  MUFU.EX2 R251, R11 ;  /* 0x0000000b00fb7308 */ /* 0x000fe20000000800 */
[--C-:B---3--:R-:W-:Y:S09]  /*6a70*/  FFMA.FTZ R5, R24, UR13, -R3.reuse ;  /* 0x0000000d18057c23 */ /* 0x108ff20008010803 */
[----:B------:R1:W-:Y:S02]  /*6a80*/  MUFU.EX2 R49, R5 ;  /* 0x0000000500317308 */ /* 0x0003e40000000800 */
[--C-:B-1----:R-:W-:Y:S08]  /*6a90*/  FFMA.FTZ R5, R25, UR13, -R3.reuse ;  /* 0x0000000d19057c23 */ /* 0x102ff00008010803 */
[----:B------:R1:W-:Y:S02]  /*6aa0*/  MUFU.EX2 R48, R5 ;  /* 0x0000000500307308 */ /* 0x0003e40000000800 */
[--C-:B-1----:R-:W-:Y:S01]  /*6ab0*/  FFMA.FTZ R5, R164, UR13, -R4.reuse ;  /* 0x0000000da4057c23 */ /* 0x102fe20008010804 */
[----:B------:R-:W-:Y:S07]  /*6ac0*/  FFMA.FTZ R4, R165, UR13, -R4 ;  /* 0x0000000da5047c23 */ /* 0x000fee0008010804 */
[----:B------:R1:W-:Y:S10]  /*6ad0*/  MUFU.EX2 R39, R5 ;  /* 0x0000000500277308 */ /* 0x0003f40000000800 */
[----:B------:R3:W-:Y:S01]  /*6ae0*/  MUFU.EX2 R38, R4 ;  /* 0x0000000400267308 */ /* 0x0007e20000000800 */
[----:B-1----:R-:W-:Y:S09]  /*6af0*/  FFMA.FTZ R5, R14, UR13, -R2 ;  /* 0x0000000d0e057c23 */ /* 0x002ff20008010802 */
[----:B------:R1:W-:Y:S01]  /*6b00*/  MUFU.EX2 R47, R5 ;  /* 0x00000005002f7308 */ /* 0x0003e20000000800 */
[--C-:B---3--:R-:W-:Y:S01]  /*6b10*/  FFMA.FTZ R4, R26, UR13, -R3.reuse ;  /* 0x0000000d1a047c23 */ /* 0x108fe20008010803 */
[----:B------:R-:W-:Y:S08]  /*6b20*/  FFMA.FTZ R3, R27, UR13, -R3 ;  /* 0x0000000d1b037c23 */ /* 0x000ff00008010803 */
[----:B------:R3:W-:Y:S10]  /*6b30*/  MUFU.EX2 R37, R4 ;  /* 0x0000000400257308 */ /* 0x0007f40000000800 */
[----:B------:R2:W4:Y:S01]  /*6b40*/  MUFU.EX2 R36, R3 ;  /* 0x0000000300247308 */ /* 0x0005220000000800 */
[----:B-1----:R-:W-:Y:S09]  /*6b50*/  FFMA.FTZ R5, R9, UR13, -R0 ;  /* 0x0000000d09057c23 */ /* 0x002ff20008010800 */
[----:B------:R1:W-:Y:S01]  /*6b60*/  MUFU.EX2 R41, R5 ;  /* 0x0000000500297308 */ /* 0x0003e20000000800 */
[----:B---3--:R-:W-:Y:S05]  /*6b70*/  F2FP.BF16.F32.PACK_AB R4, R183, R184 ;  /* 0x000000b8b704723e */ /* 0x008fea00000010ff */
[----:B------:R4:W-:Y:S01]  /*6b80*/  STS [R238+0x20000], R4 ;  /* 0x02000004ee007388 */ /* 0x0009e20000000800 */
[----:B--2---:R-:W-:Y:S04]  /*6b90*/  FFMA.FTZ R3, R15, UR13, -R2 ;  /* 0x0000000d0f037c23 */ /* 0x004fe80008010802 */
[----:B------:R2:W3:Y:S01]  /*6ba0*/  MUFU.EX2 R46, R3 ;  /* 0x00000003002e7308 */ /* 0x0004e20000000800 */
[----:B-1----:R-:W-:Y:S01]  /*6bb0*/  F2FP.BF16.F32.PACK_AB R5, R52, R53 ;  /* 0x000000353405723e */ /* 0x002fe200000010ff */
[--C-:B--2---:R-:W-:Y:S01]  /*6bc0*/  FFMA.FTZ R3, R7, UR13, -R0.reuse ;  /* 0x0000000d07037c23 */ /* 0x104fe20008010800 */
[----:B----4-:R-:W-:Y:S07]  /*6bd0*/  F2FP.BF16.F32.PACK_AB R4, R180, R181 ;  /* 0x000000b5b404723e */ /* 0x010fee00000010ff */
[----:B------:R1:W-:Y:S02]  /*6be0*/  MUFU.EX2 R45, R3 ;  /* 0x00000003002d7308 */ /* 0x0003e40000000800 */
[--C-:B-1----:R-:W-:Y:S01]  /*6bf0*/  FFMA.FTZ R3, R8, UR13, -R0.reuse ;  /* 0x0000000d08037c23 */ /* 0x102fe20008010800 */
[----:B------:R-:W-:Y:S07]  /*6c00*/  FFMA.FTZ R0, R10, UR13, -R0 ;  /* 0x0000000d0a007c23 */ /* 0x000fee0008010800 */
[----:B------:R1:W2:Y:S10]  /*6c10*/  MUFU.EX2 R44, R3 ;  /* 0x00000003002c7308 */ /* 0x0002b40000000800 */
[----:B------:R4:W-:Y:S01]  /*6c20*/  MUFU.EX2 R40, R0 ;  /* 0x0000000000287308 */ /* 0x0009e20000000800 */
[--C-:B-1----:R-:W-:Y:S01]  /*6c30*/  FFMA.FTZ R3, R16, UR13, -R2.reuse ;  /* 0x0000000d10037c23 */ /* 0x102fe20008010802 */
[----:B------:R-:W-:Y:S08]  /*6c40*/  FFMA.FTZ R2, R17, UR13, -R2 ;  /* 0x0000000d11027c23 */ /* 0x000ff00008010802 */
[----:B------:R1:W-:Y:S01]  /*6c50*/  MUFU.EX2 R43, R3 ;  /* 0x00000003002b7308 */ /* 0x0003e20000000800 */
[----:B----4-:R-:W-:Y:S09]  /*6c60*/  F2FP.BF16.F32.PACK_AB R0, R36, R37 ;  /* 0x000000252400723e */ /* 0x010ff200000010ff */
[----:B------:R4:W2:Y:S01]  /*6c70*/  MUFU.EX2 R42, R2 ;  /* 0x00000002002a7308 */ /* 0x0008a20000000800 */
[----:B-1----:R-:W-:Y:S05]  /*6c80*/  F2FP.BF16.F32.PACK_AB R3, R177, R182 ;  /* 0x000000b6b103723e */ /* 0x002fea00000010ff */
[----:B------:R1:W-:Y:S01]  /*6c90*/  STS [R238+0x20400], R3 ;  /* 0x02040003ee007388 */ /* 0x0003e20000000800 */
[----:B----4-:R-:W-:Y:S03]  /*6ca0*/  F2FP.BF16.F32.PACK_AB R2, R54, R176 ;  /* 0x000000b03602723e */ /* 0x010fe600000010ff */
[----:B------:R4:W-:Y:S04]  /*6cb0*/  STS [R239+0x20400], R5 ;  /* 0x02040005ef007388 */ /* 0x0009e80000000800 */
[----:B------:R3:W-:Y:S04]  /*6cc0*/  STS [R239+0x20000], R2 ;  /* 0x02000002ef007388 */ /* 0x0007e80000000800 */
[----:B------:R2:W-:Y:S01]  /*6cd0*/  STS [R238+0x21000], R4 ;  /* 0x02100004ee007388 */ /* 0x0005e20000000800 */
[----:B-1----:R-:W-:Y:S02]  /*6ce0*/  F2FP.BF16.F32.PACK_AB R3, R179, R178 ;  /* 0x000000b2b303723e */ /* 0x002fe400000010ff */
[----:B----4-:R-:W-:Y:S03]  /*6cf0*/  F2FP.BF16.F32.PACK_AB R5, R243, R250 ;  /* 0x000000faf305723e */ /* 0x010fe600000010ff */
[----:B------:R1:W-:Y:S01]  /*6d00*/  STS [R238+0x21400], R3 ;  /* 0x02140003ee007388 */ /* 0x0003e20000000800 */
[----:B---3--:R-:W-:Y:S03]  /*6d10*/  F2FP.BF16.F32.PACK_AB R2, R251, R252 ;  /* 0x000000fcfb02723e */ /* 0x008fe600000010ff */
[----:B------:R3:W-:Y:S01]  /*6d20*/  STS [R239+0x21400], R5 ;  /* 0x02140005ef007388 */ /* 0x0007e20000000800 */
[----:B--2---:R-:W-:Y:S03]  /*6d30*/  F2FP.BF16.F32.PACK_AB R4, R50, R51 ;  /* 0x000000333204723e */ /* 0x004fe600000010ff */
[----:B------:R2:W-:Y:S04]  /*6d40*/  STS [R239+0x21000], R2 ;  /* 0x02100002ef007388 */ /* 0x0005e80000000800 */
[----:B------:R4:W-:Y:S01]  /*6d50*/  STS [R236+0x20000], R4 ;  /* 0x02000004ec007388 */ /* 0x0009e20000000800 */
[----:B-1----:R-:W-:Y:S02]  /*6d60*/  F2FP.BF16.F32.PACK_AB R3, R48, R49 ;  /* 0x000000313003723e */ /* 0x002fe400000010ff */
[----:B---3--:R-:W-:Y:S03]  /*6d70*/  F2FP.BF16.F32.PACK_AB R5, R46, R47 ;  /* 0x0000002f2e05723e */ /* 0x008fe600000010ff */
[----:B------:R1:W-:Y:S01]  /*6d80*/  STS [R236+0x20400], R3 ;  /* 0x02040003ec007388 */ /* 0x0003e20000000800 */
[----:B--2---:R-:W-:Y:S03]  /*6d90*/  F2FP.BF16.F32.PACK_AB R2, R38, R39 ;  /* 0x000000272602723e */ /* 0x004fe600000010ff */
[----:B------:R2:W-:Y:S01]  /*6da0*/  STS [R237+0x20400], R0 ;  /* 0x02040000ed007388 */ /* 0x0005e20000000800 */
[----:B----4-:R-:W-:Y:S03]  /*6db0*/  F2FP.BF16.F32.PACK_AB R4, R44, R45 ;  /* 0x0000002d2c04723e */ /* 0x010fe600000010ff */
[----:B------:R3:W-:Y:S04]  /*6dc0*/  STS [R237+0x20000], R2 ;  /* 0x02000002ed007388 */ /* 0x0007e80000000800 */
[----:B------:R-:W-:Y:S04]  /*6dd0*/  STS [R236+0x21000], R5 ;  /* 0x02100005ec007388 */ /* 0x000fe80000000800 */
[----:B------:R-:W-:Y:S01]  /*6de0*/  STS [R236+0x21400], R4 ;  /* 0x02140004ec007388 */ /* 0x000fe20000000800 */
[----:B-1----:R-:W-:Y:S02]  /*6df0*/  F2FP.BF16.F32.PACK_AB R3, R42, R43 ;  /* 0x0000002b2a03723e */ /* 0x002fe400000010ff */
[----:B--2---:R-:W-:Y:S03]  /*6e00*/  F2FP.BF16.F32.PACK_AB R0, R40, R41 ;  /* 0x000000292800723e */ /* 0x004fe600000010ff */
[----:B------:R1:W-:Y:S01]  /*6e10*/  STS [R237+0x21000], R3 ;  /* 0x02100003ed007388 */ /* 0x0003e20000000800 */
[----:B---3--:R-:W-:Y:S03]  /*6e20*/  LEA R2, R221, UR4, 0x1 ;  /* 0x00000004dd027c11 */ /* 0x008fe6000f8e08ff */
[----:B------:R2:W-:Y:S01]  /*6e30*/  STS [R237+0x21400], R0 ;  /* 0x02140000ed007388 */ /* 0x0005e20000000800 */
[CC--:B------:R-:W-:Y:S03]  /*6e40*/  IADD3 R209, R218.reuse, R2.reuse, RZ ;  /* 0x00000002dad17210 */ /* 0x0c0fe60007ffe0ff */
[----:B------:R-:W-:Y:S04]  /*6e50*/  LDSM.16.M88.4 R32, [R2+0x8000] ;  /* 0x008000000220783b */ /* 0x000fe80000000200 */
[----:B------:R-:W3:Y:S04]  /*6e60*/  LDSM.16.M88.4 R16, [R215+UR4+0x14000] ;  /* 0x01400004d710783b */ /* 0x000ee80008000200 */
[----:B------:R-:W4:Y:S04]  /*6e70*/  LDSM.16.M88.4 R28, [R2+0x9000] ;  /* 0x00900000021c783b */ /* 0x000f280000000200 */
[----:B------:R-:W4:Y:S04]  /*6e80*/  LDSM.16.M88.4 R164, [R215+UR4+0x14800] ;  /* 0x01480004d7a4783b */ /* 0x000f280008000200 */
[----:B------:R-:W-:Y:S01]  /*6e90*/  LDSM.16.M88.4 R172, [R214+0x8000] ;  /* 0x00800000d6ac783b */ /* 0x000fe20000000200 */
[----:B-1----:R-:W-:Y:S04]  /*6ea0*/  IADD3 R3, R219, R2, RZ ;  /* 0x00000002db037210 */ /* 0x002fe80007ffe0ff */
[----:B------:R-:W-:Y:S01]  /*6eb0*/  IADD3 R208, R218, R3, RZ ;  /* 0x00000003dad07210 */ /* 0x000fe20007ffe0ff */
[----:B------:R-:W1:Y:S01]  /*6ec0*/  LDSM.16.M88.4 R168, [R3+0x8000] ;  /* 0x0080000003a8783b */ /* 0x000e620000000200 */
[----:B--2---:R-:W-:Y:S01]  /*6ed0*/  SHF.L.U32 R0, R220, 0x1, RZ ;  /* 0x00000001dc007819 */ /* 0x004fe200000006ff */
[-C--:B---3--:R-:W-:Y:S06]  /*6ee0*/  HMMA.16816.F32.BF16 R4, R32, R16.reuse, RZ ;  /* 0x000000102004723c */ /* 0x088fec00000418ff */
[C---:B----4-:R-:W-:Y:S06]  /*6ef0*/  HMMA.16816.F32.BF16 R8, R28.reuse, R16, RZ ;  /* 0x000000101c08723c */ /* 0x050fec00000418ff */
[-C--:B------:R-:W-:Y:S06]  /*6f00*/  HMMA.16816.F32.BF16 R12, R28, R18.reuse, RZ ;  /* 0x000000121c0c723c */ /* 0x080fec00000418ff */
[C---:B------:R-:W-:Y:S06]  /*6f10*/  HMMA.16816.F32.BF16 R16, R32.reuse, R18, RZ ;  /* 0x000000122010723c */ /* 0x040fec00000418ff */
[-C--:B------:R-:W-:Y:S06]  /*6f20*/  HMMA.16816.F32.BF16 R20, R32, R164.reuse, RZ ;  /* 0x000000a42014723c */ /* 0x080fec00000418ff */
        /* <DEDUP_REMOVED lines=14> */
[----:B------:R-:W1:Y:S04]  /*7010*/  LDSM.16.M88.4 R168, [R217+0x8000] ;  /* 0x00800000d9a8783b */ /* 0x000e680000000200 */
        /* <DEDUP_REMOVED lines=11> */
[----:B------:R-:W-:Y:S04]  /*70d0*/  LDSM.16.M88.4 R164, [R208+0x8000] ;  /* 0x00800000d0a4783b */ /* 0x000fe80000000200 */
        /* <DEDUP_REMOVED lines=51> */
[-C--:B------:R-:W-:Y:S05]  /*7410*/  HMMA.16816.F32.BF16 R12, R172, R170.reuse, R12 ;  /* 0x000000aaac0c723c */ /* 0x080fea000004180c */
[----:B------:R-:W-:Y:S01]  /*7420*/  MOV R169, R176 ;  /* 0x000000b000a97202 */ /* 0x000fe20000000f00 */
[C---:B------:R-:W-:Y:S06]  /*7430*/  HMMA.16816.F32.BF16 R16, R164.reuse, R170, R16 ;  /* 0x000000aaa410723c */ /* 0x040fec0000041810 */
[C---:B-----5:R-:W-:Y:S01]  /*7440*/  FADD.FTZ R6, -R207.reuse, R6 ;  /* 0x00000006cf067221 */ /* 0x060fe20000010100 */
[----:B------:R-:W-:Y:S01]  /*7450*/  FADD.FTZ R7, -R207, R7 ;  /* 0x00000007cf077221 */ /* 0x000fe20000010100 */
[----:B------:R-:W-:Y:S03]  /*7460*/  FADD.FTZ R4, -R206, R4 ;  /* 0x00000004ce047221 */ /* 0x000fe60000010100 */
[----:B------:R-:W-:Y:S01]  /*7470*/  FMUL.FTZ R182, R182, R6 ;  /* 0x00000006b6b67220 */ /* 0x000fe20000410000 */
[----:B------:R-:W-:Y:S01]  /*7480*/  FMUL.FTZ R177, R177, R7 ;  /* 0x00000007b1b17220 */ /* 0x000fe20000410000 */
[----:B------:R-:W-:Y:S01]  /*7490*/  FADD.FTZ R5, -R206, R5 ;  /* 0x00000005ce057221 */ /* 0x000fe20000010100 */
[----:B------:R-:W-:Y:S01]  /*74a0*/  FMUL.FTZ R184, R184, R4 ;  /* 0x00000004b8b87220 */ /* 0x000fe20000410000 */
[----:B------:R-:W-:Y:S01]  /*74b0*/  FADD.FTZ R4, -R205, R8 ;  /* 0x00000008cd047221 */ /* 0x000fe20000010100 */
[C---:B------:R-:W-:Y:S01]  /*74c0*/  FADD.FTZ R11, -R204.reuse, R11 ;  /* 0x0000000bcc0b7221 */ /* 0x040fe20000010100 */
[----:B------:R-:W-:Y:S01]  /*74d0*/  FMUL.FTZ R183, R183, R5 ;  /* 0x00000005b7b77220 */ /* 0x000fe20000410000 */
[----:B------:R-:W-:Y:S01]  /*74e0*/  MOV R5, UR4 ;  /* 0x0000000400057c02 */ /* 0x000fe20008000f00 */
[----:B------:R-:W-:Y:S01]  /*74f0*/  FMUL.FTZ R181, R181, R4 ;  /* 0x00000004b5b57220 */ /* 0x000fe20000410000 */
[----:B------:R-:W-:Y:S01]  /*7500*/  FMUL.FTZ R179, R179, R11 ;  /* 0x0000000bb3b37220 */ /* 0x000fe20000410000 */
[----:B------:R-:W-:Y:S01]  /*7510*/  FADD.FTZ R15, -R204, R15 ;  /* 0x0000000fcc0f7221 */ /* 0x000fe20000010100 */
[----:B------:R-:W-:Y:S01]  /*7520*/  IADD3 R8, R0, 0x8000, R5 ;  /* 0x0000800000087810 */ /* 0x000fe20007ffe005 */
[----:B------:R-:W-:Y:S01]  /*7530*/  FFMA.FTZ R11, -R193, R193, 1 ;  /* 0x3f800000c10b7423 */ /* 0x000fe200000101c1 */
[----:B------:R-:W1:Y:S01]  /*7540*/  LDSM.16.M88.4 R4, [R216+0xc800] ;  /* 0x00c80000d804783b */ /* 0x000e620000000200 */
[----:B------:R-:W-:Y:S01]  /*7550*/  FADD.FTZ R17, -R206, R17 ;  /* 0x00000011ce117221 */ /* 0x000fe20000010100 */
[----:B------:R-:W-:Y:S01]  /*7560*/  IADD3 R176, R8, 0x40, RZ ;  /* 0x0000004008b07810 */ /* 0x000fe20007ffe0ff */
[----:B------:R-:W-:Y:S01]  /*7570*/  FADD.FTZ R16, -R206, R16 ;  /* 0x00000010ce107221 */ /* 0x000fe20000010100 */
[----:B------:R-:W-:Y:S01]  /*7580*/  @P2 IADD3 R176, R8, -0x40, RZ ;  /* 0xffffffc008b02810 */ /* 0x000fe20007ffe0ff */
[----:B------:R-:W-:Y:S01]  /*7590*/  FMUL.FTZ R17, R54, R17 ;  /* 0x0000001136117220 */ /* 0x000fe20000410000 */
[C---:B------:R-:W-:Y:S01]  /*75a0*/  FADD.FTZ R18, -R207.reuse, R18 ;  /* 0x00000012cf127221 */ /* 0x040fe20000010100 */
[----:B------:R2:W5:Y:S01]  /*75b0*/  LDL.LU R54, [R1+0x8c] ;  /* 0x00008c0001367983 */ /* 0x0005620000300800 */
[----:B------:R-:W-:Y:S01]  /*75c0*/  FADD.FTZ R19, -R207, R19 ;  /* 0x00000013cf137221 */ /* 0x000fe20000010100 */
[----:B------:R-:W-:Y:S01]  /*75d0*/  MOV R193, R169 ;  /* 0x000000a900c17202 */ /* 0x000fe20000000f00 */
[C---:B------:R-:W-:Y:S01]  /*75e0*/  FADD.FTZ R12, -R205.reuse, R12 ;  /* 0x0000000ccd0c7221 */ /* 0x040fe20000010100 */
[----:B------:R-:W-:Y:S01]  /*75f0*/  FADD.FTZ R14, -R204, R14 ;  /* 0x0000000ecc0e7221 */ /* 0x000fe20000010100 */
[----:B------:R-:W-:Y:S01]  /*7600*/  FADD.FTZ R9, -R205, R9 ;  /* 0x00000009cd097221 */ /* 0x000fe20000010100 */
[----:B------:R-:W-:Y:S01]  /*7610*/  FMUL.FTZ R11, R11, UR5 ;  /* 0x000000050b0b7c20 */ /* 0x000fe20008410000 */
[----:B------:R-:W-:Y:S01]  /*7620*/  FADD.FTZ R13, -R205, R13 ;  /* 0x0000000dcd0d7221 */ /* 0x000fe20000010100 */
[----:B------:R-:W-:Y:S01]  /*7630*/  FFMA.FTZ R8, -R185, R185, 1 ;  /* 0x3f800000b9087423 */ /* 0x000fe200000101b9 */
[----:B------:R-:W-:Y:S01]  /*7640*/  FMUL.FTZ R180, R180, R9 ;  /* 0x00000009b4b47220 */ /* 0x000fe20000410000 */
[----:B------:R-:W-:Y:S01]  /*7650*/  FFMA.FTZ R9, -R186, R186, 1 ;  /* 0x3f800000ba097423 */ /* 0x000fe200000101ba */
[----:B------:R-:W-:Y:S01]  /*7660*/  FMUL.FTZ R168, R184, R11 ;  /* 0x0000000bb8a87220 */ /* 0x000fe20000410000 */
[----:B------:R-:W-:Y:S01]  /*7670*/  FFMA.FTZ R11, -R198, R198, 1 ;  /* 0x3f800000c60b7423 */ /* 0x000fe200000101c6 */
[----:B------:R-:W-:Y:S01]  /*7680*/  FMUL.FTZ R8, R8, UR5 ;  /* 0x0000000508087c20 */ /* 0x000fe20008410000 */
[----:B------:R-:W-:Y:S01]  /*7690*/  FMUL.FTZ R9, R9, UR5 ;  /* 0x0000000509097c20 */ /* 0x000fe20008410000 */
[----:B------:R-:W-:Y:S01]  /*76a0*/  FADD.FTZ R10, -R204, R10 ;  /* 0x0000000acc0a7221 */ /* 0x000fe20000010100 */
[----:B------:R-:W-:Y:S01]  /*76b0*/  FMUL.FTZ R11, R11, UR5 ;  /* 0x000000050b0b7c20 */ /* 0x000fe20008410000 */
[----:B------:R-:W-:Y:S01]  /*76c0*/  FMUL.FTZ R170, R177, R8 ;  /* 0x00000008b1aa7220 */ /* 0x000fe20000410000 */
[----:B------:R-:W-:Y:S01]  /*76d0*/  FMUL.FTZ R169, R182, R9 ;  /* 0x00000009b6a97220 */ /* 0x000fe20000410000 */
[----:B------:R-:W-:Y:S01]  /*76e0*/  FMUL.FTZ R182, R251, R13 ;  /* 0x0000000dfbb67220 */ /* 0x000fe20000410000 */
[----:B------:R-:W-:Y:S01]  /*76f0*/  FMUL.FTZ R13, R250, R14 ;  /* 0x0000000efa0d7220 */ /* 0x000fe20000410000 */
[----:B------:R-:W-:Y:S01]  /*7700*/  FFMA.FTZ R8, -R187, R187, 1 ;  /* 0x3f800000bb087423 */ /* 0x000fe200000101bb */
[----:B------:R-:W-:Y:S01]  /*7710*/  FMUL.FTZ R178, R178, R10 ;  /* 0x0000000ab2b27220 */ /* 0x000fe20000410000 */
[----:B------:R-:W-:Y:S01]  /*7720*/  F2FP.BF16.F32.PACK_AB R170, R170, R169 ;  /* 0x000000a9aaaa723e */ /* 0x000fe200000010ff */
[----:B------:R-:W-:Y:S01]  /*7730*/  FFMA.FTZ R10, -R192, R192, 1 ;  /* 0x3f800000c00a7423 */ /* 0x000fe200000101c0 */
[----:B------:R-:W-:Y:S01]  /*7740*/  FMUL.FTZ R8, R8, UR5 ;  /* 0x0000000508087c20 */ /* 0x000fe20008410000 */
[----:B------:R-:W-:Y:S02]  /*7750*/  FFMA.FTZ R9, -R196, R196, 1 ;  /* 0x3f800000c4097423 */ /* 0x000fe400000101c4 */
[----:B------:R-:W-:Y:S01]  /*7760*/  FMUL.FTZ R10, R10, UR5 ;  /* 0x000000050a0a7c20 */ /* 0x000fe20008410000 */
[----:B------:R-:W-:Y:S01]  /*7770*/  FMUL.FTZ R177, R179, R8 ;  /* 0x00000008b3b17220 */ /* 0x000fe20000410000 */
[----:B------:R-:W-:Y:S01]  /*7780*/  FMUL.FTZ R179, R193, R16 ;  /* 0x00000010c1b37220 */ /* 0x000fe20000410000 */
[----:B------:R-:W-:Y:S01]  /*7790*/  FMUL.FTZ R16, R53, R18 ;  /* 0x0000001235107220 */ /* 0x000fe20000410000 */
[----:B------:R-:W-:Y:S01]  /*77a0*/  FMUL.FTZ R18, R52, R19 ;  /* 0x0000001334127220 */ /* 0x000fe20000410000 */
[-C--:B-1----:R-:W-:Y:S01]  /*77b0*/  HMMA.16816.F32.BF16 R20, R164, R4.reuse, R20 ;  /* 0x00000004a414723c */ /* 0x082fe20000041814 */
[----:B------:R2:W5:Y:S02]  /*77c0*/  LDL.LU R53, [R1+0x88] ;  /* 0x0000880001357983 */ /* 0x0005640000300800 */
[----:B------:R-:W-:Y:S01]  /*77d0*/  FMUL.FTZ R171, R183, R10 ;  /* 0x0000000ab7ab7220 */ /* 0x000fe20000410000 */
[----:B------:R-:W-:Y:S01]  /*77e0*/  FMUL.FTZ R183, R252, R12 ;  /* 0x0000000cfcb77220 */ /* 0x000fe20000410000 */
[----:B------:R2:W5:Y:S01]  /*77f0*/  LDL.LU R52, [R1+0x84] ;  /* 0x0000840001347983 */ /* 0x0005620000300800 */
[C---:B------:R-:W-:Y:S05]  /*7800*/  HMMA.16816.F32.BF16 R24, R172.reuse, R4, R24 ;  /* 0x00000004ac18723c */ /* 0x040fea0000041818 */
[----:B------:R-:W-:Y:S01]  /*7810*/  FMUL.FTZ R12, R243, R15 ;  /* 0x0000000ff30c7220 */ /* 0x000fe20000410000 */
[-C--:B------:R-:W-:Y:S05]  /*7820*/  HMMA.16816.F32.BF16 R28, R172, R6.reuse, R28 ;  /* 0x00000006ac1c723c */ /* 0x080fea000004181c */
[----:B------:R-:W-:Y:S01]  /*7830*/  FMUL.FTZ R15, R181, R11 ;  /* 0x0000000bb50f7220 */ /* 0x000fe20000410000 */
[----:B------:R-:W-:Y:S05]  /*7840*/  HMMA.16816.F32.BF16 R32, R164, R6, R32 ;  /* 0x00000006a420723c */ /* 0x000fea0000041820 */
[----:B------:R-:W-:Y:S01]  /*7850*/  FFMA.FTZ R10, -R197, R197, 1 ;  /* 0x3f800000c50a7423 */ /* 0x000fe200000101c5 */
[C---:B------:R-:W-:Y:S01]  /*7860*/  FADD.FTZ R20, -R206.reuse, R20 ;  /* 0x00000014ce147221 */ /* 0x040fe20000010100 */
[----:B------:R-:W-:Y:S01]  /*7870*/  FADD.FTZ R21, -R206, R21 ;  /* 0x00000015ce157221 */ /* 0x000fe20000010100 */
[----:B------:R-:W-:Y:S03]  /*7880*/  FADD.FTZ R22, -R207, R22 ;  /* 0x00000016cf167221 */ /* 0x000fe60000010100 */
[----:B------:R-:W-:Y:S01]  /*7890*/  FMUL.FTZ R174, R51, R20 ;  /* 0x0000001433ae7220 */ /* 0x000fe20000410000 */
[----:B------:R-:W-:Y:S01]  /*78a0*/  FMUL.FTZ R173, R50, R21 ;  /* 0x0000001532ad7220 */ /* 0x000fe20000410000 */
[----:B------:R2:W5:Y:S01]  /*78b0*/  LDL.LU R51, [R1+0x80] ;  /* 0x0000800001337983 */ /* 0x0005620000300800 */
[----:B------:R-:W-:Y:S01]  /*78c0*/  FMUL.FTZ R172, R49, R22 ;  /* 0x0000001631ac7220 */ /* 0x000fe20000410000 */
[----:B------:R-:W-:Y:S01]  /*78d0*/  FADD.FTZ R23, -R207, R23 ;  /* 0x00000017cf177221 */ /* 0x000fe20000010100 */
[C---:B------:R-:W-:Y:S01]  /*78e0*/  FADD.FTZ R24, -R205.reuse, R24 ;  /* 0x00000018cd187221 */ /* 0x040fe20000010100 */
[----:B------:R2:W5:Y:S01]  /*78f0*/  LDL.LU R50, [R1+0x7c] ;  /* 0x00007c0001327983 */ /* 0x0005620000300800 */
[----:B------:R-:W-:Y:S01]  /*7900*/  FADD.FTZ R25, -R205, R25 ;  /* 0x00000019cd197221 */ /* 0x000fe20000010100 */
[----:B------:R-:W-:Y:S01]  /*7910*/  FMUL.FTZ R23, R48, R23 ;  /* 0x0000001730177220 */ /* 0x000fe20000410000 */
[----:B------:R-:W-:Y:S01]  /*7920*/  FMUL.FTZ R24, R47, R24 ;  /* 0x000000182f187220 */ /* 0x000fe20000410000 */
[----:B------:R2:W5:Y:S01]  /*7930*/  LDL.LU R49, [R1+0x78] ;  /* 0x0000780001317983 */ /* 0x0005620000300800 */
[C---:B------:R-:W-:Y:S01]  /*7940*/  FADD.FTZ R26, -R204.reuse, R26 ;  /* 0x0000001acc1a7221 */ /* 0x040fe20000010100 */
[----:B------:R-:W-:Y:S01]  /*7950*/  FADD.FTZ R27, -R204, R27 ;  /* 0x0000001bcc1b7221 */ /* 0x000fe20000010100 */
[----:B------:R-:W-:Y:S01]  /*7960*/  FADD.FTZ R28, -R205, R28 ;  /* 0x0000001ccd1c7221 */ /* 0x000fe20000010100 */
[----:B------:R2:W5:Y:S01]  /*7970*/  LDL.LU R48, [R1+0x74] ;  /* 0x0000740001307983 */ /* 0x0005620000300800 */
[----:B------:R-:W-:Y:S01]  /*7980*/  FMUL.FTZ R22, R45, R26 ;  /* 0x0000001a2d167220 */ /* 0x000fe20000410000 */
[----:B------:R-:W-:Y:S01]  /*7990*/  FMUL.FTZ R27, R44, R27 ;  /* 0x0000001b2c1b7220 */ /* 0x000fe20000410000 */
[----:B------:R-:W-:Y:S01]  /*79a0*/  FMUL.FTZ R28, R43, R28 ;  /* 0x0000001c2b1c7220 */ /* 0x000fe20000410000 */
[----:B------:R2:W5:Y:S01]  /*79b0*/  LDL.LU R47, [R1+0x70] ;  /* 0x00007000012f7983 */ /* 0x0005620000300800 */
[----:B------:R-:W-:Y:S01]  /*79c0*/  FADD.FTZ R29, -R205, R29 ;  /* 0x0000001dcd1d7221 */ /* 0x000fe20000010100 */
        /* <DEDUP_REMOVED lines=10> */
[----:B------:R-:W-:Y:S01]  /*7a70*/  FMUL.FTZ R10, R10, UR5 ;  /* 0x000000050a0a7c20 */ /* 0x000fe20008410000 */
[----:B------:R-:W-:Y:S01]  /*7a80*/  FMUL.FTZ R9, R9, UR5 ;  /* 0x0000000509097c20 */ /* 0x000fe20008410000 */
[----:B------:R-:W-:Y:S01]  /*7a90*/  FMUL.FTZ R34, R37, R34 ;  /* 0x0000002225227220 */ /* 0x000fe20000410000 */
[----:B------:R-:W-:Y:S01]  /*7aa0*/  FMUL.FTZ R35, R36, R35 ;  /* 0x0000002324237220 */ /* 0x000fe20000410000 */
[----:B------:R-:W-:Y:S01]  /*7ab0*/  FMUL.FTZ R14, R180, R10 ;  /* 0x0000000ab40e7220 */ /* 0x000fe20000410000 */
[----:B------:R-:W-:Y:S01]  /*7ac0*/  FMUL.FTZ R178, R178, R9 ;  /* 0x00000009b2b27220 */ /* 0x000fe20000410000 */
[----:B------:R-:W-:Y:S01]  /*7ad0*/  FFMA.FTZ R9, -R200, R200, 1 ;  /* 0x3f800000c8097423 */ /* 0x000fe200000101c8 */
[----:B------:R-:W-:Y:S01]  /*7ae0*/  FFMA.FTZ R8, -R199, R199, 1 ;  /* 0x3f800000c7087423 */ /* 0x000fe200000101c7 */
[----:B------:R-:W-:Y:S01]  /*7af0*/  FFMA.FTZ R4, -R194, R194, 1 ;  /* 0x3f800000c2047423 */ /* 0x000fe200000101c2 */
[----:B------:R-:W-:Y:S01]  /*7b00*/  F2FP.BF16.F32.PACK_AB R169, R14, R15 ;  /* 0x0000000f0ea9723e */ /* 0x000fe200000010ff */
[----:B------:R-:W-:Y:S01]  /*7b10*/  FMUL.FTZ R15, R46, R25 ;  /* 0x000000192e0f7220 */ /* 0x000fe20000410000 */
[----:B------:R-:W-:Y:S01]  /*7b20*/  FMUL.FTZ R9, R9, UR5 ;  /* 0x0000000509097c20 */ /* 0x000fe20008410000 */
[----:B------:R2:W5:Y:S01]  /*7b30*/  LDL.LU R46, [R1+0x6c] ;  /* 0x00006c00012e7983 */ /* 0x0005620000300800 */
[----:B------:R-:W-:Y:S01]  /*7b40*/  FMUL.FTZ R8, R8, UR5 ;  /* 0x0000000508087c20 */ /* 0x000fe20008410000 */
[----:B------:R-:W-:Y:S01]  /*7b50*/  FMUL.FTZ R4, R4, UR5 ;  /* 0x0000000504047c20 */ /* 0x000fe20008410000 */
[----:B------:R-:W-:Y:S01]  /*7b60*/  FMUL.FTZ R11, R183, R9 ;  /* 0x00000009b70b7220 */ /* 0x000fe20000410000 */
[----:B------:R2:W5:Y:S01]  /*7b70*/  LDL.LU R45, [R1+0x68] ;  /* 0x00006800012d7983 */ /* 0x0005620000300800 */
[----:B------:R-:W-:Y:S01]  /*7b80*/  FMUL.FTZ R10, R182, R8 ;  /* 0x00000008b60a7220 */ /* 0x000fe20000410000 */
[----:B------:R-:W-:Y:S01]  /*7b90*/  FFMA.FTZ R5, -R195, R195, 1 ;  /* 0x3f800000c3057423 */ /* 0x000fe200000101c3 */
[----:B------:R-:W-:Y:S01]  /*7ba0*/  FMUL.FTZ R12, R12, R4 ;  /* 0x000000040c0c7220 */ /* 0x000fe20000410000 */
[----:B------:R2:W5:Y:S01]  /*7bb0*/  LDL.LU R44, [R1+0x64] ;  /* 0x00006400012c7983 */ /* 0x0005620000300800 */
[----:B------:R-:W-:Y:S01]  /*7bc0*/  FFMA.FTZ R4, -R201, R201, 1 ;  /* 0x3f800000c9047423 */ /* 0x000fe200000101c9 */
[----:B------:R-:W-:Y:S01]  /*7bd0*/  F2FP.BF16.F32.PACK_AB R21, R10, R11 ;  /* 0x0000000b0a15723e */ /* 0x000fe200000010ff */
[----:B------:R-:W-:Y:S01]  /*7be0*/  FMUL.FTZ R11, R42, R29 ;  /* 0x0000001d2a0b7220 */ /* 0x000fe20000410000 */
[----:B------:R2:W5:Y:S01]  /*7bf0*/  LDL.LU R43, [R1+0x60] ;  /* 0x00006000012b7983 */ /* 0x0005620000300800 */
[----:B------:R-:W-:Y:S01]  /*7c00*/  FMUL.FTZ R5, R5, UR5 ;  /* 0x0000000505057c20 */ /* 0x000fe20008410000 */
[----:B------:R-:W-:Y:S01]  /*7c10*/  FMUL.FTZ R4, R4, UR5 ;  /* 0x0000000504047c20 */ /* 0x000fe20008410000 */
[----:B------:R-:W-:Y:S01]  /*7c20*/  FFMA.FTZ R8, -R203, R203, 1 ;  /* 0x3f800000cb087423 */ /* 0x000fe200000101cb */
[----:B------:R2:W5:Y:S01]  /*7c30*/  LDL.LU R42, [R1+0x5c] ;  /* 0x00005c00012a7983 */ /* 0x0005620000300800 */
[----:B------:R-:W-:Y:S01]  /*7c40*/  FMUL.FTZ R13, R13, R5 ;  /* 0x000000050d0d7220 */ /* 0x000fe20000410000 */
[----:B------:R-:W-:Y:S01]  /*7c50*/  FFMA.FTZ R5, -R202, R202, 1 ;  /* 0x3f800000ca057423 */ /* 0x000fe200000101ca */
[----:B------:R-:W-:Y:S01]  /*7c60*/  FMUL.FTZ R18, R18, R4 ;  /* 0x0000000412127220 */ /* 0x000fe20000410000 */
[----:B------:R2:W5:Y:S01]  /*7c70*/  LDL.LU R41, [R1+0x58] ;  /* 0x0000580001297983 */ /* 0x0005620000300800 */
[----:B------:R-:W-:Y:S01]  /*7c80*/  FFMA.FTZ R4, -R224, R224, 1 ;  /* 0x3f800000e0047423 */ /* 0x000fe200000101e0 */
[----:B------:R-:W-:Y:S01]  /*7c90*/  FMUL.FTZ R5, R5, UR5 ;  /* 0x0000000505057c20 */ /* 0x000fe20008410000 */
[----:B------:R-:W-:Y:S01]  /*7ca0*/  FFMA.FTZ R6, -R226, R226, 1 ;  /* 0x3f800000e2067423 */ /* 0x000fe200000101e2 */
[----:B------:R2:W5:Y:S01]  /*7cb0*/  LDL.LU R40, [R1+0x54] ;  /* 0x0000540001287983 */ /* 0x0005620000300800 */
[----:B------:R-:W-:Y:S01]  /*7cc0*/  FMUL.FTZ R4, R4, UR5 ;  /* 0x0000000504047c20 */ /* 0x000fe20008410000 */
[----:B------:R-:W-:Y:S01]  /*7cd0*/  FMUL.FTZ R14, R16, R5 ;  /* 0x00000005100e7220 */ /* 0x000fe20000410000 */
[----:B------:R-:W-:Y:S01]  /*7ce0*/  FFMA.FTZ R5, -R225, R225, 1 ;  /* 0x3f800000e1057423 */ /* 0x000fe200000101e1 */
[----:B------:R2:W5:Y:S01]  /*7cf0*/  LDL.LU R39, [R1+0x50] ;  /* 0x0000500001277983 */ /* 0x0005620000300800 */
[----:B------:R-:W-:Y:S01]  /*7d00*/  FFMA.FTZ R9, -R223, R223, 1 ;  /* 0x3f800000df097423 */ /* 0x000fe200000101df */
[----:B------:R-:W-:Y:S01]  /*7d10*/  FMUL.FTZ R19, R8, UR5 ;  /* 0x0000000508137c20 */ /* 0x000fe20008410000 */
[----:B------:R-:W-:Y:S01]  /*7d20*/  FFMA.FTZ R7, -R227, R227, 1 ;  /* 0x3f800000e3077423 */ /* 0x000fe200000101e3 */
[----:B------:R2:W5:Y:S01]  /*7d30*/  LDL.LU R38, [R1+0x4c] ;  /* 0x00004c0001267983 */ /* 0x0005620000300800 */
[----:B------:R-:W-:Y:S01]  /*7d40*/  FMUL.FTZ R16, R23, R4 ;  /* 0x0000000417107220 */ /* 0x000fe20000410000 */
[----:B------:R-:W-:Y:S01]  /*7d50*/  FMUL.FTZ R6, R6, UR5 ;  /* 0x0000000506067c20 */ /* 0x000fe20008410000 */
[----:B------:R-:W-:Y:S01]  /*7d60*/  FMUL.FTZ R5, R5, UR5 ;  /* 0x0000000505057c20 */ /* 0x000fe20008410000 */
[----:B------:R2:W5:Y:S01]  /*7d70*/  LDL.LU R37, [R1+0x48] ;  /* 0x0000480001257983 */ /* 0x0005620000300800 */
[----:B------:R-:W-:Y:S01]  /*7d80*/  FFMA.FTZ R4, -R188, R188, 1 ;  /* 0x3f800000bc047423 */ /* 0x000fe200000101bc */
[----:B------:R-:W-:Y:S01]  /*7d90*/  FMUL.FTZ R9, R9, UR5 ;  /* 0x0000000509097c20 */ /* 0x000fe20008410000 */
[----:B------:R-:W-:Y:S01]  /*7da0*/  FMUL.FTZ R19, R17, R19 ;  /* 0x0000001311137220 */ /* 0x000fe20000410000 */
[----:B------:R2:W5:Y:S01]  /*7db0*/  LDL.LU R36, [R1+0x44] ;  /* 0x0000440001247983 */ /* 0x0005620000300800 */
[----:B------:R-:W-:Y:S01]  /*7dc0*/  FMUL.FTZ R7, R7, UR5 ;  /* 0x0000000507077c20 */ /* 0x000fe20008410000 */
[----:B------:R-:W-:Y:S01]  /*7dd0*/  FMUL.FTZ R17, R173, R6 ;  /* 0x00000006ad117220 */ /* 0x000fe20000410000 */
[----:B------:R-:W-:Y:S01]  /*7de0*/  FMUL.FTZ R10, R172, R5 ;  /* 0x00000005ac0a7220 */ /* 0x000fe20000410000 */
[----:B------:R-:W-:Y:S01]  /*7df0*/  FMUL.FTZ R4, R4, UR5 ;  /* 0x0000000504047c20 */ /* 0x000fe20008410000 */
[----:B------:R-:W-:Y:S01]  /*7e00*/  FFMA.FTZ R6, -R229, R229, 1 ;  /* 0x3f800000e5067423 */ /* 0x000fe200000101e5 */
[----:B------:R-:W-:Y:S01]  /*7e10*/  FFMA.FTZ R5, -R228, R228, 1 ;  /* 0x3f800000e4057423 */ /* 0x000fe200000101e4 */
[----:B------:R-:W-:Y:S01]  /*7e20*/  FMUL.FTZ R8, R179, R9 ;  /* 0x00000009b3087220 */ /* 0x000fe20000410000 */
[----:B------:R-:W-:Y:S01]  /*7e30*/  FMUL.FTZ R9, R174, R7 ;  /* 0x00000007ae097220 */ /* 0x000fe20000410000 */
[----:B------:R-:W-:Y:S01]  /*7e40*/  F2FP.BF16.F32.PACK_AB R18, R18, R14 ;  /* 0x0000000e1212723e */ /* 0x000fe200000010ff */
[----:B------:R-:W-:Y:S01]  /*7e50*/  FFMA.FTZ R7, -R231, R231, 1 ;  /* 0x3f800000e7077423 */ /* 0x000fe200000101e7 */
[----:B------:R-:W-:Y:S01]  /*7e60*/  FMUL.FTZ R14, R27, R4 ;  /* 0x000000041b0e7220 */ /* 0x000fe20000410000 */
[----:B------:R-:W-:Y:S01]  /*7e70*/  FMUL.FTZ R6, R6, UR5 ;  /* 0x0000000506067c20 */ /* 0x000fe20008410000 */
[----:B------:R-:W-:Y:S01]  /*7e80*/  FMUL.FTZ R5, R5, UR5 ;  /* 0x0000000505057c20 */ /* 0x000fe20008410000 */
[----:B------:R-:W-:Y:S01]  /*7e90*/  FFMA.FTZ R4, -R189, R189, 1 ;  /* 0x3f800000bd047423 */ /* 0x000fe200000101bd */
[----:B------:R-:W-:Y:S01]  /*7ea0*/  FMUL.FTZ R7, R7, UR5 ;  /* 0x0000000507077c20 */ /* 0x000fe20008410000 */
[----:B------:R-:W-:Y:S01]  /*7eb0*/  FMUL.FTZ R15, R15, R6 ;  /* 0x000000060f0f7220 */ /* 0x000fe20000410000 */
[----:B------:R-:W-:Y:S01]  /*7ec0*/  FMUL.FTZ R22, R22, R5 ;  /* 0x0000000516167220 */ /* 0x000fe20000410000 */
[----:B------:R-:W-:Y:S01]  /*7ed0*/  FMUL.FTZ R4, R4, UR5 ;  /* 0x0000000504047c20 */ /* 0x000fe20008410000 */
[----:B------:R-:W-:Y:S01]  /*7ee0*/  F2FP.BF16.F32.PACK_AB R19, R19, R8 ;  /* 0x000000081313723e */ /* 0x000fe200000010ff */
[----:B------:R-:W-:Y:S01]  /*7ef0*/  FFMA.FTZ R6, -R191, R191, 1 ;  /* 0x3f800000bf067423 */ /* 0x000fe200000101bf */
[----:B------:R-:W-:Y:S01]  /*7f00*/  FFMA.FTZ R5, -R190, R190, 1 ;  /* 0x3f800000be057423 */ /* 0x000fe200000101be */
[----:B------:R-:W-:Y:S01]  /*7f10*/  F2FP.BF16.F32.PACK_AB R16, R16, R10 ;  /* 0x0000000a1010723e */ /* 0x000fe200000010ff */
[----:B------:R-:W-:Y:S01]  /*7f20*/  FMUL.FTZ R8, R24, R7 ;  /* 0x0000000718087220 */ /* 0x000fe20000410000 */
[----:B------:R-:W-:Y:S01]  /*7f30*/  FMUL.FTZ R10, R31, R4 ;  /* 0x000000041f0a7220 */ /* 0x000fe20000410000 */
[----:B------:R-:W-:Y:S01]  /*7f40*/  F2FP.BF16.F32.PACK_AB R17, R17, R9 ;  /* 0x000000091111723e */ /* 0x000fe200000010ff */
[----:B------:R-:W-:Y:S01]  /*7f50*/  FMUL.FTZ R6, R6, UR5 ;  /* 0x0000000506067c20 */ /* 0x000fe20008410000 */
[----:B------:R-:W-:Y:S01]  /*7f60*/  FMUL.FTZ R5, R5, UR5 ;  /* 0x0000000505057c20 */ /* 0x000fe20008410000 */
[----:B------:R-:W-:Y:S01]  /*7f70*/  F2FP.BF16.F32.PACK_AB R15, R15, R8 ;  /* 0x000000080f0f723e */ /* 0x000fe200000010ff */
[----:B------:R-:W-:Y:S01]  /*7f80*/  FFMA.FTZ R4, -R235, R235, 1 ;  /* 0x3f800000eb047423 */ /* 0x000fe200000101eb */
[----:B------:R-:W-:Y:S01]  /*7f90*/  FMUL.FTZ R11, R11, R6 ;  /* 0x000000060b0b7220 */ /* 0x000fe20000410000 */
[----:B------:R-:W-:Y:S01]  /*7fa0*/  F2FP.BF16.F32.PACK_AB R20, R12, R13 ;  /* 0x0000000d0c14723e */ /* 0x000fe200000010ff */
[----:B------:R-:W-:Y:S01]  /*7fb0*/  FMUL.FTZ R9, R30, R5 ;  /* 0x000000051e097220 */ /* 0x000fe20000410000 */
[----:B------:R-:W-:Y:S01]  /*7fc0*/  FMUL.FTZ R8, R4, UR5 ;  /* 0x0000000504087c20 */ /* 0x000fe20008410000 */
[----:B------:R-:W-:Y:S01]  /*7fd0*/  F2FP.BF16.F32.PACK_AB R171, R171, R168 ;  /* 0x000000a8abab723e */ /* 0x000fe200000010ff */
[----:B------:R-:W-:Y:S01]  /*7fe0*/  FFMA.FTZ R7, -R230, R230, 1 ;  /* 0x3f800000e6077423 */ /* 0x000fe200000101e6 */
[----:B------:R-:W-:Y:S01]  /*7ff0*/  FFMA.FTZ R6, -R234, R234, 1 ;  /* 0x3f800000ea067423 */ /* 0x000fe200000101ea */
[----:B------:R-:W-:Y:S01]  /*8000*/  F2FP.BF16.F32.PACK_AB R168, R177, R178 ;  /* 0x000000b2b1a8723e */ /* 0x000fe200000010ff */
[----:B------:R-:W-:Y:S01]  /*8010*/  FFMA.FTZ R5, -R233, R233, 1 ;  /* 0x3f800000e9057423 */ /* 0x000fe200000101e9 */
[----:B------:R-:W-:Y:S01]  /*8020*/  FFMA.FTZ R4, -R232, R232, 1 ;  /* 0x3f800000e8047423 */ /* 0x000fe200000101e8 */
[----:B------:R-:W-:Y:S01]  /*8030*/  F2FP.BF16.F32.PACK_AB R14, R14, R22 ;  /* 0x000000160e0e723e */ /* 0x000fe200000010ff */
[----:B------:R-:W-:Y:S01]  /*8040*/  FMUL.FTZ R7, R7, UR5 ;  /* 0x0000000507077c20 */ /* 0x000fe20008410000 */
        /* <DEDUP_REMOVED lines=12> */
[----:B--2---:R-:W-:Y:S06]  /*8110*/  @!P1 BRA `(.L_x_1597) ;  /* 0x0000000000e09947 */ /* 0x004fec0003800000 */
        /* <DEDUP_REMOVED lines=56> */
.L_x_1597:
        /* <DEDUP_REMOVED lines=27> */
[----:B------:R-:W-:Y:S01]  /*8650*/  LDSM.16.MT88.4 R172, [R0+UR4+0xb800] ;  /* 0x00b8000400ac783b */ /* 0x000fe20008004200 */
[-C--:B-1---5:R-:W-:Y:S03]  /*8660*/  HMMA.16816.F32.BF16 R36, R4, R8.reuse, R36 ;  /* 0x000000080424723c */ /* 0x0a2fe60000041824 */
[----:B------:R1:W5:Y:S03]  /*8670*/  LDL R223, [R1+0x14] ;  /* 0x0000140001df7983 */ /* 0x0003660000100800 */
[C---:B--2---:R-:W-:Y:S06]  /*8680*/  HMMA.16816.F32.BF16 R40, R12.reuse, R8, R40 ;  /* 0x000000080c28723c */ /* 0x044fec0000041828 */
[-C--:B------:R-:W-:Y:S06]  /*8690*/  HMMA.16816.F32.BF16 R44, R12, R10.reuse, R44 ;  /* 0x0000000a0c2c723c */ /* 0x080fec000004182c */
[C---:B------:R-:W-:Y:S01]  /*86a0*/  HMMA.16816.F32.BF16 R48, R4.reuse, R10, R48 ;  /* 0x0000000a0430723c */ /* 0x040fe20000041830 */
[----:B------:R-:W2:Y:S05]  /*86b0*/  LDSM.16.MT88.4 R8, [R176+0x800] ;  /* 0x00080000b008783b */ /* 0x000eaa0000004200 */
[-C--:B---3--:R-:W-:Y:S06]  /*86c0*/  HMMA.16816.F32.BF16 R52, R4, R16.reuse, R52 ;  /* 0x000000100434723c */ /* 0x088fec0000041834 */
[C---:B------:R-:W-:Y:S06]  /*86d0*/  HMMA.16816.F32.BF16 R56, R12.reuse, R16, R56 ;  /* 0x000000100c38723c */ /* 0x040fec0000041838 */
[-C--:B------:R-:W-:Y:S06]  /*86e0*/  HMMA.16816.F32.BF16 R60, R12, R18.reuse, R60 ;  /* 0x000000120c3c723c */ /* 0x080fec000004183c */
[C---:B------:R-:W-:Y:S01]  /*86f0*/  HMMA.16816.F32.BF16 R64, R4.reuse, R18, R64 ;  /* 0x000000120440723c */ /* 0x040fe20000041840 */
[----:B------:R-:W3:Y:S05]  /*8700*/  LDSM.16.MT88.4 R16, [R0+UR4+0xa800] ;  /* 0x00a800040010783b */ /* 0x000eea0008004200 */
[-C--:B----4-:R-:W-:Y:S06]  /*8710*/  HMMA.16816.F32.BF16 R68, R4, R20.reuse, R68 ;  /* 0x000000140444723c */ /* 0x090fec0000041844 */
[C---:B------:R-:W-:Y:S06]  /*8720*/  HMMA.16816.F32.BF16 R72, R12.reuse, R20, R72 ;  /* 0x000000140c48723c */ /* 0x040fec0000041848 */
[-C--:B------:R-:W-:Y:S06]  /*8730*/  HMMA.16816.F32.BF16 R76, R12, R22.reuse, R76 ;  /* 0x000000160c4c723c */ /* 0x080fec000004184c */
[C---:B------:R-:W-:Y:S01]  /*8740*/  HMMA.16816.F32.BF16 R80, R4.reuse, R22, R80 ;  /* 0x000000160450723c */ /* 0x040fe20000041850 */
[----:B------:R-:W4:Y:S05]  /*8750*/  LDSM.16.MT88.4 R20, [R176+0x2800] ;  /* 0x00280000b014783b */ /* 0x000f2a0000004200 */
[-C--:B------:R-:W-:Y:S06]  /*8760*/  HMMA.16816.F32.BF16 R84, R4, R24.reuse, R84 ;  /* 0x000000180454723c */ /* 0x080fec0000041854 */
[C---:B------:R-:W-:Y:S06]  /*8770*/  HMMA.16816.F32.BF16 R88, R12.reuse, R24, R88 ;  /* 0x000000180c58723c */ /* 0x040fec0000041858 */
[-C--:B------:R-:W-:Y:S01]  /*8780*/  HMMA.16816.F32.BF16 R92, R12, R26.reuse, R92 ;  /* 0x0000001a0c5c723c */ /* 0x080fe2000004185c */
[----:B------:R-:W-:Y:S05]  /*8790*/  LDSM.16.MT88.4 R12, [R0+UR4+0x9000] ;  /* 0x00900004000c783b */ /* 0x000fea0008004200 */
[----:B------:R-:W-:Y:S01]  /*87a0*/  HMMA.16816.F32.BF16 R96, R4, R26, R96 ;  /* 0x0000001a0460723c */ /* 0x000fe20000041860 */
[----:B------:R-:W1:Y:S04]  /*87b0*/  LDSM.16.MT88.4 R4, [R211+0x21000] ;  /* 0x02100000d304783b */ /* 0x000e680000004200 */
[----:B------:R-:W1:Y:S01]  /*87c0*/  LDSM.16.MT88.4 R24, [R211+0x23000] ;  /* 0x02300000d318783b */ /* 0x000e620000004200 */
        /* <DEDUP_REMOVED lines=21> */
[----:B------:R-:W3:Y:S03]  /*8920*/  LDSM.16.MT88.4 R20, [R0+UR4+0x9800] ;  /* 0x009800040014783b */ /* 0x000ee60008004200 */
[-C--:B-1----:R-:W-:Y:S01]  /*8930*/  HMMA.16816.F32.BF16 R36, R4, R12.reuse, R36 ;  /* 0x0000000c0424723c */ /* 0x082fe20000041824 */
[----:B------:R-:W1:Y:S01]  /*8940*/  LDSM.16.MT88.4 R28, [R211+0x23800] ;  /* 0x02380000d31c783b */ /* 0x000e620000004200 */
[----:B------:R-:W-:Y:S04]  /*8950*/  BAR.SYNC.DEFER_BLOCKING 0x0 ;  /* 0x0000000000007b1d */ /* 0x000fe80000010000 */
[C---:B------:R-:W-:Y:S06]  /*8960*/  HMMA.16816.F32.BF16 R40, R24.reuse, R12, R40 ;  /* 0x0000000c1828723c */ /* 0x040fec0000041828 */
        /* <DEDUP_REMOVED lines=15> */
[C---:B-1----:R-:W-:Y:S06]  /*8a60*/  HMMA.16816.F32.BF16 R40, R28.reuse, R20, R40 ;  /* 0x000000141c28723c */ /* 0x042fec0000041828 */
        /* <DEDUP_REMOVED lines=31> */
[----:B-----5:R-:W-:Y:S02]  /*8c60*/  LEA R0, R223, UR4, 0x1 ;  /* 0x00000004df007c11 */ /* 0x020fe4000f8e08ff */
        /* <DEDUP_REMOVED lines=25> */
.L_x_1598:
[----:B------:R-:W-:Y:S01]  /*8e00*/  LDSM.16.M88.4 R32, [R2+0x1c000] ;  /* 0x01c000000220783b */ /* 0x000fe20000000200 */
[----:B------:R-:W-:Y:S02]  /*8e10*/  ULOP3.LUT UR10, UR7, 0x1, URZ, 0xc0, !UPT ;  /* 0x00000001070a7892 */ /* 0x000fe4000f8ec03f */
[----:B------:R-:W-:Y:S01]  /*8e20*/  UISETP.GT.AND UP2, UPT, UR7, UR21, UPT ;  /* 0x000000150700728c */ /* 0x000fe2000bf44270 */
[----:B------:R-:W2:Y:S01]  /*8e30*/  LDSM.16.MT88.4 R16, [R210] ;  /* 0x00000000d210783b */ /* 0x000ea20000004200 */
[----:B------:R-:W-:Y:S02]  /*8e40*/  UISETP.NE.U32.AND UP0, UPT, UR10, 0x1, UPT ;  /* 0x000000010a00788c */ /* 0x000fe4000bf05070 */
[----:B------:R-:W-:Y:S01]  /*8e50*/  UIADD3 UR7, UR7, -0x1, URZ ;  /* 0xffffffff07077890 */ /* 0x000fe2000fffe03f */
[----:B------:R-:W3:Y:S04]  /*8e60*/  LDSM.16.M88.4 R28, [R2+0x1d000] ;  /* 0x01d00000021c783b */ /* 0x000ee80000000200 */
[----:B------:R-:W4:Y:S04]  /*8e70*/  LDSM.16.MT88.4 R164, [R210+0x4000] ;  /* 0x00400000d2a4783b */ /* 0x000f280000004200 */
[----:B-1----:R-:W4:Y:S04]  /*8e80*/  LDL R0, [R1+0x18] ;  /* 0x0000180001007983 */ /* 0x002f280000100800 */
[----:B------:R-:W-:Y:S04]  /*8e90*/  LDSM.16.M88.4 R168, [R3+0x1c000] ;  /* 0x01c0000003a8783b */ /* 0x000fe80000000200 */
[----:B------:R-:W4:Y:S04]  /*8ea0*/  LDL R228, [R1+0x1c] ;  /* 0x00001c0001e47983 */ /* 0x000f280000100800 */
[----:B------:R-:W1:Y:S04]  /*8eb0*/  LDSM.16.MT88.4 R172, [R210+0x800] ;  /* 0x00080000d2ac783b */ /* 0x000e680000004200 */
[----:B------:R1:W4:Y:S04]  /*8ec0*/  LDL R224, [R1+0x4] ;  /* 0x0000040001e07983 */ /* 0x0003280000100800 */
[----:B------:R-:W1:Y:S04]  /*8ed0*/  LDSM.16.M88.4 R176, [R3+0x1d000] ;  /* 0x01d0000003b0783b */ /* 0x000e680000000200 */
[----:B------:R1:W4:Y:S01]  /*8ee0*/  LDL R225, [R1] ;  /* 0x0000000001e17983 */ /* 0x0003220000100800 */
[-C--:B--2---:R-:W-:Y:S03]  /*8ef0*/  HMMA.16816.F32.BF16 R4, R32, R16.reuse, RZ ;  /* 0x000000102004723c */ /* 0x084fe600000418ff */
[----:B------:R-:W2:Y:S04]  /*8f00*/  LDSM.16.MT88.4 R180, [R210+0x4800] ;  /* 0x00480000d2b4783b */ /* 0x000ea80000004200 */
[----:B------:R1:W2:Y:S01]  /*8f10*/  LDL R226, [R1+0xc] ;  /* 0x00000c0001e27983 */ /* 0x0002a20000100800 */
[C---:B---3--:R-:W-:Y:S03]  /*8f20*/  HMMA.16816.F32.BF16 R8, R28.reuse, R16, RZ ;  /* 0x000000101c08723c */ /* 0x048fe600000418ff */
[----:B------:R-:W-:Y:S03]  /*8f30*/  LDSM.16.M88.4 R184, [R209+0x1c000] ;  /* 0x01c00000d1b8783b */ /* 0x000fe60000000200 */
[-C--:B------:R-:W-:Y:S01]  /*8f40*/  HMMA.16816.F32.BF16 R12, R28, R18.reuse, RZ ;  /* 0x000000121c0c723c */ /* 0x080fe200000418ff */
[----:B------:R3:W3:Y:S04]  /*8f50*/  LDL R227, [R1+0x8] ;  /* 0x0000080001e37983 */ /* 0x0006e80000100800 */
[----:B------:R-:W2:Y:S01]  /*8f60*/  LDSM.16.MT88.4 R188, [R210+0x1000] ;  /* 0x00100000d2bc783b */ /* 0x000ea20000004200 */
[C---:B------:R-:W-:Y:S03]  /*8f70*/  HMMA.16816.F32.BF16 R16, R32.reuse, R18, RZ ;  /* 0x000000122010723c */ /* 0x040fe600000418ff */
[----:B------:R-:W2:Y:S03]  /*8f80*/  LDSM.16.M88.4 R192, [R209+0x1d000] ;  /* 0x01d00000d1c0783b */ /* 0x000ea60000000200 */
[-C--:B----4-:R-:W-:Y:S01]  /*8f90*/  HMMA.16816.F32.BF16 R20, R32, R164.reuse, RZ ;  /* 0x000000a42014723c */ /* 0x090fe200000418ff */
[----:B------:R-:W4:Y:S04]  /*8fa0*/  LDSM.16.MT88.4 R196, [R210+0x5000] ;  /* 0x00500000d2c4783b */ /* 0x000f280000004200 */
[----:B------:R-:W-:Y:S01]  /*8fb0*/  LDSM.16.M88.4 R200, [R208+0x1d000] ;  /* 0x01d00000d0c8783b */ /* 0x000fe20000000200 */
[C---:B------:R-:W-:Y:S03]  /*8fc0*/  HMMA.16816.F32.BF16 R24, R28.reuse, R164, RZ ;  /* 0x000000a41c18723c */ /* 0x040fe600000418ff */
[----:B------:R-:W-:Y:S03]  /*8fd0*/  LDSM.16.MT88.4 R204, [R210+0x5800] ;  /* 0x00580000d2cc783b */ /* 0x000fe60000004200 */
[-C--:B------:R-:W-:Y:S06]  /*8fe0*/  HMMA.16816.F32.BF16 R28, R28, R166.reuse, RZ ;  /* 0x000000a61c1c723c */ /* 0x080fec00000418ff */
[----:B------:R-:W-:Y:S01]  /*8ff0*/  HMMA.16816.F32.BF16 R32, R32, R166, RZ ;  /* 0x000000a62020723c */ /* 0x000fe200000418ff */
[----:B------:R-:W-:Y:S05]  /*9000*/  LDSM.16.M88.4 R164, [R208+0x1c000] ;  /* 0x01c00000d0a4783b */ /* 0x000fea0000000200 */
[-C--:B-1----:R-:W-:Y:S06]  /*9010*/  HMMA.16816.F32.BF16 R4, R168, R172.reuse, R4 ;  /* 0x000000aca804723c */ /* 0x082fec0000041804 */
[C---:B------:R-:W-:Y:S06]  /*9020*/  HMMA.16816.F32.BF16 R8, R176.reuse, R172, R8 ;  /* 0x000000acb008723c */ /* 0x040fec0000041808 */
[-C--:B------:R-:W-:Y:S06]  /*9030*/  HMMA.16816.F32.BF16 R12, R176, R174.reuse, R12 ;  /* 0x000000aeb00c723c */ /* 0x080fec000004180c */
[C---:B------:R-:W-:Y:S01]  /*9040*/  HMMA.16816.F32.BF16 R16, R168.reuse, R174, R16 ;  /* 0x000000aea810723c */ /* 0x040fe20000041810 */
[----:B------:R-:W1:Y:S05]  /*9050*/  LDSM.16.MT88.4 R172, [R210+0x1800] ;  /* 0x00180000d2ac783b */ /* 0x000e6a0000004200 */
[-C--:B--2---:R-:W-:Y:S06]  /*9060*/  HMMA.16816.F32.BF16 R20, R168, R180.reuse, R20 ;  /* 0x000000b4a814723c */ /* 0x084fec0000041814 */
[C---:B------:R-:W-:Y:S06]  /*9070*/  HMMA.16816.F32.BF16 R24, R176.reuse, R180, R24 ;  /* 0x000000b4b018723c */ /* 0x040fec0000041818 */
[-C--:B------:R-:W-:Y:S01]  /*9080*/  HMMA.16816.F32.BF16 R28, R176, R182.reuse, R28 ;  /* 0x000000b6b01c723c */ /* 0x080fe2000004181c */
[----:B------:R-:W-:Y:S05]  /*9090*/  LDSM.16.MT88.4 R176, [R210+0x2000] ;  /* 0x00200000d2b0783b */ /* 0x000fea0000004200 */
[----:B------:R-:W-:Y:S01]  /*90a0*/  HMMA.16816.F32.BF16 R32, R168, R182, R32 ;  /* 0x000000b6a820723c */ /* 0x000fe20000041820 */
[----:B------:R-:W2:Y:S04]  /*90b0*/  LDSM.16.M88.4 R168, [R2+0x1e000] ;  /* 0x01e0000002a8783b */ /* 0x000ea80000000200 */
[----:B------:R-:W2:Y:S01]  /*90c0*/  LDSM.16.M88.4 R180, [R2+0x1f000] ;  /* 0x01f0000002b4783b */ /* 0x000ea20000000200 */
[-C--:B------:R-:W-:Y:S06]  /*90d0*/  HMMA.16816.F32.BF16 R4, R184, R188.reuse, R4 ;  /* 0x000000bcb804723c */ /* 0x080fec0000041804 */
[C---:B------:R-:W-:Y:S06]  /*90e0*/  HMMA.16816.F32.BF16 R8, R192.reuse, R188, R8 ;  /* 0x000000bcc008723c */ /* 0x040fec0000041808 */
[-C--:B------:R-:W-:Y:S06]  /*90f0*/  HMMA.16816.F32.BF16 R12, R192, R190.reuse, R12 ;  /* 0x000000bec00c723c */ /* 0x080fec000004180c */
[C---:B------:R-:W-:Y:S01]  /*9100*/  HMMA.16816.F32.BF16 R16, R184.reuse, R190, R16 ;  /* 0x000000beb810723c */ /* 0x040fe20000041810 */
[----:B------:R-:W2:Y:S05]  /*9110*/  LDSM.16.MT88.4 R188, [R210+0x6000] ;  /* 0x00600000d2bc783b */ /* 0x000eaa0000004200 */
[-C--:B----4-:R-:W-:Y:S06]  /*9120*/  HMMA.16816.F32.BF16 R20, R184, R196.reuse, R20 ;  /* 0x000000c4b814723c */ /* 0x090fec0000041814 */
[C---:B------:R-:W-:Y:S06]  /*9130*/  HMMA.16816.F32.BF16 R24, R192.reuse, R196, R24 ;  /* 0x000000c4c018723c */ /* 0x040fec0000041818 */
[-C--:B------:R-:W-:Y:S01]  /*9140*/  HMMA.16816.F32.BF16 R28, R192, R198.reuse, R28 ;  /* 0x000000c6c01c723c */ /* 0x080fe2000004181c */
[----:B------:R-:W-:Y:S05]  /*9150*/  LDSM.16.M88.4 R192, [R3+0x1f000] ;  /* 0x01f0000003c0783b */ /* 0x000fea0000000200 */
[----:B------:R-:W-:Y:S01]  /*9160*/  HMMA.16816.F32.BF16 R32, R184, R198, R32 ;  /* 0x000000c6b820723c */ /* 0x000fe20000041820 */
[----:B------:R-:W-:Y:S04]  /*9170*/  LDSM.16.MT88.4 R184, [R210+0x2800] ;  /* 0x00280000d2b8783b */ /* 0x000fe80000004200 */
        /* <DEDUP_REMOVED lines=23> */
[----:B------:R-:W4:Y:S04]  /*92f0*/  LDSM.16.M88.4 R168, [R208+0x1e000] ;  /* 0x01e00000d0a8783b */ /* 0x000f280000000200 */
        /* <DEDUP_REMOVED lines=18> */
[C---:B------:R-:W-:Y:S01]  /*9420*/  IMAD.SHL.U32 R172, R173.reuse, 0x10, RZ ;  /* 0x00000010adac7824 */ /* 0x040fe200078e00ff */
[C---:B------:R-:W-:Y:S06]  /*9430*/  HMMA.16816.F32.BF16 R24, R200.reuse, R204, R24 ;  /* 0x000000ccc818723c */ /* 0x040fec0000041818 */
[-C--:B------:R-:W-:Y:S06]  /*9440*/  HMMA.16816.F32.BF16 R28, R200, R206.reuse, R28 ;  /* 0x000000cec81c723c */ /* 0x080fec000004181c */
[----:B------:R-:W-:Y:S06]  /*9450*/  HMMA.16816.F32.BF16 R32, R164, R206, R32 ;  /* 0x000000cea420723c */ /* 0x000fec0000041820 */
[-C--:B------:R-:W-:Y:S05]  /*9460*/  HMMA.16816.F32.BF16 R4, R168, R180.reuse, R4 ;  /* 0x000000b4a804723c */ /* 0x080fea0000041804 */
[----:B------:R-:W-:Y:S01]  /*9470*/  @P1 IADD3 R166, P0, R0, UR17, RZ ;  /* 0x0000001100a61c10 */ /* 0x000fe2000ff1e0ff */
[C---:B-1----:R-:W-:Y:S01]  /*9480*/  HMMA.16816.F32.BF16 R8, R184.reuse, R180, R8 ;  /* 0x000000b4b808723c */ /* 0x042fe20000041808 */
[----:B------:R-:W-:Y:S04]  /*9490*/  @UP3 UIADD3 UR17, UP1, UR17, -0x100, URZ ;  /* 0xffffff0011113890 */ /* 0x000fe8000ff3e03f */
[----:B------:R-:W-:Y:S01]  /*94a0*/  @P1 IADD3.X R167, R228, UR16, RZ, P0, !PT ;  /* 0x00000010e4a71c10 */ /* 0x000fe200087fe4ff */
[-C--:B------:R-:W-:Y:S01]  /*94b0*/  HMMA.16816.F32.BF16 R12, R184, R182.reuse, R12 ;  /* 0x000000b6b80c723c */ /* 0x080fe2000004180c */
[----:B------:R-:W-:Y:S03]  /*94c0*/  @UP3 UIADD3.X UR16, UR16, -0x1, URZ, UP1, !UPT ;  /* 0xffffffff10103890 */ /* 0x000fe60008ffe43f */
[----:B------:R-:W2:Y:S01]  /*94d0*/  @P1 LDG.E R224, desc[UR8][R166.64+0xa0] ;  /* 0x0000a008a6e01981 */ /* 0x000ea2000c1e1900 */
[C---:B------:R-:W-:Y:S01]  /*94e0*/  IMAD.U32 R0, R173.reuse, -0x40, RZ ;  /* 0xffffffc0ad007824 */ /* 0x040fe200078e00ff */
[C---:B------:R-:W-:Y:S02]  /*94f0*/  HMMA.16816.F32.BF16 R16, R168.reuse, R182, R16 ;  /* 0x000000b6a810723c */ /* 0x040fe40000041810 */
[----:B------:R-:W4:Y:S03]  /*9500*/  @P1 LDG.E R225, desc[UR8][R166.64+0x80] ;  /* 0x00008008a6e11981 */ /* 0x000f26000c1e1900 */
[C---:B------:R-:W-:Y:S01]  /*9510*/  LEA R209, P0, R0.reuse, R248, 0x2 ;  /* 0x000000f800d17211 */ /* 0x040fe200078010ff */
[-C--:B------:R-:W-:Y:S01]  /*9520*/  HMMA.16816.F32.BF16 R20, R168, R188.reuse, R20 ;  /* 0x000000bca814723c */ /* 0x080fe20000041814 */
[----:B------:R-:W4:Y:S04]  /*9530*/  @P1 LDG.E R226, desc[UR8][R166.64+0x20] ;  /* 0x00002008a6e21981 */ /* 0x000f28000c1e1900 */
[----:B---3--:R-:W3:Y:S01]  /*9540*/  @P1 LDG.E R227, desc[UR8][R166.64] ;  /* 0x00000008a6e31981 */ /* 0x008ee2000c1e1900 */
[C---:B------:R-:W-:Y:S05]  /*9550*/  HMMA.16816.F32.BF16 R24, R184.reuse, R188, R24 ;  /* 0x000000bcb818723c */ /* 0x040fea0000041818 */
[----:B------:R-:W-:Y:S01]  /*9560*/  LEA.HI.X.SX32 R208, R0, R249, 0x2, P0 ;  /* 0x000000f900d07211 */ /* 0x000fe200000f16ff */
[-C--:B------:R-:W-:Y:S05]  /*9570*/  HMMA.16816.F32.BF16 R28, R184, R190.reuse, R28 ;  /* 0x000000beb81c723c */ /* 0x080fea000004181c */
[C---:B------:R-:W-:Y:S01]  /*9580*/  IMAD.SHL.U32 R0, R173.reuse, 0x8, RZ ;  /* 0x00000008ad007824 */ /* 0x040fe200078e00ff */
[----:B------:R-:W-:Y:S05]  /*9590*/  HMMA.16816.F32.BF16 R32, R168, R190, R32 ;  /* 0x000000bea820723c */ /* 0x000fea0000041820 */
[----:B------:R-:W-:Y:S02]  /*95a0*/  IMAD.MOV.U32 R2, RZ, RZ, R209 ;  /* 0x000000ffff027224 */ /* 0x000fe400078e00d1 */
[----:B------:R-:W-:Y:S04]  /*95b0*/  IMAD.MOV.U32 R3, RZ, RZ, R208 ;  /* 0x000000ffff037224 */ /* 0x000fe800078e00d0 */
[CC--:B------:R-:W-:Y:S01]  /*95c0*/  LEA R164, P0, R0.reuse, R2.reuse, 0x2 ;  /* 0x0000000200a47211 */ /* 0x0c0fe200078010ff */
[----:B------:R1:W-:Y:S01]  /*95d0*/  REDG.E.ADD.F32.FTZ.RN.STRONG.GPU desc[UR8][R2.64], R4 ;  /* 0x00000004020079a6 */ /* 0x0003e2000c10f388 */
[C---:B------:R-:W-:Y:S02]  /*95e0*/  IMAD R170, R173.reuse, 0x18, RZ ;  /* 0x00000018adaa7824 */ /* 0x040fe400078e02ff */
[-C--:B------:R-:W-:Y:S01]  /*95f0*/  LEA.HI.X.SX32 R165, R0, R3.reuse, 0x2, P0 ;  /* 0x0000000300a57211 */ /* 0x080fe200000f16ff */
[C---:B------:R-:W-:Y:S02]  /*9600*/  IMAD.SHL.U32 R169, R173.reuse, 0x20, RZ ;  /* 0x00000020ada97824 */ /* 0x040fe400078e00ff */
[----:B------:R-:W-:Y:S02]  /*9610*/  IMAD R171, R173, 0x30, RZ ;  /* 0x00000030adab7824 */ /* 0x000fe400078e02ff */
[----:B------:R1:W-:Y:S01]  /*9620*/  REDG.E.ADD.F32.FTZ.RN.STRONG.GPU desc[UR8][R164.64], R5 ;  /* 0x00000005a40079a6 */ /* 0x0003e2000c10f388 */
[CC--:B------:R-:W-:Y:S04]  /*9630*/  LEA R168, P0, R169.reuse, R2.reuse, 0x2 ;  /* 0x00000002a9a87211 */ /* 0x0c0fe800078010ff */
[-C--:B------:R-:W-:Y:S01]  /*9640*/  LEA.HI.X.SX32 R169, R169, R3.reuse, 0x2, P0 ;  /* 0x00000003a9a97211 */ /* 0x080fe200000f16ff */
[----:B--2---:R-:W-:Y:S04]  /*9650*/  @P1 STL [R1+0x4], R224 ;  /* 0x000004e001001387 */ /* 0x004fe80000100800 */
[----:B----4-:R-:W-:Y:S04]  /*9660*/  @P1 STL [R1], R225 ;  /* 0x000000e101001387 */ /* 0x010fe80000100800 */
[----:B------:R-:W-:Y:S04]  /*9670*/  @P1 STL [R1+0xc], R226 ;  /* 0x00000ce201001387 */ /* 0x000fe80000100800 */
[----:B---3--:R-:W-:Y:S01]  /*9680*/  @P1 STL [R1+0x8], R227 ;  /* 0x000008e301001387 */ /* 0x008fe20000100800 */
        /* <DEDUP_REMOVED lines=417> */
.L_x_1600:
        /* <DEDUP_REMOVED lines=23> */
.L_x_1601:
        /* <DEDUP_REMOVED lines=56> */
.L_x_1603:
[----:B------:R-:W-:Y:S05]  /*b590*/  BSYNC B0 ;  /* 0x0000000000007941 */ /* 0x000fea0003800000 */
.L_x_1602:
        /* <DEDUP_REMOVED lines=18> */
.L_x_1605:
[----:B------:R-:W-:Y:S05]  /*b6c0*/  BSYNC B0 ;  /* 0x0000000000007941 */ /* 0x000fea0003800000 */
.L_x_1604:
        /* <DEDUP_REMOVED lines=20> */
.L_x_1607:
[----:B------:R-:W-:Y:S05]  /*b810*/  BSYNC B0 ;  /* 0x0000000000007941 */ /* 0x000fea0003800000 */
.L_x_1606:
        /* <DEDUP_REMOVED lines=20> */
.L_x_1609:
[----:B------:R-:W-:Y:S05]  /*b960*/  BSYNC B0 ;  /* 0x0000000000007941 */ /* 0x000fea0003800000 */
.L_x_1608:
        /* <DEDUP_REMOVED lines=32> */
.L_x_1611:
[----:B------:R-:W-:Y:S05]  /*bb70*/  BSYNC B0 ;  /* 0x0000000000007941 */ /* 0x000fea0003800000 */
.L_x_1610:
        /* <DEDUP_REMOVED lines=18> */
.L_x_1613:
[----:B------:R-:W-:Y:S05]  /*bca0*/  BSYNC B0 ;  /* 0x0000000000007941 */ /* 0x000fea0003800000 */
.L_x_1612:
        /* <DEDUP_REMOVED lines=18> */
.L_x_1615:
[----:B------:R-:W-:Y:S05]  /*bdd0*/  BSYNC B0 ;  /* 0x0000000000007941 */ /* 0x000fea0003800000 */
.L_x_1614:
        /* <DEDUP_REMOVED lines=16> */
.L_x_1568:
[----:B------:R-:W-:Y:S05]  /*bee0*/  BSYNC B1 ;  /* 0x0000000000017941 */ /* 0x000fea0003800000 */
.L_x_1546:
        /* <DEDUP_REMOVED lines=11> */
.L_x_1616:
[----:B------:R-:W-:Y:S05]  /*bfa0*/  EXIT ;  /* 0x000000000000794d */ /* 0x000fea0003800000 */
.L_x_1618:
        /* <DEDUP_REMOVED lines=13> */
.L_x_2087:


//--------------------- .text._ZN5flash44flash_bwd_dq_dk_dv_loop_seqk_parallel_kernelI23Flash_bwd_kernel_traitsILi128ELi64ELi128ELi8ELi2ELi4ELi2ELb0ELb0EN7cutlass10bfloat16_tE19Flash_kernel_traitsILi128ELi64ELi128ELi8ES3_EELb1ELb0ELb0ELb0ELb1ELb1ELb0EEEvNS_16Flash_bwd_paramsE --------------------------
	.section	.text._ZN5flash44flash_bwd_dq_dk_dv_loop_seqk_parallel_kernelI23Flash_bwd_kernel_traitsILi128ELi64ELi128ELi8ELi2ELi4ELi2ELb0ELb0EN7cutlass10bfloat16_tE19Flash_kernel_traitsILi128ELi64ELi128ELi8ES3_EELb1ELb0ELb0ELb0ELb1ELb1ELb0EEEvNS_16Flash_bwd_paramsE,"ax",@progbits
	.align	128
        .global         _ZN5flash44flash_bwd_dq_dk_dv_loop_seqk_parallel_kernelI23Flash_bwd_kernel_traitsILi128ELi64ELi128ELi8ELi2ELi4ELi2ELb0ELb0EN7cutlass10bfloat16_tE19Flash_kernel_traitsILi128ELi64ELi128ELi8ES3_EELb1ELb0ELb0ELb0ELb1ELb1ELb0EEEvNS_16Flash_bwd_paramsE
        .type           _ZN5flash44flash_bwd_dq_dk_dv_loop_seqk_parallel_kernelI23Flash_bwd_kernel_traitsILi128ELi64ELi128ELi8ELi2ELi4ELi2ELb0ELb0EN7cutlass10bfloat16_tE19Flash_kernel_traitsILi128ELi64ELi128ELi8ES3_EELb1ELb0ELb0ELb0ELb1ELb1ELb0EEEvNS_16Flash_bwd_paramsE,@function
        .size           _ZN5flash44flash_bwd_dq_dk_dv_loop_seqk_parallel_kernelI23Flash_bwd_kernel_traitsILi128ELi64ELi128ELi8ELi2ELi4ELi2ELb0ELb0EN7cutlass10bfloat16_tE19Flash_kernel_traitsILi128ELi64ELi128ELi8ES3_EELb1ELb0ELb0ELb0ELb1ELb1ELb0EEEvNS_16Flash_bwd_paramsE,(.L_x_2088 - _ZN5flash44flash_bwd_dq_dk_dv_loop_seqk_parallel_kernelI23Flash_bwd_kernel_traitsILi128ELi64ELi128ELi8ELi2ELi4ELi2ELb0ELb0EN7cutlass10bfloat16_tE19Flash_kernel_traitsILi128ELi64ELi128ELi8ES3_EELb1ELb0ELb0ELb0ELb1ELb1ELb0EEEvNS_16Flash_bwd_paramsE)
        .other          _ZN5flash44flash_bwd_dq_dk_dv_loop_seqk_parallel_kernelI23Flash_bwd_kernel_traitsILi128ELi64ELi128ELi8ELi2ELi4ELi2ELb0ELb0EN7cutlass10bfloat16_tE19Flash_kernel_traitsILi128ELi64ELi128ELi8ES3_EELb1ELb0ELb0ELb0ELb1ELb1ELb0EEEvNS_16Flash_bwd_paramsE,@"STO_CUDA_ENTRY STV_DEFAULT"
_ZN5flash44flash_bwd_dq_dk_dv_loop_seqk_parallel_kernelI23Flash_bwd_kernel_traitsILi128ELi64ELi128ELi8ELi2ELi4ELi2ELb0ELb0EN7cutlass10bfloat16_tE19Flash_kernel_traitsILi128ELi64ELi128ELi8ES3_EELb1ELb0ELb0ELb0ELb1ELb1ELb0EEEvNS_16Flash_bwd_paramsE:
.text._ZN5flash44flash_bwd_dq_dk_dv_loop_seqk_parallel_kernelI23Flash_bwd_kernel_traitsILi128ELi64ELi128ELi8ELi2ELi4ELi2ELb0ELb0EN7cutlass10bfloat16_tE19Flash_kernel_traitsILi128ELi64ELi128ELi8ES3_EELb1ELb0ELb0ELb0ELb1ELb1ELb0EEEvNS_16Flash_bwd_paramsE:
        /* <DEDUP_REMOVED lines=46> */
[----:B------:R-:W-:Y:S01]  /*02e0*/  SHF.R.S32.HI R7, RZ, 0x2, R2 ;  /* 0x00000002ff077819 */ /* 0x000fe20000011402 */
[----:B-1----:R-:W-:Y:S01]  /*02f0*/  USHF.R.S32.HI UR26, URZ, 0x1f, UR18 ;  /* 0x0000001f3f1a7899 */ /* 0x002fe20008011412 */
[----:B------:R-:W-:-:S02]  /*0300*/  LEA.HI R6, R0, R3, RZ, 0x1 ;  /* 0x0000000300067211 */ /* 0x000fc400078f08ff */
[----:B------:R-:W-:Y:S02]  /*0310*/  SHF.R.S32.HI R2, RZ, 0x1f, R2 ;  /* 0x0000001fff027819 */ /* 0x000fe40000011402 */
[----:B------:R-:W-:Y:S02]  /*0320*/  LEA.HI R0, R5, R3, RZ, 0x2 ;  /* 0x0000000305007211 */ /* 0x000fe400078f10ff */
[----:B------:R-:W-:Y:S02]  /*0330*/  SHF.R.S32.HI R8, RZ, 0x4, R4 ;  /* 0x00000004ff087819 */ /* 0x000fe40000011404 */
[----:B------:R-:W-:Y:S02]  /*0340*/  LEA.HI R2, R2, R7, RZ, 0x3 ;  /* 0x0000000702027211 */ /* 0x000fe400078f18ff */
[----:B------:R-:W-:Y:S02]  /*0350*/  LOP3.LUT R0, R0, 0xfffffffc, RZ, 0xc0, !PT ;  /* 0xfffffffc00007812 */ /* 0x000fe400078ec0ff */
[----:B------:R-:W-:-:S02]  /*0360*/  LEA.HI R4, R4, R8, RZ, 0x1 ;  /* 0x0000000804047211 */ /* 0x000fc400078f08ff */
        /* <DEDUP_REMOVED lines=22> */
[----:B------:R-:W-:-:S02]  /*04d0*/  LOP3.LUT R0, R0, 0x20, RZ, 0xc0, !PT ;  /* 0x0000002000007812 */ /* 0x000fc400078ec0ff */
[----:B------:R-:W-:Y:S01]  /*04e0*/  LEA.HI R11, R3, R10, RZ, 0x3 ;  /* 0x0000000a030b7211 */ /* 0x000fe200078f18ff */
[----:B------:R-:W-:Y:S01]  /*04f0*/  IMAD.IADD R210, R2, 0x1, R210 ;  /* 0x0000000102d27824 */ /* 0x000fe200078e02d2 */
[----:B------:R-:W-:Y:S01]  /*0500*/  LOP3.LUT R3, R5, 0x1, RZ, 0xc0, !PT ;  /* 0x0000000105037812 */ /* 0x000fe200078ec0ff */
[----:B------:R-:W-:Y:S01]  /*0510*/  IMAD.SHL.U32 R2, R12, 0x2, RZ ;  /* 0x000000020c027824 */ /* 0x000fe200078e00ff */
[----:B------:R-:W-:Y:S02]  /*0520*/  LOP3.LUT R205, R0, 0x18, R205, 0xf8, !PT ;  /* 0x0000001800cd7812 */ /* 0x000fe400078ef8cd */
[----:B------:R-:W-:Y:S01]  /*0530*/  SHF.R.S32.HI R0, RZ, 0x7, R13 ;  /* 0x00000007ff007819 */ /* 0x000fe2000001140d */
[--C-:B------:R-:W-:Y:S01]  /*0540*/  IMAD R250, R6, 0x400, R2.reuse ;  /* 0x0000040006fa7824 */ /* 0x100fe200078e0202 */
[----:B------:R-:W-:Y:S01]  /*0550*/  ISETP.NE.U32.AND P0, PT, R3, 0x1, PT ;  /* 0x000000010300780c */ /* 0x000fe20003f05070 */
[----:B------:R-:W-:Y:S01]  /*0560*/  IMAD.SHL.U32 R3, R5, 0x40, RZ ;  /* 0x0000004005037824 */ /* 0x000fe200078e00ff */
[----:B------:R-:W-:Y:S01]  /*0570*/  LOP3.LUT R4, R11, 0xfffffff8, RZ, 0xc0, !PT ;  /* 0xfffffff80b047812 */ /* 0x000fe200078ec0ff */
[C---:B------:R-:W-:Y:S01]  /*0580*/  IMAD R6, R0.reuse, 0x1000, R2 ;  /* 0x0000100000067824 */ /* 0x040fe200078e0202 */
[----:B------:R-:W-:Y:S01]  /*0590*/  R2P PR, R5, 0x6 ;  /* 0x0000000605007804 */ /* 0x000fe20000000000 */
[----:B------:R-:W-:Y:S01]  /*05a0*/  IMAD.SHL.U32 R2, R0, 0x8, RZ ;  /* 0x0000000800027824 */ /* 0x000fe200078e00ff */
[----:B------:R-:W-:Y:S01]  /*05b0*/  LOP3.LUT R0, R3, 0x1c0, RZ, 0xc0, !PT ;  /* 0x000001c003007812 */ /* 0x000fe200078ec0ff */
[----:B------:R-:W-:Y:S01]  /*05c0*/  IMAD.SHL.U32 R5, R245, 0x20, RZ ;  /* 0x00000020f5057824 */ /* 0x000fe200078e00ff */
[----:B------:R-:W-:Y:S01]  /*05d0*/  LOP3.LUT P4, RZ, R248, 0x2, RZ, 0xc0, !PT ;  /* 0x00000002f8ff7812 */ /* 0x000fe2000788c0ff */
[----:B------:R-:W-:Y:S01]  /*05e0*/  IMAD.IADD R14, R10, 0x1, -R4 ;  /* 0x000000010a0e7824 */ /* 0x000fe200078e0a04 */
[----:B------:R-:W-:Y:S01]  /*05f0*/  LOP3.LUT R2, R2, 0x8, RZ, 0xc0, !PT ;  /* 0x0000000802027812 */ /* 0x000fe200078ec0ff */
[----:B------:R-:W-:Y:S01]  /*0600*/  IMAD.SHL.U32 R4, R8, 0x10, RZ ;  /* 0x0000001008047824 */ /* 0x000fe200078e00ff */
[----:B------:R-:W-:Y:S01]  /*0610*/  LOP3.LUT R5, R0, 0x20, R5, 0xf8, !PT ;  /* 0x0000002000057812 */ /* 0x000fe200078ef805 */
[----:B------:R-:W-:Y:S01]  /*0620*/  IMAD R6, R252, 0x400, R6 ;  /* 0x00000400fc067824 */ /* 0x000fe200078e0206 */
[----:B------:R-:W-:Y:S01]  /*0630*/  SHF.R.U32.HI R3, RZ, 0x3, R0 ;  /* 0x00000003ff037819 */ /* 0x000fe20000011600 */
[----:B------:R1:W-:Y:S01]  /*0640*/  STL [R1], R14 ;  /* 0x0000000e01007387 */ /* 0x0003e20000100800 */
[----:B------:R-:W-:-:S02]  /*0650*/  LOP3.LUT R10, R2, 0x10, R4, 0xf8, !PT ;  /* 0x00000010020a7812 */ /* 0x000fc400078ef804 */
[----:B------:R-:W-:Y:S01]  /*0660*/  LOP3.LUT R4, R5, R3, RZ, 0x3c, !PT ;  /* 0x0000000305047212 */ /* 0x000fe200078e3cff */
[----:B------:R-:W-:Y:S01]  /*0670*/  IMAD.SHL.U32 R5, R14, 0x40, RZ ;  /* 0x000000400e057824 */ /* 0x000fe200078e00ff */
[----:B------:R-:W-:Y:S01]  /*0680*/  LOP3.LUT R2, R3, R0, R2, 0x1e, !PT ;  /* 0x0000000003027212 */ /* 0x000fe200078e1e02 */
[----:B------:R-:W-:Y:S01]  /*0690*/  IMAD.SHL.U32 R0, R11, 0x40, RZ ;  /* 0x000000400b007824 */ /* 0x000fe200078e00ff */
[----:B------:R-:W-:Y:S01]  /*06a0*/  LOP3.LUT P3, RZ, R248, 0x4, RZ, 0xc0, !PT ;  /* 0x00000004f8ff7812 */ /* 0x000fe2000786c0ff */
[----:B------:R-:W-:Y:S01]  /*06b0*/  IMAD.IADD R232, R4, 0x1, R6 ;  /* 0x0000000104e87824 */ /* 0x000fe200078e0206 */
[----:B------:R-:W-:Y:S01]  /*06c0*/  LOP3.LUT R5, R5, 0x1c0, RZ, 0xc0, !PT ;  /* 0x000001c005057812 */ /* 0x000fe200078ec0ff */
[----:B------:R-:W-:Y:S01]  /*06d0*/  IMAD.IADD R250, R250, 0x1, R2 ;  /* 0x00000001fafa7824 */ /* 0x000fe200078e0202 */
[----:B------:R-:W-:Y:S01]  /*06e0*/  LOP3.LUT R0, R0, 0xfffffe00, RZ, 0xc0, !PT ;  /* 0xfffffe0000007812 */ /* 0x000fe200078ec0ff */
[----:B------:R-:W-:Y:S01]  /*06f0*/  IMAD.SHL.U32 R3, R8, 0x8, RZ ;  /* 0x0000000808037824 */ /* 0x000fe200078e00ff */
[--C-:B------:R-:W-:Y:S01]  /*0700*/  SHF.R.U32.HI R6, RZ, 0x3, R5.reuse ;  /* 0x00000003ff067819 */ /* 0x100fe20000011605 */
[----:B------:R-:W-:Y:S01]  /*0710*/  IMAD.SHL.U32 R248, R248, 0x8, RZ ;  /* 0x00000008f8f87824 */ /* 0x000fe200078e00ff */
[----:B------:R-:W-:Y:S01]  /*0720*/  LOP3.LUT R206, R206, 0x8, R246, 0xf8, !PT ;  /* 0x00000008cece7812 */ /* 0x000fe200078ef8f6 */
[----:B------:R-:W-:Y:S01]  /*0730*/  IMAD R4, R252, 0x400, R0 ;  /* 0x00000400fc047824 */ /* 0x000fe200078e0200 */
[----:B------:R-:W-:-:S02]  /*0740*/  LOP3.LUT R2, R6, R10, R5, 0x1e, !PT ;  /* 0x0000000a06027212 */ /* 0x000fc400078e1e05 */
[----:B------:R-:W-:Y:S02]  /*0750*/  LOP3.LUT R205, R6, R205, R5, 0x1e, !PT ;  /* 0x000000cd06cd7212 */ /* 0x000fe400078e1e05 */
[-C--:B------:R-:W-:Y:S01]  /*0760*/  LOP3.LUT R214, R2, R0.reuse, RZ, 0xfc, !PT ;  /* 0x0000000002d67212 */ /* 0x080fe200078efcff */
[----:B------:R-:W-:Y:S01]  /*0770*/  IMAD.MOV.U32 R2, RZ, RZ, 0x40 ;  /* 0x00000040ff027424 */ /* 0x000fe200078e00ff */
[----:B------:R-:W-:Y:S01]  /*0780*/  LOP3.LUT R205, R205, R0, RZ, 0xfc, !PT ;  /* 0x00000000cdcd7212 */ /* 0x000fe200078efcff */
[----:B------:R-:W-:Y:S01]  /*0790*/  IMAD.MOV.U32 R0, RZ, RZ, 0x20 ;  /* 0x00000020ff007424 */ /* 0x000fe200078e00ff */
[----:B------:R-:W-:Y:S02]  /*07a0*/  LOP3.LUT R3, R5, 0x8, R3, 0xf8, !PT ;  /* 0x0000000805037812 */ /* 0x000fe400078ef803 */
[----:B------:R-:W-:Y:S02]  /*07b0*/  LEA R250, R250, UR4, 0x1 ;  /* 0x00000004fafa7c11 */ /* 0x000fe4000f8e08ff */
[----:B------:R-:W-:-:S02]  /*07c0*/  SEL R211, R0, 0xffffffe0, !P4 ;  /* 0xffffffe000d37807 */ /* 0x000fc40006000000 */
[----:B------:R-:W-:Y:S02]  /*07d0*/  SEL R0, R0, 0xffffffe0, !P1 ;  /* 0xffffffe000007807 */ /* 0x000fe40004800000 */
[----:B------:R-:W-:Y:S02]  /*07e0*/  LOP3.LUT R3, R3, R6, RZ, 0x3c, !PT ;  /* 0x0000000603037212 */ /* 0x000fe400078e3cff */
[----:B------:R-:W-:Y:S02]  /*07f0*/  SEL R212, R2, 0xffffffc0, !P3 ;  /* 0xffffffc002d47807 */ /* 0x000fe40005800000 */
[----:B------:R-:W-:Y:S01]  /*0800*/  LOP3.LUT R206, R9, R206, R7, 0xf6, !PT ;  /* 0x000000ce09ce7212 */ /* 0x000fe200078ef607 */
[----:B------:R-:W-:Y:S01]  /*0810*/  VIADD R7, R250, 0x420 ;  /* 0x00000420fa077836 */ /* 0x000fe20000000000 */
[----:B------:R-:W-:Y:S01]  /*0820*/  SEL R2, R2, 0xffffffc0, !P2 ;  /* 0xffffffc002027807 */ /* 0x000fe20005000000 */
[----:B------:R-:W-:Y:S01]  /*0830*/  IMAD.IADD R9, R0, 0x1, R250 ;  /* 0x0000000100097824 */ /* 0x000fe200078e02fa */
[----:B------:R-:W-:Y:S01]  /*0840*/  LEA R232, R232, UR5, 0x1 ;  /* 0x00000005e8e87c11 */ /* 0x000fe2000f8e08ff */
[----:B------:R-:W-:Y:S01]  /*0850*/  @P1 VIADD R7, R250, 0x3e0 ;  /* 0x000003e0fa071836 */ /* 0x000fe20000000000 */
[----:B------:R-:W-:Y:S01]  /*0860*/  LEA R210, R210, UR5, 0x1 ;  /* 0x00000005d2d27c11 */ /* 0x000fe2000f8e08ff */
[----:B------:R-:W-:Y:S01]  /*0870*/  IMAD.IADD R215, R4, 0x1, R3 ;  /* 0x0000000104d77824 */ /* 0x000fe200078e0203 */
[----:B------:R1:W-:Y:S01]  /*0880*/  STL [R1+0x4], R9 ;  /* 0x0000040901007387 */ /* 0x0003e20000100800 */
[----:B------:R-:W-:Y:S01]  /*0890*/  IMAD.IADD R233, R232, 0x1, R0 ;  /* 0x00000001e8e97824 */ /* 0x000fe200078e0200 */
[----:B------:R-:W-:Y:S01]  /*08a0*/  SEL R234, R234, 0x10, !P0 ;  /* 0x00000010eaea7807 */ /* 0x000fe20004000000 */
[----:B------:R-:W-:Y:S01]  /*08b0*/  IMAD.IADD R3, R9, 0x1, R2 ;  /* 0x0000000109037824 */ /* 0x000fe200078e0202 */
[----:B------:R1:W-:Y:S01]  /*08c0*/  STL [R1+0x10], R7 ;  /* 0x0000100701007387 */ /* 0x0003e20000100800 */
[----:B------:R-:W-:Y:S01]  /*08d0*/  IMAD.IADD R0, R2, 0x1, R7 ;  /* 0x0000000102007824 */ /* 0x000fe200078e0207 */
[----:B------:R-:W-:Y:S01]  /*08e0*/  SHF.R.S32.HI R241, RZ, 0x2, R241 ;  /* 0x00000002fff17819 */ /* 0x000fe200000114f1 */
[--C-:B------:R-:W-:Y:S01]  /*08f0*/  IMAD.IADD R211, R211, 0x1, R210.reuse ;  /* 0x00000001d3d37824 */ /* 0x100fe200078e02d2 */
[----:B------:R1:W-:Y:S01]  /*0900*/  STL [R1+0x8], R3 ;  /* 0x0000080301007387 */ /* 0x0003e20000100800 */
[----:B------:R-:W-:Y:S01]  /*0910*/  IMAD.IADD R213, R212, 0x1, R210 ;  /* 0x00000001d4d57824 */ /* 0x000fe200078e02d2 */
[----:B------:R-:W-:Y:S01]  /*0920*/  SHF.R.S32.HI R246, RZ, 0x3, R246 ;  /* 0x00000003fff67819 */ /* 0x000fe200000114f6 */
[----:B------:R-:W-:Y:S01]  /*0930*/  IMAD.IADD R235, R232, 0x1, R234 ;  /* 0x00000001e8eb7824 */ /* 0x000fe200078e02ea */
[----:B------:R1:W-:Y:S01]  /*0940*/  STL [R1+0xc], R0 ;  /* 0x00000c0001007387 */ /* 0x0003e20000100800 */
[----:B------:R-:W-:Y:S01]  /*0950*/  IMAD R241, R252, 0x10, R241 ;  /* 0x00000010fcf17824 */ /* 0x000fe200078e02f1 */
[----:B------:R-:W-:Y:S01]  /*0960*/  LEA R206, R206, UR5, 0x1 ;  /* 0x00000005cece7c11 */ /* 0x000fe2000f8e08ff */
[----:B------:R-:W-:Y:S01]  /*0970*/  IMAD.IADD R212, R212, 0x1, R211 ;  /* 0x00000001d4d47824 */ /* 0x000fe200078e02d3 */
[----:B------:R-:W-:Y:S01]  /*0980*/  LEA R205, R205, UR4, 0x1 ;  /* 0x00000004cdcd7c11 */ /* 0x000fe2000f8e08ff */
[----:B------:R-:W-:-:S02]  /*0990*/  IMAD.IADD R251, R250, 0x1, R2 ;  /* 0x00000001fafb7824 */ /* 0x000fc400078e0202 */
[----:B------:R-:W-:-:S07]  /*09a0*/  IMAD.IADD R234, R234, 0x1, R233 ;  /* 0x00000001eaea7824 */ /* 0x000fce00078e02e9 */
.L_x_1627:
[----:B------:R-:W-:Y:S02]  /*09b0*/  ISETP.NE.U32.AND P0, PT, RZ, UR16, PT ;  /* 0x00000010ff007c0c */ /* 0x000fe4000bf05070 */
[----:B------:R-:W-:Y:S02]  /*09c0*/  ISETP.NE.U32.AND P1, PT, RZ, UR14, PT ;  /* 0x0000000eff007c0c */ /* 0x000fe4000bf25070 */
[----:B------:R-:W-:Y:S02]  /*09d0*/  ISETP.NE.AND.EX P0, PT, RZ, UR17, PT, P0 ;  /* 0x00000011ff007c0c */ /* 0x000fe4000bf05300 */
[----:B------:R-:W-:-:S11]  /*09e0*/  ISETP.NE.AND.EX P1, PT, RZ, UR15, PT, P1 ;  /* 0x0000000fff007c0c */ /* 0x000fd6000bf25310 */
[----:B-1----:R-:W1:Y:S01]  /*09f0*/  @P0 S2R R0, SR_CTAID.Y ;  /* 0x0000000000000919 */ /* 0x002e620000002600 */
[----:B--2---:R-:W1:Y:S01]  /*0a00*/  @P0 LDC.64 R2, c[0x0][0x300] ;  /* 0x0000c000ff020b82 */ /* 0x004e620000000a00 */
        /* <DEDUP_REMOVED lines=20> */
[----:B------:R-:W-:Y:S01]  /*0b50*/  ULDC UR34, c[0x0][0x2c4] ;  /* 0x0000b10000227ab9 */ /* 0x000fe20000000800 */
[----:B------:R-:W-:Y:S01]  /*0b60*/  ULDC.U8 UR8, c[0x0][0x3d8] ;  /* 0x0000f60000087ab9 */ /* 0x000fe20000000000 */
[----:B------:R-:W-:Y:S01]  /*0b70*/  UIADD3 UR35, UR34, 0x3f, URZ ;  /* 0x0000003f22237890 */ /* 0x000fe2000fffe03f */
[----:B------:R-:W3:Y:S01]  /*0b80*/  S2R R8, SR_CTAID.X ;  /* 0x0000000000087919 */ /* 0x000ee20000002500 */
[----:B------:R-:W-:Y:S02]  /*0b90*/  UISETP.NE.AND UP0, UPT, UR8, URZ, UPT ;  /* 0x0000003f0800728c */ /* 0x000fe4000bf05270 */
[----:B------:R-:W-:Y:S01]  /*0ba0*/  USHF.R.S32.HI UR37, URZ, 0x1f, UR35 ;  /* 0x0000001f3f257899 */ /* 0x000fe20008011423 */
[----:B------:R-:W-:Y:S01]  /*0bb0*/  ULDC.64 UR6, c[0x0][0x2f0] ;  /* 0x0000bc0000067ab9 */ /* 0x000fe20000000a00 */
[----:B------:R-:W-:-:S02]  /*0bc0*/  ULDC UR33, c[0x0][0x270] ;  /* 0x00009c0000217ab9 */ /* 0x000fc40000000800 */
[----:B------:R-:W-:Y:S02]  /*0bd0*/  ULEA.HI UR37, UR37, UR35, URZ, 0x6 ;  /* 0x0000002325257291 */ /* 0x000fe4000f8f303f */
[----:B------:R-:W-:Y:S02]  /*0be0*/  UISETP.NE.U32.AND UP1, UPT, UR6, URZ, UPT ;  /* 0x0000003f0600728c */ /* 0x000fe4000bf25070 */
[----:B------:R-:W-:Y:S01]  /*0bf0*/  ULOP3.LUT UR38, UR37, 0xffffffc0, URZ, 0xc0, !UPT ;  /* 0xffffffc025267892 */ /* 0x000fe2000f8ec03f */
[----:B------:R-:W-:Y:S01]  /*0c00*/  ULDC UR12, c[0x0][0x2dc] ;  /* 0x0000b700000c7ab9 */ /* 0x000fe20000000800 */
[----:B------:R-:W-:Y:S02]  /*0c10*/  @UP0 UIMAD UR13, UR20, UR34, URZ ;  /* 0x00000022140d02a4 */ /* 0x000fe4000f8e023f */
[----:B------:R-:W-:Y:S02]  /*0c20*/  UISETP.NE.AND.EX UP1, UPT, UR7, URZ, UPT, UP1 ;  /* 0x0000003f0700728c */ /* 0x000fe4000bf25310 */
[----:B------:R-:W-:Y:S01]  /*0c30*/  UIMAD UR9, UR22, UR12, URZ ;  /* 0x0000000c160972a4 */ /* 0x000fe2000f8e023f */
        /* <DEDUP_REMOVED lines=31> */
[----:B------:R-:W-:Y:S02]  /*0e30*/  @!P1 IADD3 R0, R0, 0x1, RZ ;  /* 0x0000000100009810 */ /* 0x000fe40007ffe0ff */
[----:B------:R-:W-:Y:S02]  /*0e40*/  ISETP.NE.AND P1, PT, RZ, UR11, PT ;  /* 0x0000000bff007c0c */ /* 0x000fe4000bf25270 */
[----:B------:R-:W-:Y:S02]  /*0e50*/  ISETP.GE.U32.AND P3, PT, R2, R6, PT ;  /* 0x000000060200720c */ /* 0x000fe40003f66070 */
[----:B------:R-:W-:-:S04]  /*0e60*/  LOP3.LUT R2, R7, UR22, RZ, 0x3c, !PT ;  /* 0x0000001607027c12 */ /* 0x000fc8000f8e3cff */
[----:B------:R-:W-:Y:S01]  /*0e70*/  ISETP.GE.AND P0, PT, R2, RZ, PT ;  /* 0x000000ff0200720c */ /* 0x000fe20003f06270 */
[----:B---3--:R-:W-:-:S04]  /*0e80*/  IMAD.WIDE.U32 R2, R8, R4, RZ ;  /* 0x0000000408027225 */ /* 0x008fc800078e00ff */
[----:B------:R-:W-:Y:S01]  /*0e90*/  IMAD R3, R8, R5, R3 ;  /* 0x0000000508037224 */ /* 0x000fe200078e0203 */
[----:B------:R-:W-:Y:S01]  /*0ea0*/  SEL R4, R2, RZ, P1 ;  /* 0x000000ff02047207 */ /* 0x000fe20000800000 */
[----:B------:R-:W-:-:S03]  /*0eb0*/  @P3 VIADD R0, R0, 0x1 ;  /* 0x0000000100003836 */ /* 0x000fc60000000000 */
[----:B------:R-:W-:Y:S01]  /*0ec0*/  SEL R10, R3, RZ, P1 ;  /* 0x000000ff030a7207 */ /* 0x000fe20000800000 */
[----:B------:R-:W-:-:S05]  /*0ed0*/  IMAD.MOV.U32 R14, RZ, RZ, R0 ;  /* 0x000000ffff0e7224 */ /* 0x000fca00078e0000 */
[----:B------:R-:W-:Y:S02]  /*0ee0*/  @!P0 IADD3 R14, -R14, RZ, RZ ;  /* 0x000000ff0e0e8210 */ /* 0x000fe40007ffe1ff */
[----:B------:R-:W-:Y:S02]  /*0ef0*/  PLOP3.LUT P0, PT, PT, PT, UP0, 0x80, 0x0 ;  /* 0x000000000000781c */ /* 0x000fe40003f0f008 */
[----:B------:R-:W-:-:S04]  /*0f00*/  @!P2 LOP3.LUT R14, RZ, R7, RZ, 0x33, !PT ;  /* 0x00000007ff0ea212 */ /* 0x000fc800078e33ff */
        /* <DEDUP_REMOVED lines=10> */
.L_x_1620:
[----:B------:R-:W-:Y:S01]  /*0fb0*/  UIMAD UR35, UR20, UR33, UR22 ;  /* 0x00000021142372a4 */ /* 0x000fe2000f8e0216 */
[----:B------:R-:W-:-:S03]  /*0fc0*/  ULDC UR46, c[0x0][0x2d4] ;  /* 0x0000b500002e7ab9 */ /* 0x000fc60000000800 */
[----:B------:R-:W-:-:S12]  /*0fd0*/  UIMAD UR35, UR35, UR46, URZ ;  /* 0x0000002e232372a4 */ /* 0x000fd8000f8e023f */
.L_x_1621:
[----:B------:R-:W1:Y:S01]  /*0fe0*/  S2R R27, SR_TID.X ;  /* 0x00000000001b7919 */ /* 0x000e620000002100 */
[----:B------:R-:W-:Y:S01]  /*0ff0*/  UIMAD UR10, UR33, UR12, URZ ;  /* 0x0000000c210a72a4 */ /* 0x000fe2000f8e023f */
[----:B------:R-:W-:Y:S01]  /*1000*/  IMAD.SHL.U32 R3, R246, 0x40, RZ ;  /* 0x00000040f6037824 */ /* 0x000fe200078e00ff */
[----:B------:R-:W2:Y:S01]  /*1010*/  LDC.64 R22, c[0x0][0x240] ;  /* 0x00009000ff167b82 */ /* 0x000ea20000000a00 */
[----:B------:R-:W-:Y:S01]  /*1020*/  IMAD.U32 R9, RZ, RZ, UR8 ;  /* 0x00000008ff097e24 */ /* 0x000fe2000f8e00ff */
[----:B------:R-:W-:Y:S01]  /*1030*/  USHF.L.U32 UR8, UR10, 0x6, URZ ;  /* 0x000000060a087899 */ /* 0x000fe2000800063f */
[----:B------:R-:W-:Y:S01]  /*1040*/  IMAD.U32 R6, RZ, RZ, UR9 ;  /* 0x00000009ff067e24 */ /* 0x000fe2000f8e00ff */
[----:B------:R-:W-:Y:S01]  /*1050*/  UIADD3 UR32, UP0, UR32, UR4, URZ ;  /* 0x0000000420207290 */ /* 0x000fe2000ff1e03f */
[----:B------:R-:W-:Y:S01]  /*1060*/  SHF.R.S32.HI R28, RZ, 0x1f, R246 ;  /* 0x0000001fff1c7819 */ /* 0x000fe200000114f6 */
[----:B------:R-:W-:Y:S01]  /*1070*/  USHF.R.S32.HI UR9, URZ, 0x1f, UR8 ;  /* 0x0000001f3f097899 */ /* 0x000fe20008011408 */
[----:B------:R-:W-:Y:S01]  /*1080*/  SHF.R.S32.HI R249, RZ, 0x1f, R248 ;  /* 0x0000001ffff97819 */ /* 0x000fe200000114f8 */
[----:B------:R-:W3:Y:S01]  /*1090*/  LDC.64 R16, c[0x0][0x228] ;  /* 0x00008a00ff107b82 */ /* 0x000ee20000000a00 */
[----:B------:R-:W-:Y:S01]  /*10a0*/  UIADD3.X UR4, UR7, UR6, URZ, UP0, !UPT ;  /* 0x0000000607047290 */ /* 0x000fe200087fe43f */
[----:B------:R-:W-:Y:S01]  /*10b0*/  CS2R R158, SRZ ;  /* 0x00000000009e7805 */ /* 0x000fe2000001ff00 */
[----:B------:R-:W-:Y:S01]  /*10c0*/  USHF.R.S32.HI UR13, URZ, 0x1f, UR12 ;  /* 0x0000001f3f0d7899 */ /* 0x000fe2000801140c */
[----:B------:R-:W-:Y:S01]  /*10d0*/  CS2R R156, SRZ ;  /* 0x00000000009c7805 */ /* 0x000fe2000001ff00 */
[----:B------:R-:W-:Y:S01]  /*10e0*/  UIMAD.WIDE UR46, UR20, UR46, UR38 ;  /* 0x0000002e142e72a5 */ /* 0x000fe2000f8e0226 */
[----:B------:R-:W-:Y:S01]  /*10f0*/  CS2R R162, SRZ ;  /* 0x0000000000a27805 */ /* 0x000fe2000001ff00 */
[----:B------:R-:W-:Y:S01]  /*1100*/  UIMAD.WIDE.U32 UR44, UR12, UR33, URZ ;  /* 0x000000210c2c72a5 */ /* 0x000fe2000f8e003f */
[----:B------:R-:W4:Y:S01]  /*1110*/  LDC.64 R18, c[0x0][0x418] ;  /* 0x00010600ff127b82 */ /* 0x000f220000000a00 */
[----:B------:R-:W-:Y:S01]  /*1120*/  UIMAD UR13, UR13, UR33, URZ ;  /* 0x000000210d0d72a4 */ /* 0x000fe2000f8e023f */
[----:B------:R-:W-:Y:S01]  /*1130*/  CS2R R160, SRZ ;  /* 0x0000000000a07805 */ /* 0x000fe2000001ff00 */
[----:B------:R-:W-:Y:S01]  /*1140*/  UIADD3 UR41, UP0, UR46, UR41, URZ ;  /* 0x000000292e297290 */ /* 0x000fe2000ff1e03f */
[----:B------:R-:W-:Y:S01]  /*1150*/  CS2R R154, SRZ ;  /* 0x00000000009a7805 */ /* 0x000fe2000001ff00 */
[----:B------:R-:W-:Y:S01]  /*1160*/  UIMAD UR13, UR42, UR12, UR13 ;  /* 0x0000000c2a0d72a4 */ /* 0x000fe2000f8e020d */
[----:B------:R-:W-:Y:S01]  /*1170*/  IMAD.U32 R12, RZ, RZ, UR44 ;  /* 0x0000002cff0c7e24 */ /* 0x000fe2000f8e00ff */
[----:B------:R-:W-:Y:S01]  /*1180*/  UIADD3.X UR46, UR47, UR40, URZ, UP0, !UPT ;  /* 0x000000282f2e7290 */ /* 0x000fe200087fe43f */
[----:B------:R-:W5:Y:S01]  /*1190*/  LDC.64 R24, c[0x0][0x420] ;  /* 0x00010800ff187b82 */ /* 0x000f620000000a00 */
[----:B------:R-:W-:Y:S01]  /*11a0*/  UIADD3 UR13, UR45, UR13, URZ ;  /* 0x0000000d2d0d7290 */ /* 0x000fe2000fffe03f */
[----:B------:R-:W-:Y:S01]  /*11b0*/  IMAD.U32 R13, RZ, RZ, UR45 ;  /* 0x0000002dff0d7e24 */ /* 0x000fe2000f8e00ff */
[----:B------:R-:W-:Y:S01]  /*11c0*/  UIADD3 UR36, UR38, UR36, URZ ;  /* 0x0000002426247290 */ /* 0x000fe2000fffe03f */
[----:B------:R-:W-:-:S02]  /*11d0*/  CS2R R152, SRZ ;  /* 0x0000000000987805 */ /* 0x000fc4000001ff00 */
[----:B-1----:R-:W-:Y:S02]  /*11e0*/  SHF.R.S32.HI R0, RZ, 0x1f, R27 ;  /* 0x0000001fff007819 */ /* 0x002fe4000001141b */
[----:B------:R-:W-:Y:S02]  /*11f0*/  CS2R R150, SRZ ;  /* 0x0000000000967805 */ /* 0x000fe4000001ff00 */
[----:B------:R-:W-:Y:S02]  /*1200*/  CS2R R148, SRZ ;  /* 0x0000000000947805 */ /* 0x000fe4000001ff00 */
[----:B------:R-:W-:Y:S02]  /*1210*/  CS2R R142, SRZ ;  /* 0x00000000008e7805 */ /* 0x000fe4000001ff00 */
[----:B------:R-:W-:Y:S02]  /*1220*/  LEA.HI R0, R0, R27, RZ, 0x5 ;  /* 0x0000001b00007211 */ /* 0x000fe400078f28ff */
[----:B------:R-:W-:-:S02]  /*1230*/  CS2R R140, SRZ ;  /* 0x00000000008c7805 */ /* 0x000fc4000001ff00 */
[----:B------:R-:W-:Y:S02]  /*1240*/  CS2R R146, SRZ ;  /* 0x0000000000927805 */ /* 0x000fe4000001ff00 */
[----:B------:R-:W-:Y:S02]  /*1250*/  CS2R R144, SRZ ;  /* 0x0000000000907805 */ /* 0x000fe4000001ff00 */
[----:B------:R-:W-:Y:S02]  /*1260*/  LOP3.LUT R2, R0, 0xffffffe0, RZ, 0xc0, !PT ;  /* 0xffffffe000027812 */ /* 0x000fe400078ec0ff */
[----:B------:R-:W-:Y:S02]  /*1270*/  CS2R R138, SRZ ;  /* 0x00000000008a7805 */ /* 0x000fe4000001ff00 */
[----:B------:R-:W-:Y:S01]  /*1280*/  CS2R R136, SRZ ;  /* 0x0000000000887805 */ /* 0x000fe2000001ff00 */
[----:B----4-:R-:W-:Y:S01]  /*1290*/  IMAD R15, R18, UR29, RZ ;  /* 0x0000001d120f7c24 */ /* 0x010fe2000f8e02ff */
[----:B------:R-:W-:Y:S01]  /*12a0*/  CS2R R134, SRZ ;  /* 0x0000000000867805 */ /* 0x000fe2000001ff00 */
[----:B------:R-:W-:Y:S01]  /*12b0*/  IMAD.IADD R27, R27, 0x1, -R2 ;  /* 0x000000011b1b7824 */ /* 0x000fe200078e0a02 */
[----:B------:R-:W-:Y:S01]  /*12c0*/  SHF.R.S32.HI R2, RZ, 0x5, R0 ;  /* 0x00000005ff027819 */ /* 0x000fe20000011400 */
[----:B------:R-:W-:Y:S01]  /*12d0*/  IMAD R15, R19, UR20, R15 ;  /* 0x00000014130f7c24 */ /* 0x000fe2000f8e020f */
[----:B------:R-:W-:-:S02]  /*12e0*/  LOP3.LUT R0, R3, 0x1c0, RZ, 0xc0, !PT ;  /* 0x000001c003007812 */ /* 0x000fc400078ec0ff */
[----:B------:R-:W-:Y:S02]  /*12f0*/  CS2R R132, SRZ ;  /* 0x0000000000847805 */ /* 0x000fe4000001ff00 */
[----:B------:R-:W-:Y:S01]  /*1300*/  CS2R R126, SRZ ;  /* 0x00000000007e7805 */ /* 0x000fe2000001ff00 */
[----:B------:R-:W-:Y:S01]  /*1310*/  IMAD R2, R2, UR10, R27 ;  /* 0x0000000a02027c24 */ /* 0x000fe2000f8e021b */
[----:B------:R-:W-:Y:S01]  /*1320*/  LOP3.LUT R3, R0, 0x38, R248, 0xf8, !PT ;  /* 0x0000003800037812 */ /* 0x000fe200078ef8f8 */
[----:B------:R-:W-:Y:S01]  /*1330*/  ULDC.64 UR10, c[0x0][0x258] ;  /* 0x00009600000a7ab9 */ /* 0x000fe20000000a00 */
[----:B------:R-:W-:Y:S02]  /*1340*/  SHF.R.U32.HI R0, RZ, 0x3, R0 ;  /* 0x00000003ff007819 */ /* 0x000fe40000011600 */
[----:B------:R-:W-:Y:S02]  /*1350*/  CS2R R124, SRZ ;  /* 0x00000000007c7805 */ /* 0x000fe4000001ff00 */
[----:B------:R-:W-:-:S02]  /*1360*/  IADD3 R6, P2, P0, R2, UR8, R6 ;  /* 0x0000000802067c10 */ /* 0x000fc4000f85e006 */
[----:B------:R-:W-:Y:S02]  /*1370*/  CS2R R130, SRZ ;  /* 0x0000000000827805 */ /* 0x000fe4000001ff00 */
[----:B------:R-:W-:Y:S02]  /*1380*/  SHF.R.S32.HI R2, RZ, 0x1f, R2 ;  /* 0x0000001fff027819 */ /* 0x000fe40000011402 */
[----:B------:R-:W-:Y:S02]  /*1390*/  CS2R R128, SRZ ;  /* 0x0000000000807805 */ /* 0x000fe4000001ff00 */
[----:B------:R-:W-:Y:S02]  /*13a0*/  LOP3.LUT R26, R3, R0, RZ, 0x3c, !PT ;  /* 0x00000000031a7212 */ /* 0x000fe400078e3cff */
[----:B------:R-:W-:Y:S02]  /*13b0*/  CS2R R122, SRZ ;  /* 0x00000000007a7805 */ /* 0x000fe4000001ff00 */
[----:B------:R-:W-:Y:S01]  /*13c0*/  IADD3.X R9, R2, UR9, R9, P2, P0 ;  /* 0x0000000902097c10 */ /* 0x000fe200097e0409 */
[----:B------:R-:W-:Y:S01]  /*13d0*/  ULDC.64 UR8, c[0x0][0x248] ;  /* 0x0000920000087ab9 */ /* 0x000fe20000000a00 */
[----:B------:R-:W-:Y:S01]  /*13e0*/  IADD3 R0, P0, R246, UR38, RZ ;  /* 0x00000026f6007c10 */ /* 0x000fe2000ff1e0ff */
[----:B------:R-:W-:Y:S01]  /*13f0*/  UIMAD UR6, UR4, UR8, URZ ;  /* 0x00000008040672a4 */ /* 0x000fe2000f8e023f */
[----:B------:R-:W-:Y:S01]  /*1400*/  IMAD.U32 R2, RZ, RZ, UR8 ;  /* 0x00000008ff027e24 */ /* 0x000fe2000f8e00ff */
[----:B------:R-:W-:-:S02]  /*1410*/  CS2R R120, SRZ ;  /* 0x0000000000787805 */ /* 0x000fc4000001ff00 */
[----:B------:R-:W-:Y:S01]  /*1420*/  IADD3.X R20, R28, UR39, RZ, P0, !PT ;  /* 0x000000271c147c10 */ /* 0x000fe200087fe4ff */
[----:B------:R-:W-:Y:S01]  /*1430*/  UIMAD UR6, UR32, UR9, UR6 ;  /* 0x00000009200672a4 */ /* 0x000fe2000f8e0206 */
[----:B------:R-:W-:Y:S01]  /*1440*/  IADD3 R6, P0, R6, R4, RZ ;  /* 0x0000000406067210 */ /* 0x000fe20007f1e0ff */
[--C-:B------:R-:W-:Y:S01]  /*1450*/  IMAD.WIDE.U32 R2, R2, UR32, R248.reuse ;  /* 0x0000002002027c25 */ /* 0x100fe2000f8e00f8 */
[----:B------:R-:W-:Y:S01]  /*1460*/  UIMAD UR39, UR28, UR10, URZ ;  /* 0x0000000a1c2772a4 */ /* 0x000fe2000f8e023f */
[----:B------:R-:W-:Y:S02]  /*1470*/  CS2R R118, SRZ ;  /* 0x0000000000767805 */ /* 0x000fe4000001ff00 */
[----:B------:R-:W-:Y:S01]  /*1480*/  CS2R R116, SRZ ;  /* 0x0000000000747805 */ /* 0x000fe2000001ff00 */
[-C--:B--2---:R-:W-:Y:S01]  /*1490*/  IMAD R7, R20, R22.reuse, RZ ;  /* 0x0000001614077224 */ /* 0x084fe200078e02ff */
[----:B------:R-:W-:Y:S01]  /*14a0*/  UIMAD UR39, UR22, UR11, UR39 ;  /* 0x0000000b162772a4 */ /* 0x000fe2000f8e0227 */
[----:B------:R-:W-:Y:S01]  /*14b0*/  IMAD.WIDE.U32 R4, R0, R22, R248 ;  /* 0x0000001600047225 */ /* 0x000fe200078e00f8 */
[----:B------:R-:W-:-:S02]  /*14c0*/  CS2R R110, SRZ ;  /* 0x00000000006e7805 */ /* 0x000fc4000001ff00 */
[----:B------:R-:W-:Y:S02]  /*14d0*/  CS2R R108, SRZ ;  /* 0x00000000006c7805 */ /* 0x000fe4000001ff00 */
[----:B------:R-:W-:Y:S01]  /*14e0*/  CS2R R114, SRZ ;  /* 0x0000000000727805 */ /* 0x000fe2000001ff00 */
[----:B------:R-:W-:Y:S01]  /*14f0*/  IMAD R8, R0, R23, R7 ;  /* 0x0000001700087224 */ /* 0x000fe200078e0207 */
[----:B------:R-:W-:Y:S01]  /*1500*/  CS2R R112, SRZ ;  /* 0x0000000000707805 */ /* 0x000fe2000001ff00 */
[----:B------:R-:W-:Y:S01]  /*1510*/  VIADD R11, R3, UR6 ;  /* 0x00000006030b7c36 */ /* 0x000fe20008000000 */
[----:B------:R-:W-:Y:S01]  /*1520*/  ULDC.64 UR6, c[0x0][0x250] ;  /* 0x0000940000067ab9 */ /* 0x000fe20000000a00 */
[----:B------:R-:W-:Y:S01]  /*1530*/  IMAD.X R7, R9, 0x1, R10, P0 ;  /* 0x0000000109077824 */ /* 0x000fe200000e060a */
[----:B------:R-:W-:Y:S01]  /*1540*/  UIMAD UR40, UR4, UR6, URZ ;  /* 0x00000006042872a4 */ /* 0x000fe2000f8e023f */
[----:B------:R-:W-:Y:S01]  /*1550*/  IMAD.IADD R3, R5, 0x1, R8 ;  /* 0x0000000105037824 */ /* 0x000fe200078e0208 */
[----:B------:R-:W-:Y:S01]  /*1560*/  CS2R R106, SRZ ;  /* 0x00000000006a7805 */ /* 0x000fe2000001ff00 */
[----:B------:R-:W-:Y:S01]  /*1570*/  IMAD.MOV.U32 R10, RZ, RZ, R2 ;  /* 0x000000ffff0a7224 */ /* 0x000fe200078e0002 */
[----:B------:R-:W-:Y:S01]  /*1580*/  UIMAD UR40, UR32, UR7, UR40 ;  /* 0x00000007202872a4 */ /* 0x000fe2000f8e0228 */
[C---:B---3--:R-:W-:Y:S01]  /*1590*/  IMAD R5, R16.reuse, UR29, RZ ;  /* 0x0000001d10057c24 */ /* 0x048fe2000f8e02ff */
[----:B------:R-:W-:Y:S01]  /*15a0*/  CS2R R104, SRZ ;  /* 0x0000000000687805 */ /* 0x000fe2000001ff00 */
[----:B------:R-:W-:Y:S01]  /*15b0*/  IMAD.MOV.U32 R2, RZ, RZ, R4 ;  /* 0x000000ffff027224 */ /* 0x000fe200078e0004 */
[----:B------:R-:W-:Y:S01]  /*15c0*/  CS2R R102, SRZ ;  /* 0x0000000000667805 */ /* 0x000fe2000001ff00 */
[----:B------:R-:W-:Y:S01]  /*15d0*/  IMAD R4, R17, UR20, R5 ;  /* 0x0000001411047c24 */ /* 0x000fe2000f8e0205 */
[----:B------:R-:W-:Y:S01]  /*15e0*/  CS2R R100, SRZ ;  /* 0x0000000000647805 */ /* 0x000fe2000001ff00 */
[----:B------:R-:W-:Y:S01]  /*15f0*/  IMAD.WIDE.U32 R2, R16, UR20, R2 ;  /* 0x0000001410027c25 */ /* 0x000fe2000f8e0002 */
[----:B------:R-:W-:Y:S01]  /*1600*/  CS2R R94, SRZ ;  /* 0x00000000005e7805 */ /* 0x000fe2000001ff00 */
[----:B------:R-:W1:Y:S01]  /*1610*/  LDC.64 R16, c[0x0][0x230] ;  /* 0x00008c00ff107b82 */ /* 0x000e620000000a00 */
[----:B------:R-:W-:Y:S01]  /*1620*/  CS2R R92, SRZ ;  /* 0x00000000005c7805 */ /* 0x000fe2000001ff00 */
[----:B------:R-:W-:Y:S01]  /*1630*/  IMAD.WIDE.U32 R12, R12, UR41, R6 ;  /* 0x000000290c0c7c25 */ /* 0x000fe2000f8e0006 */
[----:B------:R-:W-:Y:S01]  /*1640*/  UIMAD UR41, UR13, UR41, URZ ;  /* 0x000000290d2972a4 */ /* 0x000fe2000f8e023f */
[----:B------:R-:W-:-:S02]  /*1650*/  CS2R R98, SRZ ;  /* 0x0000000000627805 */ /* 0x000fc4000001ff00 */
[----:B------:R-:W-:Y:S01]  /*1660*/  CS2R R96, SRZ ;  /* 0x0000000000607805 */ /* 0x000fe2000001ff00 */
[----:B------:R-:W-:Y:S01]  /*1670*/  IMAD.U32 R5, RZ, RZ, UR10 ;  /* 0x0000000aff057e24 */ /* 0x000fe2000f8e00ff */
[----:B------:R-:W-:Y:S01]  /*1680*/  UIMAD UR44, UR46, UR44, UR41 ;  /* 0x0000002c2e2c72a4 */ /* 0x000fe2000f8e0229 */
[----:B------:R-:W-:Y:S01]  /*1690*/  IMAD.IADD R3, R3, 0x1, R4 ;  /* 0x0000000103037824 */ /* 0x000fe200078e0204 */
[----:B------:R-:W-:Y:S01]  /*16a0*/  ULDC.64 UR10, c[0x0][0x400] ;  /* 0x00010000000a7ab9 */ /* 0x000fe20000000a00 */
[----:B------:R-:W-:Y:S01]  /*16b0*/  IMAD.WIDE.U32 R6, R18, UR20, R248 ;  /* 0x0000001412067c25 */ /* 0x000fe2000f8e00f8 */
[----:B------:R-:W-:Y:S01]  /*16c0*/  LEA R218, P0, R12, UR10, 0x2 ;  /* 0x0000000a0cda7c11 */ /* 0x000fe2000f8010ff */
[----:B------:R-:W-:Y:S01]  /*16d0*/  ULDC.64 UR12, c[0x0][0x210] ;  /* 0x00008400000c7ab9 */ /* 0x000fe20000000a00 */
[----:B------:R-:W2:Y:S01]  /*16e0*/  LDC.64 R18, c[0x0][0x238] ;  /* 0x00008e00ff127b82 */ /* 0x000ea20000000a00 */
[----:B------:R-:W-:Y:S01]  /*16f0*/  IMAD.WIDE.U32 R4, R5, UR22, R2 ;  /* 0x0000001605047c25 */ /* 0x000fe2000f8e0002 */
[----:B------:R-:W-:-:S02]  /*1700*/  CS2R R90, SRZ ;  /* 0x00000000005a7805 */ /* 0x000fc4000001ff00 */
[----:B------:R-:W-:Y:S02]  /*1710*/  CS2R R88, SRZ ;  /* 0x0000000000587805 */ /* 0x000fe4000001ff00 */
[----:B------:R-:W-:Y:S01]  /*1720*/  CS2R R86, SRZ ;  /* 0x0000000000567805 */ /* 0x000fe2000001ff00 */
[----:B------:R-:W-:Y:S01]  /*1730*/  IMAD.IADD R3, R7, 0x1, R15 ;  /* 0x0000000107037824 */ /* 0x000fe200078e020f */
[----:B------:R-:W-:Y:S01]  /*1740*/  LEA R230, P2, R4, UR12, 0x1 ;  /* 0x0000000c04e67c11 */ /* 0x000fe2000f8408ff */
[-C--:B-----5:R-:W-:Y:S01]  /*1750*/  IMAD R7, R20, R24.reuse, RZ ;  /* 0x0000001814077224 */ /* 0x0a0fe200078e02ff */
[----:B------:R-:W-:Y:S01]  /*1760*/  CS2R R84, SRZ ;  /* 0x0000000000547805 */ /* 0x000fe2000001ff00 */
[----:B------:R-:W-:Y:S01]  /*1770*/  IMAD.MOV.U32 R2, RZ, RZ, R6 ;  /* 0x000000ffff027224 */ /* 0x000fe200078e0006 */
[----:B------:R-:W-:Y:S01]  /*1780*/  CS2R R78, SRZ ;  /* 0x00000000004e7805 */ /* 0x000fe2000001ff00 */
[C---:B------:R-:W-:Y:S01]  /*1790*/  IMAD R6, R0.reuse, R25, R7 ;  /* 0x0000001900067224 */ /* 0x040fe200078e0207 */
[----:B------:R-:W-:Y:S01]  /*17a0*/  CS2R R76, SRZ ;  /* 0x00000000004c7805 */ /* 0x000fe2000001ff00 */
[----:B------:R-:W-:Y:S01]  /*17b0*/  IMAD.WIDE.U32 R2, R0, R24, R2 ;  /* 0x0000001800027225 */ /* 0x000fe200078e0002 */
[----:B------:R-:W-:-:S02]  /*17c0*/  CS2R R82, SRZ ;  /* 0x0000000000527805 */ /* 0x000fc4000001ff00 */
[----:B------:R-:W-:Y:S02]  /*17d0*/  CS2R R80, SRZ ;  /* 0x0000000000507805 */ /* 0x000fe4000001ff00 */
[----:B------:R-:W-:Y:S01]  /*17e0*/  CS2R R74, SRZ ;  /* 0x00000000004a7805 */ /* 0x000fe2000001ff00 */
[----:B------:R-:W-:Y:S01]  /*17f0*/  VIADD R0, R5, UR39 ;  /* 0x0000002705007c36 */ /* 0x000fe20008000000 */
[----:B------:R-:W-:Y:S01]  /*1800*/  CS2R R72, SRZ ;  /* 0x0000000000487805 */ /* 0x000fe2000001ff00 */
[----:B------:R-:W-:Y:S01]  /*1810*/  VIADD R5, R13, UR44 ;  /* 0x0000002c0d057c36 */ /* 0x000fe20008000000 */
[----:B------:R-:W-:Y:S01]  /*1820*/  CS2R R70, SRZ ;  /* 0x0000000000467805 */ /* 0x000fe2000001ff00 */
[----:B------:R-:W-:Y:S01]  /*1830*/  IMAD.U32 R8, RZ, RZ, UR6 ;  /* 0x00000006ff087e24 */ /* 0x000fe2000f8e00ff */
[----:B------:R-:W-:Y:S01]  /*1840*/  LEA.HI.X R231, R4, UR13, R0, 0x1, P2 ;  /* 0x0000000d04e77c11 */ /* 0x000fe200090f0c00 */
[----:B------:R-:W-:Y:S01]  /*1850*/  IMAD.IADD R3, R3, 0x1, R6 ;  /* 0x0000000103037824 */ /* 0x000fe200078e0206 */
[----:B------:R-:W-:Y:S01]  /*1860*/  LEA.HI.X R219, R12, UR11, R5, 0x2, P0 ;  /* 0x0000000b0cdb7c11 */ /* 0x000fe200080f1405 */
[----:B------:R-:W-:Y:S01]  /*1870*/  ULDC.64 UR10, c[0x0][0x428] ;  /* 0x00010a00000a7ab9 */ /* 0x000fe20000000a00 */
[----:B------:R-:W-:Y:S01]  /*1880*/  IMAD.WIDE.U32 R8, R8, UR32, R248 ;  /* 0x0000002008087c25 */ /* 0x000fe2000f8e00f8 */
[----:B------:R-:W-:Y:S01]  /*1890*/  UIMAD UR12, UR28, UR10, URZ ;  /* 0x0000000a1c0c72a4 */ /* 0x000fe2000f8e023f */
[----:B------:R-:W-:-:S02]  /*18a0*/  LEA R12, P0, R22, R230, 0x6 ;  /* 0x000000e6160c7211 */ /* 0x000fc400078030ff */
[----:B------:R-:W-:Y:S01]  /*18b0*/  CS2R R68, SRZ ;  /* 0x0000000000447805 */ /* 0x000fe2000001ff00 */
[----:B------:R-:W-:Y:S01]  /*18c0*/  IMAD.U32 R0, RZ, RZ, UR10 ;  /* 0x0000000aff007e24 */ /* 0x000fe2000f8e00ff */
[----:B------:R-:W-:Y:S01]  /*18d0*/  UIMAD UR11, UR22, UR11, UR12 ;  /* 0x0000000b160b72a4 */ /* 0x000fe2000f8e020c */
[----:B------:R-:W-:Y:S01]  /*18e0*/  IMAD.MOV.U32 R6, RZ, RZ, R8 ;  /* 0x000000ffff067224 */ /* 0x000fe200078e0008 */
[----:B------:R-:W-:Y:S01]  /*18f0*/  LEA.HI.X R13, R22, R231, R23, 0x6, P0 ;  /* 0x000000e7160d7211 */ /* 0x000fe200000f3417 */
[----:B------:R-:W-:Y:S01]  /*1900*/  IMAD.WIDE.U32 R2, R0, UR22, R2 ;  /* 0x0000001600027c25 */ /* 0x000fe2000f8e0002 */
[----:B------:R-:W-:Y:S01]  /*1910*/  ULDC.64 UR12, c[0x0][0x3e0] ;  /* 0x0000f800000c7ab9 */ /* 0x000fe20000000a00 */
[----:B------:R-:W-:Y:S02]  /*1920*/  CS2R R62, SRZ ;  /* 0x00000000003e7805 */ /* 0x000fe4000001ff00 */
[----:B------:R-:W-:Y:S01]  /*1930*/  CS2R R60, SRZ ;  /* 0x00000000003c7805 */ /* 0x000fe2000001ff00 */
[----:B-1----:R-:W-:Y:S01]  /*1940*/  IMAD R4, R16, UR29, RZ ;  /* 0x0000001d10047c24 */ /* 0x002fe2000f8e02ff */
[----:B------:R-:W-:Y:S01]  /*1950*/  LEA R228, P0, R2, UR12, 0x1 ;  /* 0x0000000c02e47c11 */ /* 0x000fe2000f8008ff */
[----:B------:R-:W-:Y:S01]  /*1960*/  VIADD R8, R3, UR11 ;  /* 0x0000000b03087c36 */ /* 0x000fe20008000000 */
[----:B------:R-:W-:Y:S01]  /*1970*/  ULEA.HI.SX32 UR12, UR37, 0xffffffff, 0x1a ;  /* 0xffffffff250c7891 */ /* 0x000fe2000f8fd23f */
[----:B------:R-:W-:Y:S01]  /*1980*/  IMAD R0, R17, UR20, R4 ;  /* 0x0000001411007c24 */ /* 0x000fe2000f8e0204 */
[----:B------:R-:W-:Y:S01]  /*1990*/  ULDC.64 UR10, c[0x0][0x260] ;  /* 0x00009800000a7ab9 */ /* 0x000fe20000000a00 */
[----:B------:R-:W-:Y:S01]  /*19a0*/  IMAD.WIDE.U32 R4, R16, UR20, R10 ;  /* 0x0000001410047c25 */ /* 0x000fe2000f8e000a */
[----:B------:R-:W-:Y:S01]  /*19b0*/  LEA.HI.X R229, R2, UR13, R8, 0x1, P0 ;  /* 0x0000000d02e57c11 */ /* 0x000fe200080f0c08 */
[----:B------:R-:W-:Y:S01]  /*19c0*/  ULEA.HI UR13, UR12, UR12, URZ, 0x1 ;  /* 0x0000000c0c0d7291 */ /* 0x000fe2000f8f083f */
[----:B------:R-:W-:Y:S01]  /*19d0*/  LEA R8, P0, R24, R228, 0x6 ;  /* 0x000000e418087211 */ /* 0x000fe200078030ff */
[----:B------:R-:W-:Y:S01]  /*19e0*/  IMAD.IADD R3, R5, 0x1, R0 ;  /* 0x0000000105037824 */ /* 0x000fe200078e0200 */
[----:B------:R-:W-:Y:S01]  /*19f0*/  CS2R R66, SRZ ;  /* 0x0000000000427805 */ /* 0x000fe2000001ff00 */
[----:B------:R-:W-:Y:S01]  /*1a00*/  IMAD R0, R21, UR10, RZ ;  /* 0x0000000a15007c24 */ /* 0x000fe2000f8e02ff */
[----:B------:R-:W-:Y:S01]  /*1a10*/  ULOP3.LUT UR13, UR13, 0xfffffffe, URZ, 0xc0, !UPT ;  /* 0xfffffffe0d0d7892 */ /* 0x000fe2000f8ec03f */
[----:B------:R-:W-:Y:S01]  /*1a20*/  IMAD.MOV.U32 R2, RZ, RZ, R4 ;  /* 0x000000ffff027224 */ /* 0x000fe200078e0004 */
[----:B------:R-:W-:Y:S01]  /*1a30*/  CS2R R64, SRZ ;  /* 0x0000000000407805 */ /* 0x000fe2000001ff00 */
[----:B------:R-:W-:Y:S01]  /*1a40*/  VIADD R7, R9, UR40 ;  /* 0x0000002809077c36 */ /* 0x000fe20008000000 */
[----:B------:R-:W-:Y:S01]  /*1a50*/  UIADD3 UR13, UR12, -UR13, URZ ;  /* 0x8000000d0c0d7290 */ /* 0x000fe2000fffe03f */
[----:B--2---:R-:W-:Y:S01]  /*1a60*/  IMAD R5, R18, UR29, RZ ;  /* 0x0000001d12057c24 */ /* 0x004fe2000f8e02ff */
[----:B------:R-:W-:Y:S01]  /*1a70*/  LEA.HI.X R9, R24, R229, R25, 0x6, P0 ;  /* 0x000000e518097211 */ /* 0x000fe200000f3419 */
[C---:B------:R-:W-:Y:S01]  /*1a80*/  IMAD R0, R14.reuse, UR11, R0 ;  /* 0x0000000b0e007c24 */ /* 0x040fe2000f8e0200 */
[----:B------:R-:W-:Y:S01]  /*1a90*/  UISETP.NE.AND UP0, UPT, UR13, 0x1, UPT ;  /* 0x000000010d00788c */ /* 0x000fe2000bf05270 */
[----:B------:R-:W-:Y:S01]  /*1aa0*/  IMAD.WIDE.U32 R2, R14, UR10, R2 ;  /* 0x0000000a0e027c25 */ /* 0x000fe2000f8e0002 */
[----:B------:R-:W-:Y:S01]  /*1ab0*/  ULDC.64 UR10, c[0x0][0x268] ;  /* 0x00009a00000a7ab9 */ /* 0x000fe20000000a00 */
[----:B------:R-:W-:Y:S01]  /*1ac0*/  USHF.L.U32 UR13, UR6, 0x6, URZ ;  /* 0x00000006060d7899 */ /* 0x000fe2000800063f */
[----:B------:R-:W-:Y:S01]  /*1ad0*/  CS2R R58, SRZ ;  /* 0x00000000003a7805 */ /* 0x000fe2000001ff00 */
[----:B------:R-:W-:Y:S01]  /*1ae0*/  IMAD R4, R19, UR20, R5 ;  /* 0x0000001413047c24 */ /* 0x000fe2000f8e0205 */
[----:B------:R-:W-:Y:S01]  /*1af0*/  PLOP3.LUT P0, PT, PT, PT, UP0, 0x80, 0x0 ;  /* 0x000000000000781c */ /* 0x000fe20003f0f008 */
[----:B------:R-:W-:Y:S01]  /*1b00*/  IMAD.WIDE.U32 R6, R18, UR20, R6 ;  /* 0x0000001412067c25 */ /* 0x000fe2000f8e0006 */
[----:B------:R-:W-:Y:S01]  /*1b10*/  UISETP.GE.AND UP0, UPT, UR34, 0x1, UPT ;  /* 0x000000012200788c */ /* 0x000fe2000bf06270 */
[----:B------:R-:W-:-:S02]  /*1b20*/  CS2R R56, SRZ ;  /* 0x0000000000387805 */ /* 0x000fc4000001ff00 */
[----:B------:R-:W-:Y:S01]  /*1b30*/  CS2R R54, SRZ ;  /* 0x0000000000367805 */ /* 0x000fe2000001ff00 */
[----:B------:R-:W-:Y:S01]  /*1b40*/  IMAD.IADD R5, R3, 0x1, R0 ;  /* 0x0000000103057824 */ /* 0x000fe200078e0200 */
[----:B------:R-:W-:Y:S01]  /*1b50*/  CS2R R52, SRZ ;  /* 0x0000000000347805 */ /* 0x000fe2000001ff00 */
[----:B------:R-:W-:Y:S01]  /*1b60*/  IMAD R0, R245, 0x200, R26 ;  /* 0x00000200f5007824 */ /* 0x000fe200078e021a */
[----:B------:R-:W-:Y:S01]  /*1b70*/  CS2R R46, SRZ ;  /* 0x00000000002e7805 */ /* 0x000fe2000001ff00 */
[----:B------:R-:W-:Y:S01]  /*1b80*/  IMAD.IADD R3, R7, 0x1, R4 ;  /* 0x0000000107037824 */ /* 0x000fe200078e0204 */
[----:B------:R-:W-:Y:S01]  /*1b90*/  CS2R R44, SRZ ;  /* 0x00000000002c7805 */ /* 0x000fe2000001ff00 */
[----:B------:R-:W-:Y:S01]  /*1ba0*/  IMAD.MOV.U32 R4, RZ, RZ, R2 ;  /* 0x000000ffff047224 */ /* 0x000fe200078e0002 */
[----:B------:R-:W-:Y:S01]  /*1bb0*/  CS2R R50, SRZ ;  /* 0x0000000000327805 */ /* 0x000fe2000001ff00 */
[----:B------:R-:W-:Y:S01]  /*1bc0*/  IMAD.MOV.U32 R2, RZ, RZ, R6 ;  /* 0x000000ffff027224 */ /* 0x000fe200078e0006 */
[----:B------:R-:W-:Y:S01]  /*1bd0*/  CS2R R48, SRZ ;  /* 0x0000000000307805 */ /* 0x000fe2000001ff00 */
[----:B------:R-:W-:Y:S01]  /*1be0*/  VIADD R16, R0, 0x2000 ;  /* 0x0000200000107836 */ /* 0x000fe20000000000 */
[----:B------:R-:W-:Y:S01]  /*1bf0*/  CS2R R42, SRZ ;  /* 0x00000000002a7805 */ /* 0x000fe2000001ff00 */
[----:B------:R-:W-:Y:S01]  /*1c00*/  IMAD R6, R21, UR10, RZ ;  /* 0x0000000a15067c24 */ /* 0x000fe2000f8e02ff */
[----:B------:R-:W-:Y:S01]  /*1c10*/  CS2R R40, SRZ ;  /* 0x0000000000287805 */ /* 0x000fe2000001ff00 */
[----:B------:R-:W-:Y:S01]  /*1c20*/  IMAD R7, R28, UR8, RZ ;  /* 0x000000081c077c24 */ /* 0x000fe2000f8e02ff */
[----:B------:R-:W-:Y:S01]  /*1c30*/  SEL R16, R16, R0, !P0 ;  /* 0x0000000010107207 */ /* 0x000fe20004000000 */
[----:B------:R-:W-:Y:S01]  /*1c40*/  IMAD.WIDE.U32 R10, R14, UR10, R2 ;  /* 0x0000000a0e0a7c25 */ /* 0x000fe2000f8e0002 */
[----:B------:R-:W-:Y:S01]  /*1c50*/  LEA R0, R0, UR5, 0x1 ;  /* 0x0000000500007c11 */ /* 0x000fe2000f8e08ff */
[----:B------:R-:W-:Y:S01]  /*1c60*/  @P1 BAR.SYNC.DEFER_BLOCKING 0x0 ;  /* 0x0000000000001b1d */ /* 0x000fe20000010000 */
[----:B------:R-:W-:Y:S01]  /*1c70*/  LEA R16, R16, UR5, 0x1 ;  /* 0x0000000510107c11 */ /* 0x000fe2000f8e08ff */
[----:B------:R-:W-:Y:S01]  /*1c80*/  IMAD R15, R14, UR11, R6 ;  /* 0x0000000b0e0f7c24 */ /* 0x000fe2000f8e0206 */
[----:B------:R-:W-:Y:S01]  /*1c90*/  CS2R R38, SRZ ;  /* 0x0000000000267805 */ /* 0x000fe2000001ff00 */
[C---:B------:R-:W-:Y:S01]  /*1ca0*/  IMAD R3, R246.reuse, UR9, R7 ;  /* 0x00000009f6037c24 */ /* 0x040fe2000f8e0207 */
[----:B------:R-:W-:Y:S01]  /*1cb0*/  CS2R R36, SRZ ;  /* 0x0000000000247805 */ /* 0x000fe2000001ff00 */
[----:B------:R-:W-:Y:S01]  /*1cc0*/  IMAD.WIDE.U32 R6, R246, UR8, R4 ;  /* 0x00000008f6067c25 */ /* 0x000fe2000f8e0004 */
[----:B------:R-:W-:-:S03]  /*1cd0*/  ULDC.64 UR10, c[0x0][0x218] ;  /* 0x00008600000a7ab9 */ /* 0x000fc60000000a00 */
[----:B------:R-:W-:Y:S01]  /*1ce0*/  IMAD.IADD R3, R7, 0x1, R3 ;  /* 0x0000000107037824 */ /* 0x000fe200078e0203 */
[C---:B------:R-:W-:Y:S01]  /*1cf0*/  LEA R2, P1, R6.reuse, UR10, 0x1 ;  /* 0x0000000a06027c11 */ /* 0x040fe2000f8208ff */
[----:B------:R-:W-:Y:S01]  /*1d00*/  USHF.L.U32 UR10, UR8, 0x6, URZ ;  /* 0x00000006080a7899 */ /* 0x000fe2000800063f */
[----:B------:R-:W-:Y:S02]  /*1d10*/  IMAD.IADD R5, R11, 0x1, R15 ;  /* 0x000000010b057824 */ /* 0x000fe400078e020f */
[----:B------:R-:W-:Y:S01]  /*1d20*/  IMAD.MOV.U32 R4, RZ, RZ, R10 ;  /* 0x000000ffff047224 */ /* 0x000fe200078e000a */
[----:B------:R-:W-:Y:S01]  /*1d30*/  LEA.HI.X R3, R6, UR11, R3, 0x1, P1 ;  /* 0x0000000b06037c11 */ /* 0x000fe200088f0c03 */
[----:B------:R-:W-:Y:S01]  /*1d40*/  IMAD R7, R28, UR6, RZ ;  /* 0x000000061c077c24 */ /* 0x000fe2000f8e02ff */
[----:B------:R-:W-:Y:S01]  /*1d50*/  USHF.L.U64.HI UR11, UR8, 0x6, UR9 ;  /* 0x00000006080b7899 */ /* 0x000fe20008010209 */
[----:B------:R-:W-:Y:S01]  /*1d60*/  IMAD.WIDE.U32 R10, R246, UR6, R4 ;  /* 0x00000006f60a7c25 */ /* 0x000fe2000f8e0004 */
[----:B------:R-:W-:Y:S01]  /*1d70*/  IADD3 R4, P1, R2, UR10, RZ ;  /* 0x0000000a02047c10 */ /* 0x000fe2000ff3e0ff */
[----:B------:R-:W-:Y:S01]  /*1d80*/  ULDC.64 UR8, c[0x0][0x220] ;  /* 0x0000880000087ab9 */ /* 0x000fe20000000a00 */
[----:B------:R-:W-:Y:S01]  /*1d90*/  USHF.L.U64.HI UR6, UR6, 0x6, UR7 ;  /* 0x0000000606067899 */ /* 0x000fe20008010207 */
[----:B------:R-:W-:Y:S01]  /*1da0*/  IMAD R6, R246, UR7, R7 ;  /* 0x00000007f6067c24 */ /* 0x000fe2000f8e0207 */
[----:B------:R-:W-:Y:S01]  /*1db0*/  @!PT LDS RZ, [RZ] ;  /* 0x00000000fffff984 */ /* 0x000fe20000000800 */
[----:B------:R-:W-:Y:S01]  /*1dc0*/  @!PT LDS RZ, [RZ] ;  /* 0x00000000fffff984 */ /* 0x000fe20000000800 */
[----:B------:R-:W-:Y:S01]  /*1dd0*/  @!PT LDS RZ, [RZ] ;  /* 0x00000000fffff984 */ /* 0x000fe20000000800 */
[----:B------:R-:W-:Y:S01]  /*1de0*/  LDGSTS.E.BYPASS.LTC128B.128 [R0+0x8000], desc[UR24][R228.64] ;  /* 0x08000000e4007fae */ /* 0x000fe2000b901d58 */
[----:B------:R-:W-:-:S02]  /*1df0*/  IADD3.X R5, R3, UR11, RZ, P1, !PT ;  /* 0x0000000b03057c10 */ /* 0x000fc40008ffe4ff */
[----:B------:R-:W-:Y:S01]  /*1e00*/  IMAD.IADD R7, R11, 0x1, R6 ;  /* 0x000000010b077824 */ /* 0x000fe200078e0206 */
[----:B------:R-:W-:Y:S01]  /*1e10*/  LDGSTS.E.BYPASS.LTC128B.128 [R0+0xa000], desc[UR24][R228.64+0x80] ;  /* 0x0a000080e4007fae */ /* 0x000fe2000b901d58 */
[----:B------:R-:W-:-:S03]  /*1e20*/  LEA R6, P1, R10, UR8, 0x1 ;  /* 0x000000080a067c11 */ /* 0x000fc6000f8208ff */
[----:B------:R-:W-:Y:S01]  /*1e30*/  LDGSTS.E.BYPASS.LTC128B.128 [R0+0x9000], desc[UR24][R8.64] ;  /* 0x0900000008007fae */ /* 0x000fe2000b901d58 */
[----:B------:R-:W-:Y:S01]  /*1e40*/  LEA.HI.X R7, R10, UR9, R7, 0x1, P1 ;  /* 0x000000090a077c11 */ /* 0x000fe200088f0c07 */
[----:B------:R-:W-:Y:S02]  /*1e50*/  ULDC.64 UR8, c[0x0][0x2b0] ;  /* 0x0000ac0000087ab9 */ /* 0x000fe40000000a00 */
[----:B------:R-:W-:Y:S01]  /*1e60*/  LDGSTS.E.BYPASS.LTC128B.128 [R0+0xb000], desc[UR24][R8.64+0x80] ;  /* 0x0b00008008007fae */ /* 0x000fe2000b901d58 */
[----:B------:R-:W-:-:S03]  /*1e70*/  UIMAD.WIDE UR48, UR36, 0x4, UR8 ;  /* 0x00000004243078a5 */ /* 0x000fc6000f8e0208 */
[----:B------:R-:W-:Y:S04]  /*1e80*/  LDGSTS.E.BYPASS.LTC128B.128 [R16], desc[UR24][R230.64] ;  /* 0x00000000e6107fae */ /* 0x000fe8000b901d58 */
[----:B------:R-:W-:Y:S04]  /*1e90*/  LDGSTS.E.BYPASS.LTC128B.128 [R16+0x2000], desc[UR24][R230.64+0x80] ;  /* 0x02000080e6107fae */ /* 0x000fe8000b901d58 */
[----:B------:R-:W-:Y:S04]  /*1ea0*/  LDGSTS.E.BYPASS.LTC128B.128 [R16+0x1000], desc[UR24][R12.64] ;  /* 0x010000000c107fae */ /* 0x000fe8000b901d58 */
[----:B------:R-:W-:Y:S04]  /*1eb0*/  LDGSTS.E.BYPASS.LTC128B.128 [R16+0x3000], desc[UR24][R12.64+0x80] ;  /* 0x030000800c107fae */ /* 0x000fe8000b901d58 */
[----:B------:R-:W-:Y:S04]  /*1ec0*/  LDGSTS.E.BYPASS.LTC128B.128 [R0+0xc000], desc[UR24][R2.64] ;  /* 0x0c00000002007fae */ /* 0x000fe8000b901d58 */
[----:B------:R1:W-:Y:S04]  /*1ed0*/  LDGSTS.E.BYPASS.LTC128B.128 [R0+0x10000], desc[UR24][R2.64+0x80] ;  /* 0x1000008002007fae */ /* 0x0003e8000b901d58 */
[----:B------:R-:W-:Y:S04]  /*1ee0*/  LDGSTS.E.BYPASS.LTC128B.128 [R0+0xd000], desc[UR24][R4.64] ;  /* 0x0d00000004007fae */ /* 0x000fe8000b901d58 */
[----:B------:R2:W-:Y:S01]  /*1ef0*/  LDGSTS.E.BYPASS.LTC128B.128 [R0+0x11000], desc[UR24][R4.64+0x80] ;  /* 0x1100008004007fae */ /* 0x0005e2000b901d58 */
[----:B-1----:R-:W-:-:S04]  /*1f00*/  IADD3 R2, P2, R4, UR10, RZ ;  /* 0x0000000a04027c10 */ /* 0x002fc8000ff5e0ff */
[----:B------:R-:W-:Y:S02]  /*1f10*/  IADD3.X R3, R5, UR11, RZ, P2, !PT ;  /* 0x0000000b05037c10 */ /* 0x000fe400097fe4ff */
[----:B------:R-:W-:Y:S01]  /*1f20*/  IADD3 R8, P2, R2, UR10, RZ ;  /* 0x0000000a02087c10 */ /* 0x000fe2000ff5e0ff */
[----:B------:R-:W-:Y:S01]  /*1f30*/  UIADD3 UR10, UR38, UR35, URZ ;  /* 0x00000023260a7290 */ /* 0x000fe2000fffe03f */
[----:B--2---:R-:W-:Y:S01]  /*1f40*/  IADD3 R4, P1, R6, UR13, RZ ;  /* 0x0000000d06047c10 */ /* 0x004fe2000ff3e0ff */
[----:B------:R-:W-:Y:S01]  /*1f50*/  LDGSTS.E.BYPASS.LTC128B.128 [R0+0xe000], desc[UR24][R2.64] ;  /* 0x0e00000002007fae */ /* 0x000fe2000b901d58 */
[----:B------:R-:W-:Y:S02]  /*1f60*/  IADD3.X R9, R3, UR11, RZ, P2, !PT ;  /* 0x0000000b03097c10 */ /* 0x000fe400097fe4ff */
[----:B------:R-:W-:Y:S01]  /*1f70*/  IADD3.X R5, R7, UR6, RZ, P1, !PT ;  /* 0x0000000607057c10 */ /* 0x000fe20008ffe4ff */
[----:B------:R1:W-:Y:S04]  /*1f80*/  LDGSTS.E.BYPASS.LTC128B.128 [R0+0x12000], desc[UR24][R2.64+0x80] ;  /* 0x1200008002007fae */ /* 0x0003e8000b901d58 */
[----:B------:R-:W-:Y:S04]  /*1f90*/  LDGSTS.E.BYPASS.LTC128B.128 [R0+0xf000], desc[UR24][R8.64] ;  /* 0x0f00000008007fae */ /* 0x000fe8000b901d58 */
[----:B------:R-:W-:Y:S04]  /*1fa0*/  LDGSTS.E.BYPASS.LTC128B.128 [R0+0x13000], desc[UR24][R8.64+0x80] ;  /* 0x1300008008007fae */ /* 0x000fe8000b901d58 */
[----:B------:R-:W-:Y:S04]  /*1fb0*/  LDGSTS.E.BYPASS.LTC128B.128 [R0+0x14000], desc[UR24][R6.64] ;  /* 0x1400000006007fae */ /* 0x000fe8000b901d58 */
[----:B------:R2:W-:Y:S04]  /*1fc0*/  LDGSTS.E.BYPASS.LTC128B.128 [R0+0x18000], desc[UR24][R6.64+0x80] ;  /* 0x1800008006007fae */ /* 0x0005e8000b901d58 */
[----:B------:R3:W-:Y:S04]  /*1fd0*/  LDGSTS.E.BYPASS.LTC128B.128 [R0+0x15000], desc[UR24][R4.64] ;  /* 0x1500000004007fae */ /* 0x0007e8000b901d58 */
[----:B------:R3:W-:Y:S01]  /*1fe0*/  LDGSTS.E.BYPASS.LTC128B.128 [R0+0x19000], desc[UR24][R4.64+0x80] ;  /* 0x1900008004007fae */ /* 0x0007e2000b901d58 */
[----:B-1----:R-:W-:-:S04]  /*1ff0*/  IADD3 R2, P1, R4, UR13, RZ ;  /* 0x0000000d04027c10 */ /* 0x002fc8000ff3e0ff */
[----:B------:R-:W-:-:S05]  /*2000*/  IADD3.X R3, R5, UR6, RZ, P1, !PT ;  /* 0x0000000605037c10 */ /* 0x000fca0008ffe4ff */
[----:B------:R3:W-:Y:S04]  /*2010*/  LDGSTS.E.BYPASS.LTC128B.128 [R0+0x16000], desc[UR24][R2.64] ;  /* 0x1600000002007fae */ /* 0x0007e8000b901d58 */
[----:B------:R3:W-:Y:S01]  /*2020*/  LDGSTS.E.BYPASS.LTC128B.128 [R0+0x1a000], desc[UR24][R2.64+0x80] ;  /* 0x1a00008002007fae */ /* 0x0007e2000b901d58 */
[----:B--2---:R-:W-:-:S04]  /*2030*/  IADD3 R6, P1, R2, UR13, RZ ;  /* 0x0000000d02067c10 */ /* 0x004fc8000ff3e0ff */
[----:B------:R-:W-:Y:S01]  /*2040*/  IADD3.X R7, R3, UR6, RZ, P1, !PT ;  /* 0x0000000603077c10 */ /* 0x000fe20008ffe4ff */
[----:B------:R-:W-:Y:S01]  /*2050*/  ULDC.64 UR6, c[0x0][0x478] ;  /* 0x00011e0000067ab9 */ /* 0x000fe20000000a00 */
[----:B------:R-:W-:Y:S01]  /*2060*/  PLOP3.LUT P1, PT, PT, PT, UP0, 0x80, 0x0 ;  /* 0x000000000000781c */ /* 0x000fe20003f2f008 */
[----:B------:R-:W-:Y:S02]  /*2070*/  UIMAD.WIDE UR10, UR10, 0x4, UR6 ;  /* 0x000000040a0a78a5 */ /* 0x000fe4000f8e0206 */
[----:B------:R3:W-:Y:S04]  /*2080*/  LDGSTS.E.BYPASS.LTC128B.128 [R0+0x17000], desc[UR24][R6.64] ;  /* 0x1700000006007fae */ /* 0x0007e8000b901d58 */
[----:B------:R3:W-:Y:S04]  /*2090*/  LDGSTS.E.BYPASS.LTC128B.128 [R0+0x1b000], desc[UR24][R6.64+0x80] ;  /* 0x1b00008006007fae */ /* 0x0007e8000b901d58 */
[----:B------:R-:W0:Y:S02]  /*20a0*/  LDGDEPBAR ;  /* 0x00000000000079af */ /* 0x000e240000000000 */
[----:B------:R-:W-:Y:S05]  /*20b0*/  @!P1 BRA `(.L_x_1622) ;  /* 0x0000004800549947 */ /* 0x000fea0003800000 */
[----:B---3--:R-:W1:Y:S01]  /*20c0*/  LDC.64 R4, c[0x0][0x3b8] ;  /* 0x0000ee00ff047b82 */ /* 0x008e620000000a00 */
[----:B------:R-:W-:Y:S01]  /*20d0*/  IMAD.MOV.U32 R2, RZ, RZ, 0x4 ;  /* 0x00000004ff027424 */ /* 0x000fe200078e00ff */
[----:B------:R-:W-:-:S06]  /*20e0*/  UIMAD UR6, UR20, UR33, UR22 ;  /* 0x00000021140672a4 */ /* 0x000fcc000f8e0216 */
[----:B------:R-:W2:Y:S01]  /*20f0*/  LDC R247, c[0x0][0x2dc] ;  /* 0x0000b700fff77b82 */ /* 0x000ea20000000800 */
[----:B-1----:R-:W3:Y:S04]  /*2100*/  LDG.E.64 R6, desc[UR24][R4.64] ;  /* 0x0000001804067981 */ /* 0x002ee8000c1e1b00 */
[----:B------:R-:W4:Y:S01]  /*2110*/  LDG.E.64 R4, desc[UR24][R4.64+0x8] ;  /* 0x0000081804047981 */ /* 0x000f22000c1e1b00 */
[----:B------:R-:W-:Y:S01]  /*2120*/  IMAD.WIDE R2, R241, R2, UR48 ;  /* 0x00000030f1027e25 */ /* 0x000fe2000f8e0202 */
[----:B------:R-:W-:Y:S01]  /*2130*/  USHF.L.U32 UR6, UR6, 0x5, URZ ;  /* 0x0000000506067899 */ /* 0x000fe2000800063f */
[----:B------:R-:W-:-:S03]  /*2140*/  SHF.R.S32.HI R244, RZ, 0x1f, R27 ;  /* 0x0000001ffff47819 */ /* 0x000fc6000001141b */
[----:B------:R-:W5:Y:S01]  /*2150*/  LDG.E R240, desc[UR24][R2.64] ;  /* 0x0000001802f07981 */ /* 0x000f62000c1e1900 */
[----:B------:R-:W-:Y:S01]  /*2160*/  USHF.R.S32.HI UR8, URZ, 0x1f, UR6 ;  /* 0x0000001f3f087899 */ /* 0x000fe20008011406 */
[----:B------:R-:W-:Y:S02]  /*2170*/  IADD3 R0, R215, 0x2000, RZ ;  /* 0x00002000d7007810 */ /* 0x000fe40007ffe0ff */
[----:B------:R-:W5:Y:S04]  /*2180*/  LDG.E R239, desc[UR24][R2.64+0x20] ;  /* 0x0000201802ef7981 */ /* 0x000f68000c1e1900 */
[----:B------:R-:W5:Y:S04]  /*2190*/  LDG.E R238, desc[UR24][R2.64+0x80] ;  /* 0x0000801802ee7981 */ /* 0x000f68000c1e1900 */
[----:B------:R1:W5:Y:S01]  /*21a0*/  LDG.E R237, desc[UR24][R2.64+0xa0] ;  /* 0x0000a01802ed7981 */ /* 0x000362000c1e1900 */
[----:B------:R-:W-:Y:S01]  /*21b0*/  IMAD.MOV.U32 R236, RZ, RZ, R16 ;  /* 0x000000ffffec7224 */ /* 0x000fe200078e0010 */
[----:B------:R-:W-:Y:S01]  /*21c0*/  MOV R159, RZ ;  /* 0x000000ff009f7202 */ /* 0x000fe20000000f00 */
[----:B------:R-:W-:Y:S01]  /*21d0*/  IMAD.MOV.U32 R217, RZ, RZ, 0x20 ;  /* 0x00000020ffd97424 */ /* 0x000fe200078e00ff */
[----:B------:R-:W-:Y:S01]  /*21e0*/  SEL R0, R0, R215, !P0 ;  /* 0x000000d700007207 */ /* 0x000fe20004000000 */
[----:B------:R-:W-:Y:S01]  /*21f0*/  IMAD.MOV.U32 R216, RZ, RZ, 0x40 ;  /* 0x00000040ffd87424 */ /* 0x000fe200078e00ff */
[----:B------:R-:W-:Y:S01]  /*2200*/  UMOV UR9, UR11 ;  /* 0x0000000b00097c82 */ /* 0x000fe20008000000 */
[----:B-1----:R-:W-:-:S05]  /*2210*/  VIADD R2, R214, 0x2000 ;  /* 0x00002000d6027836 */ /* 0x002fca0000000000 */
[----:B------:R-:W-:Y:S02]  /*2220*/  SEL R2, R2, R214, !P0 ;  /* 0x000000d602027207 */ /* 0x000fe40004000000 */
[----:B---3--:R-:W-:Y:S02]  /*2230*/  R2UR UR46, R7 ;  /* 0x00000000072e72ca */ /* 0x008fe400000e0000 */
[----:B------:R-:W-:-:S11]  /*2240*/  R2UR UR7, R6 ;  /* 0x00000000060772ca */ /* 0x000fd600000e0000 */
[----:B------:R-:W-:Y:S02]  /*2250*/  UIADD3 UR45, UR46, 0x646e171e, URZ ;  /* 0x646e171e2e2d7890 */ /* 0x000fe4000fffe03f */
[----:B------:R-:W-:Y:S02]  /*2260*/  UIADD3 UR44, UR7, -0x4ab325aa, URZ ;  /* 0xb54cda56072c7890 */ /* 0x000fe4000fffe03f */
[----:B------:R-:W-:Y:S02]  /*2270*/  UIADD3 UR43, UR46, -0x56f99767, URZ ;  /* 0xa90668992e2b7890 */ /* 0x000fe4000fffe03f */
[----:B------:R-:W-:Y:S02]  /*2280*/  UIADD3 UR42, UR7, 0x1715609d, URZ ;  /* 0x1715609d072a7890 */ /* 0x000fe4000fffe03f */
[----:B------:R-:W-:Y:S02]  /*2290*/  UIADD3 UR41, UR46, -0x126145ec, URZ ;  /* 0xed9eba142e297890 */ /* 0x000fe4000fffe03f */
[----:B------:R-:W-:Y:S01]  /*22a0*/  UIADD3 UR40, UR7, 0x78dde6e4, URZ ;  /* 0x78dde6e407287890 */ /* 0x000fe2000fffe03f */
[----:B----4-:R-:W-:Y:S01]  /*22b0*/  IADD3 R242, P2, P1, R4, UR6, R27 ;  /* 0x0000000604f27c10 */ /* 0x010fe2000f95e01b */
[----:B------:R-:W-:Y:S01]  /*22c0*/  ULDC UR6, c[0x0][0x270] ;  /* 0x00009c0000067ab9 */ /* 0x000fe20000000800 */
[----:B------:R-:W-:-:S02]  /*22d0*/  UIADD3 UR39, UR46, 0x32370b8f, URZ ;  /* 0x32370b8f2e277890 */ /* 0x000fc4000fffe03f */
[----:B------:R-:W-:Y:S01]  /*22e0*/  IADD3.X R244, R5, UR8, R244, P2, P1 ;  /* 0x0000000805f47c10 */ /* 0x000fe200097e24f4 */
[----:B------:R-:W-:Y:S02]  /*22f0*/  UIADD3 UR38, UR7, -0x255992d5, URZ ;  /* 0xdaa66d2b07267890 */ /* 0x000fe4000fffe03f */
[----:B------:R-:W-:Y:S02]  /*2300*/  UIADD3 UR37, UR46, 0x76cf5d0a, URZ ;  /* 0x76cf5d0a2e257890 */ /* 0x000fe4000fffe03f */
[----:B------:R-:W-:Y:S02]  /*2310*/  UIADD3 UR36, UR7, 0x3c6ef372, URZ ;  /* 0x3c6ef37207247890 */ /* 0x000fe4000fffe03f */
[----:B------:R-:W-:Y:S02]  /*2320*/  UIADD3 UR35, UR46, -0x4498517b, URZ ;  /* 0xbb67ae852e237890 */ /* 0x000fe4000fffe03f */
[----:B------:R-:W-:Y:S01]  /*2330*/  UIADD3 UR34, UR7, -0x61c88647, URZ ;  /* 0x9e3779b907227890 */ /* 0x000fe2000fffe03f */
[----:B------:R-:W-:Y:S01]  /*2340*/  LEA R207, R2, UR5, 0x1 ;  /* 0x0000000502cf7c11 */ /* 0x000fe2000f8e08ff */
[----:B------:R-:W-:Y:S01]  /*2350*/  IMAD.WIDE.U32 R242, R242, -0x2daee0ad, RZ ;  /* 0xd2511f53f2f27825 */ /* 0x000fe200078e00ff */
[----:B------:R-:W-:Y:S01]  /*2360*/  LEA R209, R0, UR5, 0x1 ;  /* 0x0000000500d17c11 */ /* 0x000fe2000f8e08ff */
[----:B------:R-:W-:Y:S01]  /*2370*/  ULDC.U8 UR8, c[0x0][0x388] ;  /* 0x0000e20000087ab9 */ /* 0x000fe20000000000 */
[----:B------:R-:W-:Y:S01]  /*2380*/  LOP3.LUT R244, R244, UR7, RZ, 0x3c, !PT ;  /* 0x00000007f4f47c12 */ /* 0x000fe2000f8e3cff */
[----:B--2---:R-:W-:-:S06]  /*2390*/  ULDC UR7, c[0x0][0x2ec] ;  /* 0x0000bb0000077ab9 */ /* 0x004fcc0000000800 */
.L_x_1625:
[----:B------:R-:W2:Y:S01]  /*23a0*/  LDL R0, [R1] ;  /* 0x0000000001007983 */ /* 0x000ea20000100800 */
[----:B------:R-:W-:Y:S03]  /*23b0*/  UISETP.GE.AND UP2, UPT, UR12, 0x1, UPT ;  /* 0x000000010c00788c */ /* 0x000fe6000bf46270 */
[----:B------:R-:W0:Y:S01]  /*23c0*/  LDGDEPBAR ;  /* 0x00000000000079af */ /* 0x000e220000000000 */
[----:B--2---:R-:W-:Y:S01]  /*23d0*/  R2P PR, R0, 0x6 ;  /* 0x0000000600007804 */ /* 0x004fe20000000000 */
[----:B------:R-:W-:Y:S04]  /*23e0*/  DEPBAR.LE SB0, 0x0 ;  /* 0x000080000000791a */ /* 0x000fe80000000000 */
[----:B------:R-:W-:Y:S01]  /*23f0*/  BAR.SYNC.DEFER_BLOCKING 0x0 ;  /* 0x0000000000007b1d */ /* 0x000fe20000010000 */
[----:B------:R-:W-:Y:S02]  /*2400*/  SEL R204, R217, 0xffffffe0, !P1 ;  /* 0xffffffe0d9cc7807 */ /* 0x000fe40004800000 */
[----:B------:R-:W-:Y:S02]  /*2410*/  SEL R208, R216, 0xffffffc0, !P2 ;  /* 0xffffffc0d8d07807 */ /* 0x000fe40005000000 */
[----:B-----5:R-:W-:Y:S01]  /*2420*/  FSETP.NEU.FTZ.AND P0, PT, R240, -INF , PT ;  /* 0xff800000f000780b */ /* 0x020fe20003f1d000 */
[C---:B------:R-:W-:Y:S02]  /*2430*/  IMAD.IADD R0, R209.reuse, 0x1, R204 ;  /* 0x00000001d1007824 */ /* 0x040fe400078e02cc */
[----:B------:R-:W-:Y:S02]  /*2440*/  IMAD.IADD R3, R209, 0x1, R208 ;  /* 0x00000001d1037824 */ /* 0x000fe400078e02d0 */
[----:B------:R-:W-:Y:S01]  /*2450*/  IMAD.IADD R2, R208, 0x1, R0 ;  /* 0x00000001d0027824 */ /* 0x000fe200078e0200 */
        /* <DEDUP_REMOVED lines=16> */
[----:B------:R-:W-:Y:S05]  /*2560*/  LDSM.16.M88.4 R192, [R213+0xc800] ;  /* 0x00c80000d5c0783b */ /* 0x000fea0000000200 */
[-C--:B------:R-:W-:Y:S03]  /*2570*/  HMMA.16816.F32.BF16 R28, R28, R166.reuse, RZ ;  /* 0x000000a61c1c723c */ /* 0x080fe600000418ff */
[----:B------:R-:W-:Y:S03]  /*2580*/  LDSM.16.M88.4 R200, [R212+0xc000] ;  /* 0x00c00000d4c8783b */ /* 0x000fe60000000200 */
[----:B------:R-:W-:Y:S05]  /*2590*/  HMMA.16816.F32.BF16 R32, R32, R166, RZ ;  /* 0x000000a62020723c */ /* 0x000fea00000418ff */
[----:B------:R-:W3:Y:S01]  /*25a0*/  LDSM.16.M88.4 R164, [R3+0x1000] ;  /* 0x0010000003a4783b */ /* 0x000ee20000000200 */
[-C--:B----4-:R-:W-:Y:S06]  /*25b0*/  HMMA.16816.F32.BF16 R4, R168, R172.reuse, R4 ;  /* 0x000000aca804723c */ /* 0x090fec0000041804 */
[C---:B-1----:R-:W-:Y:S01]  /*25c0*/  HMMA.16816.F32.BF16 R8, R176.reuse, R172, R8 ;  /* 0x000000acb008723c */ /* 0x042fe20000041808 */
[----:B------:R-:W1:Y:S05]  /*25d0*/  LDSM.16.M88.4 R196, [R2] ;  /* 0x0000000002c4783b */ /* 0x000e6a0000000200 */
[-C--:B------:R-:W-:Y:S06]  /*25e0*/  HMMA.16816.F32.BF16 R12, R176, R174.reuse, R12 ;  /* 0x000000aeb00c723c */ /* 0x080fec000004180c */
[C---:B------:R-:W-:Y:S01]  /*25f0*/  HMMA.16816.F32.BF16 R16, R168.reuse, R174, R16 ;  /* 0x000000aea810723c */ /* 0x040fe20000041810 */
[----:B------:R-:W-:Y:S05]  /*2600*/  LDSM.16.M88.4 R172, [R212+0xc800] ;  /* 0x00c80000d4ac783b */ /* 0x000fea0000000200 */
[-C--:B--2---:R-:W-:Y:S06]  /*2610*/  HMMA.16816.F32.BF16 R20, R168, R180.reuse, R20 ;  /* 0x000000b4a814723c */ /* 0x084fec0000041814 */
[C---:B------:R-:W-:Y:S06]  /*2620*/  HMMA.16816.F32.BF16 R24, R176.reuse, R180, R24 ;  /* 0x000000b4b018723c */ /* 0x040fec0000041818 */
[-C--:B------:R-:W-:Y:S01]  /*2630*/  HMMA.16816.F32.BF16 R28, R176, R182.reuse, R28 ;  /* 0x000000b6b01c723c */ /* 0x080fe2000004181c */
[----:B------:R-:W-:Y:S05]  /*2640*/  LDSM.16.M88.4 R176, [R209+0x2000] ;  /* 0x00200000d1b0783b */ /* 0x000fea0000000200 */
[----:B------:R-:W-:Y:S03]  /*2650*/  HMMA.16816.F32.BF16 R32, R168, R182, R32 ;  /* 0x000000b6a820723c */ /* 0x000fe60000041820 */
[----:B------:R-:W2:Y:S03]  /*2660*/  LDSM.16.M88.4 R168, [R2+0x1000] ;  /* 0x0010000002a8783b */ /* 0x000ea60000000200 */
[-C--:B------:R-:W-:Y:S05]  /*2670*/  HMMA.16816.F32.BF16 R4, R184, R188.reuse, R4 ;  /* 0x000000bcb804723c */ /* 0x080fea0000041804 */
[----:B------:R-:W4:Y:S01]  /*2680*/  LDSM.16.M88.4 R180, [R210+0x10000] ;  /* 0x01000000d2b4783b */ /* 0x000f220000000200 */
[C---:B---3--:R-:W-:Y:S06]  /*2690*/  HMMA.16816.F32.BF16 R8, R164.reuse, R188, R8 ;  /* 0x000000bca408723c */ /* 0x048fec0000041808 */
        /* <DEDUP_REMOVED lines=9> */
[-C--:B-1----:R-:W-:Y:S05]  /*2730*/  HMMA.16816.F32.BF16 R4, R196, R200.reuse, R4 ;  /* 0x000000c8c404723c */ /* 0x082fea0000041804 */
[----:B------:R-:W1:Y:S01]  /*2740*/  LDSM.16.M88.4 R192, [R211+0x10000] ;  /* 0x01000000d3c0783b */ /* 0x000e620000000200 */
[C---:B--2---:R-:W-:Y:S06]  /*2750*/  HMMA.16816.F32.BF16 R8, R168.reuse, R200, R8 ;  /* 0x000000c8a808723c */ /* 0x044fec0000041808 */
[-C--:B------:R-:W-:Y:S06]  /*2760*/  HMMA.16816.F32.BF16 R12, R168, R202.reuse, R12 ;  /* 0x000000caa80c723c */ /* 0x080fec000004180c */
[C---:B------:R-:W-:Y:S01]  /*2770*/  HMMA.16816.F32.BF16 R16, R196.reuse, R202, R16 ;  /* 0x000000cac410723c */ /* 0x040fe20000041810 */
[----:B------:R-:W-:Y:S05]  /*2780*/  LDSM.16.M88.4 R200, [R213+0x10000] ;  /* 0x01000000d5c8783b */ /* 0x000fea0000000200 */
[-C--:B------:R-:W-:Y:S06]  /*2790*/  HMMA.16816.F32.BF16 R20, R196, R172.reuse, R20 ;  /* 0x000000acc414723c */ /* 0x080fec0000041814 */
[C---:B------:R-:W-:Y:S06]  /*27a0*/  HMMA.16816.F32.BF16 R24, R168.reuse, R172, R24 ;  /* 0x000000aca818723c */ /* 0x040fec0000041818 */
[-C--:B------:R-:W-:Y:S01]  /*27b0*/  HMMA.16816.F32.BF16 R28, R168, R174.reuse, R28 ;  /* 0x000000aea81c723c */ /* 0x080fe2000004181c */
[----:B------:R2:W1:Y:S05]  /*27c0*/  LDSM.16.M88.4 R168, [R0+0x3000] ;  /* 0x0030000000a8783b */ /* 0x00046a0000000200 */
[----:B------:R-:W-:Y:S03]  /*27d0*/  HMMA.16816.F32.BF16 R32, R196, R174, R32 ;  /* 0x000000aec420723c */ /* 0x000fe60000041820 */
[----:B------:R-:W1:Y:S03]  /*27e0*/  LDSM.16.M88.4 R172, [R211+0x10800] ;  /* 0x01080000d3ac783b */ /* 0x000e660000000200 */
[-C--:B----4-:R-:W-:Y:S05]  /*27f0*/  HMMA.16816.F32.BF16 R4, R176, R180.reuse, R4 ;  /* 0x000000b4b004723c */ /* 0x090fea0000041804 */
[----:B------:R-:W4:Y:S01]  /*2800*/  LDSM.16.M88.4 R196, [R3+0x2000] ;  /* 0x0020000003c4783b */ /* 0x000f220000000200 */
[C---:B---3--:R-:W-:Y:S06]  /*2810*/  HMMA.16816.F32.BF16 R8, R164.reuse, R180, R8 ;  /* 0x000000b4a408723c */ /* 0x048fec0000041808 */
[-C--:B------:R-:W-:Y:S01]  /*2820*/  HMMA.16816.F32.BF16 R12, R164, R182.reuse, R12 ;  /* 0x000000b6a40c723c */ /* 0x080fe2000004180c */
[----:B--2---:R-:W-:Y:S04]  /*2830*/  IMAD.U32 R0, RZ, RZ, UR12 ;  /* 0x0000000cff007e24 */ /* 0x004fe8000f8e00ff */
[----:B------:R-:W-:Y:S01]  /*2840*/  IMAD R0, R0, 0x4, R252 ;  /* 0x0000000400007824 */ /* 0x000fe200078e02fc */
[C---:B------:R-:W-:Y:S01]  /*2850*/  HMMA.16816.F32.BF16 R16, R176.reuse, R182, R16 ;  /* 0x000000b6b010723c */ /* 0x040fe20000041810 */
[----:B------:R-:W-:Y:S05]  /*2860*/  LDSM.16.M88.4 R180, [R2+0x2000] ;  /* 0x0020000002b4783b */ /* 0x000fea0000000200 */
[-C--:B------:R-:W-:Y:S06]  /*2870*/  HMMA.16816.F32.BF16 R20, R176, R184.reuse, R20 ;  /* 0x000000b8b014723c */ /* 0x080fec0000041814 */
[C---:B------:R-:W-:Y:S06]  /*2880*/  HMMA.16816.F32.BF16 R24, R164.reuse, R184, R24 ;  /* 0x000000b8a418723c */ /* 0x040fec0000041818 */
[-C--:B------:R-:W-:Y:S01]  /*2890*/  HMMA.16816.F32.BF16 R28, R164, R186.reuse, R28 ;  /* 0x000000baa41c723c */ /* 0x080fe2000004181c */
[----:B------:R-:W2:Y:S05]  /*28a0*/  LDSM.16.M88.4 R164, [R3+0x3000] ;  /* 0x0030000003a4783b */ /* 0x000eaa0000000200 */
[----:B------:R-:W-:Y:S03]  /*28b0*/  HMMA.16816.F32.BF16 R32, R176, R186, R32 ;  /* 0x000000bab020723c */ /* 0x000fe60000041820 */
[----:B------:R-:W3:Y:S03]  /*28c0*/  LDSM.16.M88.4 R176, [R213+0x10800] ;  /* 0x01080000d5b0783b */ /* 0x000ee60000000200 */
[-C--:B-1----:R-:W-:Y:S05]  /*28d0*/  HMMA.16816.F32.BF16 R4, R188, R192.reuse, R4 ;  /* 0x000000c0bc04723c */ /* 0x082fea0000041804 */
[----:B------:R-:W1:Y:S01]  /*28e0*/  LDSM.16.M88.4 R184, [R212+0x10000] ;  /* 0x01000000d4b8783b */ /* 0x000e620000000200 */
[C---:B------:R-:W-:Y:S06]  /*28f0*/  HMMA.16816.F32.BF16 R8, R168.reuse, R192, R8 ;  /* 0x000000c0a808723c */ /* 0x040fec0000041808 */
[-C--:B------:R-:W-:Y:S06]  /*2900*/  HMMA.16816.F32.BF16 R12, R168, R194.reuse, R12 ;  /* 0x000000c2a80c723c */ /* 0x080fec000004180c */
[C---:B------:R-:W-:Y:S06]  /*2910*/  HMMA.16816.F32.BF16 R16, R188.reuse, R194, R16 ;  /* 0x000000c2bc10723c */ /* 0x040fec0000041810 */
[-C--:B------:R-:W-:Y:S06]  /*2920*/  HMMA.16816.F32.BF16 R20, R188, R172.reuse, R20 ;  /* 0x000000acbc14723c */ /* 0x080fec0000041814 */
[C---:B------:R-:W-:Y:S06]  /*2930*/  HMMA.16816.F32.BF16 R24, R168.reuse, R172, R24 ;  /* 0x000000aca818723c */ /* 0x040fec0000041818 */
[-C--:B------:R-:W-:Y:S01]  /*2940*/  HMMA.16816.F32.BF16 R28, R168, R174.reuse, R28 ;  /* 0x000000aea81c723c */ /* 0x080fe2000004181c */
[----:B------:R3:W1:Y:S04]  /*2950*/  LDSM.16.M88.4 R168, [R2+0x3000] ;  /* 0x0030000002a8783b */ /* 0x0006680000000200 */
[----:B------:R-:W-:Y:S01]  /*2960*/  IMAD.WIDE.U32 R172, R0, -0x326172a9, RZ ;  /* 0xcd9e8d5700ac7825 */ /* 0x000fe200078e00ff */
[----:B------:R-:W-:Y:S06]  /*2970*/  HMMA.16816.F32.BF16 R32, R188, R174, R32 ;  /* 0x000000aebc20723c */ /* 0x000fec0000041820 */
[-C--:B----4-:R-:W-:Y:S06]  /*2980*/  HMMA.16816.F32.BF16 R4, R196, R200.reuse, R4 ;  /* 0x000000c8c404723c */ /* 0x090fec0000041804 */
[C---:B--2---:R-:W-:Y:S06]  /*2990*/  HMMA.16816.F32.BF16 R8, R164.reuse, R200, R8 ;  /* 0x000000c8a408723c */ /* 0x044fec0000041808 */
[-C--:B------:R-:W-:Y:S01]  /*29a0*/  HMMA.16816.F32.BF16 R12, R164, R202.reuse, R12 ;  /* 0x000000caa40c723c */ /* 0x080fe2000004180c */
[----:B---3--:R-:W-:Y:S04]  /*29b0*/  IMAD.U32 R2, RZ, RZ, UR23 ;  /* 0x00000017ff027e24 */ /* 0x008fe8000f8e00ff */
[----:B------:R-:W-:Y:S01]  /*29c0*/  IMAD R2, R2, 0x4, R245 ;  /* 0x0000000402027824 */ /* 0x000fe200078e02f5 */
[C---:B------:R-:W-:Y:S05]  /*29d0*/  HMMA.16816.F32.BF16 R16, R196.reuse, R202, R16 ;  /* 0x000000cac410723c */ /* 0x040fea0000041810 */
[----:B------:R-:W-:Y:S01]  /*29e0*/  LOP3.LUT R2, R2, UR46, RZ, 0x3c, !PT ;  /* 0x0000002e02027c12 */ /* 0x000fe2000f8e3cff */
[-C--:B------:R-:W-:Y:S05]  /*29f0*/  HMMA.16816.F32.BF16 R20, R196, R176.reuse, R20 ;  /* 0x000000b0c414723c */ /* 0x080fea0000041814 */
[----:B------:R-:W-:Y:S01]  /*2a00*/  LOP3.LUT R2, R243, R2, RZ, 0x3c, !PT ;  /* 0x00000002f3027212 */ /* 0x000fe200078e3cff */
[C---:B------:R-:W-:Y:S05]  /*2a10*/  HMMA.16816.F32.BF16 R24, R164.reuse, R176, R24 ;  /* 0x000000b0a418723c */ /* 0x040fea0000041818 */
[----:B------:R-:W-:Y:S01]  /*2a20*/  IMAD.WIDE.U32 R2, R2, -0x326172a9, RZ ;  /* 0xcd9e8d5702027825 */ /* 0x000fe200078e00ff */
[-C--:B------:R-:W-:Y:S05]  /*2a30*/  HMMA.16816.F32.BF16 R28, R164, R178.reuse, R28 ;  /* 0x000000b2a41c723c */ /* 0x080fea000004181c */
[----:B------:R-:W-:Y:S01]  /*2a40*/  LOP3.LUT R172, R3, UR34, R172, 0x96, !PT ;  /* 0x0000002203ac7c12 */ /* 0x000fe2000f8e96ac */
[----:B------:R-:W-:Y:S05]  /*2a50*/  HMMA.16816.F32.BF16 R32, R196, R178, R32 ;  /* 0x000000b2c420723c */ /* 0x000fea0000041820 */
[----:B------:R-:W-:Y:S01]  /*2a60*/  FMUL.FTZ R164, R240, 1.4426950216293334961 ;  /* 0x3fb8aa3bf0a47820 */ /* 0x000fe20000410000 */
[-C--:B-1----:R-:W-:Y:S05]  /*2a70*/  HMMA.16816.F32.BF16 R4, R180, R184.reuse, R4 ;  /* 0x000000b8b404723c */ /* 0x082fea0000041804 */
[----:B------:R-:W-:Y:S01]  /*2a80*/  FSEL R164, R164, RZ, P0 ;  /* 0x000000ffa4a47208 */ /* 0x000fe20000000000 */
[C---:B------:R-:W-:Y:S04]  /*2a90*/  HMMA.16816.F32.BF16 R8, R168.reuse, R184, R8 ;  /* 0x000000b8a808723c */ /* 0x040fe80000041808 */
[----:B------:R-:W-:Y:S01]  /*2aa0*/  FSETP.NEU.FTZ.AND P0, PT, R239, -INF , PT ;  /* 0xff800000ef00780b */ /* 0x000fe20003f1d000 */
[----:B------:R-:W-:Y:S01]  /*2ab0*/  VIADD R166, R0, 0x2 ;  /* 0x0000000200a67836 */ /* 0x000fe20000000000 */
[-C--:B------:R-:W-:Y:S05]  /*2ac0*/  HMMA.16816.F32.BF16 R12, R168, R186.reuse, R12 ;  /* 0x000000baa80c723c */ /* 0x080fea000004180c */
[----:B------:R-:W-:Y:S01]  /*2ad0*/  IMAD.WIDE.U32 R166, R166, -0x326172a9, RZ ;  /* 0xcd9e8d57a6a67825 */ /* 0x000fe200078e00ff */
[C---:B------:R-:W-:Y:S05]  /*2ae0*/  HMMA.16816.F32.BF16 R16, R180.reuse, R186, R16 ;  /* 0x000000bab410723c */ /* 0x040fea0000041810 */
[----:B------:R-:W-:Y:S01]  /*2af0*/  LOP3.LUT R174, R3, UR34, R166, 0x96, !PT ;  /* 0x0000002203ae7c12 */ /* 0x000fe2000f8e96a6 */
[--C-:B------:R-:W-:Y:S01]  /*2b00*/  FFMA.FTZ R4, R4, UR7, -R164.reuse ;  /* 0x0000000704047c23 */ /* 0x100fe200080108a4 */
[----:B------:R-:W-:Y:S01]  /*2b10*/  FFMA.FTZ R5, R5, UR7, -R164 ;  /* 0x0000000705057c23 */ /* 0x000fe200080108a4 */
[----:B------:R-:W-:Y:S02]  /*2b20*/  FMUL.FTZ R3, R239, 1.4426950216293334961 ;  /* 0x3fb8aa3bef037820 */ /* 0x000fe40000410000 */
[----:B------:R-:W-:Y:S01]  /*2b30*/  MUFU.EX2 R200, R4 ;  /* 0x0000000400c87308 */ /* 0x000fe20000000800 */
[-C--:B------:R-:W-:Y:S01]  /*2b40*/  LOP3.LUT R0, R173, R244.reuse, RZ, 0x3c, !PT ;  /* 0x000000f4ad007212 */ /* 0x080fe200078e3cff */
[----:B------:R-:W-:Y:S01]  /*2b50*/  IMAD.WIDE.U32 R172, R172, -0x2daee0ad, RZ ;  /* 0xd2511f53acac7825 */ /* 0x000fe200078e00ff */
[----:B------:R-:W-:Y:S02]  /*2b60*/  FSEL R3, R3, RZ, P0 ;  /* 0x000000ff03037208 */ /* 0x000fe40000000000 */
[----:B------:R-:W-:Y:S01]  /*2b70*/  LOP3.LUT R165, R167, R244, RZ, 0x3c, !PT ;  /* 0x000000f4a7a57212 */ /* 0x000fe200078e3cff */
[----:B------:R-:W-:Y:S01]  /*2b80*/  IMAD.WIDE.U32 R166, R0, -0x2daee0ad, RZ ;  /* 0xd2511f5300a67825 */ /* 0x000fe200078e00ff */
[----:B------:R-:W-:Y:S03]  /*2b90*/  LOP3.LUT R177, R242, UR35, RZ, 0x3c, !PT ;  /* 0x00000023f2b17c12 */ /* 0x000fe6000f8e3cff */
[----:B------:R1:W-:Y:S01]  /*2ba0*/  MUFU.EX2 R202, R5 ;  /* 0x0000000500ca7308 */ /* 0x0003e20000000800 */
[--C-:B------:R-:W-:Y:S01]  /*2bb0*/  FFMA.FTZ R6, R6, UR7, -R3.reuse ;  /* 0x0000000706067c23 */ /* 0x100fe20008010803 */
[--C-:B------:R-:W-:Y:S01]  /*2bc0*/  FFMA.FTZ R7, R7, UR7, -R3.reuse ;  /* 0x0000000707077c23 */ /* 0x100fe20008010803 */
[----:B------:R-:W-:Y:S01]  /*2bd0*/  LOP3.LUT R167, R177, R167, RZ, 0x3c, !PT ;  /* 0x000000a7b1a77212 */ /* 0x000fe200078e3cff */
[----:B------:R-:W-:Y:S01]  /*2be0*/  IMAD.WIDE.U32 R174, R174, -0x2daee0ad, RZ ;  /* 0xd2511f53aeae7825 */ /* 0x000fe200078e00ff */
[----:B------:R-:W-:Y:S02]  /*2bf0*/  LOP3.LUT R176, R173, UR37, R166, 0x96, !PT ;  /* 0x00000025adb07c12 */ /* 0x000fe4000f8e96a6 */
[----:B------:R-:W-:Y:S03]  /*2c00*/  LOP3.LUT R0, R2, UR36, RZ, 0x3c, !PT ;  /* 0x0000002402007c12 */ /* 0x000fe6000f8e3cff */
[----:B------:R2:W-:Y:S01]  /*2c10*/  MUFU.EX2 R201, R6 ;  /* 0x0000000600c97308 */ /* 0x0005e20000000800 */
[----:B------:R-:W-:Y:S04]  /*2c20*/  IMAD.WIDE.U32 R166, R167, -0x326172a9, RZ ;  /* 0xcd9e8d57a7a67825 */ /* 0x000fe800078e00ff */
[C---:B------:R-:W-:Y:S01]  /*2c30*/  FMUL.FTZ R2, R238.reuse, 1.4426950216293334961 ;  /* 0x3fb8aa3bee027820 */ /* 0x040fe20000410000 */
[----:B------:R-:W-:Y:S01]  /*2c40*/  FSETP.NEU.FTZ.AND P0, PT, R238, -INF , PT ;  /* 0xff800000ee00780b */ /* 0x000fe20003f1d000 */
[----:B------:R-:W-:Y:S01]  /*2c50*/  FFMA.FTZ R16, R16, UR7, -R164 ;  /* 0x0000000710107c23 */ /* 0x000fe200080108a4 */
[--C-:B------:R-:W-:Y:S01]  /*2c60*/  FFMA.FTZ R18, R18, UR7, -R3.reuse ;  /* 0x0000000712127c23 */ /* 0x100fe20008010803 */
[----:B------:R-:W-:Y:S01]  /*2c70*/  LOP3.LUT R184, R0, R167, RZ, 0x3c, !PT ;  /* 0x000000a700b87212 */ /* 0x000fe200078e3cff */
[--C-:B------:R-:W-:Y:S01]  /*2c80*/  FFMA.FTZ R19, R19, UR7, -R3.reuse ;  /* 0x0000000713137c23 */ /* 0x100fe20008010803 */
[----:B------:R3:W-:Y:S01]  /*2c90*/  MUFU.EX2 R223, R7 ;  /* 0x0000000700df7308 */ /* 0x0007e20000000800 */
[----:B-1----:R-:W-:Y:S01]  /*2ca0*/  IMAD.WIDE.U32 R4, R165, -0x2daee0ad, RZ ;  /* 0xd2511f53a5047825 */ /* 0x002fe200078e00ff */
[----:B------:R-:W-:Y:S02]  /*2cb0*/  FSEL R2, R2, RZ, P0 ;  /* 0x000000ff02027208 */ /* 0x000fe40000000000 */
[----:B------:R-:W-:Y:S01]  /*2cc0*/  FSETP.NEU.FTZ.AND P0, PT, R237, -INF , PT ;  /* 0xff800000ed00780b */ /* 0x000fe20003f1d000 */
[----:B------:R-:W-:Y:S01]  /*2cd0*/  IMAD.WIDE.U32 R184, R184, -0x2daee0ad, RZ ;  /* 0xd2511f53b8b87825 */ /* 0x000fe200078e00ff */
[----:B------:R-:W-:Y:S02]  /*2ce0*/  LOP3.LUT R5, R177, R5, RZ, 0x3c, !PT ;  /* 0x00000005b1057212 */ /* 0x000fe400078e3cff */
[----:B------:R-:W-:Y:S01]  /*2cf0*/  LOP3.LUT R167, R175, UR37, R4, 0x96, !PT ;  /* 0x00000025afa77c12 */ /* 0x000fe2000f8e9604 */
[----:B------:R-:W-:Y:S01]  /*2d00*/  FFMA.FTZ R8, R8, UR7, -R2 ;  /* 0x0000000708087c23 */ /* 0x000fe20008010802 */
[----:B------:R-:W-:Y:S01]  /*2d10*/  IMAD.WIDE.U32 R176, R176, -0x326172a9, RZ ;  /* 0xcd9e8d57b0b07825 */ /* 0x000fe200078e00ff */
[----:B------:R-:W-:Y:S01]  /*2d20*/  LOP3.LUT R178, R185, UR39, R172, 0x96, !PT ;  /* 0x00000027b9b27c12 */ /* 0x000fe2000f8e96ac */
[----:B------:R-:W1:Y:S02]  /*2d30*/  MUFU.EX2 R196, R16 ;  /* 0x0000001000c47308 */ /* 0x000e640000000800 */
[----:B------:R-:W-:Y:S01]  /*2d40*/  FFMA.FTZ R9, R9, UR7, -R2 ;  /* 0x0000000709097c23 */ /* 0x000fe20008010802 */
[----:B------:R-:W-:Y:S01]  /*2d50*/  IMAD.WIDE.U32 R4, R5, -0x326172a9, RZ ;  /* 0xcd9e8d5705047825 */ /* 0x000fe200078e00ff */
[----:B------:R-:W-:Y:S03]  /*2d60*/  LOP3.LUT R165, R177, UR38, R166, 0x96, !PT ;  /* 0x00000026b1a57c12 */ /* 0x000fe6000f8e96a6 */
[----:B------:R-:W-:Y:S01]  /*2d70*/  FFMA.FTZ R12, R12, UR7, -R2 ;  /* 0x000000070c0c7c23 */ /* 0x000fe20008010802 */
[----:B------:R-:W-:Y:S01]  /*2d80*/  IMAD.WIDE.U32 R166, R167, -0x326172a9, RZ ;  /* 0xcd9e8d57a7a67825 */ /* 0x000fe200078e00ff */
[----:B--2---:R-:W-:Y:S01]  /*2d90*/  LOP3.LUT R6, R0, R5, RZ, 0x3c, !PT ;  /* 0x0000000500067212 */ /* 0x004fe200078e3cff */
[----:B------:R2:W-:Y:S02]  /*2da0*/  MUFU.EX2 R226, R8 ;  /* 0x0000000800e27308 */ /* 0x0005e40000000800 */
[----:B------:R-:W-:Y:S01]  /*2db0*/  FMUL.FTZ R0, R237, 1.4426950216293334961 ;  /* 0x3fb8aa3bed007820 */ /* 0x000fe20000410000 */
[----:B------:R-:W-:Y:S01]  /*2dc0*/  IMAD.WIDE.U32 R178, R178, -0x326172a9, RZ ;  /* 0xcd9e8d57b2b27825 */ /* 0x000fe200078e00ff */
[----:B------:R-:W-:Y:S03]  /*2dd0*/  LOP3.LUT R175, R167, UR38, R4, 0x96, !PT ;  /* 0x00000026a7af7c12 */ /* 0x000fe6000f8e9604 */
[----:B------:R-:W-:Y:S01]  /*2de0*/  FFMA.FTZ R13, R13, UR7, -R2 ;  /* 0x000000070d0d7c23 */ /* 0x000fe20008010802 */
[----:B---3--:R-:W-:Y:S01]  /*2df0*/  IMAD.WIDE.U32 R6, R6, -0x2daee0ad, RZ ;  /* 0xd2511f5306067825 */ /* 0x008fe200078e00ff */
[----:B------:R-:W-:Y:S01]  /*2e00*/  LOP3.LUT R188, R179, UR40, R176, 0x96, !PT ;  /* 0x00000028b3bc7c12 */ /* 0x000fe2000f8e96b0 */
[----:B------:R3:W-:Y:S01]  /*2e10*/  MUFU.EX2 R224, R9 ;  /* 0x0000000900e07308 */ /* 0x0007e20000000800 */
[----:B------:R-:W-:Y:S01]  /*2e20*/  FSEL R0, R0, RZ, P0 ;  /* 0x000000ff00007208 */ /* 0x000fe20000000000 */
[----:B------:R-:W-:Y:S01]  /*2e30*/  IMAD.WIDE.U32 R4, R165, -0x2daee0ad, RZ ;  /* 0xd2511f53a5047825 */ /* 0x000fe200078e00ff */
[----:B------:R-:W-:Y:S03]  /*2e40*/  LOP3.LUT R172, R7, UR39, R174, 0x96, !PT ;  /* 0x0000002707ac7c12 */ /* 0x000fe6000f8e96ae */
[----:B------:R-:W-:Y:S01]  /*2e50*/  FFMA.FTZ R17, R17, UR7, -R164 ;  /* 0x0000000711117c23 */ /* 0x000fe200080108a4 */
[----:B------:R-:W-:Y:S04]  /*2e60*/  IMAD.WIDE.U32 R174, R175, -0x2daee0ad, RZ ;  /* 0xd2511f53afae7825 */ /* 0x000fe800078e00ff */
[----:B------:R-:W-:Y:S01]  /*2e70*/  FFMA.FTZ R10, R10, UR7, -R0 ;  /* 0x000000070a0a7c23 */ /* 0x000fe20008010800 */
[----:B------:R4:W-:Y:S01]  /*2e80*/  MUFU.EX2 R220, R12 ;  /* 0x0000000c00dc7308 */ /* 0x0009e20000000800 */
[----:B--2---:R-:W-:Y:S01]  /*2e90*/  LOP3.LUT R8, R5, UR41, R184, 0x96, !PT ;  /* 0x0000002905087c12 */ /* 0x004fe2000f8e96b8 */
[----:B------:R-:W-:Y:S01]  /*2ea0*/  IMAD.WIDE.U32 R172, R172, -0x326172a9, RZ ;  /* 0xcd9e8d57acac7825 */ /* 0x000fe200078e00ff */
[----:B------:R-:W-:Y:S03]  /*2eb0*/  LOP3.LUT R184, R175, UR41, R6, 0x96, !PT ;  /* 0x00000029afb87c12 */ /* 0x000fe6000f8e9606 */
[----:B------:R-:W-:Y:S01]  /*2ec0*/  FFMA.FTZ R11, R11, UR7, -R0 ;  /* 0x000000070b0b7c23 */ /* 0x000fe20008010800 */
[----:B------:R-:W-:Y:S01]  /*2ed0*/  IMAD.WIDE.U32 R188, R188, -0x2daee0ad, RZ ;  /* 0xd2511f53bcbc7825 */ /* 0x000fe200078e00ff */
[----:B------:R-:W-:Y:S02]  /*2ee0*/  LOP3.LUT R176, R173, UR40, R166, 0x96, !PT ;  /* 0x00000028adb07c12 */ /* 0x000fe4000f8e96a6 */
[----:B------:R2:W-:Y:S01]  /*2ef0*/  MUFU.EX2 R227, R10 ;  /* 0x0000000a00e37308 */ /* 0x0005e20000000800 */
[--C-:B------:R-:W-:Y:S01]  /*2f00*/  FFMA.FTZ R165, R14, UR7, -R0.reuse ;  /* 0x000000070ea57c23 */ /* 0x100fe20008010800 */
[----:B------:R-:W-:Y:S01]  /*2f10*/  FFMA.FTZ R15, R15, UR7, -R0 ;  /* 0x000000070f0f7c23 */ /* 0x000fe20008010800 */
[----:B------:R-:W-:Y:S01]  /*2f20*/  LOP3.LUT R166, R189, UR43, R4, 0x96, !PT ;  /* 0x0000002bbda67c12 */ /* 0x000fe2000f8e9604 */
[----:B---3--:R-:W-:Y:S01]  /*2f30*/  IMAD.WIDE.U32 R8, R8, -0x326172a9, RZ ;  /* 0xcd9e8d5708087825 */ /* 0x008fe200078e00ff */
[----:B------:R-:W3:Y:S05]  /*2f40*/  LDSM.16.M88.4 R4, [R212+0x10800] ;  /* 0x01080000d404783b */ /* 0x000eea0000000200 */
[----:B------:R1:W-:Y:S01]  /*2f50*/  MUFU.EX2 R225, R11 ;  /* 0x0000000b00e17308 */ /* 0x0003e20000000800 */
[----:B------:R-:W-:Y:S01]  /*2f60*/  IMAD.WIDE.U32 R166, R166, -0x326172a9, RZ ;  /* 0xcd9e8d57a6a67825 */ /* 0x000fe200078e00ff */
[----:B------:R-:W-:Y:S03]  /*2f70*/  LOP3.LUT R9, R9, UR42, R178, 0x96, !PT ;  /* 0x0000002a09097c12 */ /* 0x000fe6000f8e96b2 */
[----:B------:R-:W-:Y:S01]  /*2f80*/  IMAD.WIDE.U32 R176, R176, -0x2daee0ad, RZ ;  /* 0xd2511f53b0b07825 */ /* 0x000fe200078e00ff */
[----:B----4-:R-:W-:Y:S04]  /*2f90*/  LOP3.LUT R12, R167, UR44, R8, 0x96, !PT ;  /* 0x0000002ca70c7c12 */ /* 0x010fe8000f8e9608 */
[----:B------:R4:W-:Y:S01]  /*2fa0*/  MUFU.EX2 R222, R165 ;  /* 0x000000a500de7308 */ /* 0x0009e20000000800 */
[----:B------:R-:W-:Y:S01]  /*2fb0*/  IMAD.WIDE.U32 R184, R184, -0x326172a9, RZ ;  /* 0xcd9e8d57b8b87825 */ /* 0x000fe200078e00ff */
[----:B------:R-:W-:Y:S02]  /*2fc0*/  LOP3.LUT R174, R177, UR43, R174, 0x96, !PT ;  /* 0x0000002bb1ae7c12 */ /* 0x000fe4000f8e96ae */
[C---:B------:R-:W-:Y:S01]  /*2fd0*/  LOP3.LUT R177, R166.reuse, 0xffff, RZ, 0xc0, !PT ;  /* 0x0000ffffa6b17812 */ /* 0x040fe200078ec0ff */
[----:B------:R-:W-:Y:S01]  /*2fe0*/  IMAD.WIDE.U32 R8, R9, -0x2daee0ad, RZ ;  /* 0xd2511f5309087825 */ /* 0x000fe200078e00ff */
[----:B--2---:R-:W-:Y:S04]  /*2ff0*/  LOP3.LUT R10, R185, UR42, R172, 0x96, !PT ;  /* 0x0000002ab90a7c12 */ /* 0x004fe8000f8e96ac */
[----:B------:R2:W-:Y:S01]  /*3000*/  MUFU.EX2 R221, R15 ;  /* 0x0000000f00dd7308 */ /* 0x0005e20000000800 */
[----:B------:R-:W-:Y:S02]  /*3010*/  LOP3.LUT R172, R166, 0xff, RZ, 0xc0, !PT ;  /* 0x000000ffa6ac7812 */ /* 0x000fe400078ec0ff */
[----:B------:R-:W-:Y:S01]  /*3020*/  LOP3.LUT R167, R8, 0xff, RZ, 0xc0, !PT ;  /* 0x000000ff08a77812 */ /* 0x000fe200078ec0ff */
[----:B-1----:R-:W-:Y:S01]  /*3030*/  IMAD.WIDE.U32 R10, R10, -0x2daee0ad, RZ ;  /* 0xd2511f530a0a7825 */ /* 0x002fe200078e00ff */
[--C-:B------:R-:W-:Y:S02]  /*3040*/  SHF.R.U32.HI R175, RZ, 0x18, R8.reuse ;  /* 0x00000018ffaf7819 */ /* 0x100fe40000011608 */
[----:B------:R-:W-:Y:S03]  /*3050*/  LOP3.LUT R179, R8, 0xffff, RZ, 0xc0, !PT ;  /* 0x0000ffff08b37812 */ /* 0x000fe600078ec0ff */
[----:B------:R1:W-:Y:S01]  /*3060*/  MUFU.EX2 R203, R13 ;  /* 0x0000000d00cb7308 */ /* 0x0003e20000000800 */
[----:B------:R-:W-:Y:S02]  /*3070*/  SHF.R.U32.HI R185, RZ, 0x10, R8 ;  /* 0x00000010ffb97819 */ /* 0x000fe40000011608 */
[----:B------:R-:W-:Y:S01]  /*3080*/  LOP3.LUT R14, R9, UR45, R188, 0x96, !PT ;  /* 0x0000002d090e7c12 */ /* 0x000fe2000f8e96bc */
[----:B------:R-:W-:Y:S01]  /*3090*/  IMAD.WIDE.U32 R8, R174, -0x326172a9, RZ ;  /* 0xcd9e8d57ae087825 */ /* 0x000fe200078e00ff */
[--C-:B------:R-:W-:Y:S02]  /*30a0*/  SHF.R.U32.HI R173, RZ, 0x18, R166.reuse ;  /* 0x00000018ffad7819 */ /* 0x100fe400000116a6 */
[----:B------:R-:W-:Y:S03]  /*30b0*/  SHF.R.U32.HI R178, RZ, 0x10, R166 ;  /* 0x00000010ffb27819 */ /* 0x000fe600000116a6 */
[----:B------:R-:W-:Y:S01]  /*30c0*/  MUFU.EX2 R199, R18 ;  /* 0x0000001200c77308 */ /* 0x000fe20000000800 */
[C---:B----4-:R-:W-:Y:S02]  /*30d0*/  LOP3.LUT R165, R8.reuse, 0xff, RZ, 0xc0, !PT ;  /* 0x000000ff08a57812 */ /* 0x050fe400078ec0ff */
[--C-:B------:R-:W-:Y:S01]  /*30e0*/  SHF.R.U32.HI R166, RZ, 0x10, R8.reuse ;  /* 0x00000010ffa67819 */ /* 0x100fe20000011608 */
[-C--:B---3--:R-:W-:Y:S03]  /*30f0*/  HMMA.16816.F32.BF16 R20, R180, R4.reuse, R20 ;  /* 0x00000004b414723c */ /* 0x088fe60000041814 */
[----:B------:R-:W-:Y:S03]  /*3100*/  SHF.R.U32.HI R16, RZ, 0x18, R8 ;  /* 0x00000018ff107819 */ /* 0x000fe60000011608 */
[----:B------:R-:W3:Y:S01]  /*3110*/  MUFU.EX2 R198, R19 ;  /* 0x0000001300c67308 */ /* 0x000ee20000000800 */
[----:B--2---:R-:W-:Y:S01]  /*3120*/  LOP3.LUT R15, R8, 0xffff, RZ, 0xc0, !PT ;  /* 0x0000ffff080f7812 */ /* 0x004fe200078ec0ff */
[C---:B------:R-:W-:Y:S04]  /*3130*/  HMMA.16816.F32.BF16 R24, R168.reuse, R4, R24 ;  /* 0x00000004a818723c */ /* 0x040fe80000041818 */
[----:B------:R-:W-:Y:S02]  /*3140*/  ISETP.LE.U32.AND P4, PT, R172, UR8, PT ;  /* 0x00000008ac007c0c */ /* 0x000fe4000bf83070 */
[-C--:B------:R-:W-:Y:S02]  /*3150*/  HMMA.16816.F32.BF16 R28, R168, R6.reuse, R28 ;  /* 0x00000006a81c723c */ /* 0x080fe4000004181c */
[----:B------:R-:W2:Y:S01]  /*3160*/  MUFU.EX2 R193, R17 ;  /* 0x0000001100c17308 */ /* 0x000ea20000000800 */
[----:B------:R-:W-:Y:S02]  /*3170*/  ISETP.LE.U32.AND P5, PT, R173, UR8, PT ;  /* 0x00000008ad007c0c */ /* 0x000fe4000bfa3070 */
[----:B-1----:R-:W-:Y:S01]  /*3180*/  LOP3.LUT R13, R11, UR45, R176, 0x96, !PT ;  /* 0x0000002d0b0d7c12 */ /* 0x002fe2000f8e96b0 */
[----:B------:R-:W-:Y:S05]  /*3190*/  HMMA.16816.F32.BF16 R32, R180, R6, R32 ;  /* 0x00000006b420723c */ /* 0x000fea0000041820 */
[----:B------:R-:W-:Y:S01]  /*31a0*/  LOP3.LUT R8, R12, 0xffff, RZ, 0xc0, !PT ;  /* 0x0000ffff0c087812 */ /* 0x000fe200078ec0ff */
[----:B------:R-:W-:Y:S01]  /*31b0*/  FFMA.FTZ R20, R20, UR7, -R164 ;  /* 0x0000000714147c23 */ /* 0x000fe200080108a4 */
[----:B------:R-:W-:Y:S01]  /*31c0*/  LOP3.LUT R174, R10, 0xff, RZ, 0xc0, !PT ;  /* 0x000000ff0aae7812 */ /* 0x000fe200078ec0ff */
[--C-:B------:R-:W-:Y:S02]  /*31d0*/  FFMA.FTZ R22, R22, UR7, -R3.reuse ;  /* 0x0000000716167c23 */ /* 0x100fe40008010803 */
[----:B------:R-:W1:Y:S01]  /*31e0*/  MUFU.EX2 R189, R20 ;  /* 0x0000001400bd7308 */ /* 0x000e620000000800 */
[--C-:B------:R-:W-:Y:S01]  /*31f0*/  SHF.R.U32.HI R176, RZ, 0x18, R10.reuse ;  /* 0x00000018ffb07819 */ /* 0x100fe2000001160a */
[----:B------:R-:W-:Y:S01]  /*3200*/  @!P4 FADD.FTZ R196, -R196, -RZ ;  /* 0x800000ffc4c4c221 */ /* 0x000fe20000010100 */
[----:B------:R-:W-:Y:S01]  /*3210*/  LOP3.LUT R188, R10, 0xffff, RZ, 0xc0, !PT ;  /* 0x0000ffff0abc7812 */ /* 0x000fe200078ec0ff */
[--C-:B------:R-:W-:Y:S01]  /*3220*/  FFMA.FTZ R23, R23, UR7, -R3.reuse ;  /* 0x0000000717177c23 */ /* 0x100fe20008010803 */
[----:B------:R-:W-:Y:S01]  /*3230*/  SHF.R.U32.HI R186, RZ, 0x10, R10 ;  /* 0x00000010ffba7819 */ /* 0x000fe2000001160a */
[----:B------:R-:W-:Y:S01]  /*3240*/  FFMA.FTZ R24, R24, UR7, -R2 ;  /* 0x0000000718187c23 */ /* 0x000fe20008010802 */
[----:B------:R-:W-:Y:S03]  /*3250*/  LOP3.LUT R10, R9, UR44, R184, 0x96, !PT ;  /* 0x0000002c090a7c12 */ /* 0x000fe6000f8e96b8 */
[----:B------:R-:W4:Y:S01]  /*3260*/  MUFU.EX2 R192, R22 ;  /* 0x0000001600c07308 */ /* 0x000f220000000800 */
[----:B------:R-:W-:Y:S01]  /*3270*/  LOP3.LUT R9, R12, 0xff, RZ, 0xc0, !PT ;  /* 0x000000ff0c097812 */ /* 0x000fe200078ec0ff */
[----:B---3--:R-:W-:Y:S01]  /*3280*/  @!P5 FADD.FTZ R198, -R198, -RZ ;  /* 0x800000ffc6c6d221 */ /* 0x008fe20000010100 */
[----:B------:R-:W-:Y:S01]  /*3290*/  SHF.R.U32.HI R8, RZ, 0x8, R8 ;  /* 0x00000008ff087819 */ /* 0x000fe20000011608 */
[----:B------:R-:W-:Y:S01]  /*32a0*/  FFMA.FTZ R21, R21, UR7, -R164 ;  /* 0x0000000715157c23 */ /* 0x000fe200080108a4 */
[--C-:B------:R-:W-:Y:S01]  /*32b0*/  SHF.R.U32.HI R11, RZ, 0x18, R12.reuse ;  /* 0x00000018ff0b7819 */ /* 0x100fe2000001160c */
[--C-:B------:R-:W-:Y:S01]  /*32c0*/  FFMA.FTZ R34, R34, UR7, -R3.reuse ;  /* 0x0000000722227c23 */ /* 0x100fe20008010803 */
[----:B------:R-:W-:Y:S01]  /*32d0*/  ISETP.LE.U32.AND P3, PT, R9, UR8, PT ;  /* 0x0000000809007c0c */ /* 0x000fe2000bf63070 */
[----:B------:R-:W-:Y:S01]  /*32e0*/  FFMA.FTZ R3, R35, UR7, -R3 ;  /* 0x0000000723037c23 */ /* 0x000fe20008010803 */
[----:B------:R-:W-:Y:S01]  /*32f0*/  SHF.R.U32.HI R12, RZ, 0x10, R12 ;  /* 0x00000010ff0c7819 */ /* 0x000fe2000001160c */
[----:B------:R-:W3:Y:S01]  /*3300*/  MUFU.EX2 R190, R23 ;  /* 0x0000001700be7308 */ /* 0x000ee20000000800 */
[----:B------:R-:W-:Y:S01]  /*3310*/  LOP3.LUT R9, R8, 0xffff, RZ, 0xc0, !PT ;  /* 0x0000ffff08097812 */ /* 0x000fe200078ec0ff */
[--C-:B------:R-:W-:Y:S01]  /*3320*/  FFMA.FTZ R32, R32, UR7, -R164.reuse ;  /* 0x0000000720207c23 */ /* 0x100fe200080108a4 */
[----:B------:R-:W-:Y:S01]  /*3330*/  LOP3.LUT R8, R10, 0xffff, RZ, 0xc0, !PT ;  /* 0x0000ffff0a087812 */ /* 0x000fe200078ec0ff */
[----:B------:R-:W-:Y:S01]  /*3340*/  FFMA.FTZ R164, R33, UR7, -R164 ;  /* 0x0000000721a47c23 */ /* 0x000fe200080108a4 */
[----:B------:R-:W-:Y:S01]  /*3350*/  LOP3.LUT R12, R12, 0xff, RZ, 0xc0, !PT ;  /* 0x000000ff0c0c7812 */ /* 0x000fe200078ec0ff */
[----:B------:R-:W-:Y:S01]  /*3360*/  FFMA.FTZ R28, R28, UR7, -R2 ;  /* 0x000000071c1c7c23 */ /* 0x000fe20008010802 */
[----:B------:R-:W-:Y:S03]  /*3370*/  SHF.R.U32.HI R8, RZ, 0x8, R8 ;  /* 0x00000008ff087819 */ /* 0x000fe60000011608 */
[----:B------:R2:W-:Y:S01]  /*3380*/  MUFU.EX2 R182, R3 ;  /* 0x0000000300b67308 */ /* 0x0005e20000000800 */
[----:B------:R-:W-:Y:S01]  /*3390*/  ISETP.LE.U32.AND P2, PT, R12, UR8, PT ;  /* 0x000000080c007c0c */ /* 0x000fe2000bf43070 */
[----:B------:R-:W-:Y:S01]  /*33a0*/  @!P3 FADD.FTZ R200, -R200, -RZ ;  /* 0x800000ffc8c8b221 */ /* 0x000fe20000010100 */
[----:B------:R-:W-:Y:S01]  /*33b0*/  LOP3.LUT R8, R8, 0xffff, RZ, 0xc0, !PT ;  /* 0x0000ffff08087812 */ /* 0x000fe200078ec0ff */
[--C-:B------:R-:W-:Y:S01]  /*33c0*/  FFMA.FTZ R25, R25, UR7, -R2.reuse ;  /* 0x0000000719197c23 */ /* 0x100fe20008010802 */
[----:B------:R-:W-:Y:S01]  /*33d0*/  ISETP.LE.U32.AND P0, PT, R9, UR8, PT ;  /* 0x0000000809007c0c */ /* 0x000fe2000bf03070 */
[----:B------:R-:W-:Y:S01]  /*33e0*/  FFMA.FTZ R2, R29, UR7, -R2 ;  /* 0x000000071d027c23 */ /* 0x000fe20008010802 */
[----:B------:R-:W-:Y:S03]  /*33f0*/  ISETP.LE.U32.AND P3, PT, R8, UR8, PT ;  /* 0x0000000808007c0c */ /* 0x000fe6000bf63070 */
[----:B------:R-:W-:Y:S01]  /*3400*/  MUFU.EX2 R194, R24 ;  /* 0x0000001800c27308 */ /* 0x000fe20000000800 */
[----:B------:R-:W-:Y:S01]  /*3410*/  SHF.R.U32.HI R8, RZ, 0x10, R10 ;  /* 0x00000010ff087819 */ /* 0x000fe2000001160a */
[--C-:B------:R-:W-:Y:S01]  /*3420*/  FFMA.FTZ R30, R30, UR7, -R0.reuse ;  /* 0x000000071e1e7c23 */ /* 0x100fe20008010800 */
[----:B------:R-:W-:Y:S01]  /*3430*/  LOP3.LUT R9, R10, 0xff, RZ, 0xc0, !PT ;  /* 0x000000ff0a097812 */ /* 0x000fe200078ec0ff */
[----:B------:R-:W-:Y:S01]  /*3440*/  FFMA.FTZ R26, R26, UR7, -R0 ;  /* 0x000000071a1a7c23 */ /* 0x000fe20008010800 */
[----:B------:R-:W-:Y:S01]  /*3450*/  LOP3.LUT R4, R8, 0xff, RZ, 0xc0, !PT ;  /* 0x000000ff08047812 */ /* 0x000fe200078ec0ff */
[----:B------:R-:W-:Y:S01]  /*3460*/  @!P2 FADD.FTZ R201, -R201, -RZ ;  /* 0x800000ffc9c9a221 */ /* 0x000fe20000010100 */
[----:B------:R-:W-:Y:S03]  /*3470*/  SHF.R.U32.HI R10, RZ, 0x18, R10 ;  /* 0x00000018ff0a7819 */ /* 0x000fe6000001160a */
[----:B------:R-:W-:Y:S01]  /*3480*/  MUFU.EX2 R183, R34 ;  /* 0x0000002200b77308 */ /* 0x000fe20000000800 */
[----:B------:R-:W-:Y:S01]  /*3490*/  ISETP.LE.U32.AND P2, PT, R4, UR8, PT ;  /* 0x0000000804007c0c */ /* 0x000fe2000bf43070 */
[----:B------:R-:W-:Y:S01]  /*34a0*/  @!P0 FADD.FTZ R202, -R202, -RZ ;  /* 0x800000ffcaca8221 */ /* 0x000fe20000010100 */
[----:B------:R-:W-:Y:S01]  /*34b0*/  ISETP.LE.U32.AND P0, PT, R10, UR8, PT ;  /* 0x000000080a007c0c */ /* 0x000fe2000bf03070 */
[----:B------:R-:W-:Y:S01]  /*34c0*/  @!P3 FADD.FTZ R224, -R224, -RZ ;  /* 0x800000ffe0e0b221 */ /* 0x000fe20000010100 */
[----:B------:R-:W-:Y:S01]  /*34d0*/  SHF.R.U32.HI R4, RZ, 0x8, R15 ;  /* 0x00000008ff047819 */ /* 0x000fe2000001160f */
[--C-:B------:R-:W-:Y:S01]  /*34e0*/  FFMA.FTZ R27, R27, UR7, -R0.reuse ;  /* 0x000000071b1b7c23 */ /* 0x100fe20008010800 */
[----:B------:R-:W-:Y:S03]  /*34f0*/  SHF.R.U32.HI R5, RZ, 0x8, R177 ;  /* 0x00000008ff057819 */ /* 0x000fe600000116b1 */
[----:B------:R-:W-:Y:S01]  /*3500*/  MUFU.EX2 R180, R164 ;  /* 0x000000a400b47308 */ /* 0x000fe20000000800 */
[----:B------:R-:W-:Y:S01]  /*3510*/  LOP3.LUT R4, R4, 0xffff, RZ, 0xc0, !PT ;  /* 0x0000ffff04047812 */ /* 0x000fe200078ec0ff */
[----:B------:R-:W-:Y:S01]  /*3520*/  FFMA.FTZ R0, R31, UR7, -R0 ;  /* 0x000000071f007c23 */ /* 0x000fe20008010800 */
[----:B------:R-:W-:Y:S02]  /*3530*/  LOP3.LUT R5, R5, 0xffff, RZ, 0xc0, !PT ;  /* 0x0000ffff05057812 */ /* 0x000fe400078ec0ff */
[----:B------:R-:W-:Y:S01]  /*3540*/  ISETP.LE.U32.AND P3, PT, R4, UR8, PT ;  /* 0x0000000804007c0c */ /* 0x000fe2000bf63070 */
[----:B------:R-:W-:Y:S01]  /*3550*/  @!P2 FADD.FTZ R227, -R227, -RZ ;  /* 0x800000ffe3e3a221 */ /* 0x000fe20000010100 */
[----:B------:R-:W-:Y:S01]  /*3560*/  LOP3.LUT R4, R166, 0xff, RZ, 0xc0, !PT ;  /* 0x000000ffa6047812 */ /* 0x000fe200078ec0ff */
[----:B------:R-:W-:Y:S01]  /*3570*/  @!P0 FADD.FTZ R225, -R225, -RZ ;  /* 0x800000ffe1e18221 */ /* 0x000fe20000010100 */
[----:B------:R-:W-:Y:S01]  /*3580*/  ISETP.LE.U32.AND P2, PT, R16, UR8, PT ;  /* 0x0000000810007c0c */ /* 0x000fe2000bf43070 */
[----:B------:R-:W-:Y:S01]  /*3590*/  MUFU.EX2 R181, R32 ;  /* 0x0000002000b57308 */ /* 0x000fe20000000800 */
[----:B------:R-:W-:Y:S02]  /*35a0*/  ISETP.LE.U32.AND P0, PT, R4, UR8, PT ;  /* 0x0000000804007c0c */ /* 0x000fe4000bf03070 */
[----:B------:R-:W-:Y:S02]  /*35b0*/  LOP3.LUT R4, R178, 0xff, RZ, 0xc0, !PT ;  /* 0x000000ffb2047812 */ /* 0x000fe400078ec0ff */
[----:B------:R-:W-:Y:S02]  /*35c0*/  SHF.R.U32.HI R6, RZ, 0x10, R14 ;  /* 0x00000010ff067819 */ /* 0x000fe4000001160e */
[----:B------:R-:W-:Y:S03]  /*35d0*/  ISETP.LE.U32.AND P6, PT, R11, UR8, PT ;  /* 0x000000080b007c0c */ /* 0x000fe6000bfc3070 */
[----:B------:R-:W-:Y:S01]  /*35e0*/  MUFU.EX2 R184, R2 ;  /* 0x0000000200b87308 */ /* 0x000fe20000000800 */
[----:B--2---:R-:W-:Y:S01]  /*35f0*/  SHF.R.U32.HI R3, RZ, 0x8, R188 ;  /* 0x00000008ff037819 */ /* 0x004fe200000116bc */
[----:B------:R-:W-:Y:S01]  /*3600*/  @!P3 FADD.FTZ R203, -R203, -RZ ;  /* 0x800000ffcbcbb221 */ /* 0x000fe20000010100 */
[----:B------:R-:W-:Y:S01]  /*3610*/  ISETP.LE.U32.AND P1, PT, R9, UR8, PT ;  /* 0x0000000809007c0c */ /* 0x000fe2000bf23070 */
[----:B------:R-:W-:Y:S01]  /*3620*/  @!P2 FADD.FTZ R221, -R221, -RZ ;  /* 0x800000ffdddda221 */ /* 0x000fe20000010100 */
[----:B------:R-:W-:Y:S01]  /*3630*/  ISETP.LE.U32.AND P2, PT, R4, UR8, PT ;  /* 0x0000000804007c0c */ /* 0x000fe2000bf43070 */
[----:B------:R-:W-:Y:S01]  /*3640*/  @!P0 FADD.FTZ R222, -R222, -RZ ;  /* 0x800000ffdede8221 */ /* 0x000fe20000010100 */
[C---:B------:R-:W-:Y:S03]  /*3650*/  LOP3.LUT R4, R14.reuse, 0xffff, RZ, 0xc0, !PT ;  /* 0x0000ffff0e047812 */ /* 0x040fe600078ec0ff */
[----:B------:R-:W2:Y:S01]  /*3660*/  MUFU.EX2 R187, R21 ;  /* 0x0000001500bb7308 */ /* 0x000ea20000000800 */
[----:B------:R-:W-:Y:S02]  /*3670*/  ISETP.LE.U32.AND P0, PT, R5, UR8, PT ;  /* 0x0000000805007c0c */ /* 0x000fe4000bf03070 */
[----:B------:R-:W-:Y:S01]  /*3680*/  LOP3.LUT R5, R14, 0xff, RZ, 0xc0, !PT ;  /* 0x000000ff0e057812 */ /* 0x000fe200078ec0ff */
[----:B------:R-:W-:Y:S01]  /*3690*/  @!P6 FADD.FTZ R223, -R223, -RZ ;  /* 0x800000ffdfdfe221 */ /* 0x000fe20000010100 */
[----:B------:R-:W-:Y:S02]  /*36a0*/  SHF.R.U32.HI R4, RZ, 0x8, R4 ;  /* 0x00000008ff047819 */ /* 0x000fe40000011604 */
[----:B------:R-:W-:Y:S01]  /*36b0*/  ISETP.LE.U32.AND P4, PT, R5, UR8, PT ;  /* 0x0000000805007c0c */ /* 0x000fe2000bf83070 */
[----:B------:R-:W-:Y:S01]  /*36c0*/  @!P1 FADD.FTZ R226, -R226, -RZ ;  /* 0x800000ffe2e29221 */ /* 0x000fe20000010100 */
[----:B------:R-:W-:Y:S01]  /*36d0*/  LOP3.LUT R5, R4, 0xffff, RZ, 0xc0, !PT ;  /* 0x0000ffff04057812 */ /* 0x000fe200078ec0ff */
[----:B------:R-:W-:Y:S01]  /*36e0*/  @!P2 FADD.FTZ R199, -R199, -RZ ;  /* 0x800000ffc7c7a221 */ /* 0x000fe20000010100 */
[----:B------:R-:W-:Y:S01]  /*36f0*/  LOP3.LUT R4, R6, 0xff, RZ, 0xc0, !PT ;  /* 0x000000ff06047812 */ /* 0x000fe200078ec0ff */
[----:B------:R-:W-:Y:S01]  /*3700*/  MUFU.EX2 R191, R25 ;  /* 0x0000001900bf7308 */ /* 0x000fe20000000800 */
[----:B------:R-:W-:Y:S01]  /*3710*/  SHF.R.U32.HI R14, RZ, 0x18, R14 ;  /* 0x00000018ff0e7819 */ /* 0x000fe2000001160e */
[----:B------:R-:W-:Y:S01]  /*3720*/  @!P0 FADD.FTZ R193, -R193, -RZ ;  /* 0x800000ffc1c18221 */ /* 0x000fe20000010100 */
[----:B------:R-:W-:Y:S02]  /*3730*/  ISETP.LE.U32.AND P2, PT, R4, UR8, PT ;  /* 0x0000000804007c0c */ /* 0x000fe4000bf43070 */
[----:B------:R-:W-:Y:S02]  /*3740*/  ISETP.LE.U32.AND P5, PT, R14, UR8, PT ;  /* 0x000000080e007c0c */ /* 0x000fe4000bfa3070 */
[----:B------:R-:W-:Y:S01]  /*3750*/  LOP3.LUT R4, R13, 0xff, RZ, 0xc0, !PT ;  /* 0x000000ff0d047812 */ /* 0x000fe200078ec0ff */
[----:B-1----:R-:W-:Y:S01]  /*3760*/  @!P4 FADD.FTZ R189, -R189, -RZ ;  /* 0x800000ffbdbdc221 */ /* 0x002fe20000010100 */
[----:B------:R-:W-:Y:S01]  /*3770*/  ISETP.LE.U32.AND P0, PT, R5, UR8, PT ;  /* 0x0000000805007c0c */ /* 0x000fe2000bf03070 */
[----:B------:R-:W-:Y:S01]  /*3780*/  MUFU.EX2 R197, R26 ;  /* 0x0000001a00c57308 */ /* 0x000fe20000000800 */
[----:B------:R-:W-:Y:S02]  /*3790*/  ISETP.LE.U32.AND P4, PT, R4, UR8, PT ;  /* 0x0000000804007c0c */ /* 0x000fe4000bf83070 */
[----:B------:R-:W-:Y:S02]  /*37a0*/  SHF.R.U32.HI R5, RZ, 0x8, R179 ;  /* 0x00000008ff057819 */ /* 0x000fe400000116b3 */
[----:B------:R-:W-:Y:S01]  /*37b0*/  LOP3.LUT R4, R185, 0xff, RZ, 0xc0, !PT ;  /* 0x000000ffb9047812 */ /* 0x000fe200078ec0ff */
[----:B----4-:R-:W-:Y:S01]  /*37c0*/  @!P2 FADD.FTZ R192, -R192, -RZ ;  /* 0x800000ffc0c0a221 */ /* 0x010fe20000010100 */
[----:B------:R-:W-:Y:S01]  /*37d0*/  LOP3.LUT R5, R5, 0xffff, RZ, 0xc0, !PT ;  /* 0x0000ffff05057812 */ /* 0x000fe200078ec0ff */
[----:B---3--:R-:W-:Y:S01]  /*37e0*/  @!P5 FADD.FTZ R190, -R190, -RZ ;  /* 0x800000ffbebed221 */ /* 0x008fe20000010100 */
[----:B------:R-:W-:Y:S01]  /*37f0*/  ISETP.LE.U32.AND P2, PT, R4, UR8, PT ;  /* 0x0000000804007c0c */ /* 0x000fe2000bf43070 */
[----:B------:R-:W1:Y:S01]  /*3800*/  MUFU.EX2 R195, R27 ;  /* 0x0000001b00c37308 */ /* 0x000e620000000800 */
[----:B------:R-:W-:Y:S01]  /*3810*/  ISETP.LE.U32.AND P5, PT, R5, UR8, PT ;  /* 0x0000000805007c0c */ /* 0x000fe2000bfa3070 */
[----:B--2---:R-:W-:Y:S01]  /*3820*/  @!P0 FADD.FTZ R187, -R187, -RZ ;  /* 0x800000ffbbbb8221 */ /* 0x004fe20000010100 */
[--C-:B------:R-:W-:Y:S01]  /*3830*/  SHF.R.U32.HI R4, RZ, 0x18, R13.reuse ;  /* 0x00000018ff047819 */ /* 0x100fe2000001160d */
[----:B------:R-:W-:Y:S01]  /*3840*/  @!P4 FADD.FTZ R194, -R194, -RZ ;  /* 0x800000ffc2c2c221 */ /* 0x000fe20000010100 */
[----:B------:R-:W-:Y:S02]  /*3850*/  LOP3.LUT R3, R3, 0xffff, RZ, 0xc0, !PT ;  /* 0x0000ffff03037812 */ /* 0x000fe400078ec0ff */
[----:B------:R-:W-:Y:S03]  /*3860*/  ISETP.LE.U32.AND P4, PT, R4, UR8, PT ;  /* 0x0000000804007c0c */ /* 0x000fe6000bf83070 */
[----:B------:R-:W2:Y:S01]  /*3870*/  MUFU.EX2 R185, R28 ;  /* 0x0000001c00b97308 */ /* 0x000ea20000000800 */
[----:B------:R-:W-:Y:S02]  /*3880*/  SHF.R.U32.HI R4, RZ, 0x10, R13 ;  /* 0x00000010ff047819 */ /* 0x000fe4000001160d */
[----:B------:R-:W-:Y:S01]  /*3890*/  ISETP.LE.U32.AND P6, PT, R165, UR8, PT ;  /* 0x00000008a5007c0c */ /* 0x000fe2000bfc3070 */
[----:B------:R-:W-:Y:S01]  /*38a0*/  @!P2 FADD.FTZ R183, -R183, -RZ ;  /* 0x800000ffb7b7a221 */ /* 0x000fe20000010100 */
[----:B------:R-:W-:Y:S01]  /*38b0*/  ISETP.LE.U32.AND P2, PT, R3, UR8, PT ;  /* 0x0000000803007c0c */ /* 0x000fe2000bf43070 */
[----:B------:R-:W-:Y:S01]  /*38c0*/  @!P5 FADD.FTZ R180, -R180, -RZ ;  /* 0x800000ffb4b4d221 */ /* 0x000fe20000010100 */
[----:B------:R-:W-:Y:S03]  /*38d0*/  LOP3.LUT R4, R4, 0xff, RZ, 0xc0, !PT ;  /* 0x000000ff04047812 */ /* 0x000fe600078ec0ff */
[----:B------:R-:W-:Y:S01]  /*38e0*/  MUFU.EX2 R188, R30 ;  /* 0x0000001e00bc7308 */ /* 0x000fe20000000800 */
[----:B------:R-:W-:Y:S02]  /*38f0*/  F2FP.RELU.BF16.F32.PACK_AB R3, R223, R201 ;  /* 0x000000c9df03723e */ /* 0x000fe400000018ff */
[----:B------:R-:W-:Y:S01]  /*3900*/  ISETP.LE.U32.AND P5, PT, R4, UR8, PT ;  /* 0x0000000804007c0c */ /* 0x000fe2000bfa3070 */
[----:B-1----:R-:W-:Y:S01]  /*3910*/  @!P4 FADD.FTZ R195, -R195, -RZ ;  /* 0x800000ffc3c3c221 */ /* 0x002fe20000010100 */
[----:B------:R-:W-:Y:S01]  /*3920*/  F2FP.RELU.BF16.F32.PACK_AB R4, R202, R200 ;  /* 0x000000c8ca04723e */ /* 0x000fe200000018ff */
[----:B------:R1:W-:Y:S01]  /*3930*/  STS [R232+0x20400], R3 ;  /* 0x02040003e8007388 */ /* 0x0003e20000000800 */
[----:B------:R-:W-:Y:S01]  /*3940*/  ISETP.LE.U32.AND P1, PT, R167, UR8, PT ;  /* 0x00000008a7007c0c */ /* 0x000fe2000bf23070 */
[----:B------:R-:W-:Y:S01]  /*3950*/  @!P6 FADD.FTZ R220, -R220, -RZ ;  /* 0x800000ffdcdce221 */ /* 0x000fe20000010100 */
[----:B------:R-:W-:Y:S01]  /*3960*/  LOP3.LUT R5, R186, 0xff, RZ, 0xc0, !PT ;  /* 0x000000ffba057812 */ /* 0x000fe200078ec0ff */
[----:B------:R3:W-:Y:S01]  /*3970*/  STS [R232+0x20000], R4 ;  /* 0x02000004e8007388 */ /* 0x0007e20000000800 */
[----:B------:R-:W-:Y:S01]  /*3980*/  ISETP.LE.U32.AND P6, PT, R175, UR8, PT ;  /* 0x00000008af007c0c */ /* 0x000fe2000bfc3070 */
[----:B------:R4:W4:Y:S01]  /*3990*/  MUFU.EX2 R186, R0 ;  /* 0x0000000000ba7308 */ /* 0x0009220000000800 */
[----:B------:R-:W-:Y:S01]  /*39a0*/  F2FP.RELU.BF16.F32.PACK_AB R2, R198, R199 ;  /* 0x000000c7c602723e */ /* 0x000fe200000018ff */
[----:B------:R-:W-:Y:S01]  /*39b0*/  @!P2 FADD.FTZ R184, -R184, -RZ ;  /* 0x800000ffb8b8a221 */ /* 0x000fe20000010100 */
[----:B------:R-:W-:Y:S01]  /*39c0*/  ISETP.LE.U32.AND P3, PT, R174, UR8, PT ;  /* 0x00000008ae007c0c */ /* 0x000fe2000bf63070 */
[----:B------:R-:W-:Y:S01]  /*39d0*/  @!P5 FADD.FTZ R197, -R197, -RZ ;  /* 0x800000ffc5c5d221 */ /* 0x000fe20000010100 */
[----:B------:R-:W-:Y:S01]  /*39e0*/  ISETP.LE.U32.AND P0, PT, R176, UR8, PT ;  /* 0x00000008b0007c0c */ /* 0x000fe2000bf03070 */
[----:B------:R3:W-:Y:S01]  /*39f0*/  STS [R235+0x20400], R2 ;  /* 0x02040002eb007388 */ /* 0x0007e20000000800 */
[----:B------:R-:W-:Y:S01]  /*3a00*/  FSETP.GE.FTZ.AND P2, PT, R200, RZ, PT ;  /* 0x000000ffc800720b */ /* 0x000fe20003f56000 */
[----:B------:R-:W-:Y:S01]  /*3a10*/  @!P1 FADD.FTZ R181, -R181, -RZ ;  /* 0x800000ffb5b59221 */ /* 0x000fe20000010100 */
[----:B------:R-:W-:Y:S02]  /*3a20*/  ISETP.LE.U32.AND P1, PT, R5, UR8, PT ;  /* 0x0000000805007c0c */ /* 0x000fe4000bf23070 */
[----:B------:R-:W-:Y:S01]  /*3a30*/  LOP3.LUT R5, R13, 0xffff, RZ, 0xc0, !PT ;  /* 0x0000ffff0d057812 */ /* 0x000fe200078ec0ff */
[----:B------:R-:W-:Y:S03]  /*3a40*/  @!P6 FADD.FTZ R182, -R182, -RZ ;  /* 0x800000ffb6b6e221 */ /* 0x000fe60000010100 */
[----:B------:R-:W-:Y:S01]  /*3a50*/  SHF.R.U32.HI R5, RZ, 0x8, R5 ;  /* 0x00000008ff057819 */ /* 0x000fe20000011605 */
[----:B--2---:R-:W-:Y:S01]  /*3a60*/  @!P3 FADD.FTZ R185, -R185, -RZ ;  /* 0x800000ffb9b9b221 */ /* 0x004fe20000010100 */
[----:B----4-:R-:W-:Y:S01]  /*3a70*/  F2FP.RELU.BF16.F32.PACK_AB R0, R180, R181 ;  /* 0x000000b5b400723e */ /* 0x010fe200000018ff */
[----:B------:R-:W-:Y:S01]  /*3a80*/  @!P0 FADD.FTZ R186, -R186, -RZ ;  /* 0x800000ffbaba8221 */ /* 0x000fe20000010100 */
[----:B------:R-:W-:Y:S02]  /*3a90*/  LOP3.LUT R5, R5, 0xffff, RZ, 0xc0, !PT ;  /* 0x0000ffff05057812 */ /* 0x000fe400078ec0ff */
[----:B-1----:R-:W-:Y:S01]  /*3aa0*/  F2FP.RELU.BF16.F32.PACK_AB R3, R193, R196 ;  /* 0x000000c4c103723e */ /* 0x002fe200000018ff */
[----:B------:R-:W-:Y:S01]  /*3ab0*/  @!P1 FADD.FTZ R188, -R188, -RZ ;  /* 0x800000ffbcbc9221 */ /* 0x000fe20000010100 */
[----:B------:R-:W-:Y:S02]  /*3ac0*/  ISETP.LE.U32.AND P6, PT, R5, UR8, PT ;  /* 0x0000000805007c0c */ /* 0x000fe4000bfc3070 */
[----:B------:R-:W-:Y:S01]  /*3ad0*/  F2FP.RELU.BF16.F32.PACK_AB R5, R224, R226 ;  /* 0x000000e2e005723e */ /* 0x000fe200000018ff */
[----:B------:R1:W-:Y:S01]  /*3ae0*/  STS [R235+0x20000], R3 ;  /* 0x02000003eb007388 */ /* 0x0003e20000000800 */
[----:B---3--:R-:W-:Y:S02]  /*3af0*/  F2FP.RELU.BF16.F32.PACK_AB R4, R225, R227 ;  /* 0x000000e3e104723e */ /* 0x008fe400000018ff */
[----:B------:R-:W-:Y:S01]  /*3b00*/  FSETP.GE.FTZ.AND P1, PT, R202, RZ, PT ;  /* 0x000000ffca00720b */ /* 0x000fe20003f36000 */
[----:B------:R2:W-:Y:S01]  /*3b10*/  STS [R232+0x21000], R5 ;  /* 0x02100005e8007388 */ /* 0x0005e20000000800 */
[----:B------:R-:W-:Y:S02]  /*3b20*/  F2FP.RELU.BF16.F32.PACK_AB R2, R190, R192 ;  /* 0x000000c0be02723e */ /* 0x000fe400000018ff */
[----:B------:R-:W-:Y:S01]  /*3b30*/  FSETP.GE.FTZ.AND P3, PT, R196, RZ, PT ;  /* 0x000000ffc400720b */ /* 0x000fe20003f76000 */
[----:B------:R3:W-:Y:S02]  /*3b40*/  STS [R232+0x21400], R4 ;  /* 0x02140004e8007388 */ /* 0x0007e40000000800 */
[----:B------:R-:W-:Y:S01]  /*3b50*/  @!P6 FADD.FTZ R191, -R191, -RZ ;  /* 0x800000ffbfbfe221 */ /* 0x000fe20000010100 */
        /* <DEDUP_REMOVED lines=19> */
[----:B-1----:R-:W-:Y:S07]  /*3c90*/  LEA R0, R215, UR5, 0x1 ;  /* 0x00000005d7007c11 */ /* 0x002fee000f8e08ff */
[----:B------:R-:W-:Y:S08]  /*3ca0*/  LDSM.16.M88.4 R164, [R210+0x14800] ;  /* 0x01480000d2a4783b */ /* 0x000ff00000000200 */
[----:B------:R-:W1:Y:S01]  /*3cb0*/  LDSM.16.M88.4 R32, [R0+0x8000] ;  /* 0x008000000020783b */ /* 0x000e620000000200 */
[C---:B--2---:R-:W-:Y:S02]  /*3cc0*/  IMAD.IADD R2, R0.reuse, 0x1, R204 ;  /* 0x0000000100027824 */ /* 0x044fe400078e02cc */
[----:B------:R-:W-:Y:S05]  /*3cd0*/  IMAD.IADD R204, R0, 0x1, R208 ;  /* 0x0000000100cc7824 */ /* 0x000fea00078e02d0 */
[----:B------:R-:W2:Y:S01]  /*3ce0*/  LDSM.16.M88.4 R28, [R0+0x9000] ;  /* 0x00900000001c783b */ /* 0x000ea20000000200 */
[----:B------:R-:W-:Y:S07]  /*3cf0*/  IMAD.IADD R3, R208, 0x1, R2 ;  /* 0x00000001d0037824 */ /* 0x000fee00078e0202 */
[----:B------:R-:W-:Y:S08]  /*3d00*/  LDSM.16.M88.4 R168, [R2+0x8000] ;  /* 0x0080000002a8783b */ /* 0x000ff00000000200 */
[----:B------:R-:W3:Y:S08]  /*3d10*/  LDSM.16.M88.4 R172, [R211+0x14000] ;  /* 0x01400000d3ac783b */ /* 0x000ef00000000200 */
[----:B------:R-:W4:Y:S01]  /*3d20*/  LDSM.16.M88.4 R176, [R2+0x9000] ;  /* 0x0090000002b0783b */ /* 0x000f220000000200 */
        /* <DEDUP_REMOVED lines=10> */
[C---:B----4-:R-:W-:Y:S06]  /*3dd0*/  HMMA.16816.F32.BF16 R8, R176.reuse, R172, R8 ;  /* 0x000000acb008723c */ /* 0x050fec0000041808 */
        /* <DEDUP_REMOVED lines=11> */
[C---:B--2---:R-:W-:Y:S06]  /*3e90*/  HMMA.16816.F32.BF16 R8, R164.reuse, R176, R8 ;  /* 0x000000b0a408723c */ /* 0x044fec0000041808 */
[-C--:B------:R-:W-:Y:S01]  /*3ea0*/  HMMA.16816.F32.BF16 R12, R164, R178.reuse, R12 ;  /* 0x000000b2a40c723c */ /* 0x080fe2000004180c */
[----:B------:R-:W-:Y:S04]  /*3eb0*/  IMAD.U32 R176, RZ, RZ, UR10 ;  /* 0x0000000affb07e24 */ /* 0x000fe8000f8e00ff */
[----:B------:R-:W-:Y:S01]  /*3ec0*/  IMAD.U32 R177, RZ, RZ, UR9 ;  /* 0x00000009ffb17e24 */ /* 0x000fe2000f8e00ff */
[C---:B------:R-:W-:Y:S06]  /*3ed0*/  HMMA.16816.F32.BF16 R16, R172.reuse, R178, R16 ;  /* 0x000000b2ac10723c */ /* 0x040fec0000041810 */
[-C--:B---3--:R-:W-:Y:S05]  /*3ee0*/  HMMA.16816.F32.BF16 R20, R172, R168.reuse, R20 ;  /* 0x000000a8ac14723c */ /* 0x088fea0000041814 */
[C---:B------:R-:W-:Y:S01]  /*3ef0*/  LEA R178, P0, R241.reuse, R176, 0x2 ;  /* 0x000000b0f1b27211 */ /* 0x040fe200078010ff */
[C---:B------:R-:W-:Y:S05]  /*3f00*/  HMMA.16816.F32.BF16 R24, R164.reuse, R168, R24 ;  /* 0x000000a8a418723c */ /* 0x040fea0000041818 */
[----:B------:R-:W-:Y:S01]  /*3f10*/  LEA.HI.X.SX32 R179, R241, R177, 0x2, P0 ;  /* 0x000000b1f1b37211 */ /* 0x000fe200000f16ff */
[-C--:B------:R-:W-:Y:S01]  /*3f20*/  HMMA.16816.F32.BF16 R28, R164, R170.reuse, R28 ;  /* 0x000000aaa41c723c */ /* 0x080fe2000004181c */
[----:B------:R-:W-:Y:S02]  /*3f30*/  LDSM.16.M88.4 R164, [R3+0x8000] ;  /* 0x0080000003a4783b */ /* 0x000fe40000000200 */
[----:B------:R-:W-:Y:S03]  /*3f40*/  FSETP.GE.FTZ.AND P0, PT, R201, RZ, PT ;  /* 0x000000ffc900720b */ /* 0x000fe60003f16000 */
[----:B------:R-:W-:Y:S03]  /*3f50*/  HMMA.16816.F32.BF16 R32, R172, R170, R32 ;  /* 0x000000aaac20723c */ /* 0x000fe60000041820 */
[----:B------:R-:W1:Y:S08]  /*3f60*/  LDSM.16.M88.4 R168, [R212+0x14000] ;  /* 0x01400000d4a8783b */ /* 0x000e700000000200 */
[----:B------:R-:W2:Y:S08]  /*3f70*/  LDSM.16.M88.4 R172, [R3+0x9000] ;  /* 0x0090000003ac783b */ /* 0x000eb00000000200 */
[----:B------:R-:W3:Y:S04]  /*3f80*/  LDG.E R177, desc[UR24][R178.64] ;  /* 0x00000018b2b17981 */ /* 0x000ee8000c1e1900 */
[----:B------:R-:W4:Y:S01]  /*3f90*/  LDG.E R176, desc[UR24][R178.64+0x20] ;  /* 0x00002018b2b07981 */ /* 0x000f22000c1e1900 */
        /* <DEDUP_REMOVED lines=46> */
[----:B------:R-:W1:Y:S03]  /*4280*/  LDSM.16.M88.4 R164, [R3+0xa000] ;  /* 0x00a0000003a4783b */ /* 0x000e660000000200 */
[-C--:B-1----:R-:W-:Y:S11]  /*4290*/  HMMA.16816.F32.BF16 R4, R164, R168.reuse, R4 ;  /* 0x000000a8a404723c */ /* 0x082ff60000041804 */
[----:B------:R-:W-:Y:S11]  /*42a0*/  @!UPT UIADD3 URZ, URZ, URZ, URZ ;  /* 0x0000003f3f3ff290 */ /* 0x000ff6000fffe03f */
[----:B------:R-:W-:Y:S02]  /*42b0*/  @!UPT UIADD3 URZ, URZ, URZ, URZ ;  /* 0x0000003f3f3ff290 */ /* 0x000fe4000fffe03f */
[C---:B---3--:R-:W-:Y:S01]  /*42c0*/  FADD.FTZ R172, -R177.reuse, R4 ;  /* 0x00000004b1ac7221 */ /* 0x048fe20000010100 */
[C---:B----4-:R-:W-:Y:S01]  /*42d0*/  FADD.FTZ R4, -R176.reuse, R6 ;  /* 0x00000006b0047221 */ /* 0x050fe20000010100 */
[----:B------:R-:W-:Y:S01]  /*42e0*/  FADD.FTZ R5, -R177, R5 ;  /* 0x00000005b1057221 */ /* 0x000fe20000010100 */
[----:B------:R-:W-:Y:S02]  /*42f0*/  FADD.FTZ R7, -R176, R7 ;  /* 0x00000007b0077221 */ /* 0x000fe40000010100 */
[-C--:B------:R-:W-:Y:S02]  /*4300*/  FSEL R6, R172, R177.reuse, P2 ;  /* 0x000000b1ac067208 */ /* 0x080fe40001000000 */
[----:B------:R-:W-:Y:S01]  /*4310*/  FSEL R5, R5, R177, P1 ;  /* 0x000000b105057208 */ /* 0x000fe20000800000 */
[----:B------:R-:W1:Y:S01]  /*4320*/  LDSM.16.M88.4 R172, [R3+0xb000] ;  /* 0x00b0000003ac783b */ /* 0x000e620000000200 */
[----:B------:R-:W-:Y:S01]  /*4330*/  FSEL R4, R4, R176, P0 ;  /* 0x000000b004047208 */ /* 0x000fe20000000000 */
[----:B------:R-:W-:Y:S01]  /*4340*/  FMUL.FTZ R200, R200, R6 ;  /* 0x00000006c8c87220 */ /* 0x000fe20000410000 */
[----:B------:R-:W-:Y:S01]  /*4350*/  FSETP.GE.FTZ.AND P1, PT, R193, RZ, PT ;  /* 0x000000ffc100720b */ /* 0x000fe20003f36000 */
[----:B------:R-:W-:Y:S01]  /*4360*/  FMUL.FTZ R6, R202, R5 ;  /* 0x00000005ca067220 */ /* 0x000fe20000410000 */
[----:B------:R-:W-:Y:S01]  /*4370*/  FSETP.GE.FTZ.AND P0, PT, R187, RZ, PT ;  /* 0x000000ffbb00720b */ /* 0x000fe20003f16000 */
[----:B------:R-:W-:Y:S01]  /*4380*/  FMUL.FTZ R201, R201, R4 ;  /* 0x00000004c9c97220 */ /* 0x000fe20000410000 */
[----:B------:R-:W-:Y:S01]  /*4390*/  FSETP.GE.FTZ.AND P2, PT, R189, RZ, PT ;  /* 0x000000ffbd00720b */ /* 0x000fe20003f56000 */
[----:B------:R2:W5:Y:S04]  /*43a0*/  LDG.E R5, desc[UR24][R178.64+0x80] ;  /* 0x00008018b2057981 */ /* 0x000568000c1e1900 */
[----:B------:R2:W5:Y:S01]  /*43b0*/  LDG.E R4, desc[UR24][R178.64+0xa0] ;  /* 0x0000a018b2047981 */ /* 0x000562000c1e1900 */
[C---:B-1----:R-:W-:Y:S06]  /*43c0*/  HMMA.16816.F32.BF16 R8, R172.reuse, R168, R8 ;  /* 0x000000a8ac08723c */ /* 0x042fec0000041808 */
[-C--:B------:R-:W-:Y:S06]  /*43d0*/  HMMA.16816.F32.BF16 R12, R172, R170.reuse, R12 ;  /* 0x000000aaac0c723c */ /* 0x080fec000004180c */
[C---:B------:R-:W-:Y:S01]  /*43e0*/  HMMA.16816.F32.BF16 R16, R164.reuse, R170, R16 ;  /* 0x000000aaa410723c */ /* 0x040fe20000041810 */
[----:B------:R-:W1:Y:S11]  /*43f0*/  LDSM.16.M88.4 R168, [R212+0x18800] ;  /* 0x01880000d4a8783b */ /* 0x000e760000000200 */
[----:B------:R-:W-:Y:S11]  /*4400*/  @!UPT UIADD3 URZ, URZ, URZ, URZ ;  /* 0x0000003f3f3ff290 */ /* 0x000ff6000fffe03f */
[----:B------:R-:W-:Y:S01]  /*4410*/  @!UPT UIADD3 URZ, URZ, URZ, URZ ;  /* 0x0000003f3f3ff290 */ /* 0x000fe2000fffe03f */
[----:B------:R-:W-:Y:S05]  /*4420*/  FADD.FTZ R17, -R177, R17 ;  /* 0x00000011b1117221 */ /* 0x000fea0000010100 */
[----:B------:R-:W-:Y:S02]  /*4430*/  FSEL R17, R17, R177, P1 ;  /* 0x000000b111117208 */ /* 0x000fe40000800000 */
[----:B------:R-:W-:Y:S03]  /*4440*/  FSETP.GE.FTZ.AND P1, PT, R180, RZ, PT ;  /* 0x000000ffb400720b */ /* 0x000fe60003f36000 */
[----:B------:R-:W-:Y:S01]  /*4450*/  FMUL.FTZ R17, R193, R17 ;  /* 0x00000011c1117220 */ /* 0x000fe20000410000 */
[-C--:B-1----:R-:W-:Y:S06]  /*4460*/  HMMA.16816.F32.BF16 R20, R164, R168.reuse, R20 ;  /* 0x000000a8a414723c */ /* 0x082fec0000041814 */
[C---:B------:R-:W-:Y:S06]  /*4470*/  HMMA.16816.F32.BF16 R24, R172.reuse, R168, R24 ;  /* 0x000000a8ac18723c */ /* 0x040fec0000041818 */
[-C--:B------:R-:W-:Y:S06]  /*4480*/  HMMA.16816.F32.BF16 R28, R172, R170.reuse, R28 ;  /* 0x000000aaac1c723c */ /* 0x080fec000004181c */
[----:B------:R-:W-:Y:S07]  /*4490*/  HMMA.16816.F32.BF16 R32, R164, R170, R32 ;  /* 0x000000aaa420723c */ /* 0x000fee0000041820 */
[----:B------:R-:W-:Y:S01]  /*44a0*/  F2FP.BF16.F32.PACK_AB R164, R6, R200 ;  /* 0x000000c806a4723e */ /* 0x000fe200000010ff */
[C---:B------:R-:W-:Y:S03]  /*44b0*/  FADD.FTZ R6, -R177.reuse, R16 ;  /* 0x00000010b1067221 */ /* 0x040fe60000010100 */
[C---:B------:R-:W-:Y:S02]  /*44c0*/  FADD.FTZ R16, -R177.reuse, R20 ;  /* 0x00000014b1107221 */ /* 0x040fe40000010100 */
[-C--:B------:R-:W-:Y:S01]  /*44d0*/  FSEL R20, R6, R177.reuse, P3 ;  /* 0x000000b106147208 */ /* 0x080fe20001800000 */
[----:B------:R-:W-:Y:S02]  /*44e0*/  FADD.FTZ R6, -R177, R21 ;  /* 0x00000015b1067221 */ /* 0x000fe40000010100 */
[-C--:B------:R-:W-:Y:S02]  /*44f0*/  FSEL R16, R16, R177.reuse, P2 ;  /* 0x000000b110107208 */ /* 0x080fe40001000000 */
[----:B------:R-:W-:Y:S01]  /*4500*/  FSETP.GE.FTZ.AND P2, PT, R181, RZ, PT ;  /* 0x000000ffb500720b */ /* 0x000fe20003f56000 */
[----:B------:R-:W-:Y:S01]  /*4510*/  FMUL.FTZ R20, R196, R20 ;  /* 0x00000014c4147220 */ /* 0x000fe20000410000 */
[-C--:B------:R-:W-:Y:S01]  /*4520*/  FSEL R6, R6, R177.reuse, P0 ;  /* 0x000000b106067208 */ /* 0x080fe20000000000 */
[----:B------:R-:W-:Y:S01]  /*4530*/  FMUL.FTZ R16, R189, R16 ;  /* 0x00000010bd107220 */ /* 0x000fe20000410000 */
[----:B------:R-:W-:Y:S02]  /*4540*/  PLOP3.LUT P0, PT, PT, PT, UP2, 0x80, 0x0 ;  /* 0x000000000000781c */ /* 0x000fe40003f0f028 */
[----:B------:R-:W-:Y:S01]  /*4550*/  F2FP.BF16.F32.PACK_AB R17, R17, R20 ;  /* 0x000000141111723e */ /* 0x000fe200000010ff */
[----:B------:R-:W-:Y:S01]  /*4560*/  FADD.FTZ R32, -R177, R32 ;  /* 0x00000020b1207221 */ /* 0x000fe20000010100 */
[----:B------:R-:W-:Y:S04]  /*4570*/  FMUL.FTZ R6, R187, R6 ;  /* 0x00000006bb067220 */ /* 0x000fe80000410000 */
[----:B------:R-:W-:Y:S01]  /*4580*/  FSEL R32, R32, R177, P2 ;  /* 0x000000b120207208 */ /* 0x000fe20001000000 */
[----:B------:R-:W-:Y:S01]  /*4590*/  @P1 FADD.FTZ R177, -R177, R33 ;  /* 0x00000021b1b11221 */ /* 0x000fe20000010100 */
[----:B------:R-:W-:Y:S02]  /*45a0*/  FSETP.GE.FTZ.AND P1, PT, R223, RZ, PT ;  /* 0x000000ffdf00720b */ /* 0x000fe40003f36000 */
[----:B------:R-:W-:Y:S01]  /*45b0*/  F2FP.BF16.F32.PACK_AB R21, R6, R16 ;  /* 0x000000100615723e */ /* 0x000fe200000010ff */
[----:B------:R-:W-:Y:S01]  /*45c0*/  FMUL.FTZ R32, R181, R32 ;  /* 0x00000020b5207220 */ /* 0x000fe20000410000 */
[----:B------:R-:W-:Y:S01]  /*45d0*/  FSEL R16, R7, R176, P1 ;  /* 0x000000b007107208 */ /* 0x000fe20000800000 */
[----:B------:R-:W-:Y:S01]  /*45e0*/  FMUL.FTZ R20, R180, R177 ;  /* 0x000000b1b4147220 */ /* 0x000fe20000410000 */
[----:B--2---:R-:W-:Y:S07]  /*45f0*/  @!P0 BRA `(.L_x_1623) ;  /* 0x0000000000588947 */ /* 0x004fee0003800000 */
        /* <DEDUP_REMOVED lines=22> */
.L_x_1623:
[----:B-1----:R-:W-:Y:S01]  /*4760*/  FADD.FTZ R7, -R176, R19 ;  /* 0x00000013b0077221 */ /* 0x002fe20000010100 */
[----:B------:R-:W-:Y:S01]  /*4770*/  FSETP.GE.FTZ.AND P4, PT, R198, RZ, PT ;  /* 0x000000ffc600720b */ /* 0x000fe20003f96000 */
[----:B------:R-:W-:Y:S01]  /*4780*/  FMUL.FTZ R33, R223, R16 ;  /* 0x00000010df217220 */ /* 0x000fe20000410000 */
[C---:B------:R-:W-:Y:S01]  /*4790*/  FADD.FTZ R6, -R176.reuse, R18 ;  /* 0x00000012b0067221 */ /* 0x040fe20000010100 */
[----:B------:R-:W-:Y:S01]  /*47a0*/  FSETP.GE.FTZ.AND P1, PT, R199, RZ, PT ;  /* 0x000000ffc700720b */ /* 0x000fe20003f36000 */
[C---:B------:R-:W-:Y:S01]  /*47b0*/  FADD.FTZ R22, -R176.reuse, R22 ;  /* 0x00000016b0167221 */ /* 0x040fe20000010100 */
[-C--:B------:R-:W-:Y:S01]  /*47c0*/  FSEL R7, R7, R176.reuse, P4 ;  /* 0x000000b007077208 */ /* 0x080fe20002000000 */
[----:B------:R-:W-:Y:S01]  /*47d0*/  FADD.FTZ R23, -R176, R23 ;  /* 0x00000017b0177221 */ /* 0x000fe20000010100 */
[----:B------:R-:W-:Y:S01]  /*47e0*/  FSEL R6, R6, R176, P1 ;  /* 0x000000b006067208 */ /* 0x000fe20000800000 */
[----:B------:R-:W-:Y:S01]  /*47f0*/  STS [R232+0x1c000], R164 ;  /* 0x01c000a4e8007388 */ /* 0x000fe20000000800 */
[----:B------:R-:W-:Y:S01]  /*4800*/  FSETP.GE.FTZ.AND P3, PT, R192, RZ, PT ;  /* 0x000000ffc000720b */ /* 0x000fe20003f76000 */
[----:B------:R-:W-:Y:S01]  /*4810*/  FMUL.FTZ R19, R198, R7 ;  /* 0x00000007c6137220 */ /* 0x000fe20000410000 */
[----:B------:R-:W-:Y:S01]  /*4820*/  F2FP.BF16.F32.PACK_AB R7, R33, R201 ;  /* 0x000000c92107723e */ /* 0x000fe200000010ff */
[----:B------:R-:W-:Y:S01]  /*4830*/  FADD.FTZ R34, -R176, R34 ;  /* 0x00000022b0227221 */ /* 0x000fe20000010100 */
[----:B------:R-:W-:Y:S01]  /*4840*/  F2FP.BF16.F32.PACK_AB R20, R20, R32 ;  /* 0x000000201414723e */ /* 0x000fe200000010ff */
[----:B------:R-:W-:Y:S01]  /*4850*/  FMUL.FTZ R32, R199, R6 ;  /* 0x00000006c7207220 */ /* 0x000fe20000410000 */
[----:B------:R-:W-:Y:S01]  /*4860*/  FSETP.GE.FTZ.AND P1, PT, R182, RZ, PT ;  /* 0x000000ffb600720b */ /* 0x000fe20003f36000 */
[----:B------:R1:W-:Y:S01]  /*4870*/  STS [R232+0x1c400], R7 ;  /* 0x01c40007e8007388 */ /* 0x0003e20000000800 */
[----:B------:R-:W-:Y:S01]  /*4880*/  FSETP.GE.FTZ.AND P2, PT, R190, RZ, PT ;  /* 0x000000ffbe00720b */ /* 0x000fe20003f56000 */
[----:B-----5:R-:W-:Y:S01]  /*4890*/  FADD.FTZ R13, -R5, R13 ;  /* 0x0000000d050d7221 */ /* 0x020fe20000010100 */
[-C--:B------:R-:W-:Y:S02]  /*48a0*/  FSEL R6, R22, R176.reuse, P3 ;  /* 0x000000b016067208 */ /* 0x080fe40001800000 */
[----:B------:R2:W-:Y:S01]  /*48b0*/  STS [R235+0x1c000], R17 ;  /* 0x01c00011eb007388 */ /* 0x0005e20000000800 */
[----:B------:R-:W-:Y:S01]  /*48c0*/  FSEL R23, R23, R176, P2 ;  /* 0x000000b017177208 */ /* 0x000fe20001000000 */
[----:B------:R-:W-:Y:S01]  /*48d0*/  FADD.FTZ R24, -R5, R24 ;  /* 0x0000001805187221 */ /* 0x000fe20000010100 */
[----:B------:R-:W-:Y:S01]  /*48e0*/  FSETP.GE.FTZ.AND P2, PT, R183, RZ, PT ;  /* 0x000000ffb700720b */ /* 0x000fe20003f56000 */
[----:B------:R-:W-:Y:S01]  /*48f0*/  FMUL.FTZ R18, R192, R6 ;  /* 0x00000006c0127220 */ /* 0x000fe20000410000 */
[----:B------:R-:W-:Y:S01]  /*4900*/  F2FP.BF16.F32.PACK_AB R6, R19, R32 ;  /* 0x000000201306723e */ /* 0x000fe200000010ff */
[----:B------:R-:W-:Y:S01]  /*4910*/  FMUL.FTZ R16, R190, R23 ;  /* 0x00000017be107220 */ /* 0x000fe20000410000 */
[----:B------:R-:W-:Y:S01]  /*4920*/  FSEL R34, R34, R176, P2 ;  /* 0x000000b022227208 */ /* 0x000fe20001000000 */
[----:B------:R-:W-:Y:S01]  /*4930*/  @P1 FADD.FTZ R176, -R176, R35 ;  /* 0x00000023b0b01221 */ /* 0x000fe20000010100 */
[----:B------:R-:W-:Y:S01]  /*4940*/  FSETP.GE.FTZ.AND P1, PT, R220, RZ, PT ;  /* 0x000000ffdc00720b */ /* 0x000fe20003f36000 */
[----:B------:R3:W-:Y:S01]  /*4950*/  STS [R235+0x1c400], R6 ;  /* 0x01c40006eb007388 */ /* 0x0007e20000000800 */
[----:B------:R-:W-:Y:S01]  /*4960*/  F2FP.BF16.F32.PACK_AB R16, R16, R18 ;  /* 0x000000121010723e */ /* 0x000fe200000010ff */
[C---:B------:R-:W-:Y:S01]  /*4970*/  FADD.FTZ R18, -R5.reuse, R8 ;  /* 0x0000000805127221 */ /* 0x040fe20000010100 */
[C---:B------:R-:W-:Y:S01]  /*4980*/  FADD.FTZ R8, -R5.reuse, R9 ;  /* 0x0000000905087221 */ /* 0x040fe20000010100 */
[----:B------:R-:W-:Y:S01]  /*4990*/  FSETP.GE.FTZ.AND P2, PT, R224, RZ, PT ;  /* 0x000000ffe000720b */ /* 0x000fe20003f56000 */
[C---:B------:R-:W-:Y:S01]  /*49a0*/  FADD.FTZ R25, -R5.reuse, R25 ;  /* 0x0000001905197221 */ /* 0x040fe20000010100 */
[----:B------:R-:W-:Y:S01]  /*49b0*/  FSETP.GE.FTZ.AND P3, PT, R226, RZ, PT ;  /* 0x000000ffe200720b */ /* 0x000fe20003f76000 */
[----:B------:R-:W-:Y:S01]  /*49c0*/  FADD.FTZ R28, -R5, R28 ;  /* 0x0000001c051c7221 */ /* 0x000fe20000010100 */
[-C--:B------:R-:W-:Y:S01]  /*49d0*/  FSEL R8, R8, R5.reuse, P2 ;  /* 0x0000000508087208 */ /* 0x080fe20001000000 */
[----:B------:R-:W-:Y:S01]  /*49e0*/  FADD.FTZ R11, -R4, R11 ;  /* 0x0000000b040b7221 */ /* 0x000fe20000010100 */
[----:B------:R-:W-:Y:S01]  /*49f0*/  FSETP.GE.FTZ.AND P2, PT, R203, RZ, PT ;  /* 0x000000ffcb00720b */ /* 0x000fe20003f56000 */
[----:B-1----:R-:W-:Y:S01]  /*4a00*/  FADD.FTZ R7, -R5, R12 ;  /* 0x0000000c05077221 */ /* 0x002fe20000010100 */
[-C--:B------:R-:W-:Y:S01]  /*4a10*/  FSEL R9, R18, R5.reuse, P3 ;  /* 0x0000000512097208 */ /* 0x080fe20001800000 */
[C---:B------:R-:W-:Y:S01]  /*4a20*/  FADD.FTZ R10, -R4.reuse, R10 ;  /* 0x0000000a040a7221 */ /* 0x040fe20000010100 */
[-C--:B------:R-:W-:Y:S01]  /*4a30*/  FSEL R13, R13, R5.reuse, P2 ;  /* 0x000000050d0d7208 */ /* 0x080fe20001000000 */
[----:B------:R-:W-:Y:S01]  /*4a40*/  FADD.FTZ R14, -R4, R14 ;  /* 0x0000000e040e7221 */ /* 0x000fe20000010100 */
[----:B------:R-:W-:Y:S01]  /*4a50*/  FSEL R7, R7, R5, P1 ;  /* 0x0000000507077208 */ /* 0x000fe20000800000 */
[----:B------:R-:W-:Y:S01]  /*4a60*/  FMUL.FTZ R9, R226, R9 ;  /* 0x00000009e2097220 */ /* 0x000fe20000410000 */
[----:B------:R-:W-:Y:S01]  /*4a70*/  FSETP.GE.FTZ.AND P1, PT, R184, RZ, PT ;  /* 0x000000ffb800720b */ /* 0x000fe20003f36000 */
[----:B------:R-:W-:Y:S01]  /*4a80*/  FADD.FTZ R26, -R4, R26 ;  /* 0x0000001a041a7221 */ /* 0x000fe20000010100 */
[----:B------:R-:W-:Y:S01]  /*4a90*/  FSETP.GE.FTZ.AND P3, PT, R191, RZ, PT ;  /* 0x000000ffbf00720b */ /* 0x000fe20003f76000 */
[----:B--2---:R-:W-:Y:S01]  /*4aa0*/  FMUL.FTZ R17, R220, R7 ;  /* 0x00000007dc117220 */ /* 0x004fe20000410000 */
[----:B------:R-:W-:Y:S01]  /*4ab0*/  FSETP.GE.FTZ.AND P4, PT, R194, RZ, PT ;  /* 0x000000ffc200720b */ /* 0x000fe20003f96000 */
[----:B------:R-:W-:Y:S01]  /*4ac0*/  FMUL.FTZ R34, R183, R34 ;  /* 0x00000022b7227220 */ /* 0x000fe20000410000 */
[----:B------:R-:W-:Y:S01]  /*4ad0*/  FSETP.GE.FTZ.AND P2, PT, R185, RZ, PT ;  /* 0x000000ffb900720b */ /* 0x000fe20003f56000 */
[----:B---3--:R-:W-:Y:S01]  /*4ae0*/  FMUL.FTZ R6, R224, R8 ;  /* 0x00000008e0067220 */ /* 0x008fe20000410000 */
[----:B------:R-:W-:Y:S01]  /*4af0*/  FSEL R25, R25, R5, P3 ;  /* 0x0000000519197208 */ /* 0x000fe20001800000 */
[----:B------:R-:W-:Y:S01]  /*4b00*/  FMUL.FTZ R8, R203, R13 ;  /* 0x0000000dcb087220 */ /* 0x000fe20000410000 */
[-C--:B------:R-:W-:Y:S01]  /*4b10*/  FSEL R24, R24, R5.reuse, P4 ;  /* 0x0000000518187208 */ /* 0x080fe20002000000 */
[----:B------:R-:W-:Y:S01]  /*4b20*/  FADD.FTZ R13, -R4, R15 ;  /* 0x0000000f040d7221 */ /* 0x000fe20000010100 */
[----:B------:R-:W-:Y:S01]  /*4b30*/  FSEL R28, R28, R5, P2 ;  /* 0x000000051c1c7208 */ /* 0x000fe20001000000 */
[----:B------:R-:W-:Y:S01]  /*4b40*/  @P1 FADD.FTZ R5, -R5, R29 ;  /* 0x0000001d05051221 */ /* 0x000fe20000010100 */
[----:B------:R-:W-:Y:S01]  /*4b50*/  FSETP.GE.FTZ.AND P1, PT, R225, RZ, PT ;  /* 0x000000ffe100720b */ /* 0x000fe20003f36000 */
[----:B------:R-:W-:Y:S01]  /*4b60*/  FMUL.FTZ R176, R182, R176 ;  /* 0x000000b0b6b07220 */ /* 0x000fe20000410000 */
[----:B------:R-:W-:Y:S01]  /*4b70*/  FSETP.GE.FTZ.AND P2, PT, R227, RZ, PT ;  /* 0x000000ffe300720b */ /* 0x000fe20003f56000 */
[----:B------:R-:W-:Y:S01]  /*4b80*/  FMUL.FTZ R7, R184, R5 ;  /* 0x00000005b8077220 */ /* 0x000fe20000410000 */
[----:B------:R-:W-:Y:S01]  /*4b90*/  FSEL R11, R11, R4, P1 ;  /* 0x000000040b0b7208 */ /* 0x000fe20000800000 */
[----:B------:R-:W-:Y:S01]  /*4ba0*/  FMUL.FTZ R28, R185, R28 ;  /* 0x0000001cb91c7220 */ /* 0x000fe20000410000 */
[----:B------:R-:W-:Y:S01]  /*4bb0*/  FSEL R5, R10, R4, P2 ;  /* 0x000000040a057208 */ /* 0x000fe20001000000 */
[----:B------:R-:W-:Y:S01]  /*4bc0*/  FMUL.FTZ R24, R194, R24 ;  /* 0x00000018c2187220 */ /* 0x000fe20000410000 */
[----:B------:R-:W-:Y:S01]  /*4bd0*/  FSETP.GE.FTZ.AND P2, PT, R222, RZ, PT ;  /* 0x000000ffde00720b */ /* 0x000fe20003f56000 */
[----:B------:R-:W-:Y:S01]  /*4be0*/  FMUL.FTZ R18, R225, R11 ;  /* 0x0000000be1127220 */ /* 0x000fe20000410000 */
[----:B------:R-:W-:Y:S01]  /*4bf0*/  F2FP.BF16.F32.PACK_AB R6, R6, R9 ;  /* 0x000000090606723e */ /* 0x000fe200000010ff */
[----:B------:R-:W-:Y:S01]  /*4c00*/  FMUL.FTZ R19, R227, R5 ;  /* 0x00000005e3137220 */ /* 0x000fe20000410000 */
[----:B------:R-:W-:Y:S01]  /*4c10*/  FSETP.GE.FTZ.AND P1, PT, R186, RZ, PT ;  /* 0x000000ffba00720b */ /* 0x000fe20003f36000 */
[----:B------:R-:W-:Y:S01]  /*4c20*/  FADD.FTZ R5, -R4, R30 ;  /* 0x0000001e04057221 */ /* 0x000fe20000010100 */
[----:B------:R-:W-:Y:S01]  /*4c30*/  FSEL R11, R14, R4, P2 ;  /* 0x000000040e0b7208 */ /* 0x000fe20001000000 */
[----:B------:R1:W-:Y:S01]  /*4c40*/  STS [R232+0x1d000], R6 ;  /* 0x01d00006e8007388 */ /* 0x0003e20000000800 */
[----:B------:R-:W-:Y:S01]  /*4c50*/  FSETP.GE.FTZ.AND P4, PT, R197, RZ, PT ;  /* 0x000000ffc500720b */ /* 0x000fe20003f96000 */
[----:B------:R-:W-:Y:S01]  /*4c60*/  FMUL.FTZ R9, R191, R25 ;  /* 0x00000019bf097220 */ /* 0x000fe20000410000 */
[----:B------:R-:W-:Y:S01]  /*4c70*/  FSETP.GE.FTZ.AND P5, PT, R221, RZ, PT ;  /* 0x000000ffdd00720b */ /* 0x000fe20003fb6000 */
[----:B------:R-:W-:Y:S01]  /*4c80*/  IMAD R220, R247, UR6, RZ ;  /* 0x00000006f7dc7c24 */ /* 0x000fe2000f8e02ff */
[----:B------:R-:W-:Y:S02]  /*4c90*/  FSETP.GE.FTZ.AND P2, PT, R188, RZ, PT ;  /* 0x000000ffbc00720b */ /* 0x000fe40003f56000 */
[----:B------:R-:W-:Y:S01]  /*4ca0*/  F2FP.BF16.F32.PACK_AB R8, R8, R17 ;  /* 0x000000110808723e */ /* 0x000fe200000010ff */
[----:B------:R-:W-:Y:S01]  /*4cb0*/  FMUL.FTZ R17, R222, R11 ;  /* 0x0000000bde117220 */ /* 0x000fe20000410000 */
[----:B------:R-:W-:Y:S01]  /*4cc0*/  F2FP.BF16.F32.PACK_AB R10, R7, R28 ;  /* 0x0000001c070a723e */ /* 0x000fe200000010ff */
[----:B------:R-:W-:Y:S01]  /*4cd0*/  FADD.FTZ R7, -R4, R27 ;  /* 0x0000001b04077221 */ /* 0x000fe20000010100 */
[-C--:B------:R-:W-:Y:S02]  /*4ce0*/  FSEL R11, R26, R4.reuse, P4 ;  /* 0x000000041a0b7208 */ /* 0x080fe40002000000 */
[----:B------:R-:W-:Y:S02]  /*4cf0*/  FSETP.GE.FTZ.AND P3, PT, R195, RZ, PT ;  /* 0x000000ffc300720b */ /* 0x000fe40003f76000 */
[-C--:B------:R-:W-:Y:S01]  /*4d00*/  FSEL R13, R13, R4.reuse, P5 ;  /* 0x000000040d0d7208 */ /* 0x080fe20002800000 */
[----:B------:R-:W-:Y:S01]  /*4d10*/  FMUL.FTZ R14, R197, R11 ;  /* 0x0000000bc50e7220 */ /* 0x000fe20000410000 */
[-C--:B------:R-:W-:Y:S02]  /*4d20*/  FSEL R5, R5, R4.reuse, P2 ;  /* 0x0000000405057208 */ /* 0x080fe40001000000 */
[----:B------:R-:W-:Y:S01]  /*4d30*/  FSEL R7, R7, R4, P3 ;  /* 0x0000000407077208 */ /* 0x000fe20001800000 */
[----:B------:R-:W-:Y:S01]  /*4d40*/  FMUL.FTZ R15, R221, R13 ;  /* 0x0000000ddd0f7220 */ /* 0x000fe20000410000 */
[----:B------:R-:W-:Y:S01]  /*4d50*/  @P1 FADD.FTZ R4, -R4, R31 ;  /* 0x0000001f04041221 */ /* 0x000fe20000010100 */
[----:B------:R-:W-:Y:S01]  /*4d60*/  FMUL.FTZ R11, R188, R5 ;  /* 0x00000005bc0b7220 */ /* 0x000fe20000410000 */
[----:B------:R-:W-:Y:S01]  /*4d70*/  F2FP.BF16.F32.PACK_AB R5, R18, R19 ;  /* 0x000000131205723e */ /* 0x000fe200000010ff */
[----:B------:R-:W-:Y:S01]  /*4d80*/  FMUL.FTZ R13, R195, R7 ;  /* 0x00000007c30d7220 */ /* 0x000fe20000410000 */
[----:B------:R-:W-:Y:S01]  /*4d90*/  FMUL.FTZ R7, R186, R4 ;  /* 0x00000004ba077220 */ /* 0x000fe20000410000 */
[----:B------:R-:W-:Y:S02]  /*4da0*/  F2FP.BF16.F32.PACK_AB R4, R15, R17 ;  /* 0x000000110f04723e */ /* 0x000fe400000010ff */
[----:B------:R-:W-:Y:S01]  /*4db0*/  STS [R232+0x1d400], R5 ;  /* 0x01d40005e8007388 */ /* 0x000fe20000000800 */
[----:B------:R-:W-:Y:S02]  /*4dc0*/  F2FP.BF16.F32.PACK_AB R12, R176, R34 ;  /* 0x00000022b00c723e */ /* 0x000fe400000010ff */
[----:B------:R-:W-:Y:S02]  /*4dd0*/  F2FP.BF16.F32.PACK_AB R9, R9, R24 ;  /* 0x000000180909723e */ /* 0x000fe400000010ff */
[----:B------:R-:W-:Y:S01]  /*4de0*/  STS [R235+0x1d000], R8 ;  /* 0x01d00008eb007388 */ /* 0x000fe20000000800 */
[----:B-1----:R-:W-:Y:S02]  /*4df0*/  F2FP.BF16.F32.PACK_AB R6, R13, R14 ;  /* 0x0000000e0d06723e */ /* 0x002fe400000010ff */
[----:B------:R-:W-:Y:S02]  /*4e00*/  F2FP.BF16.F32.PACK_AB R7, R7, R11 ;  /* 0x0000000b0707723e */ /* 0x000fe400000010ff */
[----:B------:R-:W-:Y:S01]  /*4e10*/  STS [R235+0x1d400], R4 ;  /* 0x01d40004eb007388 */ /* 0x000fe20000000800 */
[----:B------:R-:W-:Y:S04]  /*4e20*/  LEA R172, R214, UR5, 0x1 ;  /* 0x00000005d6ac7c11 */ /* 0x000fe8000f8e08ff */
[----:B------:R-:W-:Y:S01]  /*4e30*/  STS [R233+0x1c000], R21 ;  /* 0x01c00015e9007388 */ /* 0x000fe20000000800 */
[----:B------:R-:W-:Y:S04]  /*4e40*/  IMAD.IADD R176, R208, 0x1, R172 ;  /* 0x00000001d0b07824 */ /* 0x000fe800078e02ac */
        /* <DEDUP_REMOVED lines=11> */
[----:B------:R-:W3:Y:S05]  /*4f00*/  LDSM.16.MT88.4 R16, [R176+0x8000] ;  /* 0x00800000b010783b */ /* 0x000eea0000004200 */
        /* <DEDUP_REMOVED lines=70> */
[----:B------:R-:W-:Y:S01]  /*5370*/  IMAD.U32 R4, R220, -0x40, RZ ;  /* 0xffffffc0dc047824 */ /* 0x000fe200078e00ff */
        /* <DEDUP_REMOVED lines=26> */
[----:B------:R-:W-:Y:S05]  /*5520*/  LOP3.LUT R5, R5, R4, RZ, 0x3c, !PT ;  /* 0x0000000405057212 */ /* 0x000fea00078e3cff */
[----:B------:R-:W-:Y:S02]  /*5530*/  IMAD R5, R245, 0x200, R5 ;  /* 0x00000200f5057824 */ /* 0x000fe400078e0205 */
        /* <DEDUP_REMOVED lines=16> */
.L_x_1624:
[----:B------:R-:W-:Y:S01]  /*5640*/  LDSM.16.M88.4 R32, [R0+0x1c000] ;  /* 0x01c000000020783b */ /* 0x000fe20000000200 */
[----:B------:R-:W-:Y:S01]  /*5650*/  IMAD.MOV.U32 R221, RZ, RZ, 0x4 ;  /* 0x00000004ffdd7424 */ /* 0x000fe200078e00ff */
[----:B------:R-:W-:Y:S02]  /*5660*/  ULOP3.LUT UR11, UR12, 0x1, URZ, 0xc0, !UPT ;  /* 0x000000010c0b7892 */ /* 0x000fe4000f8ec03f */
[----:B------:R-:W1:Y:S01]  /*5670*/  LDSM.16.MT88.4 R16, [R205] ;  /* 0x00000000cd10783b */ /* 0x000e620000004200 */
        /* <DEDUP_REMOVED lines=46> */
[----:B------:R-:W-:Y:S04]  /*5960*/  LDSM.16.MT88.4 R184, [R205+0x2800] ;  /* 0x00280000cdb8783b */ /* 0x000fe80000004200 */
[----:B------:R-:W-:Y:S01]  /*5970*/  LDSM.16.M88.4 R196, [R2+0x1f000] ;  /* 0x01f0000002c4783b */ /* 0x000fe20000000200 */
[-C--:B--2---:R-:W-:Y:S05]  /*5980*/  HMMA.16816.F32.BF16 R4, R164, R172.reuse, R4 ;  /* 0x000000aca404723c */ /* 0x084fea0000041804 */
[----:B---3--:R-:W-:Y:S01]  /*5990*/  IMAD R0, R220, 0x18, RZ ;  /* 0x00000018dc007824 */ /* 0x008fe200078e02ff */
[C---:B------:R-:W-:Y:S06]  /*59a0*/  HMMA.16816.F32.BF16 R8, R200.reuse, R172, R8 ;  /* 0x000000acc808723c */ /* 0x040fec0000041808 */
        /* <DEDUP_REMOVED lines=11> */
[----:B--2---:R-:W-:Y:S01]  /*5a60*/  @P0 VIADD R2, R241, 0xffffffc0 ;  /* 0xffffffc0f1020836 */ /* 0x004fe20000000000 */
[C---:B------:R-:W-:Y:S06]  /*5a70*/  HMMA.16816.F32.BF16 R8, R188.reuse, R180, R8 ;  /* 0x000000b4bc08723c */ /* 0x040fec0000041808 */
        /* <DEDUP_REMOVED lines=10> */
[-C--:B---3--:R-:W-:Y:S06]  /*5b20*/  HMMA.16816.F32.BF16 R4, R172, R184.reuse, R4 ;  /* 0x000000b8ac04723c */ /* 0x088fec0000041804 */
[C---:B------:R-:W-:Y:S06]  /*5b30*/  HMMA.16816.F32.BF16 R8, R196.reuse, R184, R8 ;  /* 0x000000b8c408723c */ /* 0x040fec0000041808 */
[-C--:B------:R-:W-:Y:S06]  /*5b40*/  HMMA.16816.F32.BF16 R12, R196, R186.reuse, R12 ;  /* 0x000000bac40c723c */ /* 0x080fec000004180c */
[C---:B------:R-:W-:Y:S01]  /*5b50*/  HMMA.16816.F32.BF16 R16, R172.reuse, R186, R16 ;  /* 0x000000baac10723c */ /* 0x040fe20000041810 */
[----:B------:R-:W3:Y:S04]  /*5b60*/  LDSM.16.MT88.4 R184, [R205+0x3800] ;  /* 0x00380000cdb8783b */ /* 0x000ee80000004200 */
[----:B----4-:R-:W-:Y:S01]  /*5b70*/  @P0 IMAD.WIDE R2, R2, R221, UR48 ;  /* 0x0000003002020e25 */ /* 0x010fe2000f8e02dd */
[-C--:B------:R-:W-:Y:S01]  /*5b80*/  HMMA.16816.F32.BF16 R20, R172, R200.reuse, R20 ;  /* 0x000000c8ac14723c */ /* 0x080fe20000041814 */
[----:B------:R-:W-:Y:S01]  /*5b90*/  @UP2 UMOV UR48, UR13 ;  /* 0x0000000d00302c82 */ /* 0x000fe20008000000 */
[----:B------:R-:W-:Y:S02]  /*5ba0*/  @UP2 UMOV UR49, UR11 ;  /* 0x0000000b00312c82 */ /* 0x000fe40008000000 */
        /* <DEDUP_REMOVED lines=8> */
[-C--:B------:R-:W-:Y:S05]  /*5c30*/  HMMA.16816.F32.BF16 R4, R164, R176.reuse, R4 ;  /* 0x000000b0a404723c */ /* 0x080fea0000041804 */
[C---:B------:R-:W-:Y:S01]  /*5c40*/  IMAD.SHL.U32 R173, R220.reuse, 0x8, RZ ;  /* 0x00000008dcad7824 */ /* 0x040fe200078e00ff */
[C---:B--2---:R-:W-:Y:S05]  /*5c50*/  HMMA.16816.F32.BF16 R8, R180.reuse, R176, R8 ;  /* 0x000000b0b408723c */ /* 0x044fea0000041808 */
[----:B------:R-:W-:Y:S01]  /*5c60*/  IMAD.SHL.U32 R172, R220, 0x10, RZ ;  /* 0x00000010dcac7824 */ /* 0x000fe200078e00ff */
[-C--:B------:R-:W-:Y:S05]  /*5c70*/  HMMA.16816.F32.BF16 R12, R180, R178.reuse, R12 ;  /* 0x000000b2b40c723c */ /* 0x080fea000004180c */
[----:B------:R-:W-:Y:S01]  /*5c80*/  IMAD.IADD R176, R208, 0x1, R207 ;  /* 0x00000001d0b07824 */ /* 0x000fe200078e02cf */
[C---:B------:R-:W-:Y:S05]  /*5c90*/  HMMA.16816.F32.BF16 R16, R164.reuse, R178, R16 ;  /* 0x000000b2a410723c */ /* 0x040fea0000041810 */
[CC--:B-1----:R-:W-:Y:S01]  /*5ca0*/  LEA R2, P0, R173.reuse, R218.reuse, 0x2 ;  /* 0x000000daad027211 */ /* 0x0c2fe200078010ff */
[-C--:B------:R-:W-:Y:S05]  /*5cb0*/  HMMA.16816.F32.BF16 R20, R164, R188.reuse, R20 ;  /* 0x000000bca414723c */ /* 0x080fea0000041814 */
[-C--:B------:R-:W-:Y:S01]  /*5cc0*/  LEA.HI.X.SX32 R3, R173, R219.reuse, 0x2, P0 ;  /* 0x000000dbad037211 */ /* 0x080fe200000f16ff */
[C---:B------:R-:W-:Y:S06]  /*5cd0*/  HMMA.16816.F32.BF16 R24, R180.reuse, R188, R24 ;  /* 0x000000bcb418723c */ /* 0x040fec0000041818 */
[-C--:B------:R-:W-:Y:S06]  /*5ce0*/  HMMA.16816.F32.BF16 R28, R180, R190.reuse, R28 ;  /* 0x000000beb41c723c */ /* 0x080fec000004181c */
[----:B------:R-:W-:Y:S06]  /*5cf0*/  HMMA.16816.F32.BF16 R32, R164, R190, R32 ;  /* 0x000000bea420723c */ /* 0x000fec0000041820 */
[-C--:B---3--:R-:W-:Y:S05]  /*5d00*/  HMMA.16816.F32.BF16 R4, R168, R184.reuse, R4 ;  /* 0x000000b8a804723c */ /* 0x088fea0000041804 */
        /* <DEDUP_REMOVED lines=208> */
.L_x_1622:
[----:B------:R-:W2:Y:S01]  /*6a10*/  LDL R173, [R1+0x4] ;  /* 0x0000040001ad7983 */ /* 0x000ea20000100800 */
[----:B------:R-:W-:Y:S01]  /*6a20*/  ULDC UR7, c[0x0][0x38c] ;  /* 0x0000e30000077ab9 */ /* 0x000fe20000000800 */
[----:B------:R-:W-:Y:S02]  /*6a30*/  ULDC UR6, c[0x0][0x390] ;  /* 0x0000e40000067ab9 */ /* 0x000fe40000000800 */
[----:B------:R-:W4:Y:S04]  /*6a40*/  LDL R175, [R1+0x10] ;  /* 0x0000100001af7983 */ /* 0x000f280000100800 */
[----:B------:R-:W4:Y:S04]  /*6a50*/  LDL R172, [R1+0x8] ;  /* 0x0000080001ac7983 */ /* 0x000f280000100800 */
[----:B------:R-:W4:Y:S01]  /*6a60*/  LDL R174, [R1+0xc] ;  /* 0x00000c0001ae7983 */ /* 0x000f220000100800 */
[----:B---3--:R-:W-:Y:S01]  /*6a70*/  FMUL.FTZ R0, R60, UR7 ;  /* 0x000000073c007c20 */ /* 0x008fe20008410000 */
        /* <DEDUP_REMOVED lines=58> */
[----:B------:R-:W-:Y:S01]  /*6e20*/  STS [R250+0x400], R60 ;  /* 0x0004003cfa007388 */ /* 0x000fe20000000800 */
        /* <DEDUP_REMOVED lines=60> */
[----:B------:R-:W-:Y:S01]  /*71f0*/  ULDC.64 UR10, c[0x0][0x450] ;  /* 0x00011400000a7ab9 */ /* 0x000fe20000000a00 */
[----:B------:R-:W-:Y:S01]  /*7200*/  F2FP.BF16.F32.PACK_AB R162, R163, R162 ;  /* 0x000000a2a3a2723e */ /* 0x000fe200000010ff */
[----:B------:R-:W-:Y:S01]  /*7210*/  ULDC.64 UR8, c[0x0][0x3f0] ;  /* 0x0000fc0000087ab9 */ /* 0x000fe20000000a00 */
[----:B------:R-:W-:-:S02]  /*7220*/  F2FP.BF16.F32.PACK_AB R152, R153, R152 ;  /* 0x000000989998723e */ /* 0x000fc400000010ff */
[----:B------:R-:W-:Y:S02]  /*7230*/  F2FP.BF16.F32.PACK_AB R154, R155, R154 ;  /* 0x0000009a9b9a723e */ /* 0x000fe400000010ff */
[----:B------:R-:W-:Y:S02]  /*7240*/  F2FP.BF16.F32.PACK_AB R156, R157, R156 ;  /* 0x0000009c9d9c723e */ /* 0x000fe400000010ff */
[----:B------:R-:W-:Y:S02]  /*7250*/  F2FP.BF16.F32.PACK_AB R158, R159, R158 ;  /* 0x0000009e9f9e723e */ /* 0x000fe400000010ff */
[----:B------:R-:W-:Y:S02]  /*7260*/  F2FP.BF16.F32.PACK_AB R10, R10, R171 ;  /* 0x000000ab0a0a723e */ /* 0x000fe400000010ff */
[----:B------:R-:W-:Y:S01]  /*7270*/  F2FP.BF16.F32.PACK_AB R9, R9, R170 ;  /* 0x000000aa0909723e */ /* 0x000fe200000010ff */
[----:B------:R-:W-:Y:S01]  /*7280*/  FMUL.FTZ R64, R64, UR7 ;  /* 0x0000000740407c20 */ /* 0x000fe20008410000 */
[----:B------:R-:W-:Y:S01]  /*7290*/  F2FP.BF16.F32.PACK_AB R7, R7, R167 ;  /* 0x000000a70707723e */ /* 0x000fe200000010ff */
[----:B------:R-:W-:Y:S01]  /*72a0*/  FMUL.FTZ R27, R65, UR7 ;  /* 0x00000007411b7c20 */ /* 0x000fe20008410000 */
[----:B------:R-:W-:Y:S01]  /*72b0*/  F2FP.BF16.F32.PACK_AB R6, R6, R166 ;  /* 0x000000a60606723e */ /* 0x000fe200000010ff */
[----:B------:R-:W-:Y:S01]  /*72c0*/  FMUL.FTZ R66, R66, UR7 ;  /* 0x0000000742427c20 */ /* 0x000fe20008410000 */
[----:B------:R-:W-:Y:S01]  /*72d0*/  FMUL.FTZ R26, R67, UR7 ;  /* 0x00000007431a7c20 */ /* 0x000fe20008410000 */
[----:B------:R-:W-:-:S02]  /*72e0*/  F2FP.BF16.F32.PACK_AB R8, R8, R169 ;  /* 0x000000a90808723e */ /* 0x000fc400000010ff */
[----:B------:R-:W-:Y:S02]  /*72f0*/  F2FP.BF16.F32.PACK_AB R34, R34, R168 ;  /* 0x000000a82222723e */ /* 0x000fe400000010ff */
        /* <DEDUP_REMOVED lines=60> */
[----:B------:R-:W-:-:S04]  /*76c0*/  SHF.L.U32 R0, R246, 0x6, RZ ;  /* 0x00000006f6007819 */ /* 0x000fc800000006ff */
[----:B------:R-:W-:Y:S01]  /*76d0*/  LOP3.LUT R0, R0, 0x1c0, RZ, 0xc0, !PT ;  /* 0x000001c000007812 */ /* 0x000fe200078ec0ff */
[----:B------:R-:W-:Y:S01]  /*76e0*/  UIMAD UR6, UR4, UR10, URZ ;  /* 0x0000000a040672a4 */ /* 0x000fe2000f8e023f */
[--C-:B------:R-:W-:Y:S02]  /*76f0*/  SHF.R.S32.HI R3, RZ, 0x1f, R248.reuse ;  /* 0x0000001fff037819 */ /* 0x100fe400000114f8 */
[----:B------:R-:W-:Y:S02]  /*7700*/  LOP3.LUT R62, R0, 0x38, R248, 0xf8, !PT ;  /* 0x00000038003e7812 */ /* 0x000fe400078ef8f8 */
[----:B------:R-:W-:Y:S02]  /*7710*/  MOV R4, UR10 ;  /* 0x0000000a00047c02 */ /* 0x000fe40008000f00 */
[----:B------:R-:W-:Y:S02]  /*7720*/  MOV R2, R248 ;  /* 0x000000f800027202 */ /* 0x000fe40000000f00 */
[----:B------:R-:W-:Y:S01]  /*7730*/  SHF.R.U32.HI R0, RZ, 0x3, R0 ;  /* 0x00000003ff007819 */ /* 0x000fe20000011600 */
[----:B------:R-:W-:Y:S01]  /*7740*/  UIMAD UR6, UR32, UR11, UR6 ;  /* 0x0000000b200672a4 */ /* 0x000fe2000f8e0206 */
[----:B--2---:R-:W-:Y:S04]  /*7750*/  STS [R173], R57 ;  /* 0x00000039ad007388 */ /* 0x004fe80000000800 */
        /* <DEDUP_REMOVED lines=34> */
[----:B------:R-:W-:Y:S04]  /*7980*/  STS [R250+0xa400], R34 ;  /* 0x00a40022fa007388 */ /* 0x000fe80000000800 */
[----:B------:R-:W-:Y:S04]  /*7990*/  STS [R173+0xa000], R33 ;  /* 0x00a00021ad007388 */ /* 0x000fe80000000800 */
[----:B------:R-:W-:Y:S04]  /*79a0*/  STS [R173+0xa400], R32 ;  /* 0x00a40020ad007388 */ /* 0x000fe80000000800 */
[----:B------:R-:W-:Y:S04]  /*79b0*/  STS [R251+0x8000], R31 ;  /* 0x0080001ffb007388 */ /* 0x000fe80000000800 */
[----:B------:R-:W-:Y:S01]  /*79c0*/  STS [R251+0x8400], R30 ;  /* 0x0084001efb007388 */ /* 0x000fe20000000800 */
[----:B-1----:R-:W1:Y:S03]  /*79d0*/  LDC.64 R6, c[0x0][0x438] ;  /* 0x00010e00ff067b82 */ /* 0x002e660000000a00 */
[----:B------:R-:W-:Y:S04]  /*79e0*/  STS [R172+0x8000], R27 ;  /* 0x0080001bac007388 */ /* 0x000fe80000000800 */
[----:B------:R-:W-:Y:S01]  /*79f0*/  STS [R174+0x8000], R26 ;  /* 0x0080001aae007388 */ /* 0x000fe20000000800 */
[----:B--2---:R-:W2:Y:S03]  /*7a00*/  LDC.64 R8, c[0x0][0x468] ;  /* 0x00011a00ff087b82 */ /* 0x004ea60000000a00 */
        /* <DEDUP_REMOVED lines=19> */
[----:B------:R-:W-:Y:S01]  /*7b40*/  STS [R172+0xe400], R36 ;  /* 0x00e40024ac007388 */ /* 0x000fe20000000800 */
[----:B------:R-:W-:Y:S01]  /*7b50*/  LOP3.LUT R0, R62, R0, RZ, 0x3c, !PT ;  /* 0x000000003e007212 */ /* 0x000fe200078e3cff */
[----:B------:R-:W-:-:S03]  /*7b60*/  IMAD.WIDE.U32 R4, R4, UR32, R2 ;  /* 0x0000002004047c25 */ /* 0x000fc6000f8e0002 */
[----:B------:R-:W-:Y:S01]  /*7b70*/  LEA R0, R245, R0, 0x9 ;  /* 0x00000000f5007211 */ /* 0x000fe200078e48ff */
[----:B-1----:R-:W-:Y:S01]  /*7b80*/  IMAD R10, R6, UR26, RZ ;  /* 0x0000001a060a7c24 */ /* 0x002fe2000f8e02ff */
[----:B------:R-:W-:Y:S01]  /*7b90*/  IADD3 R5, R5, UR6, RZ ;  /* 0x0000000605057c10 */ /* 0x000fe2000fffe0ff */
[----:B------:R-:W-:Y:S01]  /*7ba0*/  ULDC.64 UR6, c[0x0][0x458] ;  /* 0x0001160000067ab9 */ /* 0x000fe20000000a00 */
[----:B------:R-:W-:Y:S01]  /*7bb0*/  LEA R0, R0, UR5, 0x1 ;  /* 0x0000000500007c11 */ /* 0x000fe2000f8e08ff */
[----:B------:R-:W-:Y:S01]  /*7bc0*/  BAR.SYNC.DEFER_BLOCKING 0x0 ;  /* 0x0000000000007b1d */ /* 0x000fe20000010000 */
[----:B------:R-:W-:Y:S02]  /*7bd0*/  IMAD R7, R7, UR18, R10 ;  /* 0x0000001207077c24 */ /* 0x000fe4000f8e020a */
[----:B------:R-:W-:-:S05]  /*7be0*/  IMAD.WIDE.U32 R4, R6, UR18, R4 ;  /* 0x0000001206047c25 */ /* 0x000fca000f8e0004 */
[----:B---3--:R-:W1:Y:S01]  /*7bf0*/  LDC.64 R12, c[0x0][0x440] ;  /* 0x00011000ff0c7b82 */ /* 0x008e620000000a00 */
[----:B------:R-:W-:Y:S01]  /*7c00*/  IADD3 R5, R5, R7, RZ ;  /* 0x0000000705057210 */ /* 0x000fe20007ffe0ff */
[C---:B--2---:R-:W-:Y:S01]  /*7c10*/  IMAD R6, R8.reuse, UR27, RZ ;  /* 0x0000001b08067c24 */ /* 0x044fe2000f8e02ff */
[----:B------:R-:W-:Y:S01]  /*7c20*/  SHF.R.S32.HI R14, RZ, 0x1f, R246 ;  /* 0x0000001fff0e7819 */ /* 0x000fe200000114f6 */
[----:B------:R-:W-:Y:S01]  /*7c30*/  IMAD.WIDE.U32 R4, R8, UR19, R4 ;  /* 0x0000001308047c25 */ /* 0x000fe2000f8e0004 */
[----:B------:R-:W-:-:S03]  /*7c40*/  MOV R8, UR6 ;  /* 0x0000000600087c02 */ /* 0x000fc60008000f00 */
[----:B------:R-:W2:Y:S01]  /*7c50*/  LDC.64 R10, c[0x0][0x470] ;  /* 0x00011c00ff0a7b82 */ /* 0x000ea20000000a00 */
[----:B------:R-:W3:Y:S04]  /*7c60*/  LDS.128 R16, [R0+0xc000] ;  /* 0x00c0000000107984 */ /* 0x000ee80000000c00 */
[----:B------:R-:W4:Y:S01]  /*7c70*/  LDS.128 R20, [R0+0x10000] ;  /* 0x0100000000147984 */ /* 0x000f220000000c00 */
[----:B------:R-:W-:Y:S01]  /*7c80*/  IMAD R6, R9, UR19, R6 ;  /* 0x0000001309067c24 */ /* 0x000fe2000f8e0206 */
[----:B------:R-:W-:Y:S01]  /*7c90*/  UIMAD UR4, UR4, UR6, URZ ;  /* 0x00000006040472a4 */ /* 0x000fe2000f8e023f */
[----:B------:R-:W-:Y:S01]  /*7ca0*/  IMAD.WIDE.U32 R8, R8, UR32, R2 ;  /* 0x0000002008087c25 */ /* 0x000fe2000f8e0002 */
[----:B------:R-:W4:Y:S02]  /*7cb0*/  LDS.128 R60, [R0+0xd000] ;  /* 0x00d00000003c7984 */ /* 0x000f240000000c00 */
[----:B------:R-:W-:Y:S01]  /*7cc0*/  IADD3 R5, R5, R6, RZ ;  /* 0x0000000605057210 */ /* 0x000fe20007ffe0ff */
[----:B------:R-:W-:Y:S01]  /*7cd0*/  IMAD R2, R14, UR10, RZ ;  /* 0x0000000a0e027c24 */ /* 0x000fe2000f8e02ff */
[----:B------:R-:W-:Y:S01]  /*7ce0*/  UIMAD UR32, UR32, UR7, UR4 ;  /* 0x00000007202072a4 */ /* 0x000fe2000f8e0204 */
[----:B------:R-:W4:Y:S02]  /*7cf0*/  LDS.128 R64, [R0+0x11000] ;  /* 0x0110000000407984 */ /* 0x000f240000000c00 */
[----:B------:R-:W-:-:S02]  /*7d00*/  IMAD R2, R246, UR11, R2 ;  /* 0x0000000bf6027c24 */ /* 0x000fc4000f8e0202 */
[----:B------:R-:W-:Y:S01]  /*7d10*/  IMAD.WIDE.U32 R6, R246, UR10, R4 ;  /* 0x0000000af6067c25 */ /* 0x000fe2000f8e0004 */
[----:B------:R-:W-:Y:S01]  /*7d20*/  IADD3 R5, R9, UR32, RZ ;  /* 0x0000002009057c10 */ /* 0x000fe2000fffe0ff */
[----:B------:R-:W4:Y:S01]  /*7d30*/  LDS.128 R56, [R0+0xe000] ;  /* 0x00e0000000387984 */ /* 0x000f220000000c00 */
[----:B------:R-:W-:Y:S02]  /*7d40*/  MOV R4, R8 ;  /* 0x0000000800047202 */ /* 0x000fe40000000f00 */
[----:B------:R-:W-:Y:S01]  /*7d50*/  IADD3 R3, R7, R2, RZ ;  /* 0x0000000207037210 */ /* 0x000fe20007ffe0ff */
[----:B-1----:R-:W-:Y:S01]  /*7d60*/  IMAD R7, R12, UR26, RZ ;  /* 0x0000001a0c077c24 */ /* 0x002fe2000f8e02ff */
[----:B------:R-:W-:Y:S01]  /*7d70*/  LEA R2, P0, R6, UR8, 0x1 ;  /* 0x0000000806027c11 */ /* 0x000fe2000f8008ff */
[----:B------:R-:W-:Y:S01]  /*7d80*/  IMAD.WIDE.U32 R4, R12, UR18, R4 ;  /* 0x000000120c047c25 */ /* 0x000fe2000f8e0004 */
[----:B------:R-:W1:Y:S02]  /*7d90*/  LDS.128 R48, [R0+0x12000] ;  /* 0x0120000000307984 */ /* 0x000e640000000c00 */
[----:B------:R-:W-:Y:S01]  /*7da0*/  LEA.HI.X R3, R6, UR9, R3, 0x1, P0 ;  /* 0x0000000906037c11 */ /* 0x000fe200080f0c03 */
[----:B------:R-:W-:Y:S01]  /*7db0*/  IMAD R6, R13, UR18, R7 ;  /* 0x000000120d067c24 */ /* 0x000fe2000f8e0207 */
[----:B------:R-:W1:Y:S04]  /*7dc0*/  LDS.128 R52, [R0+0xf000] ;  /* 0x00f0000000347984 */ /* 0x000e680000000c00 */
[----:B------:R-:W1:Y:S01]  /*7dd0*/  LDS.128 R44, [R0+0x13000] ;  /* 0x01300000002c7984 */ /* 0x000e620000000c00 */
[----:B------:R-:W-:Y:S01]  /*7de0*/  IADD3 R5, R5, R6, RZ ;  /* 0x0000000605057210 */ /* 0x000fe20007ffe0ff */
[----:B--2---:R-:W-:-:S02]  /*7df0*/  IMAD R6, R10, UR27, RZ ;  /* 0x0000001b0a067c24 */ /* 0x004fc4000f8e02ff */
[----:B------:R-:W2:Y:S01]  /*7e00*/  LDS.128 R40, [R0+0x14000] ;  /* 0x0140000000287984 */ /* 0x000ea20000000c00 */
[----:B------:R-:W-:Y:S01]  /*7e10*/  USHF.L.U32 UR4, UR10, 0x6, URZ ;  /* 0x000000060a047899 */ /* 0x000fe2000800063f */
[----:B------:R-:W-:Y:S01]  /*7e20*/  IMAD R11, R11, UR19, R6 ;  /* 0x000000130b0b7c24 */ /* 0x000fe2000f8e0206 */
[----:B------:R-:W-:Y:S01]  /*7e30*/  ULDC.64 UR8, c[0x0][0x3f8] ;  /* 0x0000fe0000087ab9 */ /* 0x000fe20000000a00 */
[----:B------:R-:W2:Y:S01]  /*7e40*/  LDS.128 R32, [R0+0x18000] ;  /* 0x0180000000207984 */ /* 0x000ea20000000c00 */
[----:B------:R-:W-:-:S03]  /*7e50*/  IMAD R6, R14, UR6, RZ ;  /* 0x000000060e067c24 */ /* 0x000fc6000f8e02ff */
[----:B---3--:R-:W-:Y:S01]  /*7e60*/  STG.E.128 desc[UR24][R2.64], R16 ;  /* 0x0000001002007986 */ /* 0x008fe2000c101d18 */
[----:B------:R-:W-:-:S03]  /*7e70*/  IMAD.WIDE.U32 R4, R10, UR19, R4 ;  /* 0x000000130a047c25 */ /* 0x000fc6000f8e0004 */
[----:B------:R-:W3:Y:S04]  /*7e80*/  LDS.128 R36, [R0+0x15000] ;  /* 0x0150000000247984 */ /* 0x000ee80000000c00 */
[----:B------:R-:W3:Y:S04]  /*7e90*/  LDS.128 R28, [R0+0x19000] ;  /* 0x01900000001c7984 */ /* 0x000ee80000000c00 */
[----:B----4-:R4:W-:Y:S04]  /*7ea0*/  STG.E.128 desc[UR24][R2.64+0x80], R20 ;  /* 0x0000801402007986 */ /* 0x0109e8000c101d18 */
[----:B------:R-:W3:Y:S04]  /*7eb0*/  LDS.128 R24, [R0+0x16000] ;  /* 0x0160000000187984 */ /* 0x000ee80000000c00 */
[----:B------:R-:W3:Y:S04]  /*7ec0*/  LDS.128 R16, [R0+0x1a000] ;  /* 0x01a0000000107984 */ /* 0x000ee80000000c00 */
[----:B------:R-:W3:Y:S04]  /*7ed0*/  LDS.128 R20, [R0+0x17000] ;  /* 0x0170000000147984 */ /* 0x000ee80000000c00 */
[----:B------:R1:W3:Y:S01]  /*7ee0*/  LDS.128 R12, [R0+0x1b000] ;  /* 0x01b00000000c7984 */ /* 0x0002e20000000c00 */
[----:B------:R-:W-:Y:S01]  /*7ef0*/  USHF.L.U64.HI UR10, UR10, 0x6, UR11 ;  /* 0x000000060a0a7899 */ /* 0x000fe2000801020b */
[----:B------:R-:W-:Y:S01]  /*7f00*/  IADD3 R5, R5, R11, RZ ;  /* 0x0000000b05057210 */ /* 0x000fe20007ffe0ff */
[----:B------:R-:W-:-:S02]  /*7f10*/  USHF.L.U32 UR11, UR6, 0x6, URZ ;  /* 0x00000006060b7899 */ /* 0x000fc4000800063f */
[----:B------:R-:W-:Y:S01]  /*7f20*/  IMAD.WIDE.U32 R4, R246, UR6, R4 ;  /* 0x00000006f6047c25 */ /* 0x000fe2000f8e0004 */
[----:B----4-:R-:W-:-:S04]  /*7f30*/  IADD3 R2, P0, R2, UR4, RZ ;  /* 0x0000000402027c10 */ /* 0x010fc8000ff1e0ff */
[----:B------:R-:W-:Y:S01]  /*7f40*/  IADD3.X R3, R3, UR10, RZ, P0, !PT ;  /* 0x0000000a03037c10 */ /* 0x000fe200087fe4ff */
[----:B-1----:R-:W-:Y:S01]  /*7f50*/  IMAD R0, R246, UR7, R6 ;  /* 0x00000007f6007c24 */ /* 0x002fe2000f8e0206 */
[----:B------:R-:W-:-:S04]  /*7f60*/  IADD3 R8, P0, R2, UR4, RZ ;  /* 0x0000000402087c10 */ /* 0x000fc8000ff1e0ff */
[----:B------:R-:W-:Y:S02]  /*7f70*/  IADD3.X R9, R3, UR10, RZ, P0, !PT ;  /* 0x0000000a03097c10 */ /* 0x000fe400087fe4ff */
[----:B------:R-:W-:Y:S02]  /*7f80*/  IADD3 R0, R5, R0, RZ ;  /* 0x0000000005007210 */ /* 0x000fe40007ffe0ff */
[----:B------:R-:W-:Y:S01]  /*7f90*/  LEA R6, P0, R4, UR8, 0x1 ;  /* 0x0000000804067c11 */ /* 0x000fe2000f8008ff */
[----:B------:R-:W-:-:S03]  /*7fa0*/  USHF.L.U64.HI UR6, UR6, 0x6, UR7 ;  /* 0x0000000606067899 */ /* 0x000fc60008010207 */
[----:B------:R-:W-:Y:S02]  /*7fb0*/  LEA.HI.X R7, R4, UR9, R0, 0x1, P0 ;  /* 0x0000000904077c11 */ /* 0x000fe400080f0c00 */
[----:B------:R-:W-:Y:S01]  /*7fc0*/  IADD3 R4, P0, R6, UR11, RZ ;  /* 0x0000000b06047c10 */ /* 0x000fe2000ff1e0ff */
[----:B------:R-:W-:Y:S01]  /*7fd0*/  STG.E.128 desc[UR24][R2.64], R60 ;  /* 0x0000003c02007986 */ /* 0x000fe2000c101d18 */
[----:B------:R-:W-:Y:S02]  /*7fe0*/  IADD3 R10, P1, R8, UR4, RZ ;  /* 0x00000004080a7c10 */ /* 0x000fe4000ff3e0ff */
[----:B------:R-:W-:Y:S01]  /*7ff0*/  IADD3.X R5, R7, UR6, RZ, P0, !PT ;  /* 0x0000000607057c10 */ /* 0x000fe200087fe4ff */
[----:B------:R1:W-:Y:S01]  /*8000*/  STG.E.128 desc[UR24][R2.64+0x80], R64 ;  /* 0x0000804002007986 */ /* 0x0003e2000c101d18 */
[----:B------:R-:W-:-:S03]  /*8010*/  IADD3.X R11, R9, UR10, RZ, P1, !PT ;  /* 0x0000000a090b7c10 */ /* 0x000fc60008ffe4ff */
[----:B------:R-:W-:Y:S04]  /*8020*/  STG.E.128 desc[UR24][R8.64], R56 ;  /* 0x0000003808007986 */ /* 0x000fe8000c101d18 */
[----:B------:R4:W-:Y:S04]  /*8030*/  STG.E.128 desc[UR24][R8.64+0x80], R48 ;  /* 0x0000803008007986 */ /* 0x0009e8000c101d18 */
[----:B------:R3:W-:Y:S04]  /*8040*/  STG.E.128 desc[UR24][R10.64], R52 ;  /* 0x000000340a007986 */ /* 0x0007e8000c101d18 */
[----:B------:R3:W-:Y:S04]  /*8050*/  STG.E.128 desc[UR24][R10.64+0x80], R44 ;  /* 0x0000802c0a007986 */ /* 0x0007e8000c101d18 */
[----:B--2---:R2:W-:Y:S01]  /*8060*/  STG.E.128 desc[UR24][R6.64], R40 ;  /* 0x0000002806007986 */ /* 0x0045e2000c101d18 */
[----:B-1----:R-:W-:-:S04]  /*8070*/  IADD3 R2, P0, R4, UR11, RZ ;  /* 0x0000000b04027c10 */ /* 0x002fc8000ff1e0ff */
[----:B------:R-:W-:Y:S02]  /*8080*/  IADD3.X R3, R5, UR6, RZ, P0, !PT ;  /* 0x0000000605037c10 */ /* 0x000fe400087fe4ff */
[----:B----4-:R-:W-:Y:S01]  /*8090*/  IADD3 R8, P0, R2, UR11, RZ ;  /* 0x0000000b02087c10 */ /* 0x010fe2000ff1e0ff */
[----:B------:R2:W-:Y:S03]  /*80a0*/  STG.E.128 desc[UR24][R6.64+0x80], R32 ;  /* 0x0000802006007986 */ /* 0x0005e6000c101d18 */
[----:B------:R-:W-:Y:S01]  /*80b0*/  IADD3.X R9, R3, UR6, RZ, P0, !PT ;  /* 0x0000000603097c10 */ /* 0x000fe200087fe4ff */
[----:B---3--:R2:W-:Y:S04]  /*80c0*/  STG.E.128 desc[UR24][R4.64], R36 ;  /* 0x0000002404007986 */ /* 0x0085e8000c101d18 */
[----:B------:R2:W-:Y:S04]  /*80d0*/  STG.E.128 desc[UR24][R4.64+0x80], R28 ;  /* 0x0000801c04007986 */ /* 0x0005e8000c101d18 */
[----:B------:R2:W-:Y:S04]  /*80e0*/  STG.E.128 desc[UR24][R2.64], R24 ;  /* 0x0000001802007986 */ /* 0x0005e8000c101d18 */
[----:B------:R2:W-:Y:S04]  /*80f0*/  STG.E.128 desc[UR24][R2.64+0x80], R16 ;  /* 0x0000801002007986 */ /* 0x0005e8000c101d18 */
[----:B------:R2:W-:Y:S04]  /*8100*/  STG.E.128 desc[UR24][R8.64], R20 ;  /* 0x0000001408007986 */ /* 0x0005e8000c101d18 */
[----:B------:R2:W-:Y:S02]  /*8110*/  STG.E.128 desc[UR24][R8.64+0x80], R12 ;  /* 0x0000800c08007986 */ /* 0x0005e4000c101d18 */
.L_x_1619:
        /* <DEDUP_REMOVED lines=11> */
.L_x_1626:
[----:B------:R-:W-:Y:S05]  /*81d0*/  EXIT ;  /* 0x000000000000794d */ /* 0x000fea0003800000 */
.L_x_1628:
        /* <DEDUP_REMOVED lines=10> */
.L_x_2088:


//--------------------- .text._ZN5flash44flash_bwd_dq_dk_dv_loop_seqk_parallel_kernelI23Flash_bwd_kernel_traitsILi128ELi64ELi128ELi8ELi2ELi4ELi2ELb0ELb0EN7cutlass10bfloat16_tE19Flash_kernel_traitsILi128ELi64ELi128ELi8ES3_EELb0ELb0ELb0ELb0ELb1ELb1ELb1EEEvNS_16Flash_bwd_paramsE --------------------------
	.section	.text._ZN5flash44flash_bwd_dq_dk_dv_loop_seqk_parallel_kernelI23Flash_bwd_kernel_traitsILi128ELi64ELi128ELi8ELi2ELi4ELi2ELb0ELb0EN7cutlass10bfloat16_tE19Flash_kernel_traitsILi128ELi64ELi128ELi8ES3_EELb0ELb0ELb0ELb0ELb1ELb1ELb1EEEvNS_16Flash_bwd_paramsE,"ax",@progbits
	.align	128
        .global         _ZN5flash44flash_bwd_dq_dk_dv_loop_seqk_parallel_kernelI23Flash_bwd_kernel_traitsILi128ELi64ELi128ELi8ELi2ELi4ELi2ELb0ELb0EN7cutlass10bfloat16_tE19Flash_kernel_traitsILi128ELi64ELi128ELi8ES3_EELb0ELb0ELb0ELb0ELb1ELb1ELb1EEEvNS_16Flash_bwd_paramsE
        .type           _ZN5flash44flash_bwd_dq_dk_dv_loop_seqk_parallel_kernelI23Flash_bwd_kernel_traitsILi128ELi64ELi128ELi8ELi2ELi4ELi2ELb0ELb0EN7cutlass10bfloat16_tE19Flash_kernel_traitsILi128ELi64ELi128ELi8ES3_EELb0ELb0ELb0ELb0ELb1ELb1ELb1EEEvNS_16Flash_bwd_paramsE,@function
        .size           _ZN5flash44flash_bwd_dq_dk_dv_loop_seqk_parallel_kernelI23Flash_bwd_kernel_traitsILi128ELi64ELi128ELi8ELi2ELi4ELi2ELb0ELb0EN7cutlass10bfloat16_tE19Flash_kernel_traitsILi128ELi64ELi128ELi8ES3_EELb0ELb0ELb0ELb0ELb1ELb1ELb1EEEvNS_16Flash_bwd_paramsE,(.L_x_2089 - _ZN5flash44flash_bwd_dq_dk_dv_loop_seqk_parallel_kernelI23Flash_bwd_kernel_traitsILi128ELi64ELi128ELi8ELi2ELi4ELi2ELb0ELb0EN7cutlass10bfloat16_tE19Flash_kernel_traitsILi128ELi64ELi128ELi8ES3_EELb0ELb0ELb0ELb0ELb1ELb1ELb1EEEvNS_16Flash_bwd_paramsE)
        .other          _ZN5flash44flash_bwd_dq_dk_dv_loop_seqk_parallel_kernelI23Flash_bwd_kernel_traitsILi128ELi64ELi128ELi8ELi2ELi4ELi2ELb0ELb0EN7cutlass10bfloat16_tE19Flash_kernel_traitsILi128ELi64ELi128ELi8ES3_EELb0ELb0ELb0ELb0ELb1ELb1ELb1EEEvNS_16Flash_bwd_paramsE,@"STO_CUDA_ENTRY STV_DEFAULT"
_ZN5flash44flash_bwd_dq_dk_dv_loop_seqk_parallel_kernelI23Flash_bwd_kernel_traitsILi128ELi64ELi128ELi8ELi2ELi4ELi2ELb0ELb0EN7cutlass10bfloat16_tE19Flash_kernel_traitsILi128ELi64ELi128ELi8ES3_EELb0ELb0ELb0ELb0ELb1ELb1ELb1EEEvNS_16Flash_bwd_paramsE:
.text._ZN5flash44flash_bwd_dq_dk_dv_loop_seqk_parallel_kernelI23Flash_bwd_kernel_traitsILi128ELi64ELi128ELi8ELi2ELi4ELi2ELb0ELb0EN7cutlass10bfloat16_tE19Flash_kernel_traitsILi128ELi64ELi128ELi8ES3_EELb0ELb0ELb0ELb0ELb1ELb1ELb1EEEvNS_16Flash_bwd_paramsE:
        /* <DEDUP_REMOVED lines=14> */
[----:B------:R-:W-:Y:S01]  /*00e0*/  ULDC.64 UR24, c[0x0][0x208] ;  /* 0x0000820000187ab9 */ /* 0x000fe20000000a00 */
[----:B------:R-:W-:Y:S01]  /*00f0*/  UMOV UR21, 0xffffc000 ;  /* 0xffffc00000157882 */ /* 0x000fe20000000000 */
[----:B------:R-:W-:Y:S01]  /*0100*/  ULDC.64 UR16, c[0x0][0x300] ;  /* 0x0000c00000107ab9 */ /* 0x000fe20000000a00 */
[----:B------:R-:W-:-:S03]  /*0110*/  ULDC.64 UR14, c[0x0][0x308] ;  /* 0x0000c200000e7ab9 */ /* 0x000fc60000000a00 */
        /* <DEDUP_REMOVED lines=66> */
[----:B------:R-:W-:Y:S01]  /*0540*/  IMAD R12, R12, 0x400, R3 ;  /* 0x000004000c0c7824 */ /* 0x000fe200078e0203 */
[----:B------:R-:W-:-:S02]  /*0550*/  LOP3.LUT R15, R4, R2, RZ, 0x3c, !PT ;  /* 0x00000002040f7212 */ /* 0x000fc400078e3cff */
        /* <DEDUP_REMOVED lines=18> */
[----:B------:R-:W-:Y:S01]  /*0680*/  LOP3.LUT R6, R0, 0x20, R8, 0xf8, !PT ;  /* 0x0000002000067812 */ /* 0x000fe200078ef808 */
[----:B------:R-:W-:Y:S01]  /*0690*/  STL [R1+0x38], R21 ;  /* 0x0000381501007387 */ /* 0x000fe20000100800 */
[----:B------:R-:W-:-:S02]  /*06a0*/  LOP3.LUT R0, R3, R0, R2, 0x1e, !PT ;  /* 0x0000000003007212 */ /* 0x000fc400078e1e02 */
[----:B------:R-:W-:Y:S01]  /*06b0*/  LOP3.LUT R4, R4, 0x20, RZ, 0xc0, !PT ;  /* 0x0000002004047812 */ /* 0x000fe200078ec0ff */
[----:B------:R1:W-:Y:S01]  /*06c0*/  STL [R1+0x28], R5 ;  /* 0x0000280501007387 */ /* 0x0003e20000100800 */
[----:B------:R-:W-:Y:S01]  /*06d0*/  LOP3.LUT R210, R11, R14, R210, 0xf6, !PT ;  /* 0x0000000e0bd27212 */ /* 0x000fe200078ef6d2 */
[----:B------:R-:W-:Y:S01]  /*06e0*/  IMAD.IADD R12, R12, 0x1, R0 ;  /* 0x000000010c0c7824 */ /* 0x000fe200078e0200 */
[----:B------:R-:W-:Y:S02]  /*06f0*/  SHF.R.S32.HI R0, RZ, 0x2, R18 ;  /* 0x00000002ff007819 */ /* 0x000fe40000011412 */
[----:B------:R-:W-:Y:S01]  /*0700*/  LOP3.LUT R209, R4, 0x18, R7, 0xf8, !PT ;  /* 0x0000001804d17812 */ /* 0x000fe200078ef807 */
[----:B------:R-:W-:Y:S01]  /*0710*/  IMAD R7, R16, 0x400, R10 ;  /* 0x0000040010077824 */ /* 0x000fe200078e020a */
[----:B------:R-:W-:Y:S01]  /*0720*/  LOP3.LUT R4, R6, R3, RZ, 0x3c, !PT ;  /* 0x0000000306047212 */ /* 0x000fe200078e3cff */
[----:B------:R-:W-:Y:S01]  /*0730*/  IMAD R17, R16, 0x10, R0 ;  /* 0x0000001010117824 */ /* 0x000fe200078e0200 */
[----:B------:R-:W-:Y:S01]  /*0740*/  LEA R11, R12, UR4, 0x1 ;  /* 0x000000040c0b7c11 */ /* 0x000fe2000f8e08ff */
[----:B------:R-:W-:Y:S01]  /*0750*/  IMAD.SHL.U32 R0, R13, 0x40, RZ ;  /* 0x000000400d007824 */ /* 0x000fe200078e00ff */
[----:B------:R-:W-:Y:S01]  /*0760*/  LEA R214, R214, UR4, 0x1 ;  /* 0x00000004d6d67c11 */ /* 0x000fe2000f8e08ff */
[----:B------:R-:W-:Y:S01]  /*0770*/  IMAD.IADD R7, R4, 0x1, R7 ;  /* 0x0000000104077824 */ /* 0x000fe200078e0207 */
[----:B------:R-:W-:Y:S01]  /*0780*/  STL [R1+0x44], R17 ;  /* 0x0000441101007387 */ /* 0x000fe20000100800 */
[----:B------:R-:W-:Y:S01]  /*0790*/  IMAD.SHL.U32 R3, R9, 0x8, RZ ;  /* 0x0000000809037824 */ /* 0x000fe200078e00ff */
[----:B------:R-:W-:-:S02]  /*07a0*/  LOP3.LUT R0, R0, 0xfffffe00, RZ, 0xc0, !PT ;  /* 0xfffffe0000007812 */ /* 0x000fc400078ec0ff */
[----:B------:R-:W-:Y:S02]  /*07b0*/  LEA R247, R7, UR5, 0x1 ;  /* 0x0000000507f77c11 */ /* 0x000fe4000f8e08ff */
[----:B------:R-:W-:Y:S01]  /*07c0*/  LEA R210, R210, UR5, 0x1 ;  /* 0x00000005d2d27c11 */ /* 0x000fe2000f8e08ff */
[----:B-1----:R-:W-:Y:S02]  /*07d0*/  IMAD.SHL.U32 R5, R9, 0x10, RZ ;  /* 0x0000001009057824 */ /* 0x002fe400078e00ff */
[C---:B------:R-:W-:Y:S02]  /*07e0*/  VIADD R9, R11.reuse, 0x420 ;  /* 0x000004200b097836 */ /* 0x040fe40000000000 */
[----:B------:R-:W-:Y:S01]  /*07f0*/  @P1 VIADD R9, R11, 0x3e0 ;  /* 0x000003e00b091836 */ /* 0x000fe20000000000 */
[----:B------:R-:W-:Y:S01]  /*0800*/  LOP3.LUT R8, R2, 0x10, R5, 0xf8, !PT ;  /* 0x0000001002087812 */ /* 0x000fe200078ef805 */
[----:B------:R-:W-:Y:S02]  /*0810*/  VIADD R2, R17, 0xffffffc0 ;  /* 0xffffffc011027836 */ /* 0x000fe40000000000 */
[----:B------:R-:W-:-:S03]  /*0820*/  IMAD.SHL.U32 R5, R21, 0x40, RZ ;  /* 0x0000004015057824 */ /* 0x000fc600078e00ff */
[----:B------:R-:W-:Y:S02]  /*0830*/  SHF.R.S32.HI R4, RZ, 0x1f, R2 ;  /* 0x0000001fff047819 */ /* 0x000fe40000011402 */
[----:B------:R-:W-:Y:S02]  /*0840*/  LOP3.LUT R5, R5, 0x1c0, RZ, 0xc0, !PT ;  /* 0x000001c005057812 */ /* 0x000fe400078ec0ff */
[----:B------:R-:W-:Y:S01]  /*0850*/  SHF.L.U64.HI R2, R2, 0x2, R4 ;  /* 0x0000000202027819 */ /* 0x000fe20000010204 */
[----:B------:R-:W-:Y:S01]  /*0860*/  IMAD R4, R16, 0x400, R0 ;  /* 0x0000040010047824 */ /* 0x000fe200078e0200 */
[----:B------:R-:W-:Y:S02]  /*0870*/  LOP3.LUT R3, R5, 0x8, R3, 0xf8, !PT ;  /* 0x0000000805037812 */ /* 0x000fe400078ef803 */
[--C-:B------:R-:W-:Y:S01]  /*0880*/  SHF.R.U32.HI R6, RZ, 0x3, R5.reuse ;  /* 0x00000003ff067819 */ /* 0x100fe20000011605 */
[----:B------:R1:W-:Y:S03]  /*0890*/  STL [R1+0x34], R2 ;  /* 0x0000340201007387 */ /* 0x0003e60000100800 */
[----:B------:R-:W-:Y:S01]  /*08a0*/  LOP3.LUT R3, R3, R6, RZ, 0x3c, !PT ;  /* 0x0000000603037212 */ /* 0x000fe200078e3cff */
[----:B------:R-:W-:Y:S01]  /*08b0*/  STL [R1+0x2c], R11 ;  /* 0x00002c0b01007387 */ /* 0x000fe20000100800 */
[----:B------:R-:W-:-:S03]  /*08c0*/  LOP3.LUT R209, R6, R209, R5, 0x1e, !PT ;  /* 0x000000d106d17212 */ /* 0x000fc600078e1e05 */
[----:B------:R-:W-:Y:S01]  /*08d0*/  IMAD.IADD R219, R4, 0x1, R3 ;  /* 0x0000000104db7824 */ /* 0x000fe200078e0203 */
[----:B------:R-:W-:Y:S01]  /*08e0*/  LOP3.LUT R209, R209, R0, RZ, 0xfc, !PT ;  /* 0x00000000d1d17212 */ /* 0x000fe200078efcff */
[----:B------:R-:W-:-:S03]  /*08f0*/  IMAD.MOV.U32 R3, RZ, RZ, 0x40 ;  /* 0x00000040ff037424 */ /* 0x000fc600078e00ff */
[----:B------:R-:W-:Y:S02]  /*0900*/  LEA R209, R209, UR4, 0x1 ;  /* 0x00000004d1d17c11 */ /* 0x000fe4000f8e08ff */
[C---:B------:R-:W-:Y:S02]  /*0910*/  SEL R216, R3.reuse, 0xffffffc0, !P3 ;  /* 0xffffffc003d87807 */ /* 0x040fe40005800000 */
[----:B------:R-:W-:-:S03]  /*0920*/  SEL R3, R3, 0xffffffc0, !P2 ;  /* 0xffffffc003037807 */ /* 0x000fc60005000000 */
[----:B------:R-:W-:Y:S01]  /*0930*/  IMAD.IADD R217, R214, 0x1, R216 ;  /* 0x00000001d6d97824 */ /* 0x000fe200078e02d8 */
[----:B-1----:R-:W-:-:S04]  /*0940*/  LOP3.LUT R2, R6, R8, R5, 0x1e, !PT ;  /* 0x0000000806027212 */ /* 0x002fc800078e1e05 */
[----:B------:R-:W-:Y:S01]  /*0950*/  LOP3.LUT R218, R2, R0, RZ, 0xfc, !PT ;  /* 0x0000000002da7212 */ /* 0x000fe200078efcff */
[----:B------:R-:W-:Y:S02]  /*0960*/  IMAD.MOV.U32 R0, RZ, RZ, 0x20 ;  /* 0x00000020ff007424 */ /* 0x000fe400078e00ff */
[----:B------:R-:W-:-:S03]  /*0970*/  IMAD.MOV.U32 R2, RZ, RZ, -0x10 ;  /* 0xfffffff0ff027424 */ /* 0x000fc600078e00ff */
[----:B------:R-:W-:Y:S02]  /*0980*/  SEL R215, R0, 0xffffffe0, !P4 ;  /* 0xffffffe000d77807 */ /* 0x000fe40006000000 */
[----:B------:R-:W-:Y:S02]  /*0990*/  SEL R2, R2, 0x10, !P0 ;  /* 0x0000001002027807 */ /* 0x000fe40004000000 */
[----:B------:R-:W-:Y:S01]  /*09a0*/  SEL R0, R0, 0xffffffe0, !P1 ;  /* 0xffffffe000007807 */ /* 0x000fe20004800000 */
[----:B------:R-:W-:Y:S02]  /*09b0*/  IMAD.IADD R215, R214, 0x1, R215 ;  /* 0x00000001d6d77824 */ /* 0x000fe400078e02d7 */
[C---:B------:R-:W-:Y:S02]  /*09c0*/  IMAD.IADD R4, R247.reuse, 0x1, R2 ;  /* 0x00000001f7047824 */ /* 0x040fe400078e0202 */
[----:B------:R-:W-:Y:S02]  /*09d0*/  IMAD.IADD R252, R247, 0x1, R0 ;  /* 0x00000001f7fc7824 */ /* 0x000fe400078e0200 */
[----:B------:R-:W-:Y:S01]  /*09e0*/  IMAD.IADD R10, R0, 0x1, R11 ;  /* 0x00000001000a7824 */ /* 0x000fe200078e020b */
[----:B------:R-:W-:Y:S01]  /*09f0*/  STL [R1+0x4], R4 ;  /* 0x0000040401007387 */ /* 0x000fe20000100800 */
[----:B------:R-:W-:-:S02]  /*0a00*/  IMAD.IADD R0, R11, 0x1, R3 ;  /* 0x000000010b007824 */ /* 0x000fc400078e0203 */
[----:B------:R-:W-:Y:S01]  /*0a10*/  IMAD.IADD R216, R215, 0x1, R216 ;  /* 0x00000001d7d87824 */ /* 0x000fe200078e02d8 */
[----:B------:R-:W-:Y:S04]  /*0a20*/  STL [R1+0x3c], R10 ;  /* 0x00003c0a01007387 */ /* 0x000fe80000100800 */
[----:B------:R1:W-:Y:S04]  /*0a30*/  STL [R1+0x30], R0 ;  /* 0x0000300001007387 */ /* 0x0003e80000100800 */
[----:B------:R-:W-:Y:S01]  /*0a40*/  STL [R1+0x4c], R9 ;  /* 0x00004c0901007387 */ /* 0x000fe20000100800 */
[----:B-1----:R-:W-:-:S02]  /*0a50*/  IMAD.IADD R0, R2, 0x1, R252 ;  /* 0x0000000102007824 */ /* 0x002fc400078e02fc */
[----:B------:R-:W-:-:S03]  /*0a60*/  IMAD.IADD R2, R10, 0x1, R3 ;  /* 0x000000010a027824 */ /* 0x000fc600078e0203 */
[----:B------:R1:W-:Y:S04]  /*0a70*/  STL [R1], R0 ;  /* 0x0000000001007387 */ /* 0x0003e80000100800 */
[----:B------:R2:W-:Y:S01]  /*0a80*/  STL [R1+0x40], R2 ;  /* 0x0000400201007387 */ /* 0x0005e20000100800 */
[----:B-1----:R-:W-:-:S05]  /*0a90*/  IMAD.IADD R0, R3, 0x1, R9 ;  /* 0x0000000103007824 */ /* 0x002fca00078e0209 */
[----:B------:R2:W-:Y:S02]  /*0aa0*/  STL [R1+0x48], R0 ;  /* 0x0000480001007387 */ /* 0x0005e40000100800 */
.L_x_1637:
[----:B------:R-:W-:Y:S02]  /*0ab0*/  ISETP.NE.U32.AND P0, PT, RZ, UR16, PT ;  /* 0x00000010ff007c0c */ /* 0x000fe4000bf05070 */
[----:B------:R-:W-:Y:S02]  /*0ac0*/  ISETP.NE.U32.AND P1, PT, RZ, UR14, PT ;  /* 0x0000000eff007c0c */ /* 0x000fe4000bf25070 */
[----:B------:R-:W-:Y:S02]  /*0ad0*/  ISETP.NE.AND.EX P0, PT, RZ, UR17, PT, P0 ;  /* 0x00000011ff007c0c */ /* 0x000fe4000bf05300 */
[----:B------:R-:W-:-:S11]  /*0ae0*/  ISETP.NE.AND.EX P1, PT, RZ, UR15, PT, P1 ;  /* 0x0000000fff007c0c */ /* 0x000fd6000bf25310 */
[----:B--2---:R-:W1:Y:S01]  /*0af0*/  @P0 S2R R0, SR_CTAID.Y ;  /* 0x0000000000000919 */ /* 0x004e620000002600 */
        /* <DEDUP_REMOVED lines=18> */
[----:B------:R-:W-:Y:S05]  /*0c20*/  @P0 BRA `(.L_x_1629) ;  /* 0x0000006c00b80947 */ /* 0x000fea0003800000 */
        /* <DEDUP_REMOVED lines=72> */
.L_x_1630:
[----:B------:R-:W-:Y:S01]  /*10b0*/  UIMAD UR34, UR20, UR40, UR22 ;  /* 0x00000028142272a4 */ /* 0x000fe2000f8e0216 */
[----:B------:R-:W-:-:S03]  /*10c0*/  ULDC UR48, c[0x0][0x2d4] ;  /* 0x0000b50000307ab9 */ /* 0x000fc60000000800 */
[----:B------:R-:W-:-:S12]  /*10d0*/  UIMAD UR34, UR34, UR48, URZ ;  /* 0x00000030222272a4 */ /* 0x000fd8000f8e023f */
.L_x_1631:
[----:B------:R-:W1:Y:S01]  /*10e0*/  S2R R5, SR_TID.X ;  /* 0x0000000000057919 */ /* 0x000e620000002100 */
[----:B------:R-:W2:Y:S01]  /*10f0*/  LDC.64 R22, c[0x0][0x240] ;  /* 0x00009000ff167b82 */ /* 0x000ea20000000a00 */
[----:B------:R-:W-:Y:S01]  /*1100*/  UIMAD UR10, UR40, UR39, URZ ;  /* 0x00000027280a72a4 */ /* 0x000fe2000f8e023f */
[----:B------:R-:W-:Y:S01]  /*1110*/  IMAD.U32 R6, RZ, RZ, UR9 ;  /* 0x00000009ff067e24 */ /* 0x000fe2000f8e00ff */
[----:B------:R-:W3:Y:S01]  /*1120*/  LDL R29, [R1+0x28] ;  /* 0x00002800011d7983 */ /* 0x000ee20000100800 */
[----:B------:R-:W-:Y:S02]  /*1130*/  UIMAD.WIDE UR48, UR20, UR48, UR36 ;  /* 0x00000030143072a5 */ /* 0x000fe4000f8e0224 */
[----:B------:R-:W-:Y:S02]  /*1140*/  UIMAD.WIDE.U32 UR46, UR39, UR40, URZ ;  /* 0x00000028272e72a5 */ /* 0x000fe4000f8e003f */
[----:B------:R-:W4:Y:S01]  /*1150*/  LDC.64 R8, c[0x0][0x228] ;  /* 0x00008a00ff087b82 */ /* 0x000f220000000a00 */
[----:B------:R-:W-:-:S02]  /*1160*/  UIADD3 UR32, UP0, UR32, UR8, URZ ;  /* 0x0000000820207290 */ /* 0x000fc4000ff1e03f */
[----:B------:R-:W-:Y:S01]  /*1170*/  USHF.R.S32.HI UR45, URZ, 0x1f, UR39 ;  /* 0x0000001f3f2d7899 */ /* 0x000fe20008011427 */
[----:B------:R-:W-:Y:S01]  /*1180*/  IMAD.U32 R26, RZ, RZ, UR46 ;  /* 0x0000002eff1a7e24 */ /* 0x000fe2000f8e00ff */
[----:B------:R-:W-:Y:S01]  /*1190*/  ULDC.64 UR8, c[0x0][0x248] ;  /* 0x0000920000087ab9 */ /* 0x000fe20000000a00 */
[----:B------:R-:W-:Y:S01]  /*11a0*/  IMAD.U32 R27, RZ, RZ, UR47 ;  /* 0x0000002fff1b7e24 */ /* 0x000fe2000f8e00ff */
[----:B------:R-:W-:Y:S01]  /*11b0*/  UIADD3.X UR4, UR12, UR4, URZ, UP0, !UPT ;  /* 0x000000040c047290 */ /* 0x000fe200087fe43f */
[----:B------:R-:W5:Y:S01]  /*11c0*/  LDC.64 R18, c[0x0][0x418] ;  /* 0x00010600ff127b82 */ /* 0x000f620000000a00 */
[----:B------:R-:W-:Y:S01]  /*11d0*/  UIMAD UR45, UR45, UR40, URZ ;  /* 0x000000282d2d72a4 */ /* 0x000fe2000f8e023f */
[----:B------:R-:W-:Y:S01]  /*11e0*/  ULDC.64 UR12, c[0x0][0x210] ;  /* 0x00008400000c7ab9 */ /* 0x000fe20000000a00 */
[----:B------:R-:W-:Y:S02]  /*11f0*/  UIMAD UR43, UR4, UR8, URZ ;  /* 0x00000008042b72a4 */ /* 0x000fe4000f8e023f */
[----:B------:R-:W-:-:S03]  /*1200*/  UIMAD UR42, UR42, UR39, UR45 ;  /* 0x000000272a2a72a4 */ /* 0x000fc6000f8e022d */
[----:B------:R-:W5:Y:S01]  /*1210*/  LDC.64 R24, c[0x0][0x420] ;  /* 0x00010800ff187b82 */ /* 0x000f620000000a00 */
[----:B------:R-:W-:Y:S02]  /*1220*/  UIMAD UR43, UR32, UR9, UR43 ;  /* 0x00000009202b72a4 */ /* 0x000fe4000f8e022b */
[----:B------:R-:W-:Y:S01]  /*1230*/  ULEA.HI.SX32 UR38, UR38, 0xffffffff, 0x1a ;  /* 0xffffffff26267891 */ /* 0x000fe2000f8fd23f */
[----:B-1----:R-:W-:-:S04]  /*1240*/  SHF.R.S32.HI R2, RZ, 0x1f, R5 ;  /* 0x0000001fff027819 */ /* 0x002fc80000011405 */
[----:B------:R-:W1:Y:S01]  /*1250*/  LDC.64 R20, c[0x0][0x230] ;  /* 0x00008c00ff147b82 */ /* 0x000e620000000a00 */
[CC--:B------:R-:W-:Y:S02]  /*1260*/  LEA.HI R3, R2.reuse, R5.reuse, RZ, 0x5 ;  /* 0x0000000502037211 */ /* 0x0c0fe400078f28ff */
[----:B------:R-:W-:Y:S02]  /*1270*/  LEA.HI R2, R2, R5, RZ, 0x3 ;  /* 0x0000000502027211 */ /* 0x000fe400078f18ff */
[----:B------:R-:W-:Y:S02]  /*1280*/  LOP3.LUT R0, R3, 0xffffffe0, RZ, 0xc0, !PT ;  /* 0xffffffe003007812 */ /* 0x000fe400078ec0ff */
[----:B------:R-:W-:Y:S02]  /*1290*/  SHF.R.S32.HI R3, RZ, 0x5, R3 ;  /* 0x00000005ff037819 */ /* 0x000fe40000011403 */
[----:B------:R-:W-:Y:S01]  /*12a0*/  LOP3.LUT R4, R2, 0xfffffff8, RZ, 0xc0, !PT ;  /* 0xfffffff802047812 */ /* 0x000fe200078ec0ff */
[----:B------:R-:W-:Y:S01]  /*12b0*/  IMAD.IADD R0, R5, 0x1, -R0 ;  /* 0x0000000105007824 */ /* 0x000fe200078e0a00 */
[----:B------:R-:W-:-:S03]  /*12c0*/  SHF.R.S32.HI R16, RZ, 0x3, R2 ;  /* 0x00000003ff107819 */ /* 0x000fc60000011402 */
        /* <DEDUP_REMOVED lines=17> */
[----:B--2---:R-:W-:Y:S01]  /*13e0*/  IMAD R0, R13, R22, RZ ;  /* 0x000000160d007224 */ /* 0x004fe200078e02ff */
[----:B------:R-:W-:Y:S01]  /*13f0*/  SHF.R.S32.HI R3, RZ, 0x1f, R2 ;  /* 0x0000001fff037819 */ /* 0x000fe20000011402 */
[----:B------:R-:W-:Y:S01]  /*1400*/  ULDC.64 UR6, c[0x0][0x250] ;  /* 0x0000940000067ab9 */ /* 0x000fe20000000a00 */
[----:B------:R-:W-:Y:S01]  /*1410*/  UIADD3.X UR41, UR49, UR41, URZ, UP1, !UPT ;  /* 0x0000002931297290 */ /* 0x000fe20008ffe43f */
[----:B------:R-:W-:-:S02]  /*1420*/  IMAD.X R7, R5, 0x1, R12, P0 ;  /* 0x0000000105077824 */ /* 0x000fc400000e060c */
[C---:B------:R-:W-:Y:S02]  /*1430*/  IMAD R0, R10.reuse, R23, R0 ;  /* 0x000000170a007224 */ /* 0x040fe400078e0200 */
[----:B------:R-:W-:-:S04]  /*1440*/  IMAD.WIDE.U32 R4, R10, R22, R2 ;  /* 0x000000160a047225 */ /* 0x000fc800078e0002 */
[----:B------:R-:W-:Y:S02]  /*1450*/  IMAD.IADD R5, R5, 0x1, R0 ;  /* 0x0000000105057824 */ /* 0x000fe400078e0200 */
[C---:B----4-:R-:W-:Y:S02]  /*1460*/  IMAD R0, R8.reuse, UR29, RZ ;  /* 0x0000001d08007c24 */ /* 0x050fe4000f8e02ff */
[----:B------:R-:W-:-:S04]  /*1470*/  IMAD.WIDE.U32 R4, R8, UR20, R4 ;  /* 0x0000001408047c25 */ /* 0x000fc8000f8e0004 */
[----:B------:R-:W-:Y:S02]  /*1480*/  IMAD R0, R9, UR20, R0 ;  /* 0x0000001409007c24 */ /* 0x000fe4000f8e0200 */
[----:B------:R-:W-:Y:S02]  /*1490*/  IMAD.U32 R8, RZ, RZ, UR8 ;  /* 0x00000008ff087e24 */ /* 0x000fe4000f8e00ff */
[----:B------:R-:W-:Y:S02]  /*14a0*/  IMAD.U32 R14, RZ, RZ, UR6 ;  /* 0x00000006ff0e7e24 */ /* 0x000fe4000f8e00ff */
[----:B-----5:R-:W-:Y:S02]  /*14b0*/  IMAD R12, R18, UR29, RZ ;  /* 0x0000001d120c7c24 */ /* 0x020fe4000f8e02ff */
[----:B------:R-:W-:-:S04]  /*14c0*/  IMAD.WIDE.U32 R26, R26, UR37, R6 ;  /* 0x000000251a1a7c25 */ /* 0x000fc8000f8e0006 */
[----:B------:R-:W-:Y:S02]  /*14d0*/  IMAD.IADD R5, R5, 0x1, R0 ;  /* 0x0000000105057824 */ /* 0x000fe400078e0200 */
[----:B------:R-:W-:Y:S01]  /*14e0*/  IMAD.U32 R6, RZ, RZ, UR10 ;  /* 0x0000000aff067e24 */ /* 0x000fe2000f8e00ff */
[----:B------:R-:W-:Y:S01]  /*14f0*/  ULDC.64 UR10, c[0x0][0x428] ;  /* 0x00010a00000a7ab9 */ /* 0x000fe20000000a00 */
[----:B------:R-:W-:-:S04]  /*1500*/  IMAD.WIDE.U32 R8, R8, UR32, R2 ;  /* 0x0000002008087c25 */ /* 0x000fc8000f8e0002 */
[----:B------:R-:W-:-:S04]  /*1510*/  IMAD.WIDE.U32 R14, R14, UR32, R2 ;  /* 0x000000200e0e7c25 */ /* 0x000fc8000f8e0002 */
[----:B------:R-:W-:Y:S02]  /*1520*/  IMAD R12, R19, UR20, R12 ;  /* 0x00000014130c7c24 */ /* 0x000fe4000f8e020c */
[----:B------:R-:W-:Y:S02]  /*1530*/  IMAD.WIDE.U32 R2, R18, UR20, R2 ;  /* 0x0000001412027c25 */ /* 0x000fe4000f8e0002 */
[----:B------:R-:W2:Y:S02]  /*1540*/  LDC.64 R18, c[0x0][0x238] ;  /* 0x00008e00ff127b82 */ /* 0x000ea40000000a00 */
[----:B------:R-:W-:Y:S02]  /*1550*/  IMAD R0, R13, R24, RZ ;  /* 0x000000180d007224 */ /* 0x000fe400078e02ff */
[----:B------:R-:W-:-:S04]  /*1560*/  IMAD.WIDE.U32 R6, R6, UR22, R4 ;  /* 0x0000001606067c25 */ /* 0x000fc8000f8e0004 */
[----:B------:R-:W-:Y:S01]  /*1570*/  IMAD.IADD R3, R3, 0x1, R12 ;  /* 0x0000000103037824 */ /* 0x000fe200078e020c */
[----:B------:R-:W-:Y:S01]  /*1580*/  LEA R250, P0, R6, UR12, 0x1 ;  /* 0x0000000c06fa7c11 */ /* 0x000fe2000f8008ff */
[C---:B------:R-:W-:Y:S01]  /*1590*/  IMAD R12, R10.reuse, R25, R0 ;  /* 0x000000190a0c7224 */ /* 0x040fe200078e0200 */
[----:B------:R-:W-:Y:S01]  /*15a0*/  UIMAD UR12, UR28, UR10, URZ ;  /* 0x0000000a1c0c72a4 */ /* 0x000fe2000f8e023f */
[----:B------:R-:W-:Y:S02]  /*15b0*/  VIADD R0, R7, UR44 ;  /* 0x0000002c07007c36 */ /* 0x000fe40008000000 */
[----:B------:R-:W-:Y:S01]  /*15c0*/  IMAD.WIDE.U32 R4, R10, R24, R2 ;  /* 0x000000180a047225 */ /* 0x000fe200078e0002 */
[----:B------:R-:W-:Y:S02]  /*15d0*/  UIMAD UR39, UR22, UR11, UR12 ;  /* 0x0000000b162772a4 */ /* 0x000fe4000f8e020c */
        /* <DEDUP_REMOVED lines=30> */
[----:B------:R-:W-:-:S03]  /*17c0*/  IMAD.WIDE.U32 R4, R11, UR10, R4 ;  /* 0x0000000a0b047c25 */ /* 0x000fc6000f8e0004 */
[----:B------:R-:W-:Y:S01]  /*17d0*/  UISETP.NE.AND UP0, UPT, UR12, 0x1, UPT ;  /* 0x000000010c00788c */ /* 0x000fe2000bf05270 */
[----:B------:R-:W-:Y:S01]  /*17e0*/  IMAD R0, R11, UR11, R0 ;  /* 0x0000000b0b007c24 */ /* 0x000fe2000f8e0200 */
[----:B------:R-:W-:Y:S01]  /*17f0*/  ULDC.64 UR10, c[0x0][0x268] ;  /* 0x00009a00000a7ab9 */ /* 0x000fe20000000a00 */
[----:B------:R-:W-:Y:S02]  /*1800*/  VIADD R3, R15, UR37 ;  /* 0x000000250f037c36 */ /* 0x000fe40008000000 */
[----:B------:R-:W-:Y:S02]  /*1810*/  IMAD.IADD R5, R5, 0x1, R0 ;  /* 0x0000000105057824 */ /* 0x000fe400078e0200 */
[----:B------:R-:W-:Y:S02]  /*1820*/  IMAD R0, R17, UR10, RZ ;  /* 0x0000000a11007c24 */ /* 0x000fe4000f8e02ff */
[----:B------:R-:W4:Y:S01]  /*1830*/  LDL R17, [R1+0x44] ;  /* 0x0000440001117983 */ /* 0x000f220000100800 */
[----:B------:R-:W-:-:S02]  /*1840*/  IMAD.MOV.U32 R2, RZ, RZ, R14 ;  /* 0x000000ffff027224 */ /* 0x000fc400078e000e */
[C---:B--2---:R-:W-:Y:S02]  /*1850*/  IMAD R6, R18.reuse, UR29, RZ ;  /* 0x0000001d12067c24 */ /* 0x044fe4000f8e02ff */
[----:B------:R-:W-:-:S04]  /*1860*/  IMAD.WIDE.U32 R2, R18, UR20, R2 ;  /* 0x0000001412027c25 */ /* 0x000fc8000f8e0002 */
[----:B------:R-:W-:Y:S01]  /*1870*/  IMAD R19, R19, UR20, R6 ;  /* 0x0000001413137c24 */ /* 0x000fe2000f8e0206 */
[C---:B------:R-:W-:Y:S01]  /*1880*/  LEA R6, P0, R24.reuse, R248, 0x6 ;  /* 0x000000f818067211 */ /* 0x040fe200078030ff */
[----:B------:R-:W-:Y:S02]  /*1890*/  IMAD R14, R11, UR11, R0 ;  /* 0x0000000b0b0e7c24 */ /* 0x000fe4000f8e0200 */
[----:B------:R-:W-:Y:S01]  /*18a0*/  IMAD.IADD R3, R3, 0x1, R19 ;  /* 0x0000000103037824 */ /* 0x000fe200078e0213 */
[----:B------:R-:W-:Y:S02]  /*18b0*/  LEA.HI.X R7, R24, R249, R25, 0x6, P0 ;  /* 0x000000f918077211 */ /* 0x000fe400000f3419 */
[----:B------:R-:W-:Y:S01]  /*18c0*/  PLOP3.LUT P0, PT, PT, PT, UP0, 0x80, 0x0 ;  /* 0x000000000000781c */ /* 0x000fe20003f0f008 */
[----:B------:R-:W-:Y:S01]  /*18d0*/  IMAD.WIDE.U32 R10, R11, UR10, R2 ;  /* 0x0000000a0b0a7c25 */ /* 0x000fe2000f8e0002 */
[----:B------:R-:W-:-:S03]  /*18e0*/  ULDC.64 UR10, c[0x0][0x218] ;  /* 0x00008600000a7ab9 */ /* 0x000fc60000000a00 */
[----:B------:R-:W-:Y:S02]  /*18f0*/  IMAD R3, R28, UR8, RZ ;  /* 0x000000081c037c24 */ /* 0x000fe4000f8e02ff */
[----:B------:R-:W-:-:S04]  /*1900*/  IMAD.WIDE.U32 R8, R16, UR8, R4 ;  /* 0x0000000810087c25 */ /* 0x000fc8000f8e0004 */
[----:B------:R-:W-:-:S04]  /*1910*/  IMAD R3, R16, UR9, R3 ;  /* 0x0000000910037c24 */ /* 0x000fc8000f8e0203 */
[----:B------:R-:W-:Y:S02]  /*1920*/  IMAD.IADD R3, R9, 0x1, R3 ;  /* 0x0000000109037824 */ /* 0x000fe400078e0203 */
[----:B------:R-:W-:Y:S02]  /*1930*/  IMAD.IADD R5, R11, 0x1, R14 ;  /* 0x000000010b057824 */ /* 0x000fe400078e020e */
[----:B------:R-:W-:-:S04]  /*1940*/  IMAD.MOV.U32 R4, RZ, RZ, R10 ;  /* 0x000000ffff047224 */ /* 0x000fc800078e000a */
[----:B------:R-:W-:Y:S01]  /*1950*/  IMAD.WIDE.U32 R10, R16, UR6, R4 ;  /* 0x00000006100a7c25 */ /* 0x000fe2000f8e0004 */
[----:B------:R-:W-:Y:S02]  /*1960*/  USHF.L.U32 UR12, UR6, 0x6, URZ ;  /* 0x00000006060c7899 */ /* 0x000fe4000800063f */
[----:B------:R-:W-:Y:S02]  /*1970*/  UISETP.GE.AND UP0, UPT, UR33, 0x1, UPT ;  /* 0x000000012100788c */ /* 0x000fe4000bf06270 */
[----:B------:R-:W-:Y:S02]  /*1980*/  UIADD3 UR35, UR36, UR35, URZ ;  /* 0x0000002324237290 */ /* 0x000fe4000fffe03f */
        /* <DEDUP_REMOVED lines=25> */
[C---:B---3--:R-:W-:Y:S01]  /*1b20*/  VIADD R2, R29.reuse, 0x2000 ;  /* 0x000020001d027836 */ /* 0x048fe20000000000 */
[----:B------:R-:W-:Y:S01]  /*1b30*/  LEA R0, R29, UR5, 0x1 ;  /* 0x000000051d007c11 */ /* 0x000fe2000f8e08ff */
[----:B------:R-:W-:Y:S03]  /*1b40*/  @P3 BAR.SYNC.DEFER_BLOCKING 0x0 ;  /* 0x0000000000003b1d */ /* 0x000fe60000010000 */
[----:B------:R-:W-:-:S04]  /*1b50*/  SEL R2, R2, R29, !P0 ;  /* 0x0000001d02027207 */ /* 0x000fc80004000000 */
[----:B------:R-:W-:Y:S02]  /*1b60*/  LEA R15, R2, UR5, 0x1 ;  /* 0x00000005020f7c11 */ /* 0x000fe4000f8e08ff */
[----:B------:R-:W-:Y:S01]  /*1b70*/  LEA R2, P1, R8, UR10, 0x1 ;  /* 0x0000000a08027c11 */ /* 0x000fe2000f8208ff */
[----:B------:R-:W-:-:S03]  /*1b80*/  USHF.L.U32 UR10, UR8, 0x6, URZ ;  /* 0x00000006080a7899 */ /* 0x000fc6000800063f */
[----:B------:R-:W-:Y:S01]  /*1b90*/  LEA.HI.X R3, R8, UR11, R3, 0x1, P1 ;  /* 0x0000000b08037c11 */ /* 0x000fe200088f0c03 */
[----:B------:R-:W-:Y:S02]  /*1ba0*/  USHF.L.U64.HI UR11, UR8, 0x6, UR9 ;  /* 0x00000006080b7899 */ /* 0x000fe40008010209 */
[----:B------:R-:W-:Y:S01]  /*1bb0*/  IADD3 R4, P1, R2, UR10, RZ ;  /* 0x0000000a02047c10 */ /* 0x000fe2000ff3e0ff */
[----:B------:R-:W-:Y:S01]  /*1bc0*/  ULDC.64 UR8, c[0x0][0x220] ;  /* 0x0000880000087ab9 */ /* 0x000fe20000000a00 */
[----:B------:R-:W-:Y:S01]  /*1bd0*/  @!PT LDS RZ, [RZ] ;  /* 0x00000000fffff984 */ /* 0x000fe20000000800 */
[----:B------:R-:W-:Y:S01]  /*1be0*/  @!PT LDS RZ, [RZ] ;  /* 0x00000000fffff984 */ /* 0x000fe20000000800 */
[----:B------:R-:W-:Y:S01]  /*1bf0*/  @!PT LDS RZ, [RZ] ;  /* 0x00000000fffff984 */ /* 0x000fe20000000800 */
[----:B------:R-:W-:Y:S04]  /*1c00*/  LDGSTS.E.BYPASS.LTC128B.128 [R0+0x8000], desc[UR24][R248.64] ;  /* 0x08000000f8007fae */ /* 0x000fe8000b901d58 */
[----:B------:R-:W-:Y:S04]  /*1c10*/  LDGSTS.E.BYPASS.LTC128B.128 [R0+0xa000], desc[UR24][R248.64+0x80] ;  /* 0x0a000080f8007fae */ /* 0x000fe8000b901d58 */
[----:B------:R-:W-:Y:S04]  /*1c20*/  LDGSTS.E.BYPASS.LTC128B.128 [R0+0x9000], desc[UR24][R6.64] ;  /* 0x0900000006007fae */ /* 0x000fe8000b901d58 */
[----:B------:R1:W-:Y:S04]  /*1c30*/  LDGSTS.E.BYPASS.LTC128B.128 [R0+0xb000], desc[UR24][R6.64+0x80] ;  /* 0x0b00008006007fae */ /* 0x0003e8000b901d58 */
[----:B------:R-:W-:Y:S04]  /*1c40*/  LDGSTS.E.BYPASS.LTC128B.128 [R15], desc[UR24][R250.64] ;  /* 0x00000000fa0f7fae */ /* 0x000fe8000b901d58 */
[----:B------:R-:W-:Y:S04]  /*1c50*/  LDGSTS.E.BYPASS.LTC128B.128 [R15+0x2000], desc[UR24][R250.64+0x80] ;  /* 0x02000080fa0f7fae */ /* 0x000fe8000b901d58 */
[----:B------:R-:W-:Y:S01]  /*1c60*/  LDGSTS.E.BYPASS.LTC128B.128 [R15+0x1000], desc[UR24][R12.64] ;  /* 0x010000000c0f7fae */ /* 0x000fe2000b901d58 */
[----:B------:R-:W-:-:S03]  /*1c70*/  IADD3.X R5, R3, UR11, RZ, P1, !PT ;  /* 0x0000000b03057c10 */ /* 0x000fc60008ffe4ff */
[----:B------:R-:W-:Y:S04]  /*1c80*/  LDGSTS.E.BYPASS.LTC128B.128 [R15+0x3000], desc[UR24][R12.64+0x80] ;  /* 0x030000800c0f7fae */ /* 0x000fe8000b901d58 */
[----:B------:R-:W-:Y:S04]  /*1c90*/  LDGSTS.E.BYPASS.LTC128B.128 [R0+0xc000], desc[UR24][R2.64] ;  /* 0x0c00000002007fae */ /* 0x000fe8000b901d58 */
[----:B------:R2:W-:Y:S01]  /*1ca0*/  LDGSTS.E.BYPASS.LTC128B.128 [R0+0x10000], desc[UR24][R2.64+0x80] ;  /* 0x1000008002007fae */ /* 0x0005e2000b901d58 */
[----:B-1----:R-:W-:-:S03]  /*1cb0*/  IMAD R6, R28, UR6, RZ ;  /* 0x000000061c067c24 */ /* 0x002fc6000f8e02ff */
[----:B------:R-:W-:Y:S01]  /*1cc0*/  LDGSTS.E.BYPASS.LTC128B.128 [R0+0xd000], desc[UR24][R4.64] ;  /* 0x0d00000004007fae */ /* 0x000fe2000b901d58 */
[----:B------:R-:W-:Y:S01]  /*1cd0*/  IMAD R6, R16, UR7, R6 ;  /* 0x0000000710067c24 */ /* 0x000fe2000f8e0206 */
[----:B------:R-:W-:Y:S02]  /*1ce0*/  USHF.L.U64.HI UR6, UR6, 0x6, UR7 ;  /* 0x0000000606067899 */ /* 0x000fe40008010207 */
[----:B------:R1:W-:Y:S01]  /*1cf0*/  LDGSTS.E.BYPASS.LTC128B.128 [R0+0x11000], desc[UR24][R4.64+0x80] ;  /* 0x1100008004007fae */ /* 0x0003e2000b901d58 */
        /* <DEDUP_REMOVED lines=16> */
[----:B------:R-:W-:Y:S01]  /*1e00*/  LDGSTS.E.BYPASS.LTC128B.128 [R0+0x15000], desc[UR24][R4.64] ;  /* 0x1500000004007fae */ /* 0x000fe2000b901d58 */
[----:B------:R-:W-:-:S03]  /*1e10*/  UIMAD.WIDE UR10, UR35, 0x4, UR8 ;  /* 0x00000004230a78a5 */ /* 0x000fc6000f8e0208 */
        /* <DEDUP_REMOVED lines=8> */
[----:B------:R-:W-:-:S03]  /*1ea0*/  PLOP3.LUT P1, PT, PT, PT, UP0, 0x80, 0x0 ;  /* 0x000000000000781c */ /* 0x000fc60003f2f008 */
[----:B------:R-:W-:Y:S04]  /*1eb0*/  LDGSTS.E.BYPASS.LTC128B.128 [R0+0x17000], desc[UR24][R6.64] ;  /* 0x1700000006007fae */ /* 0x000fe8000b901d58 */
[----:B------:R1:W-:Y:S01]  /*1ec0*/  LDGSTS.E.BYPASS.LTC128B.128 [R0+0x1b000], desc[UR24][R6.64+0x80] ;  /* 0x1b00008006007fae */ /* 0x0003e2000b901d58 */
[----:B------:R-:W-:-:S03]  /*1ed0*/  UIMAD.WIDE UR12, UR34, 0x4, UR6 ;  /* 0x00000004220c78a5 */ /* 0x000fc6000f8e0206 */
[----:B------:R-:W0:Y:S01]  /*1ee0*/  LDGDEPBAR ;  /* 0x00000000000079af */ /* 0x000e220000000000 */
[----:B----4-:R-:W-:-:S05]  /*1ef0*/  IMAD.SHL.U32 R2, R17, 0x4, RZ ;  /* 0x0000000411027824 */ /* 0x010fca00078e00ff */
[----:B------:R-:W-:Y:S02]  /*1f00*/  IADD3 R2, P2, R2, UR10, RZ ;  /* 0x0000000a02027c10 */ /* 0x000fe4000ff5e0ff */
[----:B-1----:R-:W-:-:S04]  /*1f10*/  SHF.R.S32.HI R0, RZ, 0x1f, R17 ;  /* 0x0000001fff007819 */ /* 0x002fc80000011411 */
[----:B------:R-:W-:Y:S02]  /*1f20*/  SHF.L.U64.HI R3, R17, 0x2, R0 ;  /* 0x0000000211037819 */ /* 0x000fe40000010200 */
[----:B------:R-:W-:Y:S02]  /*1f30*/  CS2R R110, SRZ ;  /* 0x00000000006e7805 */ /* 0x000fe4000001ff00 */
[----:B------:R-:W-:Y:S02]  /*1f40*/  IADD3.X R3, R3, UR11, RZ, P2, !PT ;  /* 0x0000000b03037c10 */ /* 0x000fe400097fe4ff */
        /* <DEDUP_REMOVED lines=39> */
[----:B------:R-:W-:Y:S06]  /*21c0*/  @!P1 BRA `(.L_x_1632) ;  /* 0x0000004400849947 */ /* 0x000fec0003800000 */
[----:B------:R-:W2:Y:S04]  /*21d0*/  LDG.E R4, desc[UR24][R2.64+0xa0] ;  /* 0x0000a01802047981 */ /* 0x000ea8000c1e1900 */
[----:B------:R-:W3:Y:S04]  /*21e0*/  LDG.E R5, desc[UR24][R2.64+0x80] ;  /* 0x0000801802057981 */ /* 0x000ee8000c1e1900 */
[----:B------:R-:W4:Y:S04]  /*21f0*/  LDG.E R6, desc[UR24][R2.64+0x20] ;  /* 0x0000201802067981 */ /* 0x000f28000c1e1900 */
[----:B------:R1:W5:Y:S01]  /*2200*/  LDG.E R7, desc[UR24][R2.64] ;  /* 0x0000001802077981 */ /* 0x000362000c1e1900 */
[----:B------:R-:W-:-:S03]  /*2210*/  ULDC UR7, c[0x0][0x270] ;  /* 0x00009c0000077ab9 */ /* 0x000fc60000000800 */
[----:B------:R-:W-:Y:S01]  /*2220*/  STL [R1+0x8], R15 ;  /* 0x0000080f01007387 */ /* 0x000fe20000100800 */
[C---:B-1----:R-:W-:Y:S01]  /*2230*/  SHF.L.U64.HI R2, R17.reuse, 0x2, R0 ;  /* 0x0000000211027819 */ /* 0x042fe20000010200 */
[----:B------:R-:W-:-:S04]  /*2240*/  IMAD.SHL.U32 R3, R17, 0x4, RZ ;  /* 0x0000000411037824 */ /* 0x000fc800078e00ff */
[----:B------:R1:W-:Y:S04]  /*2250*/  STL [R1+0x24], R2 ;  /* 0x0000240201007387 */ /* 0x0003e80000100800 */
[----:B------:R2:W-:Y:S01]  /*2260*/  STL [R1+0x20], R3 ;  /* 0x0000200301007387 */ /* 0x0005e20000100800 */
[----:B------:R-:W-:Y:S02]  /*2270*/  VIADD R0, R218, 0x2000 ;  /* 0x00002000da007836 */ /* 0x000fe40000000000 */
[----:B------:R-:W-:Y:S01]  /*2280*/  VIADD R213, R219, 0x2000 ;  /* 0x00002000dbd57836 */ /* 0x000fe20000000000 */
[----:B------:R-:W-:Y:S01]  /*2290*/  MOV R221, 0x20 ;  /* 0x0000002000dd7802 */ /* 0x000fe20000000f00 */
[----:B------:R-:W-:Y:S01]  /*22a0*/  IMAD.MOV.U32 R220, RZ, RZ, 0x40 ;  /* 0x00000040ffdc7424 */ /* 0x000fe200078e00ff */
[----:B------:R-:W-:-:S02]  /*22b0*/  MOV R159, RZ ;  /* 0x000000ff009f7202 */ /* 0x000fc40000000f00 */
[----:B------:R-:W-:Y:S02]  /*22c0*/  SEL R0, R0, R218, !P0 ;  /* 0x000000da00007207 */ /* 0x000fe40004000000 */
[----:B------:R-:W-:Y:S02]  /*22d0*/  SEL R213, R213, R219, !P0 ;  /* 0x000000dbd5d57207 */ /* 0x000fe40004000000 */
[----:B-1----:R-:W-:Y:S01]  /*22e0*/  IADD3 R2, R17, -0x40, RZ ;  /* 0xffffffc011027810 */ /* 0x002fe20007ffe0ff */
[----:B--2---:R1:W-:Y:S04]  /*22f0*/  STL [R1+0xc], R4 ;  /* 0x00000c0401007387 */ /* 0x0043e80000100800 */
[----:B---3--:R1:W-:Y:S04]  /*2300*/  STL [R1+0x10], R5 ;  /* 0x0000100501007387 */ /* 0x0083e80000100800 */
[----:B----4-:R1:W-:Y:S04]  /*2310*/  STL [R1+0x14], R6 ;  /* 0x0000140601007387 */ /* 0x0103e80000100800 */
[----:B-----5:R1:W-:Y:S01]  /*2320*/  STL [R1+0x18], R7 ;  /* 0x0000180701007387 */ /* 0x0203e20000100800 */
[----:B------:R-:W-:Y:S01]  /*2330*/  IMAD.SHL.U32 R2, R2, 0x4, RZ ;  /* 0x0000000402027824 */ /* 0x000fe200078e00ff */
[----:B------:R-:W-:Y:S01]  /*2340*/  LEA R211, R0, UR5, 0x1 ;  /* 0x0000000500d37c11 */ /* 0x000fe2000f8e08ff */
[----:B------:R-:W-:Y:S01]  /*2350*/  ULDC UR9, c[0x0][0x39c] ;  /* 0x0000e70000097ab9 */ /* 0x000fe20000000800 */
[----:B------:R-:W-:Y:S01]  /*2360*/  LEA R213, R213, UR5, 0x1 ;  /* 0x00000005d5d57c11 */ /* 0x000fe2000f8e08ff */
[----:B------:R-:W-:Y:S01]  /*2370*/  ULDC UR8, c[0x0][0x2ec] ;  /* 0x0000bb0000087ab9 */ /* 0x000fe20000000800 */
[----:B------:R1:W-:Y:S05]  /*2380*/  STL [R1+0x1c], R2 ;  /* 0x00001c0201007387 */ /* 0x0003ea0000100800 */
.L_x_1635:
[----:B------:R-:W2:Y:S01]  /*2390*/  LDL R0, [R1+0x38] ;  /* 0x0000380001007983 */ /* 0x000ea20000100800 */
[----:B------:R-:W-:Y:S04]  /*23a0*/  UISETP.GE.AND UP2, UPT, UR38, 0x1, UPT ;  /* 0x000000012600788c */ /* 0x000fe8000bf46270 */
[----:B------:R-:W0:Y:S05]  /*23b0*/  LDGDEPBAR ;  /* 0x00000000000079af */ /* 0x000e2a0000000000 */
[----:B------:R-:W-:Y:S05]  /*23c0*/  STL [R1+0x78], R46 ;  /* 0x0000782e01007387 */ /* 0x000fea0000100800 */
[----:B------:R-:W-:Y:S05]  /*23d0*/  STL [R1+0x74], R45 ;  /* 0x0000742d01007387 */ /* 0x000fea0000100800 */
[----:B------:R-:W-:Y:S05]  /*23e0*/  STL [R1+0x70], R44 ;  /* 0x0000702c01007387 */ /* 0x000fea0000100800 */
[----:B------:R-:W-:Y:S05]  /*23f0*/  STL [R1+0x6c], R43 ;  /* 0x00006c2b01007387 */ /* 0x000fea0000100800 */
[----:B------:R-:W-:Y:S05]  /*2400*/  STL [R1+0x68], R42 ;  /* 0x0000682a01007387 */ /* 0x000fea0000100800 */
[----:B------:R-:W-:Y:S05]  /*2410*/  STL [R1+0x64], R41 ;  /* 0x0000642901007387 */ /* 0x000fea0000100800 */
[----:B------:R-:W-:Y:S05]  /*2420*/  STL [R1+0x60], R40 ;  /* 0x0000602801007387 */ /* 0x000fea0000100800 */
[----:B------:R3:W-:Y:S05]  /*2430*/  STL [R1+0x5c], R39 ;  /* 0x00005c2701007387 */ /* 0x0007ea0000100800 */
[----:B------:R4:W-:Y:S05]  /*2440*/  STL [R1+0x58], R38 ;  /* 0x0000582601007387 */ /* 0x0009ea0000100800 */
[----:B------:R1:W-:Y:S05]  /*2450*/  STL [R1+0x54], R37 ;  /* 0x0000542501007387 */ /* 0x0003ea0000100800 */
[----:B------:R1:W-:Y:S05]  /*2460*/  STL [R1+0x50], R36 ;  /* 0x0000502401007387 */ /* 0x0003ea0000100800 */
[----:B---3--:R-:W3:Y:S05]  /*2470*/  LDL R39, [R1+0x18] ;  /* 0x0000180001277983 */ /* 0x008eea0000100800 */
[----:B----4-:R-:W4:Y:S05]  /*2480*/  LDL R38, [R1+0x14] ;  /* 0x0000140001267983 */ /* 0x010f2a0000100800 */
[----:B-1----:R-:W4:Y:S05]  /*2490*/  LDL R37, [R1+0x10] ;  /* 0x0000100001257983 */ /* 0x002f2a0000100800 */
[----:B------:R-:W4:Y:S01]  /*24a0*/  LDL R36, [R1+0xc] ;  /* 0x00000c0001247983 */ /* 0x000f220000100800 */
[----:B------:R-:W-:Y:S04]  /*24b0*/  DEPBAR.LE SB0, 0x0 ;  /* 0x000080000000791a */ /* 0x000fe80000000000 */
[----:B------:R-:W-:Y:S06]  /*24c0*/  BAR.SYNC.DEFER_BLOCKING 0x0 ;  /* 0x0000000000007b1d */ /* 0x000fec0000010000 */
[----:B------:R-:W-:Y:S05]  /*24d0*/  LDSM.16.M88.4 R32, [R213] ;  /* 0x00000000d520783b */ /* 0x000fea0000000200 */
[----:B------:R-:W1:Y:S05]  /*24e0*/  LDSM.16.M88.4 R16, [R214] ;  /* 0x00000000d610783b */ /* 0x000e6a0000000200 */
[----:B------:R-:W1:Y:S05]  /*24f0*/  LDSM.16.M88.4 R28, [R213+0x1000] ;  /* 0x00100000d51c783b */ /* 0x000e6a0000000200 */
[----:B------:R-:W1:Y:S05]  /*2500*/  LDSM.16.M88.4 R164, [R214+0x800] ;  /* 0x00080000d6a4783b */ /* 0x000e6a0000000200 */
[----:B------:R-:W-:Y:S05]  /*2510*/  LDSM.16.M88.4 R172, [R215] ;  /* 0x00000000d7ac783b */ /* 0x000fea0000000200 */
[----:B------:R-:W-:Y:S05]  /*2520*/  LDSM.16.M88.4 R180, [R215+0x800] ;  /* 0x00080000d7b4783b */ /* 0x000fea0000000200 */
[----:B------:R-:W-:Y:S05]  /*2530*/  LDSM.16.M88.4 R188, [R217] ;  /* 0x00000000d9bc783b */ /* 0x000fea0000000200 */
[----:B------:R-:W-:Y:S05]  /*2540*/  LDSM.16.M88.4 R192, [R217+0x800] ;  /* 0x00080000d9c0783b */ /* 0x000fea0000000200 */
[----:B------:R-:W-:Y:S01]  /*2550*/  LDSM.16.M88.4 R200, [R216] ;  /* 0x00000000d8c8783b */ /* 0x000fe20000000200 */
[-C--:B-1----:R-:W-:Y:S06]  /*2560*/  HMMA.16816.F32.BF16 R4, R32, R16.reuse, RZ ;  /* 0x000000102004723c */ /* 0x082fec00000418ff */
[C---:B------:R-:W-:Y:S06]  /*2570*/  HMMA.16816.F32.BF16 R8, R28.reuse, R16, RZ ;  /* 0x000000101c08723c */ /* 0x040fec00000418ff */
[-C--:B------:R-:W-:Y:S06]  /*2580*/  HMMA.16816.F32.BF16 R12, R28, R18.reuse, RZ ;  /* 0x000000121c0c723c */ /* 0x080fec00000418ff */
[C---:B------:R-:W-:Y:S06]  /*2590*/  HMMA.16816.F32.BF16 R16, R32.reuse, R18, RZ ;  /* 0x000000122010723c */ /* 0x040fec00000418ff */
[-C--:B------:R-:W-:Y:S06]  /*25a0*/  HMMA.16816.F32.BF16 R20, R32, R164.reuse, RZ ;  /* 0x000000a42014723c */ /* 0x080fec00000418ff */
[C---:B------:R-:W-:Y:S06]  /*25b0*/  HMMA.16816.F32.BF16 R24, R28.reuse, R164, RZ ;  /* 0x000000a41c18723c */ /* 0x040fec00000418ff */
[-C--:B------:R-:W-:Y:S06]  /*25c0*/  HMMA.16816.F32.BF16 R28, R28, R166.reuse, RZ ;  /* 0x000000a61c1c723c */ /* 0x080fec00000418ff */
[----:B------:R-:W-:Y:S02]  /*25d0*/  HMMA.16816.F32.BF16 R32, R32, R166, RZ ;  /* 0x000000a62020723c */ /* 0x000fe400000418ff */
[----:B--2---:R-:W-:Y:S05]  /*25e0*/  R2P PR, R0, 0x6 ;  /* 0x0000000600007804 */ /* 0x004fea0000000000 */
[----:B------:R-:W-:Y:S04]  /*25f0*/  SEL R204, R221, 0xffffffe0, !P1 ;  /* 0xffffffe0ddcc7807 */ /* 0x000fe80004800000 */
[----:B------:R-:W-:Y:S02]  /*2600*/  SEL R212, R220, 0xffffffc0, !P2 ;  /* 0xffffffc0dcd47807 */ /* 0x000fe40005000000 */
[C---:B------:R-:W-:Y:S02]  /*2610*/  IADD3 R0, R213.reuse, R204, RZ ;  /* 0x000000ccd5007210 */ /* 0x040fe40007ffe0ff */
[----:B------:R-:W-:Y:S02]  /*2620*/  IADD3 R3, R213, R212, RZ ;  /* 0x000000d4d5037210 */ /* 0x000fe40007ffe0ff */
[----:B------:R-:W-:Y:S01]  /*2630*/  IADD3 R2, R212, R0, RZ ;  /* 0x00000000d4027210 */ /* 0x000fe20007ffe0ff */
[----:B------:R-:W1:Y:S01]  /*2640*/  LDSM.16.M88.4 R168, [R0] ;  /* 0x0000000000a8783b */ /* 0x000e620000000200 */
[----:B------:R-:W-:Y:S04]  /*2650*/  PLOP3.LUT P1, PT, PT, PT, UP2, 0x80, 0x0 ;  /* 0x000000000000781c */ /* 0x000fe80003f2f028 */
[----:B------:R-:W2:Y:S05]  /*2660*/  LDSM.16.M88.4 R176, [R0+0x1000] ;  /* 0x0010000000b0783b */ /* 0x000eaa0000000200 */
[----:B------:R-:W4:Y:S05]  /*2670*/  LDSM.16.M88.4 R184, [R3] ;  /* 0x0000000003b8783b */ /* 0x000f2a0000000200 */
[----:B------:R-:W4:Y:S05]  /*2680*/  LDSM.16.M88.4 R164, [R3+0x1000] ;  /* 0x0010000003a4783b */ /* 0x000f2a0000000200 */
[----:B------:R-:W4:Y:S01]  /*2690*/  LDSM.16.M88.4 R196, [R2] ;  /* 0x0000000002c4783b */ /* 0x000f220000000200 */
[-C--:B-1----:R-:W-:Y:S06]  /*26a0*/  HMMA.16816.F32.BF16 R4, R168, R172.reuse, R4 ;  /* 0x000000aca804723c */ /* 0x082fec0000041804 */
        /* <DEDUP_REMOVED lines=10> */
[----:B------:R-:W1:Y:S05]  /*2750*/  LDSM.16.M88.4 R168, [R2+0x1000] ;  /* 0x0010000002a8783b */ /* 0x000e6a0000000200 */
[-C--:B----4-:R-:W-:Y:S01]  /*2760*/  HMMA.16816.F32.BF16 R4, R184, R188.reuse, R4 ;  /* 0x000000bcb804723c */ /* 0x090fe20000041804 */
[----:B------:R-:W2:Y:S05]  /*2770*/  LDSM.16.M88.4 R180, [R214+0x4000] ;  /* 0x00400000d6b4783b */ /* 0x000eaa0000000200 */
[C---:B------:R-:W-:Y:S06]  /*2780*/  HMMA.16816.F32.BF16 R8, R164.reuse, R188, R8 ;  /* 0x000000bca408723c */ /* 0x040fec0000041808 */
[-C--:B------:R-:W-:Y:S06]  /*2790*/  HMMA.16816.F32.BF16 R12, R164, R190.reuse, R12 ;  /* 0x000000bea40c723c */ /* 0x080fec000004180c */
[C---:B------:R-:W-:Y:S01]  /*27a0*/  HMMA.16816.F32.BF16 R16, R184.reuse, R190, R16 ;  /* 0x000000beb810723c */ /* 0x040fe20000041810 */
[----:B------:R-:W-:Y:S05]  /*27b0*/  LDSM.16.M88.4 R188, [R0+0x2000] ;  /* 0x0020000000bc783b */ /* 0x000fea0000000200 */
[-C--:B------:R-:W-:Y:S06]  /*27c0*/  HMMA.16816.F32.BF16 R20, R184, R192.reuse, R20 ;  /* 0x000000c0b814723c */ /* 0x080fec0000041814 */
[C---:B------:R-:W-:Y:S06]  /*27d0*/  HMMA.16816.F32.BF16 R24, R164.reuse, R192, R24 ;  /* 0x000000c0a418723c */ /* 0x040fec0000041818 */
[-C--:B------:R-:W-:Y:S01]  /*27e0*/  HMMA.16816.F32.BF16 R28, R164, R194.reuse, R28 ;  /* 0x000000c2a41c723c */ /* 0x080fe2000004181c */
[----:B------:R-:W3:Y:S05]  /*27f0*/  LDSM.16.M88.4 R164, [R213+0x3000] ;  /* 0x00300000d5a4783b */ /* 0x000eea0000000200 */
[----:B------:R-:W-:Y:S01]  /*2800*/  HMMA.16816.F32.BF16 R32, R184, R194, R32 ;  /* 0x000000c2b820723c */ /* 0x000fe20000041820 */
[----:B------:R-:W4:Y:S05]  /*2810*/  LDSM.16.M88.4 R184, [R214+0x4800] ;  /* 0x00480000d6b8783b */ /* 0x000f2a0000000200 */
[-C--:B------:R-:W-:Y:S01]  /*2820*/  HMMA.16816.F32.BF16 R4, R196, R200.reuse, R4 ;  /* 0x000000c8c404723c */ /* 0x080fe20000041804 */
[----:B------:R-:W4:Y:S05]  /*2830*/  LDSM.16.M88.4 R192, [R215+0x4000] ;  /* 0x00400000d7c0783b */ /* 0x000f2a0000000200 */
[C---:B-1----:R-:W-:Y:S06]  /*2840*/  HMMA.16816.F32.BF16 R8, R168.reuse, R200, R8 ;  /* 0x000000c8a808723c */ /* 0x042fec0000041808 */
[-C--:B------:R-:W-:Y:S06]  /*2850*/  HMMA.16816.F32.BF16 R12, R168, R202.reuse, R12 ;  /* 0x000000caa80c723c */ /* 0x080fec000004180c */
[C---:B------:R-:W-:Y:S01]  /*2860*/  HMMA.16816.F32.BF16 R16, R196.reuse, R202, R16 ;  /* 0x000000cac410723c */ /* 0x040fe20000041810 */
[----:B------:R-:W-:Y:S05]  /*2870*/  LDSM.16.M88.4 R200, [R217+0x4000] ;  /* 0x00400000d9c8783b */ /* 0x000fea0000000200 */
[-C--:B------:R-:W-:Y:S06]  /*2880*/  HMMA.16816.F32.BF16 R20, R196, R172.reuse, R20 ;  /* 0x000000acc414723c */ /* 0x080fec0000041814 */
        /* <DEDUP_REMOVED lines=11> */
[-C--:B----4-:R-:W-:Y:S06]  /*2940*/  HMMA.16816.F32.BF16 R20, R176, R184.reuse, R20 ;  /* 0x000000b8b014723c */ /* 0x090fec0000041814 */
[C---:B------:R-:W-:Y:S06]  /*2950*/  HMMA.16816.F32.BF16 R24, R164.reuse, R184, R24 ;  /* 0x000000b8a418723c */ /* 0x040fec0000041818 */
[-C--:B------:R-:W-:Y:S01]  /*2960*/  HMMA.16816.F32.BF16 R28, R164, R186.reuse, R28 ;  /* 0x000000baa41c723c */ /* 0x080fe2000004181c */
[----:B------:R3:W4:Y:S05]  /*2970*/  LDSM.16.M88.4 R164, [R3+0x3000] ;  /* 0x0030000003a4783b */ /* 0x00072a0000000200 */
[----:B------:R-:W-:Y:S01]  /*2980*/  HMMA.16816.F32.BF16 R32, R176, R186, R32 ;  /* 0x000000bab020723c */ /* 0x000fe20000041820 */
[----:B------:R-:W4:Y:S05]  /*2990*/  LDSM.16.M88.4 R176, [R217+0x4800] ;  /* 0x00480000d9b0783b */ /* 0x000f2a0000000200 */
[-C--:B------:R-:W-:Y:S01]  /*29a0*/  HMMA.16816.F32.BF16 R4, R188, R192.reuse, R4 ;  /* 0x000000c0bc04723c */ /* 0x080fe20000041804 */
[----:B------:R-:W4:Y:S05]  /*29b0*/  LDSM.16.M88.4 R184, [R216+0x4000] ;  /* 0x00400000d8b8783b */ /* 0x000f2a0000000200 */
[C---:B-1----:R-:W-:Y:S06]  /*29c0*/  HMMA.16816.F32.BF16 R8, R168.reuse, R192, R8 ;  /* 0x000000c0a808723c */ /* 0x042fec0000041808 */
[-C--:B------:R-:W-:Y:S05]  /*29d0*/  HMMA.16816.F32.BF16 R12, R168, R194.reuse, R12 ;  /* 0x000000c2a80c723c */ /* 0x080fea000004180c */
[----:B---3--:R-:W-:Y:S01]  /*29e0*/  FMUL.FTZ R3, R38, 1.4426950216293334961 ;  /* 0x3fb8aa3b26037820 */ /* 0x008fe20000410000 */
[C---:B------:R-:W-:Y:S06]  /*29f0*/  HMMA.16816.F32.BF16 R16, R188.reuse, R194, R16 ;  /* 0x000000c2bc10723c */ /* 0x040fec0000041810 */
[-C--:B------:R-:W-:Y:S06]  /*2a00*/  HMMA.16816.F32.BF16 R20, R188, R172.reuse, R20 ;  /* 0x000000acbc14723c */ /* 0x080fec0000041814 */
[C---:B------:R-:W-:Y:S06]  /*2a10*/  HMMA.16816.F32.BF16 R24, R168.reuse, R172, R24 ;  /* 0x000000aca818723c */ /* 0x040fec0000041818 */
[-C--:B------:R-:W-:Y:S01]  /*2a20*/  HMMA.16816.F32.BF16 R28, R168, R174.reuse, R28 ;  /* 0x000000aea81c723c */ /* 0x080fe2000004181c */
[----:B------:R1:W3:Y:S05]  /*2a30*/  LDSM.16.M88.4 R168, [R2+0x3000] ;  /* 0x0030000002a8783b */ /* 0x0002ea0000000200 */
[----:B------:R-:W-:Y:S06]  /*2a40*/  HMMA.16816.F32.BF16 R32, R188, R174, R32 ;  /* 0x000000aebc20723c */ /* 0x000fec0000041820 */
[-C--:B--2---:R-:W-:Y:S06]  /*2a50*/  HMMA.16816.F32.BF16 R4, R196, R200.reuse, R4 ;  /* 0x000000c8c404723c */ /* 0x084fec0000041804 */
[C---:B----4-:R-:W-:Y:S06]  /*2a60*/  HMMA.16816.F32.BF16 R8, R164.reuse, R200, R8 ;  /* 0x000000c8a408723c */ /* 0x050fec0000041808 */
[-C--:B------:R-:W-:Y:S05]  /*2a70*/  HMMA.16816.F32.BF16 R12, R164, R202.reuse, R12 ;  /* 0x000000caa40c723c */ /* 0x080fea000004180c */
[----:B-1----:R-:W-:Y:S01]  /*2a80*/  FMUL.FTZ R2, R37, 1.4426950216293334961 ;  /* 0x3fb8aa3b25027820 */ /* 0x002fe20000410000 */
[C---:B------:R-:W-:Y:S06]  /*2a90*/  HMMA.16816.F32.BF16 R16, R196.reuse, R202, R16 ;  /* 0x000000cac410723c */ /* 0x040fec0000041810 */
[-C--:B------:R-:W-:Y:S06]  /*2aa0*/  HMMA.16816.F32.BF16 R20, R196, R176.reuse, R20 ;  /* 0x000000b0c414723c */ /* 0x080fec0000041814 */
[C---:B------:R-:W-:Y:S06]  /*2ab0*/  HMMA.16816.F32.BF16 R24, R164.reuse, R176, R24 ;  /* 0x000000b0a418723c */ /* 0x040fec0000041818 */
[-C--:B------:R-:W-:Y:S06]  /*2ac0*/  HMMA.16816.F32.BF16 R28, R164, R178.reuse, R28 ;  /* 0x000000b2a41c723c */ /* 0x080fec000004181c */
[----:B------:R-:W-:Y:S06]  /*2ad0*/  HMMA.16816.F32.BF16 R32, R196, R178, R32 ;  /* 0x000000b2c420723c */ /* 0x000fec0000041820 */
[-C--:B------:R-:W-:Y:S06]  /*2ae0*/  HMMA.16816.F32.BF16 R4, R180, R184.reuse, R4 ;  /* 0x000000b8b404723c */ /* 0x080fec0000041804 */
        /* <DEDUP_REMOVED lines=12> */
[----:B------:R2:W-:Y:S01]  /*2bb0*/  MUFU.TANH R240, R8 ;  /* 0x0000000800f07308 */ /* 0x0005e20000002400 */
[----:B------:R-:W-:Y:S01]  /*2bc0*/  FMUL.FTZ R12, R12, UR9 ;  /* 0x000000090c0c7c20 */ /* 0x000fe20008410000 */
[----:B------:R-:W-:Y:S01]  /*2bd0*/  FMUL.FTZ R13, R13, UR9 ;  /* 0x000000090d0d7c20 */ /* 0x000fe20008410000 */
[----:B------:R-:W-:Y:S01]  /*2be0*/  FMUL.FTZ R14, R14, UR9 ;  /* 0x000000090e0e7c20 */ /* 0x000fe20008410000 */
[----:B------:R-:W-:Y:S01]  /*2bf0*/  FMUL.FTZ R15, R15, UR9 ;  /* 0x000000090f0f7c20 */ /* 0x000fe20008410000 */
[----:B------:R-:W-:Y:S01]  /*2c00*/  FMUL.FTZ R16, R16, UR9 ;  /* 0x0000000910107c20 */ /* 0x000fe20008410000 */
[----:B------:R-:W-:Y:S04]  /*2c10*/  FMUL.FTZ R17, R17, UR9 ;  /* 0x0000000911117c20 */ /* 0x000fe80008410000 */
[----:B------:R-:W3:Y:S01]  /*2c20*/  MUFU.TANH R173, R5 ;  /* 0x0000000500ad7308 */ /* 0x000ee20000002400 */
[----:B------:R-:W-:Y:S01]  /*2c30*/  FMUL.FTZ R18, R18, UR9 ;  /* 0x0000000912127c20 */ /* 0x000fe20008410000 */
[----:B------:R-:W-:Y:S08]  /*2c40*/  FMUL.FTZ R19, R19, UR9 ;  /* 0x0000000913137c20 */ /* 0x000ff00008410000 */
[----:B------:R-:W4:Y:S01]  /*2c50*/  MUFU.TANH R41, R6 ;  /* 0x0000000600297308 */ /* 0x000f220000002400 */
[----:B--2---:R-:W-:Y:S05]  /*2c60*/  FMUL.FTZ R8, R39, 1.4426950216293334961 ;  /* 0x3fb8aa3b27087820 */ /* 0x004fea0000410000 */
[----:B------:R-:W-:Y:S04]  /*2c70*/  FSEL R8, R8, RZ, P0 ;  /* 0x000000ff08087208 */ /* 0x000fe80000000000 */
[----:B------:R2:W-:Y:S01]  /*2c80*/  MUFU.TANH R40, R7 ;  /* 0x0000000700287308 */ /* 0x0005e20000002400 */
[----:B------:R-:W-:Y:S01]  /*2c90*/  FSETP.NEU.FTZ.AND P0, PT, R38, -INF , PT ;  /* 0xff8000002600780b */ /* 0x000fe20003f1d000 */
[--C-:B-1----:R-:W-:Y:S03]  /*2ca0*/  FFMA.FTZ R0, R208, UR8, -R8.reuse ;  /* 0x00000008d0007c23 */ /* 0x102fe60008010808 */
[----:B------:R-:W-:Y:S02]  /*2cb0*/  FSEL R3, R3, RZ, P0 ;  /* 0x000000ff03037208 */ /* 0x000fe40000000000 */
[----:B------:R-:W-:Y:S03]  /*2cc0*/  FSETP.NEU.FTZ.AND P0, PT, R37, -INF , PT ;  /* 0xff8000002500780b */ /* 0x000fe60003f1d000 */
[----:B------:R3:W-:Y:S01]  /*2cd0*/  MUFU.EX2 R188, R0 ;  /* 0x0000000000bc7308 */ /* 0x0007e20000000800 */
[----:B------:R-:W-:Y:S02]  /*2ce0*/  FSEL R2, R2, RZ, P0 ;  /* 0x000000ff02027208 */ /* 0x000fe40000000000 */
[----:B------:R-:W-:Y:S07]  /*2cf0*/  FSETP.NEU.FTZ.AND P0, PT, R36, -INF , PT ;  /* 0xff8000002400780b */ /* 0x000fee0003f1d000 */
[----:B------:R1:W4:Y:S01]  /*2d00*/  MUFU.TANH R235, R12 ;  /* 0x0000000c00eb7308 */ /* 0x0003220000002400 */
[----:B--2---:R-:W2:Y:S09]  /*2d10*/  LDSM.16.M88.4 R4, [R216+0x4800] ;  /* 0x00480000d804783b */ /* 0x004eb20000000200 */
[----:B------:R-:W2:Y:S01]  /*2d20*/  MUFU.TANH R234, R13 ;  /* 0x0000000d00ea7308 */ /* 0x000ea20000002400 */
[----:B---3--:R-:W-:Y:S09]  /*2d30*/  FFMA.FTZ R0, R173, UR8, -R8 ;  /* 0x00000008ad007c23 */ /* 0x008ff20008010808 */
[----:B------:R4:W-:Y:S01]  /*2d40*/  MUFU.EX2 R189, R0 ;  /* 0x0000000000bd7308 */ /* 0x0009e20000000800 */
[----:B-1----:R-:W3:Y:S09]  /*2d50*/  LDL R12, [R1+0x4] ;  /* 0x00000400010c7983 */ /* 0x002ef20000100800 */
[----:B------:R-:W1:Y:S10]  /*2d60*/  MUFU.TANH R244, R14 ;  /* 0x0000000e00f47308 */ /* 0x000e740000002400 */
[----:B------:R-:W1:Y:S01]  /*2d70*/  MUFU.TANH R243, R15 ;  /* 0x0000000f00f37308 */ /* 0x000e620000002400 */
[--C-:B----4-:R-:W-:Y:S09]  /*2d80*/  FFMA.FTZ R0, R41, UR8, -R3.reuse ;  /* 0x0000000829007c23 */ /* 0x110ff20008010803 */
[----:B------:R4:W-:Y:S01]  /*2d90*/  MUFU.EX2 R200, R0 ;  /* 0x0000000000c87308 */ /* 0x0009e20000000800 */
[-C--:B--2---:R-:W-:Y:S06]  /*2da0*/  HMMA.16816.F32.BF16 R20, R180, R4.reuse, R20 ;  /* 0x00000004b414723c */ /* 0x084fec0000041814 */
[C---:B------:R-:W-:Y:S03]  /*2db0*/  HMMA.16816.F32.BF16 R24, R168.reuse, R4, R24 ;  /* 0x00000004a818723c */ /* 0x040fe60000041818 */
[----:B------:R-:W-:Y:S03]  /*2dc0*/  MUFU.TANH R246, R10 ;  /* 0x0000000a00f67308 */ /* 0x000fe60000002400 */
[-C--:B------:R-:W-:Y:S07]  /*2dd0*/  HMMA.16816.F32.BF16 R28, R168, R6.reuse, R28 ;  /* 0x00000006a81c723c */ /* 0x080fee000004181c */
[----:B------:R-:W2:Y:S01]  /*2de0*/  MUFU.TANH R10, R16 ;  /* 0x00000010000a7308 */ /* 0x000ea20000002400 */
[--C-:B------:R-:W-:Y:S03]  /*2df0*/  FFMA.FTZ R4, R235, UR8, -R2.reuse ;  /* 0x00000008eb047c23 */ /* 0x100fe60008010802 */
[--C-:B----4-:R-:W-:Y:S01]  /*2e00*/  FFMA.FTZ R0, R40, UR8, -R3.reuse ;  /* 0x0000000828007c23 */ /* 0x110fe20008010803 */
[----:B------:R-:W-:Y:S05]  /*2e10*/  HMMA.16816.F32.BF16 R32, R180, R6, R32 ;  /* 0x00000006b420723c */ /* 0x000fea0000041820 */
[----:B------:R4:W-:Y:S01]  /*2e20*/  MUFU.EX2 R201, R0 ;  /* 0x0000000000c97308 */ /* 0x0009e20000000800 */
[----:B------:R-:W-:Y:S01]  /*2e30*/  FMUL.FTZ R20, R20, UR9 ;  /* 0x0000000914147c20 */ /* 0x000fe20008410000 */
[----:B------:R-:W-:Y:S01]  /*2e40*/  FMUL.FTZ R21, R21, UR9 ;  /* 0x0000000915157c20 */ /* 0x000fe20008410000 */
[----:B------:R-:W-:Y:S03]  /*2e50*/  MOV R180, R173 ;  /* 0x000000ad00b47202 */ /* 0x000fe60000000f00 */
[----:B------:R-:W-:Y:S01]  /*2e60*/  FMUL.FTZ R22, R22, UR9 ;  /* 0x0000000916167c20 */ /* 0x000fe20008410000 */
[----:B------:R-:W-:Y:S03]  /*2e70*/  MOV R181, R208 ;  /* 0x000000d000b57202 */ /* 0x000fe60000000f00 */
[----:B------:R1:W-:Y:S01]  /*2e80*/  MUFU.EX2 R225, R4 ;  /* 0x0000000400e17308 */ /* 0x0003e20000000800 */
[----:B------:R-:W-:Y:S01]  /*2e90*/  FMUL.FTZ R23, R23, UR9 ;  /* 0x0000000917177c20 */ /* 0x000fe20008410000 */
[----:B------:R-:W-:Y:S01]  /*2ea0*/  FMUL.FTZ R24, R24, UR9 ;  /* 0x0000000918187c20 */ /* 0x000fe20008410000 */
[----:B------:R-:W-:Y:S01]  /*2eb0*/  FMUL.FTZ R25, R25, UR9 ;  /* 0x0000000919197c20 */ /* 0x000fe20008410000 */
[----:B------:R-:W-:Y:S01]  /*2ec0*/  FMUL.FTZ R26, R26, UR9 ;  /* 0x000000091a1a7c20 */ /* 0x000fe20008410000 */
[----:B------:R-:W-:Y:S01]  /*2ed0*/  FMUL.FTZ R28, R28, UR9 ;  /* 0x000000091c1c7c20 */ /* 0x000fe20008410000 */
[----:B------:R-:W-:Y:S01]  /*2ee0*/  FMUL.FTZ R29, R29, UR9 ;  /* 0x000000091d1d7c20 */ /* 0x000fe20008410000 */
[----:B------:R-:W-:Y:S03]  /*2ef0*/  FMUL.FTZ R30, R30, UR9 ;  /* 0x000000091e1e7c20 */ /* 0x000fe60008410000 */
[----:B------:R-:W2:Y:S01]  /*2f00*/  MUFU.TANH R46, R17 ;  /* 0x00000011002e7308 */ /* 0x000ea20000002400 */
[----:B----4-:R-:W-:Y:S01]  /*2f10*/  FMUL.FTZ R0, R36, 1.4426950216293334961 ;  /* 0x3fb8aa3b24007820 */ /* 0x010fe20000410000 */
[----:B------:R-:W-:Y:S01]  /*2f20*/  FMUL.FTZ R27, R27, UR9 ;  /* 0x000000091b1b7c20 */ /* 0x000fe20008410000 */
[----:B------:R-:W-:Y:S01]  /*2f30*/  FMUL.FTZ R31, R31, UR9 ;  /* 0x000000091f1f7c20 */ /* 0x000fe20008410000 */
[----:B------:R-:W-:Y:S01]  /*2f40*/  FMUL.FTZ R32, R32, UR9 ;  /* 0x0000000920207c20 */ /* 0x000fe20008410000 */
[----:B------:R-:W-:Y:S01]  /*2f50*/  FMUL.FTZ R34, R34, UR9 ;  /* 0x0000000922227c20 */ /* 0x000fe20008410000 */
[----:B------:R-:W-:Y:S01]  /*2f60*/  FSEL R0, R0, RZ, P0 ;  /* 0x000000ff00007208 */ /* 0x000fe20000000000 */
[----:B------:R-:W-:Y:S03]  /*2f70*/  FMUL.FTZ R35, R35, UR9 ;  /* 0x0000000923237c20 */ /* 0x000fe60008410000 */
[----:B------:R-:W4:Y:S01]  /*2f80*/  MUFU.TANH R39, R18 ;  /* 0x0000001200277308 */ /* 0x000f220000002400 */
[----:B-1----:R-:W-:Y:S01]  /*2f90*/  FFMA.FTZ R4, R234, UR8, -R2 ;  /* 0x00000008ea047c23 */ /* 0x002fe20008010802 */
[----:B------:R-:W-:Y:S08]  /*2fa0*/  FMUL.FTZ R33, R33, UR9 ;  /* 0x0000000921217c20 */ /* 0x000ff00008410000 */
[----:B------:R1:W-:Y:S10]  /*2fb0*/  MUFU.EX2 R224, R4 ;  /* 0x0000000400e07308 */ /* 0x0003f40000000800 */
[----:B------:R-:W4:Y:S10]  /*2fc0*/  MUFU.TANH R38, R19 ;  /* 0x0000001300267308 */ /* 0x000f340000002400 */
[----:B------:R-:W4:Y:S01]  /*2fd0*/  MUFU.TANH R45, R20 ;  /* 0x00000014002d7308 */ /* 0x000f220000002400 */
[--C-:B-1----:R-:W-:Y:S09]  /*2fe0*/  FFMA.FTZ R4, R244, UR8, -R0.reuse ;  /* 0x00000008f4047c23 */ /* 0x102ff20008010800 */
[----:B------:R1:W-:Y:S10]  /*2ff0*/  MUFU.EX2 R238, R4 ;  /* 0x0000000400ee7308 */ /* 0x0003f40000000800 */
[----:B------:R2:W-:Y:S10]  /*3000*/  MUFU.TANH R245, R11 ;  /* 0x0000000b00f57308 */ /* 0x0005f40000002400 */
[----:B------:R-:W-:Y:S01]  /*3010*/  MUFU.TANH R44, R21 ;  /* 0x00000015002c7308 */ /* 0x000fe20000002400 */
[----:B-1----:R-:W-:Y:S09]  /*3020*/  FFMA.FTZ R4, R243, UR8, -R0 ;  /* 0x00000008f3047c23 */ /* 0x002ff20008010800 */
[----:B------:R1:W-:Y:S01]  /*3030*/  MUFU.EX2 R237, R4 ;  /* 0x0000000400ed7308 */ /* 0x0003e20000000800 */
[----:B--2---:R-:W2:Y:S09]  /*3040*/  LDL R11, [R1] ;  /* 0x00000000010b7983 */ /* 0x004eb20000100800 */
[----:B------:R-:W-:Y:S10]  /*3050*/  MUFU.TANH R37, R22 ;  /* 0x0000001600257308 */ /* 0x000ff40000002400 */
[----:B------:R-:W-:Y:S01]  /*3060*/  MUFU.TANH R36, R23 ;  /* 0x0000001700247308 */ /* 0x000fe20000002400 */
[--C-:B-1----:R-:W-:Y:S09]  /*3070*/  FFMA.FTZ R4, R10, UR8, -R8.reuse ;  /* 0x000000080a047c23 */ /* 0x102ff20008010808 */
[----:B------:R1:W-:Y:S10]  /*3080*/  MUFU.EX2 R187, R4 ;  /* 0x0000000400bb7308 */ /* 0x0003f40000000800 */
[----:B------:R-:W-:Y:S10]  /*3090*/  MUFU.TANH R226, R24 ;  /* 0x0000001800e27308 */ /* 0x000ff40000002400 */
[----:B------:R-:W-:Y:S01]  /*30a0*/  MUFU.TANH R207, R25 ;  /* 0x0000001900cf7308 */ /* 0x000fe20000002400 */
[----:B-1----:R-:W-:Y:S09]  /*30b0*/  FFMA.FTZ R4, R46, UR8, -R8 ;  /* 0x000000082e047c23 */ /* 0x002ff20008010808 */
[----:B------:R4:W-:Y:S10]  /*30c0*/  MUFU.EX2 R186, R4 ;  /* 0x0000000400ba7308 */ /* 0x0009f40000000800 */
[----:B------:R-:W-:Y:S10]  /*30d0*/  MUFU.TANH R236, R26 ;  /* 0x0000001a00ec7308 */ /* 0x000ff40000002400 */
[----:B------:R-:W-:Y:S01]  /*30e0*/  MUFU.TANH R233, R27 ;  /* 0x0000001b00e97308 */ /* 0x000fe20000002400 */
[--C-:B----4-:R-:W-:Y:S09]  /*30f0*/  FFMA.FTZ R4, R39, UR8, -R3.reuse ;  /* 0x0000000827047c23 */ /* 0x110ff20008010803 */
[----:B------:R1:W-:Y:S10]  /*3100*/  MUFU.EX2 R195, R4 ;  /* 0x0000000400c37308 */ /* 0x0003f40000000800 */
[----:B------:R4:W3:Y:S10]  /*3110*/  MUFU.TANH R239, R9 ;  /* 0x0000000900ef7308 */ /* 0x0008f40000002400 */
[----:B------:R-:W-:Y:S01]  /*3120*/  MUFU.TANH R202, R28 ;  /* 0x0000001c00ca7308 */ /* 0x000fe20000002400 */
[--C-:B-1----:R-:W-:Y:S09]  /*3130*/  FFMA.FTZ R4, R38, UR8, -R3.reuse ;  /* 0x0000000826047c23 */ /* 0x102ff20008010803 */
[----:B------:R1:W-:Y:S01]  /*3140*/  MUFU.EX2 R194, R4 ;  /* 0x0000000400c27308 */ /* 0x0003e20000000800 */
[----:B----4-:R-:W-:Y:S09]  /*3150*/  FFMA.FTZ R9, R240, UR8, -R2 ;  /* 0x00000008f0097c23 */ /* 0x010ff20008010802 */
[----:B------:R3:W-:Y:S10]  /*3160*/  MUFU.EX2 R230, R9 ;  /* 0x0000000900e67308 */ /* 0x0007f40000000800 */
[----:B------:R-:W-:Y:S01]  /*3170*/  MUFU.TANH R206, R29 ;  /* 0x0000001d00ce7308 */ /* 0x000fe20000002400 */
[----:B-1----:R-:W-:Y:S09]  /*3180*/  FFMA.FTZ R4, R45, UR8, -R8 ;  /* 0x000000082d047c23 */ /* 0x002ff20008010808 */
[----:B------:R1:W-:Y:S01]  /*3190*/  MUFU.EX2 R184, R4 ;  /* 0x0000000400b87308 */ /* 0x0003e20000000800 */
[----:B---3--:R-:W-:Y:S09]  /*31a0*/  FFMA.FTZ R9, R239, UR8, -R2 ;  /* 0x00000008ef097c23 */ /* 0x008ff20008010802 */
[----:B------:R-:W-:Y:S10]  /*31b0*/  MUFU.TANH R43, R32 ;  /* 0x00000020002b7308 */ /* 0x000ff40000002400 */
[----:B------:R-:W-:Y:S01]  /*31c0*/  MUFU.TANH R220, R34 ;  /* 0x0000002200dc7308 */ /* 0x000fe20000002400 */
[----:B-1----:R-:W-:Y:S09]  /*31d0*/  FFMA.FTZ R4, R44, UR8, -R8 ;  /* 0x000000082c047c23 */ /* 0x002ff20008010808 */
[----:B------:R1:W-:Y:S10]  /*31e0*/  MUFU.EX2 R185, R4 ;  /* 0x0000000400b97308 */ /* 0x0003f40000000800 */
[----:B------:R-:W-:Y:S10]  /*31f0*/  MUFU.TANH R221, R35 ;  /* 0x0000002300dd7308 */ /* 0x000ff40000002400 */
[----:B------:R3:W-:Y:S01]  /*3200*/  MUFU.EX2 R229, R9 ;  /* 0x0000000900e57308 */ /* 0x0007e20000000800 */
[--C-:B-1----:R-:W-:Y:S09]  /*3210*/  FFMA.FTZ R4, R37, UR8, -R3.reuse ;  /* 0x0000000825047c23 */ /* 0x102ff20008010803 */
[----:B------:R1:W-:Y:S10]  /*3220*/  MUFU.EX2 R192, R4 ;  /* 0x0000000400c07308 */ /* 0x0003f40000000800 */
[----:B------:R-:W4:Y:S01]  /*3230*/  MUFU.TANH R231, R30 ;  /* 0x0000001e00e77308 */ /* 0x000f220000002400 */
[--C-:B---3--:R-:W-:Y:S09]  /*3240*/  FFMA.FTZ R9, R246, UR8, -R0.reuse ;  /* 0x00000008f6097c23 */ /* 0x108ff20008010800 */
[----:B------:R3:W-:Y:S01]  /*3250*/  MUFU.EX2 R242, R9 ;  /* 0x0000000900f27308 */ /* 0x0007e20000000800 */
[--C-:B-1----:R-:W-:Y:S09]  /*3260*/  FFMA.FTZ R4, R36, UR8, -R3.reuse ;  /* 0x0000000824047c23 */ /* 0x102ff20008010803 */
[----:B------:R1:W-:Y:S01]  /*3270*/  MUFU.EX2 R193, R4 ;  /* 0x0000000400c17308 */ /* 0x0003e20000000800 */
[--C-:B----4-:R-:W-:Y:S09]  /*3280*/  FFMA.FTZ R5, R231, UR8, -R0.reuse ;  /* 0x00000008e7057c23 */ /* 0x110ff20008010800 */
[----:B------:R4:W-:Y:S01]  /*3290*/  MUFU.EX2 R205, R5 ;  /* 0x0000000500cd7308 */ /* 0x0009e20000000800 */
[----:B---3--:R-:W-:Y:S09]  /*32a0*/  FFMA.FTZ R9, R245, UR8, -R0 ;  /* 0x00000008f5097c23 */ /* 0x008ff20008010800 */
[----:B------:R-:W-:Y:S01]  /*32b0*/  MUFU.EX2 R241, R9 ;  /* 0x0000000900f17308 */ /* 0x000fe20000000800 */
[--C-:B-1----:R-:W-:Y:S09]  /*32c0*/  FFMA.FTZ R4, R226, UR8, -R2.reuse ;  /* 0x00000008e2047c23 */ /* 0x102ff20008010802 */
[----:B------:R1:W-:Y:S01]  /*32d0*/  MUFU.EX2 R199, R4 ;  /* 0x0000000400c77308 */ /* 0x0003e20000000800 */
[----:B----4-:R-:W-:Y:S09]  /*32e0*/  F2FP.BF16.F32.PACK_AB R5, R229, R230 ;  /* 0x000000e6e505723e */ /* 0x010ff200000010ff */
[----:B------:R-:W-:Y:S10]  /*32f0*/  MUFU.TANH R42, R33 ;  /* 0x00000021002a7308 */ /* 0x000ff40000002400 */
[----:B------:R-:W3:Y:S01]  /*3300*/  MUFU.TANH R232, R31 ;  /* 0x0000001f00e87308 */ /* 0x000ee20000002400 */
[----:B-1----:R-:W-:Y:S09]  /*3310*/  FFMA.FTZ R4, R207, UR8, -R2 ;  /* 0x00000008cf047c23 */ /* 0x002ff20008010802 */
[----:B------:R1:W-:Y:S02]  /*3320*/  MUFU.EX2 R198, R4 ;  /* 0x0000000400c67308 */ /* 0x0003e40000000800 */
[--C-:B-1----:R-:W-:Y:S08]  /*3330*/  FFMA.FTZ R4, R236, UR8, -R0.reuse ;  /* 0x00000008ec047c23 */ /* 0x102ff00008010800 */
[----:B------:R1:W-:Y:S02]  /*3340*/  MUFU.EX2 R228, R4 ;  /* 0x0000000400e47308 */ /* 0x0003e40000000800 */
[--C-:B-1----:R-:W-:Y:S01]  /*3350*/  FFMA.FTZ R4, R233, UR8, -R0.reuse ;  /* 0x00000008e9047c23 */ /* 0x102fe20008010800 */
[----:B---3--:R-:W-:Y:S07]  /*3360*/  FFMA.FTZ R0, R232, UR8, -R0 ;  /* 0x00000008e8007c23 */ /* 0x008fee0008010800 */
[----:B------:R1:W-:Y:S10]  /*3370*/  MUFU.EX2 R227, R4 ;  /* 0x0000000400e37308 */ /* 0x0003f40000000800 */
[----:B------:R-:W-:Y:S01]  /*3380*/  MUFU.EX2 R203, R0 ;  /* 0x0000000000cb7308 */ /* 0x000fe20000000800 */
[--C-:B-1----:R-:W-:Y:S01]  /*3390*/  FFMA.FTZ R4, R202, UR8, -R2.reuse ;  /* 0x00000008ca047c23 */ /* 0x102fe20008010802 */
[----:B------:R-:W-:Y:S08]  /*33a0*/  FFMA.FTZ R2, R206, UR8, -R2 ;  /* 0x00000008ce027c23 */ /* 0x000ff00008010802 */
[----:B------:R1:W-:Y:S10]  /*33b0*/  MUFU.EX2 R197, R4 ;  /* 0x0000000400c57308 */ /* 0x0003f40000000800 */
[----:B------:R3:W-:Y:S01]  /*33c0*/  MUFU.EX2 R196, R2 ;  /* 0x0000000200c47308 */ /* 0x0007e20000000800 */
[----:B-1----:R-:W-:Y:S05]  /*33d0*/  F2FP.BF16.F32.PACK_AB R4, R189, R188 ;  /* 0x000000bcbd04723e */ /* 0x002fea00000010ff */
[----:B------:R1:W-:Y:S01]  /*33e0*/  STS [R247+0x20000], R4 ;  /* 0x02000004f7007388 */ /* 0x0003e20000000800 */
[--C-:B---3--:R-:W-:Y:S01]  /*33f0*/  FFMA.FTZ R2, R43, UR8, -R8.reuse ;  /* 0x000000082b027c23 */ /* 0x108fe20008010808 */
[----:B------:R-:W-:Y:S03]  /*3400*/  FFMA.FTZ R8, R42, UR8, -R8 ;  /* 0x000000082a087c23 */ /* 0x000fe60008010808 */
[----:B------:R3:W-:Y:S10]  /*3410*/  MUFU.EX2 R182, R2 ;  /* 0x0000000200b67308 */ /* 0x0007f40000000800 */
[----:B------:R-:W-:Y:S01]  /*3420*/  MUFU.EX2 R183, R8 ;  /* 0x0000000800b77308 */ /* 0x000fe20000000800 */
[--C-:B---3--:R-:W-:Y:S01]  /*3430*/  FFMA.FTZ R2, R220, UR8, -R3.reuse ;  /* 0x00000008dc027c23 */ /* 0x108fe20008010803 */
[----:B------:R-:W-:Y:S01]  /*3440*/  FFMA.FTZ R3, R221, UR8, -R3 ;  /* 0x00000008dd037c23 */ /* 0x000fe20008010803 */
[----:B-1----:R-:W-:Y:S07]  /*3450*/  F2FP.BF16.F32.PACK_AB R4, R194, R195 ;  /* 0x000000c3c204723e */ /* 0x002fee00000010ff */
[----:B------:R1:W-:Y:S10]  /*3460*/  MUFU.EX2 R191, R2 ;  /* 0x0000000200bf7308 */ /* 0x0003f40000000800 */
[----:B------:R3:W4:Y:S01]  /*3470*/  MUFU.EX2 R190, R3 ;  /* 0x0000000300be7308 */ /* 0x0007220000000800 */
[----:B-1----:R-:W-:Y:S02]  /*3480*/  F2FP.BF16.F32.PACK_AB R2, R186, R187 ;  /* 0x000000bbba02723e */ /* 0x002fe400000010ff */
[----:B---3--:R-:W-:Y:S02]  /*3490*/  F2FP.BF16.F32.PACK_AB R3, R201, R200 ;  /* 0x000000c8c903723e */ /* 0x008fe400000010ff */
[----:B----4-:R-:W-:Y:S03]  /*34a0*/  F2FP.BF16.F32.PACK_AB R0, R190, R191 ;  /* 0x000000bfbe00723e */ /* 0x010fe600000010ff */
[----:B------:R1:W-:Y:S05]  /*34b0*/  STS [R247+0x20400], R3 ;  /* 0x02040003f7007388 */ /* 0x0003ea0000000800 */
[----:B------:R3:W-:Y:S05]  /*34c0*/  STS [R12+0x20000], R2 ;  /* 0x020000020c007388 */ /* 0x0007ea0000000800 */
[----:B------:R4:W-:Y:S05]  /*34d0*/  STS [R12+0x20400], R4 ;  /* 0x020400040c007388 */ /* 0x0009ea0000000800 */
[----:B------:R2:W-:Y:S01]  /*34e0*/  STS [R247+0x21000], R5 ;  /* 0x02100005f7007388 */ /* 0x0005e20000000800 */
[----:B-1----:R-:W-:Y:S02]  /*34f0*/  F2FP.BF16.F32.PACK_AB R3, R241, R242 ;  /* 0x000000f2f103723e */ /* 0x002fe400000010ff */
[----:B---3--:R-:W-:Y:S03]  /*3500*/  F2FP.BF16.F32.PACK_AB R2, R224, R225 ;  /* 0x000000e1e002723e */ /* 0x008fe600000010ff */
[----:B------:R1:W-:Y:S01]  /*3510*/  STS [R247+0x21400], R3 ;  /* 0x02140003f7007388 */ /* 0x0003e20000000800 */
[----:B----4-:R-:W-:Y:S04]  /*3520*/  F2FP.BF16.F32.PACK_AB R4, R185, R184 ;  /* 0x000000b8b904723e */ /* 0x010fe800000010ff */
[----:B------:R3:W-:Y:S01]  /*3530*/  STS [R12+0x21000], R2 ;  /* 0x021000020c007388 */ /* 0x0007e20000000800 */
[----:B--2---:R-:W-:Y:S05]  /*3540*/  F2FP.BF16.F32.PACK_AB R5, R237, R238 ;  /* 0x000000eeed05723e */ /* 0x004fea00000010ff */
[----:B------:R2:W-:Y:S05]  /*3550*/  STS [R12+0x21400], R5 ;  /* 0x021400050c007388 */ /* 0x0005ea0000000800 */
[----:B------:R4:W-:Y:S01]  /*3560*/  STS [R252+0x20000], R4 ;  /* 0x02000004fc007388 */ /* 0x0009e20000000800 */
[----:B-1----:R-:W-:Y:S02]  /*3570*/  F2FP.BF16.F32.PACK_AB R3, R193, R192 ;  /* 0x000000c0c103723e */ /* 0x002fe400000010ff */
[----:B---3--:R-:W-:Y:S03]  /*3580*/  F2FP.BF16.F32.PACK_AB R2, R183, R182 ;  /* 0x000000b6b702723e */ /* 0x008fe600000010ff */
[----:B------:R1:W-:Y:S05]  /*3590*/  STS [R252+0x20400], R3 ;  /* 0x02040003fc007388 */ /* 0x0003ea0000000800 */
[----:B------:R3:W-:Y:S01]  /*35a0*/  STS [R11+0x20000], R2 ;  /* 0x020000020b007388 */ /* 0x0007e20000000800 */
[----:B--2---:R-:W-:Y:S04]  /*35b0*/  F2FP.BF16.F32.PACK_AB R5, R198, R199 ;  /* 0x000000c7c605723e */ /* 0x004fe800000010ff */
[----:B------:R2:W-:Y:S01]  /*35c0*/  STS [R11+0x20400], R0 ;  /* 0x020400000b007388 */ /* 0x0005e20000000800 */
[----:B----4-:R-:W-:Y:S04]  /*35d0*/  F2FP.BF16.F32.PACK_AB R4, R227, R228 ;  /* 0x000000e4e304723e */ /* 0x010fe800000010ff */
[----:B------:R-:W-:Y:S05]  /*35e0*/  STS [R252+0x21000], R5 ;  /* 0x02100005fc007388 */ /* 0x000fea0000000800 */
[----:B------:R-:W-:Y:S01]  /*35f0*/  STS [R252+0x21400], R4 ;  /* 0x02140004fc007388 */ /* 0x000fe20000000800 */
[----:B-1----:R-:W-:Y:S02]  /*3600*/  F2FP.BF16.F32.PACK_AB R3, R196, R197 ;  /* 0x000000c5c403723e */ /* 0x002fe400000010ff */
[----:B---3--:R-:W-:Y:S03]  /*3610*/  F2FP.BF16.F32.PACK_AB R2, R203, R205 ;  /* 0x000000cdcb02723e */ /* 0x008fe600000010ff */
[----:B------:R-:W-:Y:S01]  /*3620*/  STS [R11+0x21000], R3 ;  /* 0x021000030b007388 */ /* 0x000fe20000000800 */
[----:B--2---:R-:W-:Y:S04]  /*3630*/  LEA R0, R219, UR5, 0x1 ;  /* 0x00000005db007c11 */ /* 0x004fe8000f8e08ff */
[----:B------:R1:W-:Y:S01]  /*3640*/  STS [R11+0x21400], R2 ;  /* 0x021400020b007388 */ /* 0x0003e20000000800 */
[C---:B------:R-:W-:Y:S04]  /*3650*/  IADD3 R208, R0.reuse, R212, RZ ;  /* 0x000000d400d07210 */ /* 0x040fe80007ffe0ff */
[----:B------:R-:W-:Y:S05]  /*3660*/  LDSM.16.M88.4 R32, [R0+0x8000] ;  /* 0x008000000020783b */ /* 0x000fea0000000200 */
[----:B------:R-:W2:Y:S05]  /*3670*/  LDSM.16.M88.4 R16, [R214+0x8000] ;  /* 0x00800000d610783b */ /* 0x000eaa0000000200 */
[----:B------:R-:W3:Y:S05]  /*3680*/  LDSM.16.M88.4 R28, [R0+0x9000] ;  /* 0x00900000001c783b */ /* 0x000eea0000000200 */
[----:B------:R-:W4:Y:S05]  /*3690*/  LDSM.16.M88.4 R164, [R214+0x8800] ;  /* 0x00880000d6a4783b */ /* 0x000f2a0000000200 */
[----:B------:R-:W-:Y:S01]  /*36a0*/  LDSM.16.M88.4 R172, [R215+0x8000] ;  /* 0x00800000d7ac783b */ /* 0x000fe20000000200 */
[----:B-1----:R-:W-:Y:S02]  /*36b0*/  IADD3 R2, R0, R204, RZ ;  /* 0x000000cc00027210 */ /* 0x002fe40007ffe0ff */
[----:B------:R-:W-:Y:S02]  /*36c0*/  MOV R204, R10 ;  /* 0x0000000a00cc7202 */ /* 0x000fe40000000f00 */
[----:B------:R-:W-:Y:S01]  /*36d0*/  IADD3 R3, R212, R2, RZ ;  /* 0x00000002d4037210 */ /* 0x000fe20007ffe0ff */
[----:B------:R-:W1:Y:S05]  /*36e0*/  LDSM.16.M88.4 R168, [R2+0x8000] ;  /* 0x0080000002a8783b */ /* 0x000e6a0000000200 */
        /* <DEDUP_REMOVED lines=25> */
[-C--:B------:R-:W-:Y:S05]  /*3880*/  HMMA.16816.F32.BF16 R12, R164, R178.reuse, R12 ;  /* 0x000000b2a40c723c */ /* 0x080fea000004180c */
[----:B------:R-:W-:Y:S01]  /*3890*/  MOV R176, R180 ;  /* 0x000000b400b07202 */ /* 0x000fe20000000f00 */
[C---:B------:R-:W-:Y:S01]  /*38a0*/  HMMA.16816.F32.BF16 R16, R172.reuse, R178, R16 ;  /* 0x000000b2ac10723c */ /* 0x040fe20000041810 */
[----:B------:R-:W4:Y:S05]  /*38b0*/  LDL R178, [R1+0x20] ;  /* 0x0000200001b27983 */ /* 0x000f2a0000100800 */
[-C--:B---3--:R-:W-:Y:S05]  /*38c0*/  HMMA.16816.F32.BF16 R20, R172, R168.reuse, R20 ;  /* 0x000000a8ac14723c */ /* 0x088fea0000041814 */
[----:B------:R-:W-:Y:S01]  /*38d0*/  MOV R179, R181 ;  /* 0x000000b500b37202 */ /* 0x000fe20000000f00 */
        /* <DEDUP_REMOVED lines=30> */
[-C--:B-1----:R-:W-:Y:S05]  /*3ac0*/  HMMA.16816.F32.BF16 R4, R168, R164.reuse, R4 ;  /* 0x000000a4a804723c */ /* 0x082fea0000041804 */
[----:B----4-:R-:W-:Y:S01]  /*3ad0*/  IADD3 R180, P0, R178, UR12, RZ ;  /* 0x0000000cb2b47c10 */ /* 0x010fe2000ff1e0ff */
[C---:B---3--:R-:W-:Y:S05]  /*3ae0*/  HMMA.16816.F32.BF16 R8, R172.reuse, R164, R8 ;  /* 0x000000a4ac08723c */ /* 0x048fea0000041808 */
[----:B--2---:R-:W-:Y:S01]  /*3af0*/  IADD3.X R181, R177, UR13, RZ, P0, !PT ;  /* 0x0000000db1b57c10 */ /* 0x004fe200087fe4ff */
[-C--:B------:R-:W-:Y:S04]  /*3b00*/  HMMA.16816.F32.BF16 R12, R172, R166.reuse, R12 ;  /* 0x000000a6ac0c723c */ /* 0x080fe8000004180c */
[----:B------:R-:W2:Y:S02]  /*3b10*/  LDG.E R178, desc[UR24][R180.64+0x20] ;  /* 0x00002018b4b27981 */ /* 0x000ea4000c1e1900 */
[C---:B------:R-:W-:Y:S03]  /*3b20*/  HMMA.16816.F32.BF16 R16, R168.reuse, R166, R16 ;  /* 0x000000a6a810723c */ /* 0x040fe60000041810 */
[----:B------:R-:W1:Y:S05]  /*3b30*/  LDSM.16.M88.4 R164, [R215+0xc800] ;  /* 0x00c80000d7a4783b */ /* 0x000e6a0000000200 */
[----:B------:R-:W5:Y:S01]  /*3b40*/  LDG.E R177, desc[UR24][R180.64+0x80] ;  /* 0x00008018b4b17981 */ /* 0x000f62000c1e1900 */
        /* <DEDUP_REMOVED lines=15> */
[----:B------:R-:W-:Y:S04]  /*3c40*/  LDSM.16.M88.4 R168, [R216+0xc000] ;  /* 0x00c00000d8a8783b */ /* 0x000fe80000000200 */
[----:B------:R-:W-:Y:S01]  /*3c50*/  MOV R164, R179 ;  /* 0x000000b300a47202 */ /* 0x000fe20000000f00 */
[----:B------:R-:W-:Y:S01]  /*3c60*/  HMMA.16816.F32.BF16 R32, R172, R166, R32 ;  /* 0x000000a6ac20723c */ /* 0x000fe20000041820 */
[----:B------:R-:W3:Y:S04]  /*3c70*/  LDG.E R179, desc[UR24][R180.64] ;  /* 0x00000018b4b37981 */ /* 0x000ee8000c1e1900 */
[----:B------:R-:W-:Y:S02]  /*3c80*/  MOV R165, R176 ;  /* 0x000000b000a57202 */ /* 0x000fe40000000f00 */
[----:B------:R1:W5:Y:S04]  /*3c90*/  LDG.E R176, desc[UR24][R180.64+0xa0] ;  /* 0x0000a018b4b07981 */ /* 0x000368000c1e1900 */
[----:B-1----:R-:W-:Y:S02]  /*3ca0*/  MOV R180, R164 ;  /* 0x000000a400b47202 */ /* 0x002fe40000000f00 */
[----:B------:R-:W-:Y:S02]  /*3cb0*/  MOV R181, R165 ;  /* 0x000000a500b57202 */ /* 0x000fe40000000f00 */
[----:B------:R-:W1:Y:S01]  /*3cc0*/  LDSM.16.M88.4 R164, [R3+0xa000] ;  /* 0x00a0000003a4783b */ /* 0x000e620000000200 */
[----:B------:R-:W-:Y:S01]  /*3cd0*/  FFMA.FTZ R172, -R180, R180, 1 ;  /* 0x3f800000b4ac7423 */ /* 0x000fe200000101b4 */
[-C--:B-1----:R-:W-:Y:S11]  /*3ce0*/  HMMA.16816.F32.BF16 R4, R164, R168.reuse, R4 ;  /* 0x000000a8a404723c */ /* 0x082ff60000041804 */
[----:B------:R-:W-:Y:S11]  /*3cf0*/  @!UPT UIADD3 URZ, URZ, URZ, URZ ;  /* 0x0000003f3f3ff290 */ /* 0x000ff6000fffe03f */
[----:B------:R-:W-:Y:S02]  /*3d00*/  @!UPT UIADD3 URZ, URZ, URZ, URZ ;  /* 0x0000003f3f3ff290 */ /* 0x000fe4000fffe03f */
[C---:B---3--:R-:W-:Y:S01]  /*3d10*/  FADD.FTZ R180, -R179.reuse, R5 ;  /* 0x00000005b3b47221 */ /* 0x048fe20000010100 */
[----:B------:R-:W-:Y:S01]  /*3d20*/  FMUL.FTZ R5, R172, UR9 ;  /* 0x00000009ac057c20 */ /* 0x000fe20008410000 */
[----:B------:R-:W-:Y:S01]  /*3d30*/  FADD.FTZ R4, -R179, R4 ;  /* 0x00000004b3047221 */ /* 0x000fe20000010100 */
[----:B------:R-:W1:Y:S01]  /*3d40*/  LDSM.16.M88.4 R172, [R3+0xb000] ;  /* 0x00b0000003ac783b */ /* 0x000e620000000200 */
[----:B------:R-:W-:Y:S02]  /*3d50*/  FMUL.FTZ R180, R189, R180 ;  /* 0x000000b4bdb47220 */ /* 0x000fe40000410000 */
[----:B------:R-:W-:Y:S04]  /*3d60*/  FMUL.FTZ R4, R188, R4 ;  /* 0x00000004bc047220 */ /* 0x000fe80000410000 */
[----:B------:R-:W-:Y:S01]  /*3d70*/  FMUL.FTZ R5, R5, R4 ;  /* 0x0000000405057220 */ /* 0x000fe20000410000 */
[----:B------:R-:W-:Y:S04]  /*3d80*/  FFMA.FTZ R4, -R181, R181, 1 ;  /* 0x3f800000b5047423 */ /* 0x000fe800000101b5 */
[----:B------:R-:W-:Y:S04]  /*3d90*/  FMUL.FTZ R4, R4, UR9 ;  /* 0x0000000904047c20 */ /* 0x000fe80008410000 */
[----:B------:R-:W-:Y:S01]  /*3da0*/  FMUL.FTZ R4, R4, R180 ;  /* 0x000000b404047220 */ /* 0x000fe20000410000 */
[C---:B-1----:R-:W-:Y:S06]  /*3db0*/  HMMA.16816.F32.BF16 R8, R172.reuse, R168, R8 ;  /* 0x000000a8ac08723c */ /* 0x042fec0000041808 */
[-C--:B------:R-:W-:Y:S06]  /*3dc0*/  HMMA.16816.F32.BF16 R12, R172, R170.reuse, R12 ;  /* 0x000000aaac0c723c */ /* 0x080fec000004180c */
[C---:B------:R-:W-:Y:S01]  /*3dd0*/  HMMA.16816.F32.BF16 R16, R164.reuse, R170, R16 ;  /* 0x000000aaa410723c */ /* 0x040fe20000041810 */
[----:B------:R-:W1:Y:S11]  /*3de0*/  LDSM.16.M88.4 R168, [R216+0xc800] ;  /* 0x00c80000d8a8783b */ /* 0x000e760000000200 */
[----:B------:R-:W-:Y:S11]  /*3df0*/  @!UPT UIADD3 URZ, URZ, URZ, URZ ;  /* 0x0000003f3f3ff290 */ /* 0x000ff6000fffe03f */
[----:B------:R-:W-:Y:S01]  /*3e00*/  @!UPT UIADD3 URZ, URZ, URZ, URZ ;  /* 0x0000003f3f3ff290 */ /* 0x000fe2000fffe03f */
[----:B--2---:R-:W-:Y:S01]  /*3e10*/  FADD.FTZ R19, -R178, R19 ;  /* 0x00000013b2137221 */ /* 0x004fe20000010100 */
[----:B------:R-:W-:Y:S04]  /*3e20*/  FADD.FTZ R17, -R179, R17 ;  /* 0x00000011b3117221 */ /* 0x000fe80000010100 */
[----:B------:R-:W-:Y:S01]  /*3e30*/  FMUL.FTZ R17, R186, R17 ;  /* 0x00000011ba117220 */ /* 0x000fe20000410000 */
[-C--:B-1----:R-:W-:Y:S06]  /*3e40*/  HMMA.16816.F32.BF16 R20, R164, R168.reuse, R20 ;  /* 0x000000a8a414723c */ /* 0x082fec0000041814 */
[C---:B------:R-:W-:Y:S06]  /*3e50*/  HMMA.16816.F32.BF16 R24, R172.reuse, R168, R24 ;  /* 0x000000a8ac18723c */ /* 0x040fec0000041818 */
[-C--:B------:R-:W-:Y:S06]  /*3e60*/  HMMA.16816.F32.BF16 R28, R172, R170.reuse, R28 ;  /* 0x000000aaac1c723c */ /* 0x080fec000004181c */
[----:B------:R-:W-:Y:S07]  /*3e70*/  HMMA.16816.F32.BF16 R32, R164, R170, R32 ;  /* 0x000000aaa420723c */ /* 0x000fee0000041820 */
[----:B------:R-:W-:Y:S01]  /*3e80*/  FFMA.FTZ R166, -R45, R45, 1 ;  /* 0x3f8000002da67423 */ /* 0x000fe2000001012d */
[C---:B------:R-:W-:Y:S03]  /*3e90*/  FADD.FTZ R164, -R179.reuse, R20 ;  /* 0x00000014b3a47221 */ /* 0x040fe60000010100 */
[----:B------:R-:W-:Y:S01]  /*3ea0*/  FADD.FTZ R165, -R179, R16 ;  /* 0x00000010b3a57221 */ /* 0x000fe20000010100 */
[----:B------:R-:W-:Y:S01]  /*3eb0*/  F2FP.BF16.F32.PACK_AB R16, R4, R5 ;  /* 0x000000050410723e */ /* 0x000fe200000010ff */
[----:B------:R-:W-:Y:S01]  /*3ec0*/  FMUL.FTZ R4, R184, R164 ;  /* 0x000000a4b8047220 */ /* 0x000fe20000410000 */
[----:B------:R-:W-:Y:S01]  /*3ed0*/  FFMA.FTZ R164, -R46, R46, 1 ;  /* 0x3f8000002ea47423 */ /* 0x000fe2000001012e */
[----:B------:R-:W-:Y:S01]  /*3ee0*/  FMUL.FTZ R20, R187, R165 ;  /* 0x000000a5bb147220 */ /* 0x000fe20000410000 */
[----:B------:R1:W5:Y:S01]  /*3ef0*/  LDL.LU R46, [R1+0x78] ;  /* 0x00007800012e7983 */ /* 0x0003620000300800 */
[----:B------:R-:W-:Y:S01]  /*3f00*/  FADD.FTZ R5, -R179, R21 ;  /* 0x00000015b3057221 */ /* 0x000fe20000010100 */
[----:B------:R-:W-:Y:S01]  /*3f10*/  FFMA.FTZ R21, -R44, R44, 1 ;  /* 0x3f8000002c157423 */ /* 0x000fe2000001012c */
[----:B------:R-:W-:Y:S02]  /*3f20*/  FFMA.FTZ R165, -R204, R204, 1 ;  /* 0x3f800000cca57423 */ /* 0x000fe400000101cc */
[----:B------:R1:W5:Y:S01]  /*3f30*/  LDL.LU R45, [R1+0x74] ;  /* 0x00007400012d7983 */ /* 0x0003620000300800 */
[----:B------:R-:W-:Y:S01]  /*3f40*/  FMUL.FTZ R5, R185, R5 ;  /* 0x00000005b9057220 */ /* 0x000fe20000410000 */
[----:B------:R-:W-:Y:S01]  /*3f50*/  FMUL.FTZ R166, R166, UR9 ;  /* 0x00000009a6a67c20 */ /* 0x000fe20008410000 */
[----:B------:R-:W-:Y:S02]  /*3f60*/  FMUL.FTZ R165, R165, UR9 ;  /* 0x00000009a5a57c20 */ /* 0x000fe40008410000 */
[----:B------:R1:W5:Y:S01]  /*3f70*/  LDL.LU R44, [R1+0x70] ;  /* 0x00007000012c7983 */ /* 0x0003620000300800 */
[----:B------:R-:W-:Y:S01]  /*3f80*/  FMUL.FTZ R21, R21, UR9 ;  /* 0x0000000915157c20 */ /* 0x000fe20008410000 */
[----:B------:R-:W-:Y:S01]  /*3f90*/  FMUL.FTZ R166, R166, R4 ;  /* 0x00000004a6a67220 */ /* 0x000fe20000410000 */
[----:B------:R-:W-:Y:S01]  /*3fa0*/  FMUL.FTZ R165, R165, R20 ;  /* 0x00000014a5a57220 */ /* 0x000fe20000410000 */
[----:B------:R-:W-:Y:S01]  /*3fb0*/  FFMA.FTZ R20, -R43, R43, 1 ;  /* 0x3f8000002b147423 */ /* 0x000fe2000001012b */
[----:B------:R-:W-:Y:S01]  /*3fc0*/  FADD.FTZ R4, -R179, R32 ;  /* 0x00000020b3047221 */ /* 0x000fe20000010100 */
[----:B------:R1:W5:Y:S01]  /*3fd0*/  LDL.LU R43, [R1+0x6c] ;  /* 0x00006c00012b7983 */ /* 0x0003620000300800 */
[----:B------:R-:W-:Y:S01]  /*3fe0*/  FFMA.FTZ R32, -R41, R41, 1 ;  /* 0x3f80000029207423 */ /* 0x000fe20000010129 */
[----:B------:R-:W-:Y:S01]  /*3ff0*/  FMUL.FTZ R21, R21, R5 ;  /* 0x0000000515157220 */ /* 0x000fe20000410000 */
[----:B------:R-:W-:Y:S01]  /*4000*/  FADD.FTZ R5, -R178, R6 ;  /* 0x00000006b2057221 */ /* 0x000fe20000010100 */
[----:B------:R-:W-:Y:S01]  /*4010*/  FFMA.FTZ R6, -R42, R42, 1 ;  /* 0x3f8000002a067423 */ /* 0x000fe2000001012a */
[----:B------:R-:W-:Y:S01]  /*4020*/  FMUL.FTZ R32, R32, UR9 ;  /* 0x0000000920207c20 */ /* 0x000fe20008410000 */
[----:B------:R1:W5:Y:S01]  /*4030*/  LDL.LU R42, [R1+0x68] ;  /* 0x00006800012a7983 */ /* 0x0003620000300800 */
[----:B------:R-:W-:Y:S01]  /*4040*/  FMUL.FTZ R5, R200, R5 ;  /* 0x00000005c8057220 */ /* 0x000fe20000410000 */
[----:B------:R-:W-:Y:S01]  /*4050*/  FMUL.FTZ R164, R164, UR9 ;  /* 0x00000009a4a47c20 */ /* 0x000fe20008410000 */
[----:B------:R-:W-:Y:S02]  /*4060*/  FMUL.FTZ R6, R6, UR9 ;  /* 0x0000000906067c20 */ /* 0x000fe40008410000 */
[----:B------:R1:W5:Y:S01]  /*4070*/  LDL.LU R41, [R1+0x64] ;  /* 0x0000640001297983 */ /* 0x0003620000300800 */
[----:B------:R-:W-:Y:S01]  /*4080*/  FMUL.FTZ R5, R32, R5 ;  /* 0x0000000520057220 */ /* 0x000fe20000410000 */
[----:B------:R-:W-:Y:S01]  /*4090*/  FFMA.FTZ R32, -R39, R39, 1 ;  /* 0x3f80000027207423 */ /* 0x000fe20000010127 */
[----:B------:R-:W-:Y:S01]  /*40a0*/  FMUL.FTZ R164, R164, R17 ;  /* 0x00000011a4a47220 */ /* 0x000fe20000410000 */
[----:B------:R-:W-:Y:S01]  /*40b0*/  FADD.FTZ R17, -R179, R33 ;  /* 0x00000021b3117221 */ /* 0x000fe20000010100 */
[----:B------:R-:W-:Y:S01]  /*40c0*/  FFMA.FTZ R33, -R40, R40, 1 ;  /* 0x3f80000028217423 */ /* 0x000fe20000010128 */
[----:B------:R-:W-:Y:S01]  /*40d0*/  FMUL.FTZ R4, R182, R4 ;  /* 0x00000004b6047220 */ /* 0x000fe20000410000 */
[----:B------:R1:W5:Y:S01]  /*40e0*/  LDL.LU R40, [R1+0x60] ;  /* 0x0000600001287983 */ /* 0x0003620000300800 */
[----:B------:R-:W-:Y:S01]  /*40f0*/  FMUL.FTZ R17, R183, R17 ;  /* 0x00000011b7117220 */ /* 0x000fe20000410000 */
[----:B------:R-:W-:Y:S01]  /*4100*/  FMUL.FTZ R33, R33, UR9 ;  /* 0x0000000921217c20 */ /* 0x000fe20008410000 */
[----:B------:R-:W-:Y:S02]  /*4110*/  FMUL.FTZ R20, R20, UR9 ;  /* 0x0000000914147c20 */ /* 0x000fe40008410000 */
[----:B------:R1:W5:Y:S01]  /*4120*/  LDL.LU R39, [R1+0x5c] ;  /* 0x00005c0001277983 */ /* 0x0003620000300800 */
[----:B------:R-:W-:Y:S01]  /*4130*/  FMUL.FTZ R17, R6, R17 ;  /* 0x0000001106117220 */ /* 0x000fe20000410000 */
[----:B------:R-:W-:Y:S01]  /*4140*/  FMUL.FTZ R32, R32, UR9 ;  /* 0x0000000920207c20 */ /* 0x000fe20008410000 */
[----:B------:R-:W-:Y:S01]  /*4150*/  FMUL.FTZ R20, R20, R4 ;  /* 0x0000000414147220 */ /* 0x000fe20000410000 */
[C---:B------:R-:W-:Y:S01]  /*4160*/  FADD.FTZ R4, -R178.reuse, R7 ;  /* 0x00000007b2047221 */ /* 0x040fe20000010100 */
[C---:B------:R-:W-:Y:S01]  /*4170*/  FADD.FTZ R34, -R178.reuse, R34 ;  /* 0x00000022b2227221 */ /* 0x040fe20000010100 */
[----:B------:R-:W-:Y:S01]  /*4180*/  FADD.FTZ R35, -R178, R35 ;  /* 0x00000023b2237221 */ /* 0x000fe20000010100 */
[----:B------:R-:W-:Y:S01]  /*4190*/  F2FP.BF16.F32.PACK_AB R7, R164, R165 ;  /* 0x000000a5a407723e */ /* 0x000fe200000010ff */
[----:B------:R-:W-:Y:S01]  /*41a0*/  FMUL.FTZ R4, R201, R4 ;  /* 0x00000004c9047220 */ /* 0x000fe20000410000 */
[----:B------:R-:W-:Y:S01]  /*41b0*/  F2FP.BF16.F32.PACK_AB R20, R17, R20 ;  /* 0x000000141114723e */ /* 0x000fe200000010ff */
[C---:B------:R-:W-:Y:S01]  /*41c0*/  FADD.FTZ R17, -R178.reuse, R18 ;  /* 0x00000012b2117221 */ /* 0x040fe20000010100 */
[----:B------:R-:W-:Y:S01]  /*41d0*/  FADD.FTZ R18, -R178, R22 ;  /* 0x00000016b2127221 */ /* 0x000fe20000010100 */
[----:B------:R-:W-:Y:S01]  /*41e0*/  FFMA.FTZ R22, -R37, R37, 1 ;  /* 0x3f80000025167423 */ /* 0x000fe20000010125 */
[----:B------:R-:W-:Y:S01]  /*41f0*/  FMUL.FTZ R4, R33, R4 ;  /* 0x0000000421047220 */ /* 0x000fe20000410000 */
[----:B------:R-:W-:Y:S01]  /*4200*/  FFMA.FTZ R33, -R220, R220, 1 ;  /* 0x3f800000dc217423 */ /* 0x000fe200000101dc */
[----:B------:R-:W-:Y:S01]  /*4210*/  FMUL.FTZ R18, R192, R18 ;  /* 0x00000012c0127220 */ /* 0x000fe20000410000 */
[----:B------:R-:W-:Y:S01]  /*4220*/  FMUL.FTZ R22, R22, UR9 ;  /* 0x0000000916167c20 */ /* 0x000fe20008410000 */
[----:B------:R-:W-:Y:S01]  /*4230*/  F2FP.BF16.F32.PACK_AB R21, R21, R166 ;  /* 0x000000a61515723e */ /* 0x000fe200000010ff */
[----:B------:R-:W-:Y:S01]  /*4240*/  FMUL.FTZ R33, R33, UR9 ;  /* 0x0000000921217c20 */ /* 0x000fe20008410000 */
[----:B------:R-:W-:Y:S01]  /*4250*/  F2FP.BF16.F32.PACK_AB R6, R4, R5 ;  /* 0x000000050406723e */ /* 0x000fe200000010ff */
[----:B------:R-:W-:Y:S01]  /*4260*/  FMUL.FTZ R4, R194, R19 ;  /* 0x00000013c2047220 */ /* 0x000fe20000410000 */
        /* <DEDUP_REMOVED lines=8> */
[----:B------:R-:W-:Y:S02]  /*42f0*/  FMUL.FTZ R5, R191, R34 ;  /* 0x00000022bf057220 */ /* 0x000fe40000410000 */
[----:B------:R1:W5:Y:S01]  /*4300*/  LDL.LU R37, [R1+0x54] ;  /* 0x0000540001257983 */ /* 0x0003620000300800 */
[----:B------:R-:W-:Y:S01]  /*4310*/  FFMA.FTZ R34, -R221, R221, 1 ;  /* 0x3f800000dd227423 */ /* 0x000fe200000101dd */
[----:B------:R-:W-:Y:S01]  /*4320*/  FMUL.FTZ R17, R193, R17 ;  /* 0x00000011c1117220 */ /* 0x000fe20000410000 */
[----:B------:R-:W-:Y:S02]  /*4330*/  FMUL.FTZ R23, R23, R4 ;  /* 0x0000000417177220 */ /* 0x000fe40000410000 */
[----:B------:R1:W5:Y:S01]  /*4340*/  LDL.LU R36, [R1+0x50] ;  /* 0x0000500001247983 */ /* 0x0003620000300800 */
[----:B------:R-:W-:Y:S01]  /*4350*/  FMUL.FTZ R4, R190, R35 ;  /* 0x00000023be047220 */ /* 0x000fe20000410000 */
[----:B------:R-:W-:Y:S01]  /*4360*/  FMUL.FTZ R34, R34, UR9 ;  /* 0x0000000922227c20 */ /* 0x000fe20008410000 */
[----:B------:R-:W-:Y:S01]  /*4370*/  FMUL.FTZ R22, R22, R18 ;  /* 0x0000001216167220 */ /* 0x000fe20000410000 */
[----:B------:R-:W-:Y:S01]  /*4380*/  MOV R220, 0x40 ;  /* 0x0000004000dc7802 */ /* 0x000fe20000000f00 */
[----:B------:R-:W-:Y:S01]  /*4390*/  FMUL.FTZ R19, R19, R17 ;  /* 0x0000001113137220 */ /* 0x000fe20000410000 */
[----:B------:R-:W-:Y:S01]  /*43a0*/  MOV R221, 0x20 ;  /* 0x0000002000dd7802 */ /* 0x000fe20000000f00 */
[----:B------:R-:W-:Y:S01]  /*43b0*/  FMUL.FTZ R18, R33, R5 ;  /* 0x0000000521127220 */ /* 0x000fe20000410000 */
[----:B------:R-:W-:Y:S01]  /*43c0*/  FMUL.FTZ R17, R34, R4 ;  /* 0x0000000422117220 */ /* 0x000fe20000410000 */
[----:B------:R-:W-:Y:S06]  /*43d0*/  @!P1 BRA `(.L_x_1633) ;  /* 0x0000000000609947 */ /* 0x000fec0003800000 */
[----:B------:R-:W2:Y:S01]  /*43e0*/  LDL.LU R164, [R1+0x8] ;  /* 0x0000080001a47983 */ /* 0x000ea20000300800 */
[----:B------:R-:W3:Y:S01]  /*43f0*/  LDC R33, c[0x0][0x240] ;  /* 0x00009000ff217b82 */ /* 0x000ee20000000800 */
[----:B------:R-:W-:Y:S04]  /*4400*/  ULOP3.LUT UR6, UR38, 0x1, URZ, 0xc0, !UPT ;  /* 0x0000000126067892 */ /* 0x000fe8000f8ec03f */
[----:B------:R-:W-:Y:S03]  /*4410*/  UISETP.NE.U32.AND UP0, UPT, UR6, 0x1, UPT ;  /* 0x000000010600788c */ /* 0x000fe6000bf05070 */
[----:B------:R-:W4:Y:S01]  /*4420*/  LDC R34, c[0x0][0x244] ;  /* 0x00009100ff227b82 */ /* 0x000f220000000800 */
[----:B------:R-:W-:Y:S06]  /*4430*/  USEL UR6, UR21, 0x4000, !UP0 ;  /* 0x0000400015067887 */ /* 0x000fec000c000000 */
[----:B------:R-:W-:Y:S01]  /*4440*/  IADD3 R213, R213, UR6, RZ ;  /* 0x00000006d5d57c10 */ /* 0x000fe2000fffe0ff */
[----:B--2---:R-:W-:Y:S02]  /*4450*/  VIADD R164, R164, UR6 ;  /* 0x00000006a4a47c36 */ /* 0x004fe40008000000 */
[C---:B---3--:R-:W-:Y:S03]  /*4460*/  IMAD.U32 R4, R33.reuse, -0x40, RZ ;  /* 0xffffffc021047824 */ /* 0x048fe600078e00ff */
[----:B------:R2:W-:Y:S02]  /*4470*/  STL [R1+0x8], R164 ;  /* 0x000008a401007387 */ /* 0x0005e40000100800 */
        /* <DEDUP_REMOVED lines=9> */
[----:B----4-:R-:W-:Y:S03]  /*4510*/  LEA.HI.X R5, R33, R251, R34, 0x6, P0 ;  /* 0x000000fb21057211 */ /* 0x010fe600000f3422 */
[----:B------:R2:W-:Y:S04]  /*4520*/  LDGSTS.E.BYPASS.LTC128B.128 [R164+0x2000], desc[UR24][R250.64+0x80] ;  /* 0x02000080faa47fae */ /* 0x0005e8000b901d58 */
[----:B------:R2:W-:Y:S04]  /*4530*/  LDGSTS.E.BYPASS.LTC128B.128 [R164+0x1000], desc[UR24][R4.64] ;  /* 0x0100000004a47fae */ /* 0x0005e8000b901d58 */
[----:B------:R2:W-:Y:S04]  /*4540*/  LDGSTS.E.BYPASS.LTC128B.128 [R164+0x3000], desc[UR24][R4.64+0x80] ;  /* 0x0300008004a47fae */ /* 0x0005e8000b901d58 */
[----:B------:R-:W0:Y:S02]  /*4550*/  LDGDEPBAR ;  /* 0x00000000000079af */ /* 0x000e240000000000 */
.L_x_1633:
[----:B------:R-:W3:Y:S01]  /*4560*/  LDL R34, [R1+0x4] ;  /* 0x0000040001227983 */ /* 0x000ee20000100800 */
[----:B--2---:R-:W-:Y:S01]  /*4570*/  F2FP.BF16.F32.PACK_AB R4, R23, R32 ;  /* 0x000000201704723e */ /* 0x004fe200000010ff */
[C---:B-----5:R-:W-:Y:S01]  /*4580*/  FADD.FTZ R8, -R177.reuse, R8 ;  /* 0x00000008b1087221 */ /* 0x060fe20000010100 */
[----:B------:R-:W-:Y:S02]  /*4590*/  FADD.FTZ R9, -R177, R9 ;  /* 0x00000009b1097221 */ /* 0x000fe40000010100 */
[----:B------:R-:W2:Y:S01]  /*45a0*/  LDL R33, [R1] ;  /* 0x0000000001217983 */ /* 0x000ea20000100800 */
[----:B------:R-:W-:Y:S01]  /*45b0*/  F2FP.BF16.F32.PACK_AB R17, R17, R18 ;  /* 0x000000121111723e */ /* 0x000fe200000010ff */
[----:B------:R-:W-:Y:S01]  /*45c0*/  FADD.FTZ R5, -R177, R13 ;  /* 0x0000000db1057221 */ /* 0x000fe20000010100 */
[----:B------:R-:W-:Y:S02]  /*45d0*/  FMUL.FTZ R18, R230, R8 ;  /* 0x00000008e6127220 */ /* 0x000fe40000410000 */
[----:B------:R4:W-:Y:S01]  /*45e0*/  STS [R247+0x1c000], R16 ;  /* 0x01c00010f7007388 */ /* 0x0009e20000000800 */
[----:B------:R-:W-:Y:S01]  /*45f0*/  FMUL.FTZ R13, R229, R9 ;  /* 0x00000009e50d7220 */ /* 0x000fe20000410000 */
[----:B------:R-:W-:Y:S01]  /*4600*/  FFMA.FTZ R9, -R240, R240, 1 ;  /* 0x3f800000f0097423 */ /* 0x000fe200000101f0 */
[----:B------:R-:W-:Y:S02]  /*4610*/  FFMA.FTZ R8, -R239, R239, 1 ;  /* 0x3f800000ef087423 */ /* 0x000fe400000101ef */
[----:B------:R1:W-:Y:S01]  /*4620*/  STS [R247+0x1c400], R6 ;  /* 0x01c40006f7007388 */ /* 0x0003e20000000800 */
[----:B------:R-:W-:Y:S01]  /*4630*/  FADD.FTZ R12, -R177, R12 ;  /* 0x0000000cb10c7221 */ /* 0x000fe20000010100 */
[----:B------:R-:W-:Y:S01]  /*4640*/  FMUL.FTZ R9, R9, UR9 ;  /* 0x0000000909097c20 */ /* 0x000fe20008410000 */
[----:B------:R-:W-:Y:S01]  /*4650*/  FMUL.FTZ R8, R8, UR9 ;  /* 0x0000000908087c20 */ /* 0x000fe20008410000 */
[----:B------:R-:W-:Y:S01]  /*4660*/  FMUL.FTZ R5, R224, R5 ;  /* 0x00000005e0057220 */ /* 0x000fe20000410000 */
[----:B------:R-:W-:Y:S01]  /*4670*/  FMUL.FTZ R12, R225, R12 ;  /* 0x0000000ce10c7220 */ /* 0x000fe20000410000 */
[C---:B------:R-:W-:Y:S01]  /*4680*/  FADD.FTZ R28, -R177.reuse, R28 ;  /* 0x0000001cb11c7221 */ /* 0x040fe20000010100 */
[C---:B------:R-:W-:Y:S01]  /*4690*/  FADD.FTZ R24, -R177.reuse, R24 ;  /* 0x00000018b1187221 */ /* 0x040fe20000010100 */
[----:B------:R-:W-:Y:S01]  /*46a0*/  FADD.FTZ R25, -R177, R25 ;  /* 0x00000019b1197221 */ /* 0x000fe20000010100 */
[----:B------:R-:W-:Y:S01]  /*46b0*/  FADD.FTZ R11, -R176, R11 ;  /* 0x0000000bb00b7221 */ /* 0x000fe20000010100 */
        /* <DEDUP_REMOVED lines=11> */
[----:B----4-:R-:W-:Y:S01]  /*4770*/  F2FP.BF16.F32.PACK_AB R16, R19, R22 ;  /* 0x000000161310723e */ /* 0x010fe200000010ff */
[----:B------:R-:W-:Y:S01]  /*4780*/  FMUL.FTZ R22, R9, R18 ;  /* 0x0000001209167220 */ /* 0x000fe20000410000 */
[----:B------:R-:W-:Y:S01]  /*4790*/  FMUL.FTZ R19, R8, R13 ;  /* 0x0000000d08137220 */ /* 0x000fe20000410000 */
[----:B------:R-:W-:Y:S01]  /*47a0*/  FFMA.FTZ R9, -R226, R226, 1 ;  /* 0x3f800000e2097423 */ /* 0x000fe200000101e2 */
[----:B-1----:R-:W-:Y:S01]  /*47b0*/  FFMA.FTZ R6, -R234, R234, 1 ;  /* 0x3f800000ea067423 */ /* 0x002fe200000101ea */
[----:B------:R-:W-:Y:S01]  /*47c0*/  FFMA.FTZ R8, -R207, R207, 1 ;  /* 0x3f800000cf087423 */ /* 0x000fe200000101cf */
[----:B------:R-:W-:Y:S01]  /*47d0*/  FMUL.FTZ R30, R205, R30 ;  /* 0x0000001ecd1e7220 */ /* 0x000fe20000410000 */
[----:B------:R-:W-:Y:S01]  /*47e0*/  FMUL.FTZ R9, R9, UR9 ;  /* 0x0000000909097c20 */ /* 0x000fe20008410000 */
[----:B------:R-:W-:Y:S01]  /*47f0*/  FMUL.FTZ R6, R6, UR9 ;  /* 0x0000000906067c20 */ /* 0x000fe20008410000 */
[----:B------:R-:W-:Y:S01]  /*4800*/  FMUL.FTZ R8, R8, UR9 ;  /* 0x0000000908087c20 */ /* 0x000fe20008410000 */
[----:B------:R-:W-:Y:S01]  /*4810*/  LEA R172, R218, UR5, 0x1 ;  /* 0x00000005daac7c11 */ /* 0x000fe2000f8e08ff */
[----:B------:R-:W-:Y:S01]  /*4820*/  FMUL.FTZ R24, R9, R24 ;  /* 0x0000001809187220 */ /* 0x000fe20000410000 */
[----:B------:R-:W-:Y:S01]  /*4830*/  FMUL.FTZ R13, R6, R5 ;  /* 0x00000005060d7220 */ /* 0x000fe20000410000 */
[----:B------:R-:W-:Y:S01]  /*4840*/  FADD.FTZ R5, -R177, R29 ;  /* 0x0000001db1057221 */ /* 0x000fe20000010100 */
[----:B------:R-:W-:Y:S01]  /*4850*/  FFMA.FTZ R6, -R206, R206, 1 ;  /* 0x3f800000ce067423 */ /* 0x000fe200000101ce */
[----:B------:R-:W-:Y:S01]  /*4860*/  FMUL.FTZ R9, R8, R25 ;  /* 0x0000001908097220 */ /* 0x000fe20000410000 */
[----:B------:R-:W1:Y:S01]  /*4870*/  LDC R180, c[0x0][0x2dc] ;  /* 0x0000b700ffb47b82 */ /* 0x000e620000000800 */
[----:B------:R-:W-:Y:S01]  /*4880*/  FMUL.FTZ R5, R196, R5 ;  /* 0x00000005c4057220 */ /* 0x000fe20000410000 */
[----:B------:R-:W-:Y:S02]  /*4890*/  FMUL.FTZ R6, R6, UR9 ;  /* 0x0000000906067c20 */ /* 0x000fe40008410000 */
[----:B------:R-:W-:Y:S02]  /*48a0*/  F2FP.BF16.F32.PACK_AB R9, R9, R24 ;  /* 0x000000180909723e */ /* 0x000fe400000010ff */
[----:B------:R-:W-:Y:S01]  /*48b0*/  FMUL.FTZ R5, R6, R5 ;  /* 0x0000000506057220 */ /* 0x000fe20000410000 */
[----:B------:R-:W-:Y:S04]  /*48c0*/  FFMA.FTZ R6, -R243, R243, 1 ;  /* 0x3f800000f3067423 */ /* 0x000fe800000101f3 */
[----:B------:R-:W-:Y:S01]  /*48d0*/  FMUL.FTZ R6, R6, UR9 ;  /* 0x0000000906067c20 */ /* 0x000fe20008410000 */
[----:B-1----:R-:W-:Y:S01]  /*48e0*/  IMAD R224, R180, UR7, RZ ;  /* 0x00000007b4e07c24 */ /* 0x002fe2000f8e02ff */
[----:B---3--:R1:W-:Y:S05]  /*48f0*/  STS [R34+0x1c000], R7 ;  /* 0x01c0000722007388 */ /* 0x0083ea0000000800 */
[----:B------:R3:W-:Y:S01]  /*4900*/  STS [R34+0x1c400], R4 ;  /* 0x01c4000422007388 */ /* 0x0007e20000000800 */
[----:B-1----:R-:W-:Y:S04]  /*4910*/  FFMA.FTZ R7, -R235, R235, 1 ;  /* 0x3f800000eb077423 */ /* 0x002fe800000101eb */
[----:B------:R-:W-:Y:S01]  /*4920*/  FMUL.FTZ R7, R7, UR9 ;  /* 0x0000000907077c20 */ /* 0x000fe20008410000 */
[----:B---3--:R-:W-:Y:S03]  /*4930*/  F2FP.BF16.F32.PACK_AB R4, R19, R22 ;  /* 0x000000161304723e */ /* 0x008fe600000010ff */
[----:B------:R-:W-:Y:S01]  /*4940*/  FMUL.FTZ R18, R7, R12 ;  /* 0x0000000c07127220 */ /* 0x000fe20000410000 */
[----:B------:R-:W-:Y:S01]  /*4950*/  FFMA.FTZ R7, -R202, R202, 1 ;  /* 0x3f800000ca077423 */ /* 0x000fe200000101ca */
[----:B------:R1:W-:Y:S03]  /*4960*/  STS [R247+0x1d000], R4 ;  /* 0x01d00004f7007388 */ /* 0x0003e60000000800 */
[----:B------:R-:W-:Y:S01]  /*4970*/  FMUL.FTZ R7, R7, UR9 ;  /* 0x0000000907077c20 */ /* 0x000fe20008410000 */
[----:B------:R-:W-:Y:S01]  /*4980*/  F2FP.BF16.F32.PACK_AB R8, R13, R18 ;  /* 0x000000120d08723e */ /* 0x000fe200000010ff */
[----:B------:R-:W-:Y:S01]  /*4990*/  FMUL.FTZ R13, R241, R11 ;  /* 0x0000000bf10d7220 */ /* 0x000fe20000410000 */
[----:B------:R-:W-:Y:S01]  /*49a0*/  FFMA.FTZ R11, -R246, R246, 1 ;  /* 0x3f800000f60b7423 */ /* 0x000fe200000101f6 */
[----:B------:R-:W-:Y:S01]  /*49b0*/  FMUL.FTZ R12, R7, R28 ;  /* 0x0000001c070c7220 */ /* 0x000fe20000410000 */
[----:B------:R-:W-:Y:S02]  /*49c0*/  FFMA.FTZ R7, -R244, R244, 1 ;  /* 0x3f800000f4077423 */ /* 0x000fe400000101f4 */
[----:B------:R-:W-:Y:S02]  /*49d0*/  FMUL.FTZ R11, R11, UR9 ;  /* 0x000000090b0b7c20 */ /* 0x000fe40008410000 */
[----:B------:R-:W-:Y:S01]  /*49e0*/  F2FP.BF16.F32.PACK_AB R12, R5, R12 ;  /* 0x0000000c050c723e */ /* 0x000fe200000010ff */
[----:B------:R-:W-:Y:S01]  /*49f0*/  FADD.FTZ R5, -R176, R15 ;  /* 0x0000000fb0057221 */ /* 0x000fe20000010100 */
[----:B------:R-:W-:Y:S01]  /*4a00*/  FMUL.FTZ R15, R242, R10 ;  /* 0x0000000af20f7220 */ /* 0x000fe20000410000 */
[----:B------:R-:W-:Y:S01]  /*4a10*/  FFMA.FTZ R10, -R245, R245, 1 ;  /* 0x3f800000f50a7423 */ /* 0x000fe200000101f5 */
[----:B------:R-:W-:Y:S01]  /*4a20*/  FMUL.FTZ R7, R7, UR9 ;  /* 0x0000000907077c20 */ /* 0x000fe20008410000 */
[----:B------:R-:W-:Y:S01]  /*4a30*/  FMUL.FTZ R5, R237, R5 ;  /* 0x00000005ed057220 */ /* 0x000fe20000410000 */
[----:B------:R-:W-:Y:S01]  /*4a40*/  FMUL.FTZ R19, R11, R15 ;  /* 0x0000000f0b137220 */ /* 0x000fe20000410000 */
[----:B------:R-:W-:Y:S01]  /*4a50*/  FMUL.FTZ R10, R10, UR9 ;  /* 0x000000090a0a7c20 */ /* 0x000fe20008410000 */
[----:B------:R-:W-:Y:S01]  /*4a60*/  FFMA.FTZ R11, -R236, R236, 1 ;  /* 0x3f800000ec0b7423 */ /* 0x000fe200000101ec */
[----:B------:R-:W-:Y:S01]  /*4a70*/  FMUL.FTZ R14, R7, R14 ;  /* 0x0000000e070e7220 */ /* 0x000fe20000410000 */
[----:B------:R-:W-:Y:S01]  /*4a80*/  FFMA.FTZ R7, -R231, R231, 1 ;  /* 0x3f800000e7077423 */ /* 0x000fe200000101e7 */
[----:B------:R-:W-:Y:S01]  /*4a90*/  FMUL.FTZ R15, R10, R13 ;  /* 0x0000000d0a0f7220 */ /* 0x000fe20000410000 */
[----:B------:R-:W-:Y:S01]  /*4aa0*/  FFMA.FTZ R10, -R233, R233, 1 ;  /* 0x3f800000e90a7423 */ /* 0x000fe200000101e9 */
[----:B------:R-:W-:Y:S01]  /*4ab0*/  FMUL.FTZ R13, R6, R5 ;  /* 0x00000005060d7220 */ /* 0x000fe20000410000 */
[----:B------:R-:W-:Y:S01]  /*4ac0*/  FADD.FTZ R5, -R176, R31 ;  /* 0x0000001fb0057221 */ /* 0x000fe20000010100 */
[----:B------:R-:W-:Y:S01]  /*4ad0*/  FFMA.FTZ R6, -R232, R232, 1 ;  /* 0x3f800000e8067423 */ /* 0x000fe200000101e8 */
[----:B------:R-:W-:Y:S01]  /*4ae0*/  FMUL.FTZ R18, R11, UR9 ;  /* 0x000000090b127c20 */ /* 0x000fe20008410000 */
[----:B------:R-:W-:Y:S01]  /*4af0*/  FMUL.FTZ R11, R10, UR9 ;  /* 0x000000090a0b7c20 */ /* 0x000fe20008410000 */
[----:B------:R-:W-:Y:S01]  /*4b00*/  FMUL.FTZ R10, R7, UR9 ;  /* 0x00000009070a7c20 */ /* 0x000fe20008410000 */
[----:B------:R-:W-:Y:S01]  /*4b10*/  FMUL.FTZ R5, R203, R5 ;  /* 0x00000005cb057220 */ /* 0x000fe20000410000 */
[----:B------:R-:W-:Y:S01]  /*4b20*/  FMUL.FTZ R7, R6, UR9 ;  /* 0x0000000906077c20 */ /* 0x000fe20008410000 */
[----:B-1----:R-:W-:Y:S01]  /*4b30*/  F2FP.BF16.F32.PACK_AB R4, R13, R14 ;  /* 0x0000000e0d04723e */ /* 0x002fe200000010ff */
[----:B------:R-:W-:Y:S01]  /*4b40*/  FMUL.FTZ R26, R18, R26 ;  /* 0x0000001a121a7220 */ /* 0x000fe20000410000 */
[----:B------:R-:W-:Y:S01]  /*4b50*/  FMUL.FTZ R6, R11, R27 ;  /* 0x0000001b0b067220 */ /* 0x000fe20000410000 */
[----:B------:R-:W-:Y:S01]  /*4b60*/  FMUL.FTZ R7, R7, R5 ;  /* 0x0000000507077220 */ /* 0x000fe20000410000 */
[----:B------:R-:W-:Y:S01]  /*4b70*/  F2FP.BF16.F32.PACK_AB R5, R15, R19 ;  /* 0x000000130f05723e */ /* 0x000fe200000010ff */
[----:B------:R-:W-:Y:S01]  /*4b80*/  FMUL.FTZ R30, R10, R30 ;  /* 0x0000001e0a1e7220 */ /* 0x000fe20000410000 */
[----:B------:R-:W-:Y:S02]  /*4b90*/  IADD3 R176, R212, R172, RZ ;  /* 0x000000acd4b07210 */ /* 0x000fe40007ffe0ff */
[----:B------:R-:W-:Y:S01]  /*4ba0*/  F2FP.BF16.F32.PACK_AB R6, R6, R26 ;  /* 0x0000001a0606723e */ /* 0x000fe200000010ff */
[----:B------:R-:W-:Y:S01]  /*4bb0*/  STS [R247+0x1d400], R5 ;  /* 0x01d40005f7007388 */ /* 0x000fe20000000800 */
[----:B------:R-:W-:Y:S04]  /*4bc0*/  F2FP.BF16.F32.PACK_AB R7, R7, R30 ;  /* 0x0000001e0707723e */ /* 0x000fe800000010ff */
[----:B------:R-:W-:Y:S05]  /*4bd0*/  STS [R34+0x1d000], R8 ;  /* 0x01d0000822007388 */ /* 0x000fea0000000800 */
[----:B------:R-:W-:Y:S05]  /*4be0*/  STS [R34+0x1d400], R4 ;  /* 0x01d4000422007388 */ /* 0x000fea0000000800 */
[----:B------:R-:W-:Y:S05]  /*4bf0*/  STS [R252+0x1c000], R21 ;  /* 0x01c00015fc007388 */ /* 0x000fea0000000800 */
[----:B------:R-:W-:Y:S05]  /*4c00*/  STS [R252+0x1c400], R16 ;  /* 0x01c40010fc007388 */ /* 0x000fea0000000800 */
[----:B--2---:R-:W-:Y:S05]  /*4c10*/  STS [R33+0x1c000], R20 ;  /* 0x01c0001421007388 */ /* 0x004fea0000000800 */
        /* <DEDUP_REMOVED lines=101> */
[----:B------:R-:W2:Y:S01]  /*5270*/  LDL R180, [R1+0x28] ;  /* 0x0000280001b47983 */ /* 0x000ea20000100800 */
[----:B------:R-:W1:Y:S08]  /*5280*/  LDC R7, c[0x0][0x420] ;  /* 0x00010800ff077b82 */ /* 0x000e700000000800 */
[----:B------:R-:W3:Y:S01]  /*5290*/  LDC R8, c[0x0][0x424] ;  /* 0x00010900ff087b82 */ /* 0x000ee20000000800 */
[C---:B-1----:R-:W-:Y:S05]  /*52a0*/  IMAD.U32 R4, R7.reuse, -0x40, RZ ;  /* 0xffffffc007047824 */ /* 0x042fea00078e00ff */
[C---:B------:R-:W-:Y:S04]  /*52b0*/  LEA R5, P0, R4.reuse, R248, 0x1 ;  /* 0x000000f804057211 */ /* 0x040fe800078008ff */
[----:B------:R-:W-:Y:S01]  /*52c0*/  LEA.HI.X.SX32 R4, R4, R249, 0x1, P0 ;  /* 0x000000f904047211 */ /* 0x000fe200000f0eff */
[----:B------:R-:W-:Y:S04]  /*52d0*/  IMAD.MOV.U32 R248, RZ, RZ, R5 ;  /* 0x000000fffff87224 */ /* 0x000fe800078e0005 */
[----:B------:R-:W-:Y:S01]  /*52e0*/  IMAD.MOV.U32 R249, RZ, RZ, R4 ;  /* 0x000000fffff97224 */ /* 0x000fe200078e0004 */
[C---:B------:R-:W-:Y:S04]  /*52f0*/  LEA R6, P0, R7.reuse, R248, 0x6 ;  /* 0x000000f807067211 */ /* 0x040fe800078030ff */
[----:B---3--:R-:W-:Y:S02]  /*5300*/  LEA.HI.X R7, R7, R249, R8, 0x6, P0 ;  /* 0x000000f907077211 */ /* 0x008fe400000f3408 */
[----:B--2---:R-:W-:Y:S05]  /*5310*/  LEA R4, R180, UR5, 0x1 ;  /* 0x00000005b4047c11 */ /* 0x004fea000f8e08ff */
[----:B------:R-:W-:Y:S01]  /*5320*/  @!PT LDS RZ, [RZ] ;  /* 0x00000000fffff984 */ /* 0x000fe20000000800 */
[----:B------:R-:W-:Y:S01]  /*5330*/  @!PT LDS RZ, [RZ] ;  /* 0x00000000fffff984 */ /* 0x000fe20000000800 */
[----:B------:R-:W-:Y:S01]  /*5340*/  @!PT LDS RZ, [RZ] ;  /* 0x00000000fffff984 */ /* 0x000fe20000000800 */
[----:B------:R1:W-:Y:S04]  /*5350*/  LDGSTS.E.BYPASS.LTC128B.128 [R4+0x8000], desc[UR24][R248.64] ;  /* 0x08000000f8047fae */ /* 0x0003e8000b901d58 */
[----:B------:R1:W-:Y:S04]  /*5360*/  LDGSTS.E.BYPASS.LTC128B.128 [R4+0xa000], desc[UR24][R248.64+0x80] ;  /* 0x0a000080f8047fae */ /* 0x0003e8000b901d58 */
[----:B------:R1:W-:Y:S04]  /*5370*/  LDGSTS.E.BYPASS.LTC128B.128 [R4+0x9000], desc[UR24][R6.64] ;  /* 0x0900000006047fae */ /* 0x0003e8000b901d58 */
[----:B------:R1:W-:Y:S04]  /*5380*/  LDGSTS.E.BYPASS.LTC128B.128 [R4+0xb000], desc[UR24][R6.64+0x80] ;  /* 0x0b00008006047fae */ /* 0x0003e8000b901d58 */
[----:B------:R-:W0:Y:S02]  /*5390*/  LDGDEPBAR ;  /* 0x00000000000079af */ /* 0x000e240000000000 */
.L_x_1634:
[----:B------:R-:W2:Y:S01]  /*53a0*/  LDL R230, [R1+0x1c] ;  /* 0x00001c0001e67983 */ /* 0x000ea20000100800 */
[----:B------:R-:W-:Y:S03]  /*53b0*/  ULOP3.LUT UR6, UR38, 0x1, URZ, 0xc0, !UPT ;  /* 0x0000000126067892 */ /* 0x000fe6000f8ec03f */
[----:B------:R-:W3:Y:S01]  /*53c0*/  LDL R229, [R1+0x34] ;  /* 0x0000340001e57983 */ /* 0x000ee20000100800 */
[----:B------:R-:W-:Y:S02]  /*53d0*/  UISETP.NE.U32.AND UP0, UPT, UR6, 0x1, UPT ;  /* 0x000000010600788c */ /* 0x000fe4000bf05070 */
[----:B------:R-:W-:Y:S01]  /*53e0*/  UIADD3 UR6, UR38, -0x1, URZ ;  /* 0xffffffff26067890 */ /* 0x000fe2000fffe03f */
[----:B------:R-:W-:Y:S04]  /*53f0*/  LDSM.16.M88.4 R32, [R0+0x1c000] ;  /* 0x01c000000020783b */ /* 0x000fe80000000200 */
[----:B------:R-:W1:Y:S04]  /*5400*/  LDSM.16.MT88.4 R16, [R209] ;  /* 0x00000000d110783b */ /* 0x000e680000004200 */
[----:B------:R-:W4:Y:S04]  /*5410*/  LDL R225, [R1+0xc] ;  /* 0x00000c0001e17983 */ /* 0x000f280000100800 */
[----:B------:R-:W5:Y:S04]  /*5420*/  LDSM.16.M88.4 R28, [R0+0x1d000] ;  /* 0x01d00000001c783b */ /* 0x000f680000000200 */
[----:B------:R-:W4:Y:S04]  /*5430*/  LDL R226, [R1+0x10] ;  /* 0x0000100001e27983 */ /* 0x000f280000100800 */
[----:B------:R-:W4:Y:S04]  /*5440*/  LDL R227, [R1+0x14] ;  /* 0x0000140001e37983 */ /* 0x000f280000100800 */
[----:B------:R-:W4:Y:S04]  /*5450*/  LDL R228, [R1+0x18] ;  /* 0x0000180001e47983 */ /* 0x000f280000100800 */
[----:B------:R-:W5:Y:S04]  /*5460*/  LDSM.16.MT88.4 R164, [R209+0x4000] ;  /* 0x00400000d1a4783b */ /* 0x000f680000004200 */
[----:B------:R-:W-:Y:S04]  /*5470*/  LDSM.16.M88.4 R168, [R2+0x1c000] ;  /* 0x01c0000002a8783b */ /* 0x000fe80000000200 */
[----:B------:R-:W5:Y:S04]  /*5480*/  LDSM.16.MT88.4 R172, [R209+0x800] ;  /* 0x00080000d1ac783b */ /* 0x000f680000004200 */
[----:B------:R-:W5:Y:S01]  /*5490*/  LDSM.16.M88.4 R176, [R2+0x1d000] ;  /* 0x01d0000002b0783b */ /* 0x000f620000000200 */
[-C--:B-1----:R-:W-:Y:S03]  /*54a0*/  HMMA.16816.F32.BF16 R4, R32, R16.reuse, RZ ;  /* 0x000000102004723c */ /* 0x082fe600000418ff */
[----:B------:R-:W1:Y:S04]  /*54b0*/  LDSM.16.MT88.4 R180, [R209+0x4800] ;  /* 0x00480000d1b4783b */ /* 0x000e680000004200 */
[----:B------:R-:W-:Y:S01]  /*54c0*/  LDSM.16.M88.4 R184, [R208+0x1c000] ;  /* 0x01c00000d0b8783b */ /* 0x000fe20000000200 */
[C---:B-----5:R-:W-:Y:S03]  /*54d0*/  HMMA.16816.F32.BF16 R8, R28.reuse, R16, RZ ;  /* 0x000000101c08723c */ /* 0x060fe600000418ff */
[----:B------:R-:W5:Y:S04]  /*54e0*/  LDSM.16.MT88.4 R188, [R209+0x1000] ;  /* 0x00100000d1bc783b */ /* 0x000f680000004200 */
[----:B------:R-:W5:Y:S01]  /*54f0*/  LDSM.16.M88.4 R192, [R208+0x1d000] ;  /* 0x01d00000d0c0783b */ /* 0x000f620000000200 */
[-C--:B------:R-:W-:Y:S03]  /*5500*/  HMMA.16816.F32.BF16 R12, R28, R18.reuse, RZ ;  /* 0x000000121c0c723c */ /* 0x080fe600000418ff */
[----:B------:R-:W5:Y:S03]  /*5510*/  LDSM.16.MT88.4 R196, [R209+0x5000] ;  /* 0x00500000d1c4783b */ /* 0x000f660000004200 */
[C---:B------:R-:W-:Y:S01]  /*5520*/  HMMA.16816.F32.BF16 R16, R32.reuse, R18, RZ ;  /* 0x000000122010723c */ /* 0x040fe200000418ff */
[----:B------:R-:W-:Y:S04]  /*5530*/  LDSM.16.M88.4 R200, [R3+0x1d000] ;  /* 0x01d0000003c8783b */ /* 0x000fe80000000200 */
[----:B------:R-:W-:Y:S01]  /*5540*/  LDSM.16.MT88.4 R204, [R209+0x5800] ;  /* 0x00580000d1cc783b */ /* 0x000fe20000004200 */
[-C--:B------:R-:W-:Y:S06]  /*5550*/  HMMA.16816.F32.BF16 R20, R32, R164.reuse, RZ ;  /* 0x000000a42014723c */ /* 0x080fec00000418ff */
[C---:B------:R-:W-:Y:S06]  /*5560*/  HMMA.16816.F32.BF16 R24, R28.reuse, R164, RZ ;  /* 0x000000a41c18723c */ /* 0x040fec00000418ff */
[-C--:B------:R-:W-:Y:S06]  /*5570*/  HMMA.16816.F32.BF16 R28, R28, R166.reuse, RZ ;  /* 0x000000a61c1c723c */ /* 0x080fec00000418ff */
[----:B------:R-:W-:Y:S01]  /*5580*/  HMMA.16816.F32.BF16 R32, R32, R166, RZ ;  /* 0x000000a62020723c */ /* 0x000fe200000418ff */
[----:B------:R-:W-:Y:S05]  /*5590*/  LDSM.16.M88.4 R164, [R3+0x1c000] ;  /* 0x01c0000003a4783b */ /* 0x000fea0000000200 */
[-C--:B------:R-:W-:Y:S06]  /*55a0*/  HMMA.16816.F32.BF16 R4, R168, R172.reuse, R4 ;  /* 0x000000aca804723c */ /* 0x080fec0000041804 */
[C---:B------:R-:W-:Y:S06]  /*55b0*/  HMMA.16816.F32.BF16 R8, R176.reuse, R172, R8 ;  /* 0x000000acb008723c */ /* 0x040fec0000041808 */
[-C--:B------:R-:W-:Y:S06]  /*55c0*/  HMMA.16816.F32.BF16 R12, R176, R174.reuse, R12 ;  /* 0x000000aeb00c723c */ /* 0x080fec000004180c */
[C---:B------:R-:W-:Y:S01]  /*55d0*/  HMMA.16816.F32.BF16 R16, R168.reuse, R174, R16 ;  /* 0x000000aea810723c */ /* 0x040fe20000041810 */
[----:B------:R-:W5:Y:S05]  /*55e0*/  LDSM.16.MT88.4 R172, [R209+0x1800] ;  /* 0x00180000d1ac783b */ /* 0x000f6a0000004200 */
[-C--:B-1----:R-:W-:Y:S06]  /*55f0*/  HMMA.16816.F32.BF16 R20, R168, R180.reuse, R20 ;  /* 0x000000b4a814723c */ /* 0x082fec0000041814 */
[C---:B------:R-:W-:Y:S06]  /*5600*/  HMMA.16816.F32.BF16 R24, R176.reuse, R180, R24 ;  /* 0x000000b4b018723c */ /* 0x040fec0000041818 */
[-C--:B------:R-:W-:Y:S01]  /*5610*/  HMMA.16816.F32.BF16 R28, R176, R182.reuse, R28 ;  /* 0x000000b6b01c723c */ /* 0x080fe2000004181c */
[----:B------:R-:W-:Y:S05]  /*5620*/  LDSM.16.MT88.4 R176, [R209+0x2000] ;  /* 0x00200000d1b0783b */ /* 0x000fea0000004200 */
[----:B------:R-:W-:Y:S01]  /*5630*/  HMMA.16816.F32.BF16 R32, R168, R182, R32 ;  /* 0x000000b6a820723c */ /* 0x000fe20000041820 */
[----:B------:R-:W1:Y:S04]  /*5640*/  LDSM.16.M88.4 R168, [R0+0x1e000] ;  /* 0x01e0000000a8783b */ /* 0x000e680000000200 */
[----:B------:R1:W1:Y:S01]  /*5650*/  LDSM.16.M88.4 R180, [R0+0x1f000] ;  /* 0x01f0000000b4783b */ /* 0x0002620000000200 */
[-C--:B-----5:R-:W-:Y:S06]  /*5660*/  HMMA.16816.F32.BF16 R4, R184, R188.reuse, R4 ;  /* 0x000000bcb804723c */ /* 0x0a0fec0000041804 */
[C---:B------:R-:W-:Y:S06]  /*5670*/  HMMA.16816.F32.BF16 R8, R192.reuse, R188, R8 ;  /* 0x000000bcc008723c */ /* 0x040fec0000041808 */
[-C--:B------:R-:W-:Y:S06]  /*5680*/  HMMA.16816.F32.BF16 R12, R192, R190.reuse, R12 ;  /* 0x000000bec00c723c */ /* 0x080fec000004180c */
[C---:B------:R-:W-:Y:S01]  /*5690*/  HMMA.16816.F32.BF16 R16, R184.reuse, R190, R16 ;  /* 0x000000beb810723c */ /* 0x040fe20000041810 */
[----:B------:R-:W5:Y:S04]  /*56a0*/  LDSM.16.MT88.4 R188, [R209+0x6000] ;  /* 0x00600000d1bc783b */ /* 0x000f680000004200 */
[----:B-1----:R-:W-:Y:S01]  /*56b0*/  IMAD R0, R224, 0x18, RZ ;  /* 0x00000018e0007824 */ /* 0x002fe200078e02ff */
[-C--:B------:R-:W-:Y:S06]  /*56c0*/  HMMA.16816.F32.BF16 R20, R184, R196.reuse, R20 ;  /* 0x000000c4b814723c */ /* 0x080fec0000041814 */
        /* <DEDUP_REMOVED lines=16> */
[----:B------:R-:W-:Y:S05]  /*57d0*/  LDSM.16.M88.4 R164, [R208+0x1e000] ;  /* 0x01e00000d0a4783b */ /* 0x000fea0000000200 */
[-C--:B------:R-:W-:Y:S06]  /*57e0*/  HMMA.16816.F32.BF16 R4, R168, R176.reuse, R4 ;  /* 0x000000b0a804723c */ /* 0x080fec0000041804 */
[C---:B------:R-:W-:Y:S06]  /*57f0*/  HMMA.16816.F32.BF16 R8, R180.reuse, R176, R8 ;  /* 0x000000b0b408723c */ /* 0x040fec0000041808 */
[-C--:B------:R-:W-:Y:S06]  /*5800*/  HMMA.16816.F32.BF16 R12, R180, R178.reuse, R12 ;  /* 0x000000b2b40c723c */ /* 0x080fec000004180c */
[C---:B------:R-:W-:Y:S01]  /*5810*/  HMMA.16816.F32.BF16 R16, R168.reuse, R178, R16 ;  /* 0x000000b2a810723c */ /* 0x040fe20000041810 */
[----:B------:R-:W4:Y:S05]  /*5820*/  LDSM.16.MT88.4 R176, [R209+0x3000] ;  /* 0x00300000d1b0783b */ /* 0x000f2a0000004200 */
[-C--:B-----5:R-:W-:Y:S06]  /*5830*/  HMMA.16816.F32.BF16 R20, R168, R188.reuse, R20 ;  /* 0x000000bca814723c */ /* 0x0a0fec0000041814 */
[C---:B------:R-:W-:Y:S06]  /*5840*/  HMMA.16816.F32.BF16 R24, R180.reuse, R188, R24 ;  /* 0x000000bcb418723c */ /* 0x040fec0000041818 */
[-C--:B------:R-:W-:Y:S01]  /*5850*/  HMMA.16816.F32.BF16 R28, R180, R190.reuse, R28 ;  /* 0x000000beb41c723c */ /* 0x080fe2000004181c */
[----:B------:R-:W5:Y:S05]  /*5860*/  LDSM.16.MT88.4 R180, [R209+0x7000] ;  /* 0x00700000d1b4783b */ /* 0x000f6a0000004200 */
[----:B------:R-:W-:Y:S01]  /*5870*/  HMMA.16816.F32.BF16 R32, R168, R190, R32 ;  /* 0x000000bea820723c */ /* 0x000fe20000041820 */
[----:B------:R-:W-:Y:S04]  /*5880*/  LDSM.16.M88.4 R168, [R3+0x1e000] ;  /* 0x01e0000003a8783b */ /* 0x000fe80000000200 */
[----:B------:R3:W-:Y:S01]  /*5890*/  LDSM.16.M88.4 R188, [R3+0x1f000] ;  /* 0x01f0000003bc783b */ /* 0x0007e20000000200 */
[-C--:B-1----:R-:W-:Y:S06]  /*58a0*/  HMMA.16816.F32.BF16 R4, R172, R184.reuse, R4 ;  /* 0x000000b8ac04723c */ /* 0x082fec0000041804 */
[C---:B------:R-:W-:Y:S05]  /*58b0*/  HMMA.16816.F32.BF16 R8, R192.reuse, R184, R8 ;  /* 0x000000b8c008723c */ /* 0x040fea0000041808 */
[----:B--2---:R-:W-:Y:S01]  /*58c0*/  @P1 IADD3 R2, P0, R230, UR10, RZ ;  /* 0x0000000ae6021c10 */ /* 0x004fe2000ff1e0ff */
[-C--:B------:R-:W-:Y:S01]  /*58d0*/  HMMA.16816.F32.BF16 R12, R192, R186.reuse, R12 ;  /* 0x000000bac00c723c */ /* 0x080fe2000004180c */
[----:B------:R-:W-:Y:S05]  /*58e0*/  @UP2 UIADD3 UR10, UP1, UR10, -0x100, URZ ;  /* 0xffffff000a0a2890 */ /* 0x000fea000ff3e03f */
[C---:B------:R-:W-:Y:S01]  /*58f0*/  HMMA.16816.F32.BF16 R16, R172.reuse, R186, R16 ;  /* 0x000000baac10723c */ /* 0x040fe20000041810 */
[----:B------:R-:W1:Y:S04]  /*5900*/  LDSM.16.MT88.4 R184, [R209+0x3800] ;  /* 0x00380000d1b8783b */ /* 0x000e680000004200 */
[----:B---3--:R-:W-:Y:S01]  /*5910*/  @P1 IADD3.X R3, R229, UR11, RZ, P0, !PT ;  /* 0x0000000be5031c10 */ /* 0x008fe200087fe4ff */
[-C--:B------:R-:W-:Y:S01]  /*5920*/  HMMA.16816.F32.BF16 R20, R172, R196.reuse, R20 ;  /* 0x000000c4ac14723c */ /* 0x080fe20000041814 */
[----:B------:R-:W-:Y:S03]  /*5930*/  @UP2 UIADD3.X UR11, UR11, -0x1, URZ, UP1, !UPT ;  /* 0xffffffff0b0b2890 */ /* 0x000fe60008ffe43f */
[----:B----4-:R-:W2:Y:S02]  /*5940*/  @P1 LDG.E R225, desc[UR24][R2.64+0xa0] ;  /* 0x0000a01802e11981 */ /* 0x010ea4000c1e1900 */
[C---:B------:R-:W-:Y:S02]  /*5950*/  HMMA.16816.F32.BF16 R24, R192.reuse, R196, R24 ;  /* 0x000000c4c018723c */ /* 0x040fe40000041818 */
[----:B------:R-:W3:Y:S04]  /*5960*/  @P1 LDG.E R226, desc[UR24][R2.64+0x80] ;  /* 0x0000801802e21981 */ /* 0x000ee8000c1e1900 */
[-C--:B------:R-:W-:Y:S01]  /*5970*/  HMMA.16816.F32.BF16 R28, R192, R198.reuse, R28 ;  /* 0x000000c6c01c723c */ /* 0x080fe2000004181c */
[----:B------:R-:W4:Y:S04]  /*5980*/  @P1 LDG.E R227, desc[UR24][R2.64+0x20] ;  /* 0x0000201802e31981 */ /* 0x000f28000c1e1900 */
[----:B------:R5:W4:Y:S01]  /*5990*/  @P1 LDG.E R228, desc[UR24][R2.64] ;  /* 0x0000001802e41981 */ /* 0x000b22000c1e1900 */
[----:B------:R-:W-:Y:S03]  /*59a0*/  HMMA.16816.F32.BF16 R32, R172, R198, R32 ;  /* 0x000000c6ac20723c */ /* 0x000fe60000041820 */
[----:B------:R-:W1:Y:S03]  /*59b0*/  LDSM.16.MT88.4 R192, [R209+0x7800] ;  /* 0x00780000d1c0783b */ /* 0x000e660000004200 */
[-C--:B------:R-:W-:Y:S05]  /*59c0*/  HMMA.16816.F32.BF16 R4, R164, R176.reuse, R4 ;  /* 0x000000b0a404723c */ /* 0x080fea0000041804 */
[C---:B------:R-:W-:Y:S01]  /*59d0*/  IMAD.SHL.U32 R173, R224.reuse, 0x8, RZ ;  /* 0x00000008e0ad7824 */ /* 0x040fe200078e00ff */
[C---:B------:R-:W-:Y:S05]  /*59e0*/  HMMA.16816.F32.BF16 R8, R200.reuse, R176, R8 ;  /* 0x000000b0c808723c */ /* 0x040fea0000041808 */
[----:B------:R-:W-:Y:S01]  /*59f0*/  IMAD.SHL.U32 R172, R224, 0x10, RZ ;  /* 0x00000010e0ac7824 */ /* 0x000fe200078e00ff */
[-C--:B------:R-:W-:Y:S05]  /*5a00*/  HMMA.16816.F32.BF16 R12, R200, R178.reuse, R12 ;  /* 0x000000b2c80c723c */ /* 0x080fea000004180c */
[----:B------:R-:W-:Y:S01]  /*5a10*/  IMAD.IADD R176, R212, 0x1, R211 ;  /* 0x00000001d4b07824 */ /* 0x000fe200078e02d3 */
[C---:B------:R-:W-:Y:S05]  /*5a20*/  HMMA.16816.F32.BF16 R16, R164.reuse, R178, R16 ;  /* 0x000000b2a410723c */ /* 0x040fea0000041810 */
[CC--:B-----5:R-:W-:Y:S01]  /*5a30*/  LEA R2, P0, R173.reuse, R222.reuse, 0x2 ;  /* 0x000000dead027211 */ /* 0x0e0fe200078010ff */
[-C--:B------:R-:W-:Y:S05]  /*5a40*/  HMMA.16816.F32.BF16 R20, R164, R180.reuse, R20 ;  /* 0x000000b4a414723c */ /* 0x080fea0000041814 */
[-C--:B------:R-:W-:Y:S01]  /*5a50*/  LEA.HI.X.SX32 R3, R173, R223.reuse, 0x2, P0 ;  /* 0x000000dfad037211 */ /* 0x080fe200000f16ff */
[C---:B------:R-:W-:Y:S06]  /*5a60*/  HMMA.16816.F32.BF16 R24, R200.reuse, R180, R24 ;  /* 0x000000b4c818723c */ /* 0x040fec0000041818 */
[-C--:B------:R-:W-:Y:S06]  /*5a70*/  HMMA.16816.F32.BF16 R28, R200, R182.reuse, R28 ;  /* 0x000000b6c81c723c */ /* 0x080fec000004181c */
[----:B------:R-:W-:Y:S06]  /*5a80*/  HMMA.16816.F32.BF16 R32, R164, R182, R32 ;  /* 0x000000b6a420723c */ /* 0x000fec0000041820 */
[-C--:B-1----:R-:W-:Y:S05]  /*5a90*/  HMMA.16816.F32.BF16 R4, R168, R184.reuse, R4 ;  /* 0x000000b8a804723c */ /* 0x082fea0000041804 */
[C---:B------:R-:W-:Y:S01]  /*5aa0*/  IMAD.SHL.U32 R165, R224.reuse, 0x20, RZ ;  /* 0x00000020e0a57824 */ /* 0x040fe200078e00ff */
[C---:B------:R-:W-:Y:S06]  /*5ab0*/  HMMA.16816.F32.BF16 R8, R188.reuse, R184, R8 ;  /* 0x000000b8bc08723c */ /* 0x040fec0000041808 */
[-C--:B------:R-:W-:Y:S06]  /*5ac0*/  HMMA.16816.F32.BF16 R12, R188, R186.reuse, R12 ;  /* 0x000000babc0c723c */ /* 0x080fec000004180c */
[C---:B------:R-:W-:Y:S05]  /*5ad0*/  HMMA.16816.F32.BF16 R16, R168.reuse, R186, R16 ;  /* 0x000000baa810723c */ /* 0x040fea0000041810 */
[----:B------:R1:W-:Y:S01]  /*5ae0*/  REDG.E.ADD.F32.FTZ.RN.STRONG.GPU desc[UR24][R222.64], R4 ;  /* 0x00000004de0079a6 */ /* 0x0003e2000c10f398 */
[-C--:B------:R-:W-:Y:S03]  /*5af0*/  HMMA.16816.F32.BF16 R20, R168, R192.reuse, R20 ;  /* 0x000000c0a814723c */ /* 0x080fe60000041814 */
[----:B------:R5:W-:Y:S03]  /*5b00*/  REDG.E.ADD.F32.FTZ.RN.STRONG.GPU desc[UR24][R2.64], R5 ;  /* 0x00000005020079a6 */ /* 0x000be6000c10f398 */
[C---:B------:R-:W-:Y:S06]  /*5b10*/  HMMA.16816.F32.BF16 R24, R188.reuse, R192, R24 ;  /* 0x000000c0bc18723c */ /* 0x040fec0000041818 */
[-C--:B------:R-:W-:Y:S06]  /*5b20*/  HMMA.16816.F32.BF16 R28, R188, R194.reuse, R28 ;  /* 0x000000c2bc1c723c */ /* 0x080fec000004181c */
[----:B------:R-:W-:Y:S07]  /*5b30*/  HMMA.16816.F32.BF16 R32, R168, R194, R32 ;  /* 0x000000c2a820723c */ /* 0x000fee0000041820 */
[----:B------:R-:W-:Y:S01]  /*5b40*/  IMAD R168, R224, 0x28, RZ ;  /* 0x00000028e0a87824 */ /* 0x000fe200078e02ff */
[CC--:B-1----:R-:W-:Y:S04]  /*5b50*/  LEA R4, P0, R0.reuse, R222.reuse, 0x2 ;  /* 0x000000de00047211 */ /* 0x0c2fe800078010ff */
[-C--:B-----5:R-:W-:Y:S01]  /*5b60*/  LEA.HI.X.SX32 R5, R0, R223.reuse, 0x2, P0 ;  /* 0x000000df00057211 */ /* 0x0a0fe200000f16ff */
[C---:B------:R-:W-:Y:S02]  /*5b70*/  IMAD R0, R224.reuse, 0x30, RZ ;  /* 0x00000030e0007824 */ /* 0x040fe400078e02ff */
[----:B------:R-:W-:Y:S01]  /*5b80*/  IMAD R224, R224, 0x38, RZ ;  /* 0x00000038e0e07824 */ /* 0x000fe200078e02ff */
[----:B--2---:R-:W-:Y:S04]  /*5b90*/  @P1 STL [R1+0xc], R225 ;  /* 0x00000ce101001387 */ /* 0x004fe80000100800 */
[----:B---3--:R-:W-:Y:S04]  /*5ba0*/  @P1 STL [R1+0x10], R226 ;  /* 0x000010e201001387 */ /* 0x008fe80000100800 */
[----:B----4-:R-:W-:Y:S04]  /*5bb0*/  @P1 STL [R1+0x14], R227 ;  /* 0x000014e301001387 */ /* 0x010fe80000100800 */
[----:B------:R-:W-:Y:S01]  /*5bc0*/  @P1 STL [R1+0x18], R228 ;  /* 0x000018e401001387 */ /* 0x000fe20000100800 */
[CC--:B------:R-:W-:Y:S04]  /*5bd0*/  LEA R166, P1, R172.reuse, R222.reuse, 0x2 ;  /* 0x000000deaca67211 */ /* 0x0c0fe800078210ff */
[-C--:B------:R-:W-:Y:S02]  /*5be0*/  LEA.HI.X.SX32 R167, R172, R223.reuse, 0x2, P1 ;  /* 0x000000dfaca77211 */ /* 0x080fe400008f16ff */
[CC--:B------:R-:W-:Y:S03]  /*5bf0*/  LEA R164, P1, R165.reuse, R222.reuse, 0x2 ;  /* 0x000000dea5a47211 */ /* 0x0c0fe600078210ff */
[----:B------:R1:W-:Y:S01]  /*5c00*/  REDG.E.ADD.F32.FTZ.RN.STRONG.GPU desc[UR24][R166.64], R6 ;  /* 0x00000006a60079a6 */ /* 0x0003e2000c10f398 */
[-C--:B------:R-:W-:Y:S03]  /*5c10*/  LEA.HI.X.SX32 R165, R165, R223.reuse, 0x2, P1 ;  /* 0x000000dfa5a57211 */ /* 0x080fe600008f16ff */
[----:B------:R2:W-:Y:S04]  /*5c20*/  REDG.E.ADD.F32.FTZ.RN.STRONG.GPU desc[UR24][R4.64], R7 ;  /* 0x00000007040079a6 */ /* 0x0005e8000c10f398 */
[----:B------:R3:W-:Y:S01]  /*5c30*/  REDG.E.ADD.F32.FTZ.RN.STRONG.GPU desc[UR24][R164.64], R8 ;  /* 0x00000008a40079a6 */ /* 0x0007e2000c10f398 */
[CC--:B-1----:R-:W-:Y:S04]  /*5c40*/  LEA R6, P0, R168.reuse, R222.reuse, 0x2 ;  /* 0x000000dea8067211 */ /* 0x0c2fe800078010ff */
[-C--:B--2---:R-:W-:Y:S02]  /*5c50*/  LEA.HI.X.SX32 R7, R168, R223.reuse, 0x2, P0 ;  /* 0x000000dfa8077211 */ /* 0x084fe400000f16ff */
[-C--:B------:R-:W-:Y:S01]  /*5c60*/  LEA R4, P1, R0, R222.reuse, 0x2 ;  /* 0x000000de00047211 */ /* 0x080fe200078210ff */
[----:B------:R-:W-:Y:S01]  /*5c70*/  LDSM.16.MT88.4 R168, [R176+0x3000] ;  /* 0x00300000b0a8783b */ /* 0x000fe20000004200 */
[-C--:B---3--:R-:W-:Y:S02]  /*5c80*/  LEA R8, P0, R224, R222.reuse, 0x2 ;  /* 0x000000dee0087211 */ /* 0x088fe400078010ff */
        /* <DEDUP_REMOVED lines=120> */
[----:B------:R-:W5:Y:S04]  /*6410*/  LDSM.16.MT88.4 R4, [R210+0x1d000] ;  /* 0x01d00000d204783b */ /* 0x000f680000004200 */
[----:B------:R-:W5:Y:S01]  /*6420*/  LDSM.16.MT88.4 R24, [R210+0x1f000] ;  /* 0x01f00000d218783b */ /* 0x000f620000004200 */
        /* <DEDUP_REMOVED lines=22> */
[-C--:B-----5:R-:W-:Y:S01]  /*6590*/  HMMA.16816.F32.BF16 R100, R4, R12.reuse, R100 ;  /* 0x0000000c0464723c */ /* 0x0a0fe20000041864 */
        /* <DEDUP_REMOVED lines=36> */
.L_x_1632:
[----:B------:R-:W2:Y:S01]  /*67e0*/  LDL R168, [R1+0x2c] ;  /* 0x00002c0001a87983 */ /* 0x000ea20000100800 */
[----:B------:R-:W-:-:S03]  /*67f0*/  ULDC UR6, c[0x0][0x390] ;  /* 0x0000e40000067ab9 */ /* 0x000fc60000000800 */
[----:B------:R-:W3:Y:S04]  /*6800*/  LDL R167, [R1+0x3c] ;  /* 0x00003c0001a77983 */ /* 0x000ee80000100800 */
[----:B------:R-:W4:Y:S04]  /*6810*/  LDL R165, [R1+0x4c] ;  /* 0x00004c0001a57983 */ /* 0x000f280000100800 */
[----:B------:R-:W5:Y:S04]  /*6820*/  LDL R166, [R1+0x30] ;  /* 0x0000300001a67983 */ /* 0x000f680000100800 */
[----:B------:R-:W5:Y:S04]  /*6830*/  LDL R164, [R1+0x40] ;  /* 0x0000400001a47983 */ /* 0x000f680000100800 */
[----:B------:R-:W5:Y:S01]  /*6840*/  LDL R169, [R1+0x48] ;  /* 0x0000480001a97983 */ /* 0x000f620000100800 */
        /* <DEDUP_REMOVED lines=95> */
[----:B------:R-:W-:Y:S01]  /*6e40*/  F2FP.BF16.F32.PACK_AB R50, R51, R50 ;  /* 0x000000323332723e */ /* 0x000fe200000010ff */
[----:B------:R-:W1:Y:S01]  /*6e50*/  S2R R35, SR_TID.X ;  /* 0x0000000000237919 */ /* 0x000e620000002100 */
[----:B------:R-:W-:Y:S01]  /*6e60*/  F2FP.BF16.F32.PACK_AB R12, R12, R162 ;  /* 0x000000a20c0c723e */ /* 0x000fe200000010ff */
[----:B------:R-:W-:Y:S01]  /*6e70*/  ULDC.64 UR10, c[0x0][0x450] ;  /* 0x00011400000a7ab9 */ /* 0x000fe20000000a00 */
[----:B------:R-:W-:Y:S01]  /*6e80*/  F2FP.BF16.F32.PACK_AB R15, R15, R152 ;  /* 0x000000980f0f723e */ /* 0x000fe200000010ff */
[----:B------:R-:W-:Y:S01]  /*6e90*/  ULDC.64 UR8, c[0x0][0x3f0] ;  /* 0x0000fc0000087ab9 */ /* 0x000fe20000000a00 */
[----:B------:R-:W-:-:S02]  /*6ea0*/  F2FP.BF16.F32.PACK_AB R14, R14, R154 ;  /* 0x0000009a0e0e723e */ /* 0x000fc400000010ff */
[----:B------:R-:W-:Y:S02]  /*6eb0*/  F2FP.BF16.F32.PACK_AB R11, R11, R156 ;  /* 0x0000009c0b0b723e */ /* 0x000fe400000010ff */
[----:B------:R-:W-:Y:S01]  /*6ec0*/  F2FP.BF16.F32.PACK_AB R10, R10, R158 ;  /* 0x0000009e0a0a723e */ /* 0x000fe200000010ff */
[----:B--2---:R-:W-:Y:S04]  /*6ed0*/  STS [R168], R0 ;  /* 0x00000000a8007388 */ /* 0x004fe80000000800 */
[----:B------:R-:W-:Y:S04]  /*6ee0*/  STS [R168+0x400], R3 ;  /* 0x00040003a8007388 */ /* 0x000fe80000000800 */
[----:B---3--:R-:W-:Y:S04]  /*6ef0*/  STS [R167], R5 ;  /* 0x00000005a7007388 */ /* 0x008fe80000000800 */
[----:B----4-:R-:W-:Y:S04]  /*6f00*/  STS [R165], R4 ;  /* 0x00000004a5007388 */ /* 0x010fe80000000800 */
[----:B------:R-:W-:Y:S04]  /*6f10*/  STS [R168+0x2000], R9 ;  /* 0x00200009a8007388 */ /* 0x000fe80000000800 */
[----:B------:R2:W-:Y:S04]  /*6f20*/  STS [R168+0x2400], R8 ;  /* 0x00240008a8007388 */ /* 0x0005e80000000800 */
[----:B------:R-:W-:Y:S04]  /*6f30*/  STS [R167+0x2000], R7 ;  /* 0x00200007a7007388 */ /* 0x000fe80000000800 */
[----:B------:R3:W-:Y:S04]  /*6f40*/  STS [R167+0x2400], R6 ;  /* 0x00240006a7007388 */ /* 0x0007e80000000800 */
[----:B-----5:R-:W-:Y:S04]  /*6f50*/  STS [R166], R33 ;  /* 0x00000021a6007388 */ /* 0x020fe80000000800 */
[----:B------:R-:W-:Y:S04]  /*6f60*/  STS [R166+0x400], R32 ;  /* 0x00040020a6007388 */ /* 0x000fe80000000800 */
[----:B------:R-:W-:Y:S04]  /*6f70*/  STS [R164], R29 ;  /* 0x0000001da4007388 */ /* 0x000fe80000000800 */
[----:B------:R-:W-:Y:S01]  /*6f80*/  STS [R169], R28 ;  /* 0x0000001ca9007388 */ /* 0x000fe20000000800 */
[----:B------:R-:W-:Y:S01]  /*6f90*/  F2FP.BF16.F32.PACK_AB R40, R41, R40 ;  /* 0x000000282928723e */ /* 0x000fe200000010ff */
[----:B--2---:R-:W2:Y:S02]  /*6fa0*/  LDC.64 R8, c[0x0][0x468] ;  /* 0x00011a00ff087b82 */ /* 0x004ea40000000a00 */
[----:B------:R-:W-:Y:S04]  /*6fb0*/  STS [R166+0x2000], R31 ;  /* 0x0020001fa6007388 */ /* 0x000fe80000000800 */
[----:B------:R-:W-:Y:S01]  /*6fc0*/  STS [R166+0x2400], R30 ;  /* 0x0024001ea6007388 */ /* 0x000fe20000000800 */
[----:B------:R-:W-:Y:S01]  /*6fd0*/  F2FP.BF16.F32.PACK_AB R42, R43, R42 ;  /* 0x0000002a2b2a723e */ /* 0x000fe200000010ff */
[----:B---3--:R-:W3:Y:S02]  /*6fe0*/  LDC.64 R6, c[0x0][0x438] ;  /* 0x00010e00ff067b82 */ /* 0x008ee40000000a00 */
        /* <DEDUP_REMOVED lines=38> */
[----:B-1----:R-:W-:Y:S01]  /*7250*/  SHF.R.S32.HI R34, RZ, 0x1f, R35 ;  /* 0x0000001fff227819 */ /* 0x002fe20000011423 */
[----:B----4-:R-:W4:Y:S01]  /*7260*/  LDL R165, [R1+0x28] ;  /* 0x0000280001a57983 */ /* 0x010f220000100800 */
        /* <DEDUP_REMOVED lines=15> */
[----:B------:R-:W-:Y:S01]  /*7360*/  UIMAD UR6, UR4, UR10, URZ ;  /* 0x0000000a040672a4 */ /* 0x000fe2000f8e023f */
[----:B------:R-:W-:Y:S01]  /*7370*/  MOV R0, UR10 ;  /* 0x0000000a00007c02 */ /* 0x000fe20008000f00 */
[----:B------:R-:W1:Y:S01]  /*7380*/  LDC.64 R14, c[0x0][0x440] ;  /* 0x00011000ff0e7b82 */ /* 0x000e620000000a00 */
[----:B------:R-:W-:Y:S04]  /*7390*/  STS [R166+0x8400], R54 ;  /* 0x00840036a6007388 */ /* 0x000fe80000000800 */
[----:B------:R-:W-:Y:S03]  /*73a0*/  STS [R164+0x8000], R64 ;  /* 0x00800040a4007388 */ /* 0x000fe60000000800 */
[----:B------:R-:W5:Y:S01]  /*73b0*/  LDC.64 R12, c[0x0][0x470] ;  /* 0x00011c00ff0c7b82 */ /* 0x000f620000000a00 */
[----:B------:R-:W-:Y:S04]  /*73c0*/  STS [R169+0x8000], R66 ;  /* 0x00800042a9007388 */ /* 0x000fe80000000800 */
[----:B------:R-:W-:Y:S04]  /*73d0*/  STS [R166+0xa000], R56 ;  /* 0x00a00038a6007388 */ /* 0x000fe80000000800 */
[----:B------:R-:W-:Y:S04]  /*73e0*/  STS [R166+0xa400], R58 ;  /* 0x00a4003aa6007388 */ /* 0x000fe80000000800 */
[----:B------:R-:W-:Y:S04]  /*73f0*/  STS [R164+0xa000], R60 ;  /* 0x00a0003ca4007388 */ /* 0x000fe80000000800 */
[----:B------:R-:W-:Y:S04]  /*7400*/  STS [R169+0xa000], R62 ;  /* 0x00a0003ea9007388 */ /* 0x000fe80000000800 */
[----:B------:R-:W-:Y:S01]  /*7410*/  STS [R168+0xc000], R68 ;  /* 0x00c00044a8007388 */ /* 0x000fe20000000800 */
[----:B------:R-:W-:-:S03]  /*7420*/  LEA.HI R34, R34, R35, RZ, 0x3 ;  /* 0x0000002322227211 */ /* 0x000fc600078f18ff */
[----:B------:R-:W-:Y:S04]  /*7430*/  STS [R168+0xc400], R70 ;  /* 0x00c40046a8007388 */ /* 0x000fe80000000800 */
[----:B------:R-:W-:Y:S04]  /*7440*/  STS [R167+0xc000], R80 ;  /* 0x00c00050a7007388 */ /* 0x000fe80000000800 */
[----:B------:R-:W-:Y:S04]  /*7450*/  STS [R167+0xc400], R82 ;  /* 0x00c40052a7007388 */ /* 0x000fe80000000800 */
[----:B------:R-:W-:Y:S01]  /*7460*/  STS [R168+0xe000], R72 ;  /* 0x00e00048a8007388 */ /* 0x000fe20000000800 */
[----:B------:R-:W-:-:S03]  /*7470*/  LOP3.LUT R2, R34, 0xfffffff8, RZ, 0xc0, !PT ;  /* 0xfffffff822027812 */ /* 0x000fc600078ec0ff */
[----:B------:R-:W-:Y:S04]  /*7480*/  STS [R168+0xe400], R74 ;  /* 0x00e4004aa8007388 */ /* 0x000fe80000000800 */
[----:B------:R-:W-:Y:S04]  /*7490*/  STS [R167+0xe000], R76 ;  /* 0x00e0004ca7007388 */ /* 0x000fe80000000800 */
[----:B------:R-:W-:Y:S04]  /*74a0*/  STS [R167+0xe400], R78 ;  /* 0x00e4004ea7007388 */ /* 0x000fe80000000800 */
[----:B------:R-:W-:Y:S04]  /*74b0*/  STS [R166+0xc000], R84 ;  /* 0x00c00054a6007388 */ /* 0x000fe80000000800 */
[----:B------:R-:W-:Y:S01]  /*74c0*/  STS [R166+0xc400], R86 ;  /* 0x00c40056a6007388 */ /* 0x000fe20000000800 */
[----:B------:R-:W-:-:S03]  /*74d0*/  IMAD.IADD R2, R35, 0x1, -R2 ;  /* 0x0000000123027824 */ /* 0x000fc600078e0a02 */
[----:B------:R-:W-:Y:S04]  /*74e0*/  STS [R164+0xc000], R96 ;  /* 0x00c00060a4007388 */ /* 0x000fe80000000800 */
[----:B------:R-:W-:Y:S04]  /*74f0*/  STS [R164+0xc400], R98 ;  /* 0x00c40062a4007388 */ /* 0x000fe80000000800 */
[----:B------:R-:W-:Y:S04]  /*7500*/  STS [R166+0xe000], R88 ;  /* 0x00e00058a6007388 */ /* 0x000fe80000000800 */
[----:B------:R-:W-:Y:S01]  /*7510*/  STS [R166+0xe400], R90 ;  /* 0x00e4005aa6007388 */ /* 0x000fe20000000800 */
[----:B------:R-:W-:-:S03]  /*7520*/  IMAD.SHL.U32 R2, R2, 0x8, RZ ;  /* 0x0000000802027824 */ /* 0x000fc600078e00ff */
[----:B------:R-:W-:Y:S04]  /*7530*/  STS [R164+0xe000], R92 ;  /* 0x00e0005ca4007388 */ /* 0x000fe80000000800 */
[----:B------:R-:W-:Y:S01]  /*7540*/  STS [R164+0xe400], R94 ;  /* 0x00e4005ea4007388 */ /* 0x000fe20000000800 */
[--C-:B------:R-:W-:Y:S01]  /*7550*/  SHF.R.S32.HI R3, RZ, 0x1f, R2.reuse ;  /* 0x0000001fff037819 */ /* 0x100fe20000011402 */
[----:B------:R-:W-:Y:S02]  /*7560*/  UIMAD UR6, UR32, UR11, UR6 ;  /* 0x0000000b200672a4 */ /* 0x000fe4000f8e0206 */
[----:B------:R-:W-:-:S04]  /*7570*/  IMAD.WIDE.U32 R4, R0, UR32, R2 ;  /* 0x0000002000047c25 */ /* 0x000fc8000f8e0002 */
[C---:B---3--:R-:W-:Y:S02]  /*7580*/  IMAD R0, R6.reuse, UR26, RZ ;  /* 0x0000001a06007c24 */ /* 0x048fe4000f8e02ff */
[----:B------:R-:W-:Y:S01]  /*7590*/  VIADD R5, R5, UR6 ;  /* 0x0000000605057c36 */ /* 0x000fe20008000000 */
[----:B------:R-:W-:Y:S01]  /*75a0*/  SHF.R.S32.HI R10, RZ, 0x3, R34 ;  /* 0x00000003ff0a7819 */ /* 0x000fe20000011422 */
[----:B------:R-:W-:Y:S01]  /*75b0*/  IMAD R7, R7, UR18, R0 ;  /* 0x0000001207077c24 */ /* 0x000fe2000f8e0200 */
[----:B------:R-:W-:Y:S01]  /*75c0*/  ULDC.64 UR6, c[0x0][0x458] ;  /* 0x0001160000067ab9 */ /* 0x000fe20000000a00 */
[----:B------:R-:W-:-:S04]  /*75d0*/  IMAD.WIDE.U32 R4, R6, UR18, R4 ;  /* 0x0000001206047c25 */ /* 0x000fc8000f8e0004 */
[C---:B--2---:R-:W-:Y:S01]  /*75e0*/  IMAD R6, R8.reuse, UR27, RZ ;  /* 0x0000001b08067c24 */ /* 0x044fe2000f8e02ff */
[----:B------:R-:W-:Y:S02]  /*75f0*/  IADD3 R5, R5, R7, RZ ;  /* 0x0000000705057210 */ /* 0x000fe40007ffe0ff */
[----:B------:R-:W-:Y:S01]  /*7600*/  SHF.R.S32.HI R11, RZ, 0x1f, R10 ;  /* 0x0000001fff0b7819 */ /* 0x000fe2000001140a */
[----:B------:R-:W-:Y:S02]  /*7610*/  IMAD R6, R9, UR19, R6 ;  /* 0x0000001309067c24 */ /* 0x000fe4000f8e0206 */
[----:B------:R-:W-:-:S04]  /*7620*/  IMAD.WIDE.U32 R4, R8, UR19, R4 ;  /* 0x0000001308047c25 */ /* 0x000fc8000f8e0004 */
[----:B------:R-:W-:Y:S01]  /*7630*/  IMAD.U32 R8, RZ, RZ, UR6 ;  /* 0x00000006ff087e24 */ /* 0x000fe2000f8e00ff */
[----:B------:R-:W-:Y:S01]  /*7640*/  IADD3 R5, R5, R6, RZ ;  /* 0x0000000605057210 */ /* 0x000fe20007ffe0ff */
[----:B------:R-:W-:Y:S02]  /*7650*/  UIMAD UR4, UR4, UR6, URZ ;  /* 0x00000006040472a4 */ /* 0x000fe4000f8e023f */
[----:B------:R-:W-:-:S04]  /*7660*/  IMAD.WIDE.U32 R8, R8, UR32, R2 ;  /* 0x0000002008087c25 */ /* 0x000fc8000f8e0002 */
[----:B------:R-:W-:Y:S01]  /*7670*/  IMAD R2, R11, UR10, RZ ;  /* 0x0000000a0b027c24 */ /* 0x000fe2000f8e02ff */
[----:B------:R-:W-:Y:S01]  /*7680*/  UIMAD UR32, UR32, UR7, UR4 ;  /* 0x00000007202072a4 */ /* 0x000fe2000f8e0204 */
[----:B------:R-:W-:-:S04]  /*7690*/  IMAD.WIDE.U32 R6, R10, UR10, R4 ;  /* 0x0000000a0a067c25 */ /* 0x000fc8000f8e0004 */
[----:B------:R-:W-:Y:S02]  /*76a0*/  IMAD R2, R10, UR11, R2 ;  /* 0x0000000b0a027c24 */ /* 0x000fe4000f8e0202 */
[----:B------:R-:W-:-:S03]  /*76b0*/  VIADD R5, R9, UR32 ;  /* 0x0000002009057c36 */ /* 0x000fc60008000000 */
[----:B------:R-:W-:Y:S01]  /*76c0*/  IADD3 R3, R7, R2, RZ ;  /* 0x0000000207037210 */ /* 0x000fe20007ffe0ff */
[----:B-1----:R-:W-:Y:S01]  /*76d0*/  IMAD R7, R14, UR26, RZ ;  /* 0x0000001a0e077c24 */ /* 0x002fe2000f8e02ff */
[----:B------:R-:W-:Y:S01]  /*76e0*/  BAR.SYNC.DEFER_BLOCKING 0x0 ;  /* 0x0000000000007b1d */ /* 0x000fe20000010000 */
[----:B------:R-:W-:Y:S01]  /*76f0*/  LEA R2, P0, R6, UR8, 0x1 ;  /* 0x0000000806027c11 */ /* 0x000fe2000f8008ff */
[----:B------:R-:W-:-:S03]  /*7700*/  IMAD.MOV.U32 R4, RZ, RZ, R8 ;  /* 0x000000ffff047224 */ /* 0x000fc600078e0008 */
[----:B------:R-:W-:Y:S01]  /*7710*/  LEA.HI.X R3, R6, UR9, R3, 0x1, P0 ;  /* 0x0000000906037c11 */ /* 0x000fe200080f0c03 */
[----:B------:R-:W-:Y:S01]  /*7720*/  IMAD R6, R15, UR18, R7 ;  /* 0x000000120f067c24 */ /* 0x000fe2000f8e0207 */
[----:B------:R-:W-:Y:S01]  /*7730*/  USHF.L.U32 UR4, UR10, 0x6, URZ ;  /* 0x000000060a047899 */ /* 0x000fe2000800063f */
[----:B------:R-:W-:Y:S01]  /*7740*/  IMAD.WIDE.U32 R4, R14, UR18, R4 ;  /* 0x000000120e047c25 */ /* 0x000fe2000f8e0004 */
[----:B------:R-:W-:-:S04]  /*7750*/  ULDC.64 UR8, c[0x0][0x3f8] ;  /* 0x0000fe0000087ab9 */ /* 0x000fc80000000a00 */
[----:B------:R-:W-:Y:S01]  /*7760*/  IADD3 R5, R5, R6, RZ ;  /* 0x0000000605057210 */ /* 0x000fe20007ffe0ff */
[----:B-----5:R-:W-:-:S04]  /*7770*/  IMAD R6, R12, UR27, RZ ;  /* 0x0000001b0c067c24 */ /* 0x020fc8000f8e02ff */
[----:B------:R-:W-:Y:S02]  /*7780*/  IMAD R13, R13, UR19, R6 ;  /* 0x000000130d0d7c24 */ /* 0x000fe4000f8e0206 */
[----:B------:R-:W-:-:S04]  /*7790*/  IMAD.WIDE.U32 R4, R12, UR19, R4 ;  /* 0x000000130c047c25 */ /* 0x000fc8000f8e0004 */
[----:B------:R-:W-:Y:S01]  /*77a0*/  IMAD.IADD R5, R5, 0x1, R13 ;  /* 0x0000000105057824 */ /* 0x000fe200078e020d */
[----:B------:R-:W-:Y:S01]  /*77b0*/  USHF.L.U64.HI UR10, UR10, 0x6, UR11 ;  /* 0x000000060a0a7899 */ /* 0x000fe2000801020b */
[----:B------:R-:W-:Y:S02]  /*77c0*/  IMAD R6, R11, UR6, RZ ;  /* 0x000000060b067c24 */ /* 0x000fe4000f8e02ff */
[----:B------:R-:W-:Y:S01]  /*77d0*/  IMAD.WIDE.U32 R4, R10, UR6, R4 ;  /* 0x000000060a047c25 */ /* 0x000fe2000f8e0004 */
[----:B------:R-:W-:Y:S02]  /*77e0*/  USHF.L.U32 UR11, UR6, 0x6, URZ ;  /* 0x00000006060b7899 */ /* 0x000fe4000800063f */
[----:B------:R-:W-:Y:S01]  /*77f0*/  USHF.L.U64.HI UR6, UR6, 0x6, UR7 ;  /* 0x0000000606067899 */ /* 0x000fe20008010207 */
[----:B----4-:R-:W-:-:S05]  /*7800*/  LEA R0, R165, UR5, 0x1 ;  /* 0x00000005a5007c11 */ /* 0x010fca000f8e08ff */
[----:B------:R-:W1:Y:S04]  /*7810*/  LDS.128 R16, [R0+0xc000] ;  /* 0x00c0000000107984 */ /* 0x000e680000000c00 */
[----:B------:R-:W2:Y:S04]  /*7820*/  LDS.128 R20, [R0+0x10000] ;  /* 0x0100000000147984 */ /* 0x000ea80000000c00 */
[----:B------:R-:W3:Y:S04]  /*7830*/  LDS.128 R60, [R0+0xd000] ;  /* 0x00d00000003c7984 */ /* 0x000ee80000000c00 */
[----:B------:R-:W4:Y:S04]  /*7840*/  LDS.128 R64, [R0+0x11000] ;  /* 0x0110000000407984 */ /* 0x000f280000000c00 */
[----:B------:R-:W5:Y:S04]  /*7850*/  LDS.128 R56, [R0+0xe000] ;  /* 0x00e0000000387984 */ /* 0x000f680000000c00 */
[----:B------:R-:W5:Y:S04]  /*7860*/  LDS.128 R48, [R0+0x12000] ;  /* 0x0120000000307984 */ /* 0x000f680000000c00 */
[----:B------:R-:W5:Y:S04]  /*7870*/  LDS.128 R52, [R0+0xf000] ;  /* 0x00f0000000347984 */ /* 0x000f680000000c00 */
[----:B------:R-:W5:Y:S04]  /*7880*/  LDS.128 R44, [R0+0x13000] ;  /* 0x01300000002c7984 */ /* 0x000f680000000c00 */
[----:B------:R-:W5:Y:S04]  /*7890*/  LDS.128 R40, [R0+0x14000] ;  /* 0x0140000000287984 */ /* 0x000f680000000c00 */
[----:B------:R-:W5:Y:S04]  /*78a0*/  LDS.128 R32, [R0+0x18000] ;  /* 0x0180000000207984 */ /* 0x000f680000000c00 */
        /* <DEDUP_REMOVED lines=11> */
[----:B------:R-:W-:-:S04]  /*7960*/  IADD3 R8, P0, R2, UR4, RZ ;  /* 0x0000000402087c10 */ /* 0x000fc8000ff1e0ff */
[----:B------:R-:W-:Y:S02]  /*7970*/  IADD3.X R9, R3, UR10, RZ, P0, !PT ;  /* 0x0000000a03097c10 */ /* 0x000fe400087fe4ff */
[----:B------:R-:W-:Y:S02]  /*7980*/  IADD3 R0, R5, R0, RZ ;  /* 0x0000000005007210 */ /* 0x000fe40007ffe0ff */
[----:B------:R-:W-:-:S04]  /*7990*/  LEA R6, P0, R4, UR8, 0x1 ;  /* 0x0000000804067c11 */ /* 0x000fc8000f8008ff */
[----:B------:R-:W-:Y:S02]  /*79a0*/  LEA.HI.X R7, R4, UR9, R0, 0x1, P0 ;  /* 0x0000000904077c11 */ /* 0x000fe400080f0c00 */
[----:B------:R-:W-:Y:S01]  /*79b0*/  IADD3 R4, P0, R6, UR11, RZ ;  /* 0x0000000b06047c10 */ /* 0x000fe2000ff1e0ff */
[----:B------:R-:W-:Y:S01]  /*79c0*/  STG.E.128 desc[UR24][R2.64], R60 ;  /* 0x0000003c02007986 */ /* 0x000fe2000c101d18 */
[----:B------:R-:W-:Y:S02]  /*79d0*/  IADD3 R10, P1, R8, UR4, RZ ;  /* 0x00000004080a7c10 */ /* 0x000fe4000ff3e0ff */
[----:B------:R-:W-:Y:S01]  /*79e0*/  IADD3.X R5, R7, UR6, RZ, P0, !PT ;  /* 0x0000000607057c10 */ /* 0x000fe200087fe4ff */
[----:B----4-:R2:W-:Y:S01]  /*79f0*/  STG.E.128 desc[UR24][R2.64+0x80], R64 ;  /* 0x0000804002007986 */ /* 0x0105e2000c101d18 */
[----:B------:R-:W-:-:S03]  /*7a00*/  IADD3.X R11, R9, UR10, RZ, P1, !PT ;  /* 0x0000000a090b7c10 */ /* 0x000fc60008ffe4ff */
[----:B-----5:R-:W-:Y:S04]  /*7a10*/  STG.E.128 desc[UR24][R8.64], R56 ;  /* 0x0000003808007986 */ /* 0x020fe8000c101d18 */
[----:B------:R3:W-:Y:S04]  /*7a20*/  STG.E.128 desc[UR24][R8.64+0x80], R48 ;  /* 0x0000803008007986 */ /* 0x0007e8000c101d18 */
[----:B------:R4:W-:Y:S04]  /*7a30*/  STG.E.128 desc[UR24][R10.64], R52 ;  /* 0x000000340a007986 */ /* 0x0009e8000c101d18 */
[----:B------:R4:W-:Y:S04]  /*7a40*/  STG.E.128 desc[UR24][R10.64+0x80], R44 ;  /* 0x0000802c0a007986 */ /* 0x0009e8000c101d18 */
[----:B------:R4:W-:Y:S01]  /*7a50*/  STG.E.128 desc[UR24][R6.64], R40 ;  /* 0x0000002806007986 */ /* 0x0009e2000c101d18 */
[----:B--2---:R-:W-:-:S04]  /*7a60*/  IADD3 R2, P0, R4, UR11, RZ ;  /* 0x0000000b04027c10 */ /* 0x004fc8000ff1e0ff */
[----:B------:R-:W-:Y:S02]  /*7a70*/  IADD3.X R3, R5, UR6, RZ, P0, !PT ;  /* 0x0000000605037c10 */ /* 0x000fe400087fe4ff */
[----:B---3--:R-:W-:Y:S01]  /*7a80*/  IADD3 R8, P0, R2, UR11, RZ ;  /* 0x0000000b02087c10 */ /* 0x008fe2000ff1e0ff */
[----:B------:R4:W-:Y:S03]  /*7a90*/  STG.E.128 desc[UR24][R6.64+0x80], R32 ;  /* 0x0000802006007986 */ /* 0x0009e6000c101d18 */
[----:B------:R-:W-:Y:S01]  /*7aa0*/  IADD3.X R9, R3, UR6, RZ, P0, !PT ;  /* 0x0000000603097c10 */ /* 0x000fe200087fe4ff */
[----:B-1----:R4:W-:Y:S04]  /*7ab0*/  STG.E.128 desc[UR24][R4.64], R36 ;  /* 0x0000002404007986 */ /* 0x0029e8000c101d18 */
[----:B------:R4:W-:Y:S04]  /*7ac0*/  STG.E.128 desc[UR24][R4.64+0x80], R28 ;  /* 0x0000801c04007986 */ /* 0x0009e8000c101d18 */
[----:B------:R4:W-:Y:S04]  /*7ad0*/  STG.E.128 desc[UR24][R2.64], R24 ;  /* 0x0000001802007986 */ /* 0x0009e8000c101d18 */
[----:B------:R4:W-:Y:S04]  /*7ae0*/  STG.E.128 desc[UR24][R2.64+0x80], R16 ;  /* 0x0000801002007986 */ /* 0x0009e8000c101d18 */
[----:B------:R4:W-:Y:S04]  /*7af0*/  STG.E.128 desc[UR24][R8.64], R20 ;  /* 0x0000001408007986 */ /* 0x0009e8000c101d18 */
[----:B------:R4:W-:Y:S02]  /*7b00*/  STG.E.128 desc[UR24][R8.64+0x80], R12 ;  /* 0x0000800c08007986 */ /* 0x0009e4000c101d18 */
.L_x_1629:
        /* <DEDUP_REMOVED lines=11> */
.L_x_1636:
[----:B------:R-:W-:Y:S05]  /*7bc0*/  EXIT ;  /* 0x000000000000794d */ /* 0x000fea0003800000 */
.L_x_1638:
        /* <DEDUP_REMOVED lines=11> */
.L_x_2089:


//--------------------- .text._ZN5flash44flash_bwd_dq_dk_dv_loop_seqk_parallel_kernelI23Flash_bwd_kernel_traitsILi128ELi64ELi128ELi8ELi2ELi4ELi2ELb0ELb0EN7cutlass10bfloat16_tE19Flash_kernel_traitsILi128ELi64ELi128ELi8ES3_EELb1ELb0ELb0ELb1ELb0ELb0ELb0EEEvNS_16Flash_bwd_paramsE --------------------------
	.section	.text._ZN5flash44flash_bwd_dq_dk_dv_loop_seqk_parallel_kernelI23Flash_bwd_kernel_traitsILi128ELi64ELi128ELi8ELi2ELi4ELi2ELb0ELb0EN7cutlass10bfloat16_tE19Flash_kernel_traitsILi128ELi64ELi128ELi8ES3_EELb1ELb0ELb0ELb1ELb0ELb0ELb0EEEvNS_16Flash_bwd_paramsE,"ax",@progbits
	.align	128
        .global         _ZN5flash44flash_bwd_dq_dk_dv_loop_seqk_parallel_kernelI23Flash_bwd_kernel_traitsILi128ELi64ELi128ELi8ELi2ELi4ELi2ELb0ELb0EN7cutlass10bfloat16_tE19Flash_kernel_traitsILi128ELi64ELi128ELi8ES3_EELb1ELb0ELb0ELb1ELb0ELb0ELb0EEEvNS_16Flash_bwd_paramsE
        .type           _ZN5flash44flash_bwd_dq_dk_dv_loop_seqk_parallel_kernelI23Flash_bwd_kernel_traitsILi128ELi64ELi128ELi8ELi2ELi4ELi2ELb0ELb0EN7cutlass10bfloat16_tE19Flash_kernel_traitsILi128ELi64ELi128ELi8ES3_EELb1ELb0ELb0ELb1ELb0ELb0ELb0EEEvNS_16Flash_bwd_paramsE,@function
        .size           _ZN5flash44flash_bwd_dq_dk_dv_loop_seqk_parallel_kernelI23Flash_bwd_kernel_traitsILi128ELi64ELi128ELi8ELi2ELi4ELi2ELb0ELb0EN7cutlass10bfloat16_tE19Flash_kernel_traitsILi128ELi64ELi128ELi8ES3_EELb1ELb0ELb0ELb1ELb0ELb0ELb0EEEvNS_16Flash_bwd_paramsE,(.L_x_2090 - _ZN5flash44flash_bwd_dq_dk_dv_loop_seqk_parallel_kernelI23Flash_bwd_kernel_traitsILi128ELi64ELi128ELi8ELi2ELi4ELi2ELb0ELb0EN7cutlass10bfloat16_tE19Flash_kernel_traitsILi128ELi64ELi128ELi8ES3_EELb1ELb0ELb0ELb1ELb0ELb0ELb0EEEvNS_16Flash_bwd_paramsE)
        .other          _ZN5flash44flash_bwd_dq_dk_dv_loop_seqk_parallel_kernelI23Flash_bwd_kernel_traitsILi128ELi64ELi128ELi8ELi2ELi4ELi2ELb0ELb0EN7cutlass10bfloat16_tE19Flash_kernel_traitsILi128ELi64ELi128ELi8ES3_EELb1ELb0ELb0ELb1ELb0ELb0ELb0EEEvNS_16Flash_bwd_paramsE,@"STO_CUDA_ENTRY STV_DEFAULT"
_ZN5flash44flash_bwd_dq_dk_dv_loop_seqk_parallel_kernelI23Flash_bwd_kernel_traitsILi128ELi64ELi128ELi8ELi2ELi4ELi2ELb0ELb0EN7cutlass10bfloat16_tE19Flash_kernel_traitsILi128ELi64ELi128ELi8ES3_EELb1ELb0ELb0ELb1ELb0ELb0ELb0EEEvNS_16Flash_bwd_paramsE:
.text._ZN5flash44flash_bwd_dq_dk_dv_loop_seqk_parallel_kernelI23Flash_bwd_kernel_traitsILi128ELi64ELi128ELi8ELi2ELi4ELi2ELb0ELb0EN7cutlass10bfloat16_tE19Flash_kernel_traitsILi128ELi64ELi128ELi8ES3_EELb1ELb0ELb0ELb1ELb0ELb0ELb0EEEvNS_16Flash_bwd_paramsE:
        /* <DEDUP_REMOVED lines=38> */
[----:B------:R-:W-:-:S02]  /*0260*/  LEA.HI R8, R0, R3, RZ, 0x1 ;  /* 0x0000000300087211 */ /* 0x000fc400078f08ff */
[--C-:B------:R-:W-:Y:S02]  /*0270*/  SHF.R.S32.HI R9, RZ, 0x2, R2.reuse ;  /* 0x00000002ff097819 */ /* 0x100fe40000011402 */
[----:B------:R-:W-:Y:S02]  /*0280*/  SHF.R.S32.HI R6, RZ, 0x1f, R2 ;  /* 0x0000001fff067819 */ /* 0x000fe40000011402 */
[----:B------:R-:W-:Y:S02]  /*0290*/  LEA.HI R0, R5, R3, RZ, 0x2 ;  /* 0x0000000305007211 */ /* 0x000fe400078f10ff */
[----:B------:R-:W-:Y:S02]  /*02a0*/  SHF.R.S32.HI R2, RZ, 0x4, R4 ;  /* 0x00000004ff027819 */ /* 0x000fe40000011404 */
[----:B------:R-:W-:Y:S02]  /*02b0*/  LOP3.LUT R5, R0, 0xfffffffc, RZ, 0xc0, !PT ;  /* 0xfffffffc00057812 */ /* 0x000fe400078ec0ff */
[----:B------:R-:W-:-:S02]  /*02c0*/  LEA.HI R0, R4, R2, RZ, 0x1 ;  /* 0x0000000204007211 */ /* 0x000fc400078f08ff */
[----:B------:R-:W-:Y:S02]  /*02d0*/  LEA.HI R6, R6, R9, RZ, 0x3 ;  /* 0x0000000906067211 */ /* 0x000fe400078f18ff */
[----:B------:R-:W-:Y:S02]  /*02e0*/  LOP3.LUT R8, R8, 0xfffffffe, RZ, 0xc0, !PT ;  /* 0xfffffffe08087812 */ /* 0x000fe400078ec0ff */
[----:B------:R-:W-:Y:S02]  /*02f0*/  LOP3.LUT R0, R0, 0xfffffffe, RZ, 0xc0, !PT ;  /* 0xfffffffe00007812 */ /* 0x000fe400078ec0ff */
[----:B------:R-:W-:Y:S01]  /*0300*/  LOP3.LUT R4, R6, 0xfffffff8, RZ, 0xc0, !PT ;  /* 0xfffffff806047812 */ /* 0x000fe200078ec0ff */
[C---:B------:R-:W-:Y:S01]  /*0310*/  IMAD.IADD R6, R3.reuse, 0x1, -R5 ;  /* 0x0000000103067824 */ /* 0x040fe200078e0a05 */
        /* <DEDUP_REMOVED lines=8> */
[----:B------:R-:W-:Y:S01]  /*03a0*/  LOP3.LUT R3, R12, 0xfffffff8, RZ, 0xc0, !PT ;  /* 0xfffffff80c037812 */ /* 0x000fe200078ec0ff */
[----:B------:R-:W-:Y:S01]  /*03b0*/  IMAD.IADD R4, R9, 0x1, -R4 ;  /* 0x0000000109047824 */ /* 0x000fe200078e0a04 */
[----:B------:R-:W-:Y:S01]  /*03c0*/  LOP3.LUT R0, R0, 0x1c0, RZ, 0xc0, !PT ;  /* 0x000001c000007812 */ /* 0x000fe200078ec0ff */
[----:B------:R-:W-:Y:S01]  /*03d0*/  STL [R1+0x8], R16 ;  /* 0x0000081001007387 */ /* 0x000fe20000100800 */
[----:B------:R-:W-:Y:S01]  /*03e0*/  SHF.R.S32.HI R251, RZ, 0x6, R251 ;  /* 0x00000006fffb7819 */ /* 0x000fe200000114fb */
[----:B------:R-:W-:Y:S01]  /*03f0*/  IMAD.IADD R13, R7, 0x1, -R3 ;  /* 0x00000001070d7824 */ /* 0x000fe200078e0a03 */
[----:B------:R-:W-:Y:S01]  /*0400*/  LOP3.LUT R213, R0, 0x8, R11, 0xf8, !PT ;  /* 0x0000000800d57812 */ /* 0x000fe200078ef80b */
[----:B------:R-:W-:Y:S01]  /*0410*/  IMAD.SHL.U32 R7, R8, 0x200, RZ ;  /* 0x0000020008077824 */ /* 0x000fe200078e00ff */
[----:B------:R-:W-:Y:S01]  /*0420*/  LOP3.LUT R5, R0, 0x30, R2, 0xf8, !PT ;  /* 0x0000003000057812 */ /* 0x000fe200078ef802 */
[C---:B------:R-:W-:Y:S01]  /*0430*/  IMAD.SHL.U32 R209, R251.reuse, 0x8, RZ ;  /* 0x00000008fbd17824 */ /* 0x040fe200078e00ff */
        /* <DEDUP_REMOVED lines=15> */
[C---:B------:R-:W-:Y:S01]  /*0530*/  IMAD R6, R0.reuse, 0x1000, R2 ;  /* 0x0000100000067824 */ /* 0x040fe200078e0202 */
[----:B------:R-:W-:Y:S01]  /*0540*/  LOP3.LUT R210, R7, R11, R210, 0xf6, !PT ;  /* 0x0000000b07d27212 */ /* 0x000fe200078ef6d2 */
[----:B------:R-:W-:Y:S01]  /*0550*/  IMAD.SHL.U32 R2, R0, 0x8, RZ ;  /* 0x0000000800027824 */ /* 0x000fe200078e00ff */
[----:B------:R-:W-:Y:S01]  /*0560*/  LOP3.LUT R0, R3, 0x1c0, RZ, 0xc0, !PT ;  /* 0x000001c003007812 */ /* 0x000fe200078ec0ff */
[----:B------:R-:W-:Y:S01]  /*0570*/  IMAD.SHL.U32 R5, R251, 0x20, RZ ;  /* 0x00000020fb057824 */ /* 0x000fe200078e00ff */
[----:B------:R-:W-:Y:S01]  /*0580*/  LOP3.LUT P4, RZ, R230, 0x2, RZ, 0xc0, !PT ;  /* 0x00000002e6ff7812 */ /* 0x000fe2000788c0ff */
        /* <DEDUP_REMOVED lines=16> */
[----:B------:R-:W-:Y:S01]  /*0690*/  SHF.R.U32.HI R6, RZ, 0x3, R5 ;  /* 0x00000003ff067819 */ /* 0x000fe20000011605 */
        /* <DEDUP_REMOVED lines=8> */
[----:B------:R-:W-:Y:S01]  /*0720*/  IMAD.U32 R0, RZ, RZ, UR5 ;  /* 0x00000005ff007e24 */ /* 0x000fe2000f8e00ff */
[----:B------:R-:W-:Y:S01]  /*0730*/  LOP3.LUT R3, R3, R6, RZ, 0x3c, !PT ;  /* 0x0000000603037212 */ /* 0x000fe200078e3cff */
[----:B------:R-:W-:Y:S01]  /*0740*/  USHF.R.S32.HI UR5, URZ, 0x1f, UR46 ;  /* 0x0000001f3f057899 */ /* 0x000fe2000801142e */
[C---:B------:R-:W-:Y:S02]  /*0750*/  SEL R214, R2.reuse, 0xffffffe0, !P4 ;  /* 0xffffffe002d67807 */ /* 0x040fe40006000000 */
[----:B------:R-:W-:Y:S01]  /*0760*/  SEL R2, R2, 0xffffffe0, !P1 ;  /* 0xffffffe002027807 */ /* 0x000fe20004800000 */
[----:B------:R-:W-:Y:S01]  /*0770*/  IMAD.IADD R220, R4, 0x1, R3 ;  /* 0x0000000104dc7824 */ /* 0x000fe200078e0203 */
[----:B------:R-:W-:Y:S01]  /*0780*/  LEA R232, R232, UR4, 0x1 ;  /* 0x00000004e8e87c11 */ /* 0x000fe2000f8e08ff */
        /* <DEDUP_REMOVED lines=9> */
[----:B------:R-:W-:Y:S01]  /*0820*/  LEA R210, R210, UR4, 0x1 ;  /* 0x00000004d2d27c11 */ /* 0x000fe2000f8e08ff */
[----:B------:R-:W-:Y:S01]  /*0830*/  IMAD.U32 R3, RZ, RZ, UR6 ;  /* 0x00000006ff037e24 */ /* 0x000fe2000f8e00ff */
[----:B------:R-:W-:Y:S01]  /*0840*/  SEL R215, R0, 0xffffffc0, !P3 ;  /* 0xffffffc000d77807 */ /* 0x000fe20005800000 */
[--C-:B------:R-:W-:Y:S01]  /*0850*/  IMAD.IADD R214, R214, 0x1, R213.reuse ;  /* 0x00000001d6d67824 */ /* 0x100fe200078e02d5 */
[----:B------:R-:W-:Y:S01]  /*0860*/  LEA R5, R7, UR5, 0x1 ;  /* 0x0000000507057c11 */ /* 0x000fe2000f8e08ff */
[----:B------:R-:W-:Y:S01]  /*0870*/  IMAD.IADD R235, R232, 0x1, R234 ;  /* 0x00000001e8eb7824 */ /* 0x000fe200078e02ea */
[----:B------:R-:W-:Y:S01]  /*0880*/  SEL R0, R0, 0xffffffc0, !P2 ;  /* 0xffffffc000007807 */ /* 0x000fe20005000000 */
[----:B------:R-:W-:Y:S01]  /*0890*/  IMAD.IADD R216, R215, 0x1, R213 ;  /* 0x00000001d7d87824 */ /* 0x000fe200078e02d5 */
[----:B------:R-:W-:Y:S01]  /*08a0*/  LEA R209, R209, UR5, 0x1 ;  /* 0x00000005d1d17c11 */ /* 0x000fe2000f8e08ff */
[----:B------:R-:W-:Y:S01]  /*08b0*/  IMAD.IADD R4, R2, 0x1, R5 ;  /* 0x0000000102047824 */ /* 0x000fe200078e0205 */
[----:B------:R-:W-:Y:S01]  /*08c0*/  STL [R1], R5 ;  /* 0x0000000501007387 */ /* 0x000fe20000100800 */
[C---:B------:R-:W-:Y:S01]  /*08d0*/  IMAD.IADD R2, R5.reuse, 0x1, R0 ;  /* 0x0000000105027824 */ /* 0x040fe200078e0200 */
[----:B------:R-:W-:Y:S01]  /*08e0*/  ULDC.64 UR6, c[0x0][0x208] ;  /* 0x0000820000067ab9 */ /* 0x000fe20000000a00 */
[C---:B------:R-:W-:Y:S01]  /*08f0*/  VIADD R3, R5.reuse, 0x420 ;  /* 0x0000042005037836 */ /* 0x040fe20000000000 */
[----:B------:R-:W-:Y:S01]  /*0900*/  STL [R1+0xc], R4 ;  /* 0x00000c0401007387 */ /* 0x000fe20000100800 */
[----:B------:R-:W-:-:S02]  /*0910*/  @P1 VIADD R3, R5, 0x3e0 ;  /* 0x000003e005031836 */ /* 0x000fc40000000000 */
[----:B------:R-:W-:Y:S01]  /*0920*/  IMAD R247, R16, 0x10, R247 ;  /* 0x0000001010f77824 */ /* 0x000fe200078e02f7 */
[----:B------:R1:W-:Y:S01]  /*0930*/  STL [R1+0x4], R2 ;  /* 0x0000040201007387 */ /* 0x0003e20000100800 */
[----:B------:R-:W-:Y:S02]  /*0940*/  IMAD.IADD R215, R215, 0x1, R214 ;  /* 0x00000001d7d77824 */ /* 0x000fe400078e02d6 */
[----:B------:R-:W-:Y:S01]  /*0950*/  IMAD.IADD R234, R234, 0x1, R233 ;  /* 0x00000001eaea7824 */ /* 0x000fe200078e02e9 */
[----:B------:R2:W-:Y:S01]  /*0960*/  STL [R1+0x18], R3 ;  /* 0x0000180301007387 */ /* 0x0005e20000100800 */
[----:B-1----:R-:W-:Y:S02]  /*0970*/  IMAD.IADD R2, R4, 0x1, R0 ;  /* 0x0000000104027824 */ /* 0x002fe400078e0200 */
[----:B------:R-:W-:-:S03]  /*0980*/  IMAD.IADD R0, R0, 0x1, R3 ;  /* 0x0000000100007824 */ /* 0x000fc600078e0203 */
[----:B------:R2:W-:Y:S04]  /*0990*/  STL [R1+0x10], R2 ;  /* 0x0000100201007387 */ /* 0x0005e80000100800 */
[----:B------:R2:W-:Y:S02]  /*09a0*/  STL [R1+0x14], R0 ;  /* 0x0000140001007387 */ /* 0x0005e40000100800 */
.L_x_1709:
        /* <DEDUP_REMOVED lines=67> */
.L_x_1639:
        /* <DEDUP_REMOVED lines=19> */
[----:B------:R-:W-:Y:S01]  /*0f10*/  ULDC.64 UR20, c[0x0][0x240] ;  /* 0x0000900000147ab9 */ /* 0x000fe20000000a00 */
[----:B------:R-:W-:Y:S01]  /*0f20*/  ULDC UR61, c[0x0][0x2dc] ;  /* 0x0000b700003d7ab9 */ /* 0x000fe20000000800 */
[----:B------:R-:W-:Y:S01]  /*0f30*/  ULDC UR60, c[0x0][0x270] ;  /* 0x00009c00003c7ab9 */ /* 0x000fe20000000800 */
[----:B------:R-:W-:Y:S02]  /*0f40*/  @!UP1 UIMAD.WIDE.U32 UR30, UR46, UR10, URZ ;  /* 0x0000000a2e1e92a5 */ /* 0x000fe4000f8e003f */
[----:B------:R-:W-:Y:S01]  /*0f50*/  USEL UR29, UR14, URZ, UP2 ;  /* 0x0000003f0e1d7287 */ /* 0x000fe20009000000 */
[----:B-1----:R-:W-:Y:S01]  /*0f60*/  IABS R5, R6 ;  /* 0x0000000600057213 */ /* 0x002fe20000000000 */
[----:B------:R-:W-:Y:S01]  /*0f70*/  UIMAD.WIDE.U32 UR22, UR5, UR20, URZ ;  /* 0x00000014051672a5 */ /* 0x000fe2000f8e003f */
[----:B------:R-:W-:Y:S01]  /*0f80*/  ISETP.NE.AND P3, PT, R6, RZ, PT ;  /* 0x000000ff0600720c */ /* 0x000fe20003f65270 */
[----:B------:R-:W-:Y:S01]  /*0f90*/  UIMAD.WIDE.U32 UR14, UR46, UR58, URZ ;  /* 0x0000003a2e0e72a5 */ /* 0x000fe2000f8e003f */
[----:B------:R-:W1:Y:S01]  /*0fa0*/  I2F.RP R2, R5 ;  /* 0x0000000500027306 */ /* 0x000e620000209400 */
[----:B------:R-:W-:-:S02]  /*0fb0*/  USEL UR54, UR16, UR22, !UP1 ;  /* 0x0000001610367287 */ /* 0x000fc4000c800000 */
[----:B------:R-:W-:Y:S02]  /*0fc0*/  UIADD3 UR45, UR17, UR19, URZ ;  /* 0x00000013112d7290 */ /* 0x000fe4000fffe03f */
[----:B--2---:R-:W-:Y:S01]  /*0fd0*/  UIMAD.WIDE.U32 UR26, UR8, UR12, URZ ;  /* 0x0000000c081a72a5 */ /* 0x004fe2000f8e003f */
[----:B------:R-:W-:Y:S01]  /*0fe0*/  ULDC UR42, c[0x0][0x2c4] ;  /* 0x0000b100002a7ab9 */ /* 0x000fe20000000800 */
[----:B------:R-:W-:Y:S02]  /*0ff0*/  UIMAD UR24, UR5, UR21, URZ ;  /* 0x00000015051872a4 */ /* 0x000fe4000f8e023f */
        /* <DEDUP_REMOVED lines=33> */
[----:B------:R-:W-:-:S02]  /*1210*/  @UP1 UIADD3 UR47, UR15, UR22, URZ ;  /* 0x000000160f2f1290 */ /* 0x000fc4000fffe03f */
[----:B------:R-:W-:Y:S02]  /*1220*/  USHF.L.U64.HI UR12, UR46, 0x7, UR57 ;  /* 0x000000072e0c7899 */ /* 0x000fe40008010239 */
[----:B------:R-:W-:Y:S01]  /*1230*/  IMAD.HI.U32 R0, R0, R2, RZ ;  /* 0x0000000200007227 */ /* 0x000fe200078e00ff */
[----:B------:R-:W-:Y:S02]  /*1240*/  @UP3 USEL UR22, UR8, UR5, !UP1 ;  /* 0x0000000508163287 */ /* 0x000fe4000c800000 */
[----:B------:R-:W-:Y:S01]  /*1250*/  @UP1 UIADD3 UR45, UR23, UR24, URZ ;  /* 0x00000018172d1290 */ /* 0x000fe2000fffe03f */
[----:B------:R-:W-:Y:S01]  /*1260*/  IMAD.MOV R3, RZ, RZ, -R0 ;  /* 0x000000ffff037224 */ /* 0x000fe200078e0a00 */
[----:B------:R-:W-:Y:S01]  /*1270*/  UIADD3 UR8, UR14, -0x40, URZ ;  /* 0xffffffc00e087890 */ /* 0x000fe2000fffe03f */
[----:B------:R-:W-:Y:S02]  /*1280*/  @UP3 ULDC UR23, c[0x0][0x2e4] ;  /* 0x0000b90000173ab9 */ /* 0x000fe40000000800 */
[----:B------:R-:W-:Y:S01]  /*1290*/  IMAD R2, R5, R3, R2 ;  /* 0x0000000305027224 */ /* 0x000fe200078e0202 */
[----:B------:R-:W-:-:S02]  /*12a0*/  @!UP1 UIADD3 UR48, UR31, UR28, URZ ;  /* 0x0000001c1f309290 */ /* 0x000fc4000fffe03f */
[----:B------:R-:W-:Y:S02]  /*12b0*/  USEL UR32, UR12, URZ, UP2 ;  /* 0x0000003f0c207287 */ /* 0x000fe40009000000 */
[----:B------:R-:W-:Y:S01]  /*12c0*/  ISETP.GT.U32.AND P1, PT, R5, R2, PT ;  /* 0x000000020500720c */ /* 0x000fe20003f24070 */
[----:B------:R-:W-:Y:S02]  /*12d0*/  @!UP3 UIMAD UR15, UR46, UR60, UR56 ;  /* 0x0000003c2e0fb2a4 */ /* 0x000fe4000f8e0238 */
[----:B------:R-:W-:Y:S02]  /*12e0*/  @UP3 UIMAD UR28, UR56, UR23, UR22 ;  /* 0x00000017381c32a4 */ /* 0x000fe4000f8e0216 */
[----:B------:R-:W-:Y:S02]  /*12f0*/  USHF.R.S32.HI UR22, URZ, 0x1f, UR8 ;  /* 0x0000001f3f167899 */ /* 0x000fe40008011408 */
[----:B------:R-:W-:Y:S02]  /*1300*/  UIADD3 UR14, UP2, UR8, UR29, URZ ;  /* 0x0000001d080e7290 */ /* 0x000fe4000ff5e03f */
[----:B------:R-:W-:Y:S01]  /*1310*/  @!UP3 UIMAD UR28, UR15, UR42, URZ ;  /* 0x0000002a0f1cb2a4 */ /* 0x000fe2000f8e023f */
[----:B------:R-:W-:Y:S01]  /*1320*/  ULDC.U8 UR43, c[0x0][0x480] ;  /* 0x00012000002b7ab9 */ /* 0x000fe20000000000 */
[----:B------:R-:W-:-:S02]  /*1330*/  UIADD3.X UR15, UR22, UR32, URZ, UP2, !UPT ;  /* 0x00000020160f7290 */ /* 0x000fc400097fe43f */
[----:B------:R-:W-:Y:S01]  /*1340*/  @!P1 IMAD.IADD R2, R2, 0x1, -R5 ;  /* 0x0000000102029824 */ /* 0x000fe200078e0a05 */
[----:B------:R-:W-:Y:S01]  /*1350*/  @!P1 IADD3 R0, R0, 0x1, RZ ;  /* 0x0000000100009810 */ /* 0x000fe20007ffe0ff */
[----:B------:R-:W-:Y:S01]  /*1360*/  UIMAD UR11, UR11, UR14, URZ ;  /* 0x0000000e0b0b72a4 */ /* 0x000fe2000f8e023f */
[----:B------:R-:W-:Y:S01]  /*1370*/  PLOP3.LUT P1, PT, PT, PT, UP0, 0x80, 0x0 ;  /* 0x000000000000781c */ /* 0x000fe20003f2f008 */
[----:B------:R-:W-:Y:S01]  /*1380*/  @UP0 UIADD3 UR27, UR33, UR36, URZ ;  /* 0x00000024211b0290 */ /* 0x000fe2000fffe03f */
[----:B------:R-:W-:Y:S01]  /*1390*/  ISETP.GE.U32.AND P0, PT, R2, R5, PT ;  /* 0x000000050200720c */ /* 0x000fe20003f06070 */
[----:B------:R-:W-:Y:S01]  /*13a0*/  @UP0 UIADD3 UR25, UR33, UR36, URZ ;  /* 0x0000002421190290 */ /* 0x000fe2000fffe03f */
[----:B------:R-:W-:Y:S01]  /*13b0*/  LOP3.LUT R2, R6, UR56, RZ, 0x3c, !PT ;  /* 0x0000003806027c12 */ /* 0x000fe2000f8e3cff */
[----:B------:R-:W-:Y:S01]  /*13c0*/  UISETP.NE.AND UP4, UPT, UR43, URZ, UPT ;  /* 0x0000003f2b00728c */ /* 0x000fe2000bf85270 */
[----:B------:R-:W-:Y:S02]  /*13d0*/  @UP0 ULDC.64 UR12, c[0x0][0x248] ;  /* 0x00009200000c0ab9 */ /* 0x000fe40000000a00 */
[----:B------:R-:W-:Y:S01]  /*13e0*/  ISETP.GE.AND P2, PT, R2, RZ, PT ;  /* 0x000000ff0200720c */ /* 0x000fe20003f46270 */
[----:B------:R-:W-:Y:S01]  /*13f0*/  @UP0 ULDC.64 UR18, c[0x0][0x250] ;  /* 0x0000940000120ab9 */ /* 0x000fe20000000a00 */
[----:B------:R-:W-:-:S02]  /*1400*/  UIMAD.WIDE.U32 UR42, UR10, UR14, URZ ;  /* 0x0000000e0a2a72a5 */ /* 0x000fc4000f8e003f */
[----:B------:R-:W-:Y:S02]  /*1410*/  UIMAD UR14, UR10, UR15, UR11 ;  /* 0x0000000f0a0e72a4 */ /* 0x000fe4000f8e020b */
[----:B------:R-:W-:Y:S01]  /*1420*/  @UP0 UIMAD.WIDE.U32 UR16, UR27, UR12, URZ ;  /* 0x0000000c1b1002a5 */ /* 0x000fe2000f8e003f */
[----:B------:R-:W-:Y:S01]  /*1430*/  @P0 VIADD R0, R0, 0x1 ;  /* 0x0000000100000836 */ /* 0x000fe20000000000 */
[----:B------:R-:W-:Y:S01]  /*1440*/  @UP0 UIMAD.WIDE.U32 UR10, UR25, UR18, URZ ;  /* 0x00000012190a02a5 */ /* 0x000fe2000f8e003f */
[----:B------:R-:W-:Y:S01]  /*1450*/  PLOP3.LUT P0, PT, PT, PT, UP3, 0x80, 0x0 ;  /* 0x000000000000781c */ /* 0x000fe20003f0f038 */
[----:B------:R-:W-:Y:S01]  /*1460*/  UIMAD UR50, UR56, UR61, URZ ;  /* 0x0000003d383272a4 */ /* 0x000fe2000f8e023f */
[----:B------:R-:W-:Y:S01]  /*1470*/  IMAD.MOV.U32 R17, RZ, RZ, R0 ;  /* 0x000000ffff117224 */ /* 0x000fe200078e0000 */
[----:B------:R-:W-:Y:S02]  /*1480*/  @UP0 UIMAD UR27, UR27, UR13, URZ ;  /* 0x0000000d1b1b02a4 */ /* 0x000fe4000f8e023f */
[----:B------:R-:W-:-:S02]  /*1490*/  @UP0 UIMAD UR15, UR25, UR19, URZ ;  /* 0x00000013190f02a4 */ /* 0x000fc4000f8e023f */
[----:B------:R-:W-:Y:S01]  /*14a0*/  USEL UR51, UR26, URZ, UP4 ;  /* 0x0000003f1a337287 */ /* 0x000fe2000a000000 */
[----:B------:R-:W-:Y:S01]  /*14b0*/  @!P2 IADD3 R17, -R17, RZ, RZ ;  /* 0x000000ff1111a210 */ /* 0x000fe20007ffe1ff */
[----:B------:R-:W-:Y:S01]  /*14c0*/  USEL UR52, UR49, URZ, UP4 ;  /* 0x0000003f31347287 */ /* 0x000fe2000a000000 */
[----:B------:R-:W-:Y:S01]  /*14d0*/  @!P3 LOP3.LUT R17, RZ, R6, RZ, 0x33, !PT ;  /* 0x00000006ff11b212 */ /* 0x000fe200078e33ff */
[----:B------:R-:W-:Y:S02]  /*14e0*/  USHF.R.S32.HI UR41, URZ, 0x1f, UR37 ;  /* 0x0000001f3f297899 */ /* 0x000fe40008011425 */
[----:B------:R-:W-:Y:S02]  /*14f0*/  USHF.R.S32.HI UR53, URZ, 0x1f, UR50 ;  /* 0x0000001f3f357899 */ /* 0x000fe40008011432 */
        /* <DEDUP_REMOVED lines=18> */
.L_x_1641:
        /* <DEDUP_REMOVED lines=13> */
.L_x_1642:
        /* <DEDUP_REMOVED lines=11> */
.L_x_1643:
[----:B------:R-:W-:-:S04]  /*17a0*/  UIMAD UR5, UR46, UR60, UR56 ;  /* 0x0000003c2e0572a4 */ /* 0x000fc8000f8e0238 */
[----:B------:R-:W-:-:S12]  /*17b0*/  UIMAD UR5, UR5, UR58, URZ ;  /* 0x0000003a050572a4 */ /* 0x000fd8000f8e023f */
.L_x_1644:
[----:B------:R-:W1:Y:S01]  /*17c0*/  S2R R24, SR_TID.X ;  /* 0x0000000000187919 */ /* 0x000e620000002100 */
[----:B------:R-:W2:Y:S01]  /*17d0*/  LDC.64 R4, c[0x0][0x420] ;  /* 0x00010800ff047b82 */ /* 0x000ea20000000a00 */
[----:B------:R-:W-:Y:S01]  /*17e0*/  SHF.R.S32.HI R231, RZ, 0x1f, R230 ;  /* 0x0000001fffe77819 */ /* 0x000fe200000114e6 */
[----:B------:R-:W-:Y:S01]  /*17f0*/  USHF.R.S32.HI UR23, URZ, 0x1f, UR56 ;  /* 0x0000001f3f177899 */ /* 0x000fe20008011438 */
[----:B------:R-:W-:Y:S01]  /*1800*/  BSSY B1, `(.L_x_1640) ;  /* 0x0000b0d000017945 */ /* 0x000fe20003800000 */
[----:B------:R-:W-:Y:S02]  /*1810*/  UIADD3 UR39, UR8, UR5, URZ ;  /* 0x0000000508277290 */ /* 0x000fe4000fffe03f */
[----:B------:R-:W-:Y:S02]  /*1820*/  UIMAD UR16, UR61, UR60, URZ ;  /* 0x0000003c3d1072a4 */ /* 0x000fe4000f8e023f */
[----:B------:R-:W-:Y:S02]  /*1830*/  UIADD3 UR28, UR8, UR28, URZ ;  /* 0x0000001c081c7290 */ /* 0x000fe4000fffe03f */
[----:B------:R-:W-:Y:S01]  /*1840*/  UISETP.GE.AND UP2, UPT, UR40, 0x1, UPT ;  /* 0x000000012800788c */ /* 0x000fe2000bf46270 */
[----:B------:R-:W-:Y:S01]  /*1850*/  ULDC.64 UR14, c[0x0][0x258] ;  /* 0x00009600000e7ab9 */ /* 0x000fe20000000a00 */
[----:B------:R-:W-:Y:S01]  /*1860*/  ULDC.64 UR30, c[0x0][0x400] ;  /* 0x00010000001e7ab9 */ /* 0x000fe20000000a00 */
[----:B------:R-:W-:Y:S01]  /*1870*/  UIMAD UR17, UR23, UR14, URZ ;  /* 0x0000000e171172a4 */ /* 0x000fe2000f8e023f */
[----:B------:R-:W-:Y:S01]  /*1880*/  IMAD.U32 R10, RZ, RZ, UR14 ;  /* 0x0000000eff0a7e24 */ /* 0x000fe2000f8e00ff */
[----:B------:R-:W-:-:S02]  /*1890*/  ULDC.64 UR24, c[0x0][0x3e0] ;  /* 0x0000f80000187ab9 */ /* 0x000fc40000000a00 */
[----:B------:R-:W-:Y:S02]  /*18a0*/  UIMAD UR38, UR56, UR15, UR17 ;  /* 0x0000000f382672a4 */ /* 0x000fe4000f8e0211 */
[----:B------:R-:W-:Y:S01]  /*18b0*/  ULEA.HI.SX32 UR17, UR44, 0xffffffff, 0x1a ;  /* 0xffffffff2c117891 */ /* 0x000fe2000f8fd23f */
[----:B------:R-:W-:Y:S02]  /*18c0*/  ULDC.64 UR14, c[0x0][0x2b0] ;  /* 0x0000ac00000e7ab9 */ /* 0x000fe40000000a00 */
[----:B------:R-:W-:-:S03]  /*18d0*/  UIMAD.WIDE UR28, UR28, 0x4, UR14 ;  /* 0x000000041c1c78a5 */ /* 0x000fc6000f8e020e */
[----:B------:R-:W-:Y:S02]  /*18e0*/  ULDC.64 UR14, c[0x0][0x478] ;  /* 0x00011e00000e7ab9 */ /* 0x000fe40000000a00 */
[----:B------:R-:W-:Y:S01]  /*18f0*/  UIMAD.WIDE UR14, UR39, 0x4, UR14 ;  /* 0x00000004270e78a5 */ /* 0x000fe2000f8e020e */
[----:B-1----:R-:W-:-:S04]  /*1900*/  SHF.R.S32.HI R25, RZ, 0x1f, R24 ;  /* 0x0000001fff197819 */ /* 0x002fc80000011418 */
[CC--:B------:R-:W-:Y:S02]  /*1910*/  LEA.HI R0, R25.reuse, R24.reuse, RZ, 0x3 ;  /* 0x0000001819007211 */ /* 0x0c0fe400078f18ff */
[----:B------:R-:W-:Y:S02]  /*1920*/  LEA.HI R11, R25, R24, RZ, 0x5 ;  /* 0x00000018190b7211 */ /* 0x000fe400078f28ff */
[----:B------:R-:W-:-:S04]  /*1930*/  SHF.R.S32.HI R0, RZ, 0x3, R0 ;  /* 0x00000003ff007819 */ /* 0x000fc80000011400 */
[----:B------:R-:W-:Y:S02]  /*1940*/  SHF.R.S32.HI R23, RZ, 0x1f, R0 ;  /* 0x0000001fff177819 */ /* 0x000fe40000011400 */
[----:B------:R-:W-:-:S03]  /*1950*/  IADD3 R3, P0, R0, UR8, RZ ;  /* 0x0000000800037c10 */ /* 0x000fc6000ff1e0ff */
[C---:B--2---:R-:W-:Y:S01]  /*1960*/  IMAD R14, R23.reuse, R4, RZ ;  /* 0x00000004170e7224 */ /* 0x044fe200078e02ff */
[----:B------:R-:W-:Y:S01]  /*1970*/  IADD3.X R8, R23, UR22, RZ, P0, !PT ;  /* 0x0000001617087c10 */ /* 0x000fe200087fe4ff */
[C---:B------:R-:W-:Y:S01]  /*1980*/  IMAD.WIDE.U32 R6, R3.reuse, UR20, R230 ;  /* 0x0000001403067c25 */ /* 0x040fe2000f8e00e6 */
[----:B------:R-:W-:Y:S01]  /*1990*/  IADD3 R2, P0, R230, UR10, RZ ;  /* 0x0000000ae6027c10 */ /* 0x000fe2000ff1e0ff */
[----:B------:R-:W-:Y:S02]  /*19a0*/  ULDC.64 UR10, c[0x0][0x428] ;  /* 0x00010a00000a7ab9 */ /* 0x000fe40000000a00 */
[----:B------:R-:W-:Y:S01]  /*19b0*/  IMAD R9, R8, UR20, RZ ;  /* 0x0000001408097c24 */ /* 0x000fe2000f8e02ff */
[----:B------:R-:W-:Y:S01]  /*19c0*/  IADD3 R8, P1, R6, UR54, RZ ;  /* 0x0000003606087c10 */ /* 0x000fe2000ff3e0ff */
[----:B------:R-:W-:Y:S01]  /*19d0*/  IMAD R6, R4, UR22, RZ ;  /* 0x0000001604067c24 */ /* 0x000fe2000f8e02ff */
[----:B------:R-:W-:Y:S01]  /*19e0*/  UIMAD UR5, UR23, UR10, URZ ;  /* 0x0000000a170572a4 */ /* 0x000fe2000f8e023f */
[----:B------:R-:W-:Y:S01]  /*19f0*/  IMAD R9, R3, UR21, R9 ;  /* 0x0000001503097c24 */ /* 0x000fe2000f8e0209 */
[----:B------:R-:W-:Y:S01]  /*1a00*/  IADD3.X R3, R231, UR48, RZ, P0, !PT ;  /* 0x00000030e7037c10 */ /* 0x000fe200087fe4ff */
[----:B------:R-:W-:Y:S01]  /*1a10*/  IMAD R14, R0, R5, R14 ;  /* 0x00000005000e7224 */ /* 0x000fe200078e020e */
[----:B------:R-:W-:Y:S01]  /*1a20*/  UIMAD UR11, UR56, UR11, UR5 ;  /* 0x0000000b380b72a4 */ /* 0x000fe2000f8e0205 */
[----:B------:R-:W-:Y:S01]  /*1a30*/  PLOP3.LUT P0, PT, PT, PT, UP2, 0x80, 0x0 ;  /* 0x000000000000781c */ /* 0x000fe20003f0f028 */
[----:B------:R-:W-:Y:S01]  /*1a40*/  USHF.L.U32 UR5, UR16, 0x6, URZ ;  /* 0x0000000610057899 */ /* 0x000fe2000800063f */
[----:B------:R-:W-:Y:S01]  /*1a50*/  IADD3.X R9, R7, UR45, R9, P1, !PT ;  /* 0x0000002d07097c10 */ /* 0x000fe20008ffe409 */
[----:B------:R-:W-:Y:S01]  /*1a60*/  IMAD R7, R5, UR8, R6 ;  /* 0x0000000805077c24 */ /* 0x000fe2000f8e0206 */
[----:B------:R-:W-:Y:S01]  /*1a70*/  ULDC.64 UR22, c[0x0][0x210] ;  /* 0x0000840000167ab9 */ /* 0x000fe20000000a00 */
[----:B------:R-:W-:Y:S01]  /*1a80*/  IMAD.WIDE.U32 R2, R4, UR8, R2 ;  /* 0x0000000804027c25 */ /* 0x000fe2000f8e0002 */
[----:B------:R-:W-:-:S02]  /*1a90*/  USHF.R.S32.HI UR8, URZ, 0x1f, UR5 ;  /* 0x0000001f3f087899 */ /* 0x000fc40008011405 */
[----:B------:R-:W-:Y:S01]  /*1aa0*/  UIADD3 UR5, UP1, UP0, UR42, UR5, UR50 ;  /* 0x000000052a057290 */ /* 0x000fe2000f83e032 */
[----:B------:R-:W-:Y:S02]  /*1ab0*/  IMAD.U32 R6, RZ, RZ, UR10 ;  /* 0x0000000aff067e24 */ /* 0x000fe4000f8e00ff */
[----:B------:R-:W-:Y:S01]  /*1ac0*/  IMAD.IADD R3, R3, 0x1, R7 ;  /* 0x0000000103037824 */ /* 0x000fe200078e0207 */
[----:B------:R-:W-:Y:S01]  /*1ad0*/  UIADD3.X UR8, UR49, UR8, UR53, UP1, UP0 ;  /* 0x0000000831087290 */ /* 0x000fe20008fe0435 */
[----:B------:R-:W-:Y:S01]  /*1ae0*/  IMAD.WIDE.U32 R8, R10, UR56, R8 ;  /* 0x000000380a087c25 */ /* 0x000fe2000f8e0008 */
[----:B------:R-:W-:-:S03]  /*1af0*/  UIADD3 UR10, UP1, UP0, UR51, UR5, UR55 ;  /* 0x00000005330a7290 */ /* 0x000fc6000f83e037 */
[----:B------:R-:W-:Y:S01]  /*1b00*/  IMAD.WIDE.U32 R2, R6, UR56, R2 ;  /* 0x0000003806027c25 */ /* 0x000fe2000f8e0002 */
[----:B------:R-:W-:Y:S01]  /*1b10*/  LOP3.LUT R6, R11, 0xffffffe0, RZ, 0xc0, !PT ;  /* 0xffffffe00b067812 */ /* 0x000fe200078ec0ff */
[----:B------:R-:W-:Y:S01]  /*1b20*/  UIADD3.X UR5, UR52, UR8, UR47, UP1, UP0 ;  /* 0x0000000834057290 */ /* 0x000fe20008fe042f */
[----:B------:R-:W-:Y:S01]  /*1b30*/  LEA R12, P4, R8, UR22, 0x1 ;  /* 0x00000016080c7c11 */ /* 0x000fe2000f8808ff */
[----:B------:R-:W-:Y:S01]  /*1b40*/  VIADD R7, R3, UR11 ;  /* 0x0000000b03077c36 */ /* 0x000fe20008000000 */
[----:B------:R-:W-:Y:S01]  /*1b50*/  SHF.R.S32.HI R3, RZ, 0x5, R11 ;  /* 0x00000005ff037819 */ /* 0x000fe2000001140b */
[----:B------:R-:W-:Y:S02]  /*1b60*/  IMAD.IADD R21, R24, 0x1, -R6 ;  /* 0x0000000118157824 */ /* 0x000fe400078e0a06 */
[----:B------:R-:W-:Y:S02]  /*1b70*/  IMAD.MOV.U32 R6, RZ, RZ, R2 ;  /* 0x000000ffff067224 */ /* 0x000fe400078e0002 */
[----:B------:R-:W-:-:S02]  /*1b80*/  IMAD R3, R3, UR16, R21 ;  /* 0x0000001003037c24 */ /* 0x000fc4000f8e0215 */
[----:B------:R-:W-:-:S03]  /*1b90*/  IMAD.WIDE.U32 R6, R0, R4, R6 ;  /* 0x0000000400067225 */ /* 0x000fc600078e0006 */
[----:B------:R-:W-:Y:S01]  /*1ba0*/  IADD3 R2, P2, R3, UR10, RZ ;  /* 0x0000000a03027c10 */ /* 0x000fe2000ff5e0ff */
[----:B------:R-:W-:Y:S01]  /*1bb0*/  IMAD.IADD R14, R7, 0x1, R14 ;  /* 0x00000001070e7824 */ /* 0x000fe200078e020e */
[----:B------:R-:W-:Y:S01]  /*1bc0*/  LEA R10, P3, R6, UR24, 0x1 ;  /* 0x00000018060a7c11 */ /* 0x000fe2000f8608ff */
[----:B------:R-:W-:Y:S01]  /*1bd0*/  VIADD R16, R9, UR38 ;  /* 0x0000002609107c36 */ /* 0x000fe20008000000 */
[----:B------:R-:W-:Y:S02]  /*1be0*/  LEA R19, P1, R2, UR30, 0x2 ;  /* 0x0000001e02137c11 */ /* 0x000fe4000f8210ff */
[----:B------:R-:W-:Y:S02]  /*1bf0*/  LEA.HI.X.SX32 R3, R3, UR5, 0x1, P2 ;  /* 0x0000000503037c11 */ /* 0x000fe400090f0eff */
[----:B------:R-:W-:Y:S02]  /*1c00*/  LEA.HI.X R11, R6, UR25, R14, 0x1, P3 ;  /* 0x00000019060b7c11 */ /* 0x000fe400098f0c0e */
[----:B------:R-:W-:-:S02]  /*1c10*/  LEA.HI.X R18, R2, UR31, R3, 0x2, P1 ;  /* 0x0000001f02127c11 */ /* 0x000fc400088f1403 */
        /* <DEDUP_REMOVED lines=13> */
[----:B------:R-:W-:Y:S01]  /*1cf0*/  ULOP3.LUT UR14, UR17, 0xfffffffe, URZ, 0xc0, !UPT ;  /* 0xfffffffe110e7892 */ /* 0x000fe2000f8ec03f */
[----:B------:R-:W-:Y:S01]  /*1d00*/  SHF.R.U32.HI R3, RZ, 0x3, R2 ;  /* 0x00000003ff037819 */ /* 0x000fe20000011602 */
[----:B------:R-:W-:Y:S01]  /*1d10*/  @P0 BAR.SYNC.DEFER_BLOCKING 0x0 ;  /* 0x0000000000000b1d */ /* 0x000fe20000010000 */
[----:B------:R-:W-:Y:S01]  /*1d20*/  ISETP.GE.AND P4, PT, R0, UR5, PT ;  /* 0x0000000500007c0c */ /* 0x000fe2000bf86270 */
[----:B------:R-:W-:Y:S01]  /*1d30*/  UIADD3 UR14, UR8, -UR14, URZ ;  /* 0x8000000e080e7290 */ /* 0x000fe2000fffe03f */
[----:B------:R-:W-:Y:S01]  /*1d40*/  LOP3.LUT R3, R15, R3, RZ, 0x3c, !PT ;  /* 0x000000030f037212 */ /* 0x000fe200078e3cff */
[----:B------:R-:W-:Y:S01]  /*1d50*/  IMAD.MOV.U32 R242, RZ, RZ, R10 ;  /* 0x000000fffff27224 */ /* 0x000fe200078e000a */
[----:B------:R-:W-:Y:S01]  /*1d60*/  ISETP.GE.AND P3, PT, R22, UR5, PT ;  /* 0x0000000516007c0c */ /* 0x000fe2000bf66270 */
[----:B------:R-:W-:Y:S01]  /*1d70*/  UMOV UR11, UR29 ;  /* 0x0000001d000b7c82 */ /* 0x000fe20008000000 */
[----:B------:R-:W-:Y:S01]  /*1d80*/  UISETP.NE.AND UP0, UPT, UR14, 0x1, UPT ;  /* 0x000000010e00788c */ /* 0x000fe2000bf05270 */
[----:B------:R-:W-:-:S02]  /*1d90*/  IMAD R3, R251, 0x200, R3 ;  /* 0x00000200fb037824 */ /* 0x000fc400078e0203 */
[----:B------:R-:W-:Y:S02]  /*1da0*/  IMAD.MOV.U32 R243, RZ, RZ, R11 ;  /* 0x000000fffff37224 */ /* 0x000fe400078e000b */
[----:B------:R-:W-:Y:S01]  /*1db0*/  VIADD R15, R230, 0x40 ;  /* 0x00000040e60f7836 */ /* 0x000fe20000000000 */
        /* <DEDUP_REMOVED lines=18> */
.L_x_1647:
[----:B------:R-:W-:Y:S05]  /*1ee0*/  BSYNC B0 ;  /* 0x0000000000007941 */ /* 0x000fea0003800000 */
.L_x_1646:
        /* <DEDUP_REMOVED lines=29> */
.L_x_1649:
[----:B------:R-:W-:Y:S05]  /*20c0*/  BSYNC B0 ;  /* 0x0000000000007941 */ /* 0x000fea0003800000 */
.L_x_1648:
        /* <DEDUP_REMOVED lines=14> */
.L_x_1651:
        /* <DEDUP_REMOVED lines=20> */
.L_x_1652:
[----:B------:R-:W-:Y:S05]  /*22f0*/  BSYNC B0 ;  /* 0x0000000000007941 */ /* 0x000fea0003800000 */
.L_x_1650:
        /* <DEDUP_REMOVED lines=13> */
.L_x_1654:
        /* <DEDUP_REMOVED lines=29> */
.L_x_1655:
[----:B------:R-:W-:Y:S05]  /*25a0*/  BSYNC B0 ;  /* 0x0000000000007941 */ /* 0x000fea0003800000 */
.L_x_1653:
        /* <DEDUP_REMOVED lines=55> */
.L_x_1657:
[----:B------:R-:W-:Y:S05]  /*2920*/  BSYNC B0 ;  /* 0x0000000000007941 */ /* 0x000fea0003800000 */
.L_x_1656:
        /* <DEDUP_REMOVED lines=33> */
.L_x_1659:
[----:B------:R-:W-:Y:S05]  /*2b40*/  BSYNC B0 ;  /* 0x0000000000007941 */ /* 0x000fea0003800000 */
.L_x_1658:
        /* <DEDUP_REMOVED lines=34> */
.L_x_1661:
[----:B------:R-:W-:Y:S05]  /*2d70*/  BSYNC B0 ;  /* 0x0000000000007941 */ /* 0x000fea0003800000 */
.L_x_1660:
        /* <DEDUP_REMOVED lines=33> */
.L_x_1663:
[----:B------:R-:W-:Y:S05]  /*2f90*/  BSYNC B0 ;  /* 0x0000000000007941 */ /* 0x000fea0003800000 */
.L_x_1662:
        /* <DEDUP_REMOVED lines=42> */
.L_x_1665:
[----:B------:R-:W-:Y:S05]  /*3240*/  BSYNC B0 ;  /* 0x0000000000007941 */ /* 0x000fea0003800000 */
.L_x_1664:
        /* <DEDUP_REMOVED lines=32> */
.L_x_1667:
[----:B------:R-:W-:Y:S05]  /*3450*/  BSYNC B0 ;  /* 0x0000000000007941 */ /* 0x000fea0003800000 */
.L_x_1666:
        /* <DEDUP_REMOVED lines=32> */
.L_x_1669:
[----:B------:R-:W-:Y:S05]  /*3660*/  BSYNC B0 ;  /* 0x0000000000007941 */ /* 0x000fea0003800000 */
.L_x_1668:
        /* <DEDUP_REMOVED lines=8> */
[----:B------:R-:W-:Y:S01]  /*36f0*/  ISETP.GE.AND P2, PT, R15, UR5, PT ;  /* 0x000000050f007c0c */ /* 0x000fe2000bf46270 */
[----:B------:R-:W-:Y:S02]  /*3700*/  IMAD.X R3, RZ, RZ, R23, P0 ;  /* 0x000000ffff037224 */ /* 0x000fe400000e0617 */
[----:B------:R-:W-:-:S04]  /*3710*/  IMAD.WIDE.U32 R6, R0, UR18, R6 ;  /* 0x0000001200067c25 */ /* 0x000fc8000f8e0006 */
[----:B------:R-:W-:-:S04]  /*3720*/  IMAD R3, R3, UR18, RZ ;  /* 0x0000001203037c24 */ /* 0x000fc8000f8e02ff */
[----:B-1----:R-:W1:Y:S01]  /*3730*/  @!P3 LDC.64 R8, c[0x0][0x220] ;  /* 0x00008800ff08bb82 */ /* 0x002e620000000a00 */
[----:B------:R-:W-:Y:S01]  /*3740*/  IMAD R0, R0, UR19, R3 ;  /* 0x0000001300007c24 */ /* 0x000fe2000f8e0203 */
[----:B------:R1:W-:Y:S03]  /*3750*/  @P3 STS.128 [R2+0x17000], RZ ;  /* 0x017000ff02003388 */ /* 0x0003e60000000c00 */
[----:B------:R-:W-:-:S03]  /*3760*/  IMAD.IADD R0, R7, 0x1, R0 ;  /* 0x0000000107007824 */ /* 0x000fc600078e0200 */
[----:B------:R-:W5:Y:S01]  /*3770*/  @!P2 LDC.64 R4, c[0x0][0x220] ;  /* 0x00008800ff04ab82 */ /* 0x000f620000000a00 */
        /* <DEDUP_REMOVED lines=13> */
.L_x_1671:
[----:B------:R-:W-:Y:S05]  /*3850*/  BSYNC B0 ;  /* 0x0000000000007941 */ /* 0x000fea0003800000 */
.L_x_1670:
[----:B------:R-:W-:Y:S01]  /*3860*/  ULDC.64 UR18, c[0x0][0x3c8] ;  /* 0x0000f20000127ab9 */ /* 0x000fe20000000a00 */
[----:B------:R-:W-:Y:S01]  /*3870*/  USHF.R.S32.HI UR12, URZ, 0x1f, UR56 ;  /* 0x0000001f3f0c7899 */ /* 0x000fe20008011438 */
[----:B------:R-:W-:Y:S01]  /*3880*/  ISETP.NE.AND P0, PT, R11, RZ, PT ;  /* 0x000000ff0b00720c */ /* 0x000fe20003f05270 */
[----:B------:R-:W-:Y:S01]  /*3890*/  UISETP.NE.U32.AND UP1, UPT, UR18, URZ, UPT ;  /* 0x0000003f1200728c */ /* 0x000fe2000bf25070 */
[----:B------:R-:W1:Y:S01]  /*38a0*/  LDC.64 R10, c[0x0][0x3b8] ;  /* 0x0000ee00ff0a7b82 */ /* 0x000e620000000a00 */
[----:B------:R-:W-:Y:S02]  /*38b0*/  ISETP.NE.AND P5, PT, R16, RZ, PT ;  /* 0x000000ff1000720c */ /* 0x000fe40003fa5270 */
[----:B------:R-:W-:Y:S01]  /*38c0*/  ISETP.NE.AND P4, PT, R19, RZ, PT ;  /* 0x000000ff1300720c */ /* 0x000fe20003f85270 */
[----:B------:R-:W-:Y:S01]  /*38d0*/  UISETP.NE.AND.EX UP1, UPT, UR19, URZ, UPT, UP1 ;  /* 0x0000003f1300728c */ /* 0x000fe2000bf25310 */
[----:B------:R-:W-:Y:S01]  /*38e0*/  ISETP.NE.AND P3, PT, R18, RZ, PT ;  /* 0x000000ff1200720c */ /* 0x000fe20003f65270 */
[----:B------:R-:W-:Y:S01]  /*38f0*/  IMAD.MOV.U32 R245, RZ, RZ, 0x7f800000 ;  /* 0x7f800000fff57424 */ /* 0x000fe200078e00ff */
[----:B------:R-:W0:Y:S01]  /*3900*/  LDGDEPBAR ;  /* 0x00000000000079af */ /* 0x000e220000000000 */
[----:B------:R-:W-:-:S02]  /*3910*/  IMAD.MOV.U32 R246, RZ, RZ, 0x7f800000 ;  /* 0x7f800000fff67424 */ /* 0x000fc400078e00ff */
[----:B------:R-:W-:Y:S01]  /*3920*/  IMAD.MOV.U32 R239, RZ, RZ, 0x7f800000 ;  /* 0x7f800000ffef7424 */ /* 0x000fe200078e00ff */
[----:B------:R-:W-:Y:S01]  /*3930*/  PLOP3.LUT P2, PT, PT, PT, UP1, 0x80, 0x0 ;  /* 0x000000000000781c */ /* 0x000fe20003f4f018 */
[----:B------:R-:W-:Y:S01]  /*3940*/  IMAD.MOV.U32 R6, RZ, RZ, 0x4 ;  /* 0x00000004ff067424 */ /* 0x000fe200078e00ff */
[----:B------:R-:W-:Y:S01]  /*3950*/  LEA.HI R0, R25, R24, RZ, 0x4 ;  /* 0x0000001819007211 */ /* 0x000fe200078f20ff */
[----:B------:R-:W-:Y:S01]  /*3960*/  IMAD.MOV.U32 R244, RZ, RZ, 0x7f800000 ;  /* 0x7f800000fff47424 */ /* 0x000fe200078e00ff */
[----:B------:R-:W-:Y:S01]  /*3970*/  @UP1 ULDC.64 UR20, c[0x0][0x3d0] ;  /* 0x0000f40000141ab9 */ /* 0x000fe20000000a00 */
[----:B------:R-:W-:Y:S01]  /*3980*/  @UP1 UMOV UR13, UR12 ;  /* 0x0000000c000d1c82 */ /* 0x000fe20008000000 */
[----:B------:R-:W-:Y:S01]  /*3990*/  @UP1 UIMAD UR5, UR57, UR20, URZ ;  /* 0x00000014390512a4 */ /* 0x000fe2000f8e023f */
[----:B------:R-:W-:Y:S01]  /*39a0*/  @UP1 UMOV UR12, UR56 ;  /* 0x00000038000c1c82 */ /* 0x000fe20008000000 */
[----:B------:R-:W-:Y:S01]  /*39b0*/  ULDC UR32, c[0x0][0x2d0] ;  /* 0x0000b40000207ab9 */ /* 0x000fe20000000800 */
[----:B------:R-:W-:-:S02]  /*39c0*/  @UP1 UIMAD.WIDE.U32 UR12, UR46, UR20, UR12 ;  /* 0x000000142e0c12a5 */ /* 0x000fc4000f8e000c */
[----:B------:R-:W-:Y:S01]  /*39d0*/  @UP1 UIMAD UR5, UR46, UR21, UR5 ;  /* 0x000000152e0512a4 */ /* 0x000fe2000f8e0205 */
[----:B-1----:R-:W2:Y:S01]  /*39e0*/  LDG.E.64 R4, desc[UR6][R10.64+0x8] ;  /* 0x000008060a047981 */ /* 0x002ea2000c1e1b00 */
[----:B------:R-:W-:Y:S02]  /*39f0*/  @UP1 ULEA UR18, UP0, UR12, UR18, 0x2 ;  /* 0x000000120c121291 */ /* 0x000fe4000f80103f */
[----:B------:R-:W-:Y:S01]  /*3a00*/  @UP1 UIADD3 UR5, UR13, UR5, URZ ;  /* 0x000000050d051290 */ /* 0x000fe2000fffe03f */
[----:B------:R-:W-:-:S03]  /*3a10*/  ULDC UR35, c[0x0][0x2dc] ;  /* 0x0000b70000237ab9 */ /* 0x000fc60000000800 */
[----:B------:R-:W-:Y:S01]  /*3a20*/  @UP1 ULEA.HI.X UR19, UR12, UR19, UR5, 0x2, UP0 ;  /* 0x000000130c131291 */ /* 0x000fe200080f1405 */
[----:B--234-:R-:W-:Y:S01]  /*3a30*/  IMAD.U32 R2, RZ, RZ, UR18 ;  /* 0x00000012ff027e24 */ /* 0x01cfe2000f8e00ff */
[----:B------:R-:W-:Y:S01]  /*3a40*/  LOP3.LUT R0, R0, 0xfffffff0, RZ, 0xc0, !PT ;  /* 0xfffffff000007812 */ /* 0x000fe200078ec0ff */
[----:B------:R-:W-:Y:S01]  /*3a50*/  @!P0 IMAD.WIDE R6, R14, R6, UR10 ;  /* 0x0000000a0e068e25 */ /* 0x000fe2000f8e0206 */
[----:B------:R-:W-:-:S03]  /*3a60*/  @UP1 ULDC UR5, c[0x0][0x2e8] ;  /* 0x0000ba0000051ab9 */ /* 0x000fc60000000800 */
[----:B------:R-:W-:Y:S01]  /*3a70*/  IMAD.U32 R3, RZ, RZ, UR19 ;  /* 0x00000013ff037e24 */ /* 0x000fe2000f8e00ff */
[----:B------:R-:W5:Y:S04]  /*3a80*/  @!P0 LDG.E R244, desc[UR6][R6.64] ;  /* 0x0000000606f48981 */ /* 0x000f68000c1e1900 */
[----:B------:R1:W2:Y:S04]  /*3a90*/  @P2 LDG.E R8, desc[UR6][R2.64] ;  /* 0x0000000602082981 */ /* 0x0002a8000c1e1900 */
[----:B------:R-:W3:Y:S01]  /*3aa0*/  LDG.E.64 R10, desc[UR6][R10.64] ;  /* 0x000000060a0a7981 */ /* 0x000ee2000c1e1b00 */
[----:B-1----:R-:W-:-:S04]  /*3ab0*/  IMAD.MOV.U32 R2, RZ, RZ, 0x4 ;  /* 0x00000004ff027424 */ /* 0x002fc800078e00ff */
[----:B------:R-:W-:-:S05]  /*3ac0*/  IMAD.WIDE R2, R247, R2, UR10 ;  /* 0x0000000af7027e25 */ /* 0x000fca000f8e0202 */
[----:B------:R-:W5:Y:S04]  /*3ad0*/  @!P5 LDG.E R245, desc[UR6][R2.64] ;  /* 0x0000000602f5d981 */ /* 0x000f68000c1e1900 */
[----:B------:R-:W5:Y:S04]  /*3ae0*/  @!P4 LDG.E R246, desc[UR6][R2.64+0x20] ;  /* 0x0000200602f6c981 */ /* 0x000f68000c1e1900 */
[----:B------:R1:W5:Y:S01]  /*3af0*/  @!P3 LDG.E R239, desc[UR6][R2.64+0x80] ;  /* 0x0000800602efb981 */ /* 0x000362000c1e1900 */
[----:B------:R-:W-:Y:S01]  /*3b00*/  IMAD.IADD R0, R24, 0x1, -R0 ;  /* 0x0000000118007824 */ /* 0x000fe200078e0a00 */
[----:B------:R-:W2:Y:S01]  /*3b10*/  @P2 MUFU.RCP R6, UR5 ;  /* 0x0000000500062d08 */ /* 0x000ea20008001000 */
[----:B-1----:R-:W1:Y:S03]  /*3b20*/  S2R R3, SR_TID.X ;  /* 0x0000000000037919 */ /* 0x002e660000002100 */
[----:B------:R-:W-:-:S04]  /*3b30*/  SHF.R.S32.HI R2, RZ, 0x1f, R0 ;  /* 0x0000001fff027819 */ /* 0x000fc80000011400 */
[----:B------:R-:W-:Y:S01]  /*3b40*/  LEA.HI R2, R2, R0, RZ, 0x3 ;  /* 0x0000000002027211 */ /* 0x000fe200078f18ff */
[----:B------:R-:W-:-:S03]  /*3b50*/  UIMAD UR5, UR46, UR60, UR56 ;  /* 0x0000003c2e0572a4 */ /* 0x000fc6000f8e0238 */
[----:B------:R-:W-:Y:S01]  /*3b60*/  LOP3.LUT R2, R2, 0xfffffff8, RZ, 0xc0, !PT ;  /* 0xfffffff802027812 */ /* 0x000fe200078ec0ff */
[----:B------:R-:W-:Y:S01]  /*3b70*/  IMAD.SHL.U32 R7, R251, 0x20, RZ ;  /* 0x00000020fb077824 */ /* 0x000fe200078e00ff */
[----:B------:R-:W-:-:S03]  /*3b80*/  USHF.L.U32 UR5, UR5, 0x5, URZ ;  /* 0x0000000505057899 */ /* 0x000fc6000800063f */
[----:B------:R-:W-:Y:S01]  /*3b90*/  IMAD.IADD R0, R0, 0x1, -R2 ;  /* 0x0000000100007824 */ /* 0x000fe200078e0a02 */
[----:B------:R-:W-:-:S04]  /*3ba0*/  USHF.R.S32.HI UR13, URZ, 0x1f, UR5 ;  /* 0x0000001f3f0d7899 */ /* 0x000fc80008011405 */
[C---:B------:R-:W-:Y:S02]  /*3bb0*/  LOP3.LUT P0, RZ, R0.reuse, 0x2, RZ, 0xc0, !PT ;  /* 0x0000000200ff7812 */ /* 0x040fe4000780c0ff */
[----:B------:R-:W-:Y:S02]  /*3bc0*/  LOP3.LUT P3, RZ, R0, 0x4, RZ, 0xc0, !PT ;  /* 0x0000000400ff7812 */ /* 0x000fe4000786c0ff */
[----:B------:R-:W-:Y:S01]  /*3bd0*/  SHF.R.S32.HI R0, RZ, 0x1f, R21 ;  /* 0x0000001fff007819 */ /* 0x000fe20000011415 */
[----:B-1----:R-:W-:-:S05]  /*3be0*/  IMAD.SHL.U32 R3, R3, 0x2, RZ ;  /* 0x0000000203037824 */ /* 0x002fca00078e00ff */
[----:B------:R-:W-:Y:S01]  /*3bf0*/  LOP3.LUT R7, R7, 0x6, R3, 0xf8, !PT ;  /* 0x0000000607077812 */ /* 0x000fe200078ef803 */
[----:B------:R-:W-:-:S04]  /*3c00*/  IMAD.U32 R3, RZ, RZ, UR34 ;  /* 0x00000022ff037e24 */ /* 0x000fc8000f8e00ff */
[----:B------:R-:W-:Y:S02]  /*3c10*/  IMAD R229, R3, 0x80, R7 ;  /* 0x0000008003e57824 */ /* 0x000fe400078e0207 */
[----:B------:R-:W-:Y:S02]  /*3c20*/  IMAD.MOV.U32 R218, RZ, RZ, 0x20 ;  /* 0x00000020ffda7424 */ /* 0x000fe400078e00ff */
[----:B------:R-:W-:Y:S01]  /*3c30*/  IMAD.MOV.U32 R217, RZ, RZ, 0x40 ;  /* 0x00000040ffd97424 */ /* 0x000fe200078e00ff */
        /* <DEDUP_REMOVED lines=65> */
[----:B------:R-:W-:Y:S02]  /*4050*/  SEL R218, R218, 0xffffffe0, !P0 ;  /* 0xffffffe0dada7807 */ /* 0x000fe40004000000 */
[----:B------:R-:W-:Y:S02]  /*4060*/  SEL R217, R217, 0xffffffc0, !P3 ;  /* 0xffffffc0d9d97807 */ /* 0x000fe40005800000 */
[----:B------:R-:W-:-:S04]  /*4070*/  IADD3 R248, P5, P4, R4, UR5, R21 ;  /* 0x0000000504f87c10 */ /* 0x000fc8000fcbe015 */
[----:B------:R-:W-:Y:S01]  /*4080*/  IADD3.X R250, R5, UR13, R0, P5, P4 ;  /* 0x0000000d05fa7c10 */ /* 0x000fe2000afe8400 */
[----:B------:R-:W-:Y:S02]  /*4090*/  VIADD R0, R220, 0x2000 ;  /* 0x00002000dc007836 */ /* 0x000fe40000000000 */
[----:B--2---:R-:W-:-:S05]  /*40a0*/  @P2 FMUL.FTZ R2, R8, R6 ;  /* 0x0000000608022220 */ /* 0x004fca0000410000 */
[----:B------:R-:W-:Y:S01]  /*40b0*/  @P2 R2UR UR14, R2 ;  /* 0x00000000020e22ca */ /* 0x000fe200000e0000 */
[----:B------:R-:W-:Y:S01]  /*40c0*/  VIADD R2, R219, 0x2000 ;  /* 0x00002000db027836 */ /* 0x000fe20000000000 */
[----:B---3--:R-:W-:Y:S02]  /*40d0*/  R2UR UR12, R10 ;  /* 0x000000000a0c72ca */ /* 0x008fe400000e0000 */
[----:B------:R-:W-:Y:S02]  /*40e0*/  R2UR UR29, R11 ;  /* 0x000000000b1d72ca */ /* 0x000fe400000e0000 */
[----:B------:R-:W-:Y:S01]  /*40f0*/  SEL R2, R2, R219, !P1 ;  /* 0x000000db02027207 */ /* 0x000fe20004800000 */
[----:B------:R-:W-:Y:S01]  /*4100*/  UIADD3 UR13, UR37, 0x80, URZ ;  /* 0x00000080250d7890 */ /* 0x000fe2000fffe03f */
[----:B------:R-:W-:Y:S02]  /*4110*/  SEL R0, R0, R220, !P1 ;  /* 0x000000dc00007207 */ /* 0x000fe40004800000 */
[----:B------:R-:W-:-:S02]  /*4120*/  LEA R211, R2, UR4, 0x1 ;  /* 0x0000000402d37c11 */ /* 0x000fc4000f8e08ff */
[----:B------:R-:W-:Y:S01]  /*4130*/  IADD3 R2, R247, -UR40, -R229 ;  /* 0x80000028f7027c10 */ /* 0x000fe2000fffe8e5 */
[----:B------:R-:W-:Y:S01]  /*4140*/  IMAD.WIDE.U32 R248, R248, -0x2daee0ad, RZ ;  /* 0xd2511f53f8f87825 */ /* 0x000fe200078e00ff */
[----:B------:R-:W-:Y:S01]  /*4150*/  LEA R212, R0, UR4, 0x1 ;  /* 0x0000000400d47c11 */ /* 0x000fe2000f8e08ff */
[----:B------:R-:W-:Y:S02]  /*4160*/  UMOV UR5, URZ ;  /* 0x0000003f00057c82 */ /* 0x000fe40008000000 */
[----:B------:R-:W-:Y:S01]  /*4170*/  VIADD R252, R2, UR9 ;  /* 0x0000000902fc7c36 */ /* 0x000fe20008000000 */
[----:B------:R-:W-:Y:S01]  /*4180*/  UISETP.GE.AND UP0, UPT, UR13, UR9, UPT ;  /* 0x000000090d00728c */ /* 0x000fe2000bf06270 */
[----:B------:R-:W-:Y:S01]  /*4190*/  LOP3.LUT R250, R250, UR12, RZ, 0x3c, !PT ;  /* 0x0000000cfafa7c12 */ /* 0x000fe2000f8e3cff */
[----:B------:R-:W-:Y:S02]  /*41a0*/  UIADD3 UR27, UR12, -0x4ab325aa, URZ ;  /* 0xb54cda560c1b7890 */ /* 0x000fe4000fffe03f */
[----:B------:R-:W-:-:S02]  /*41b0*/  UIADD3 UR25, UR12, 0x1715609d, URZ ;  /* 0x1715609d0c197890 */ /* 0x000fc4000fffe03f */
[----:B------:R-:W-:Y:S02]  /*41c0*/  UIADD3 UR23, UR12, 0x78dde6e4, URZ ;  /* 0x78dde6e40c177890 */ /* 0x000fe4000fffe03f */
[----:B------:R-:W-:Y:S02]  /*41d0*/  UIADD3 UR21, UR12, -0x255992d5, URZ ;  /* 0xdaa66d2b0c157890 */ /* 0x000fe4000fffe03f */
[----:B------:R-:W-:Y:S02]  /*41e0*/  UIADD3 UR31, UR12, 0x3c6ef372, URZ ;  /* 0x3c6ef3720c1f7890 */ /* 0x000fe4000fffe03f */
[----:B------:R-:W-:Y:S02]  /*41f0*/  UIADD3 UR19, UR12, -0x61c88647, URZ ;  /* 0x9e3779b90c137890 */ /* 0x000fe4000fffe03f */
[----:B------:R-:W-:Y:S02]  /*4200*/  UIADD3 UR28, UR29, 0x646e171e, URZ ;  /* 0x646e171e1d1c7890 */ /* 0x000fe4000fffe03f */
[----:B------:R-:W-:-:S02]  /*4210*/  UIADD3 UR26, UR29, -0x56f99767, URZ ;  /* 0xa90668991d1a7890 */ /* 0x000fc4000fffe03f */
[----:B------:R-:W-:Y:S02]  /*4220*/  UIADD3 UR24, UR29, -0x126145ec, URZ ;  /* 0xed9eba141d187890 */ /* 0x000fe4000fffe03f */
[----:B------:R-:W-:Y:S02]  /*4230*/  UIADD3 UR22, UR29, 0x32370b8f, URZ ;  /* 0x32370b8f1d167890 */ /* 0x000fe4000fffe03f */
[----:B------:R-:W-:Y:S02]  /*4240*/  UIADD3 UR20, UR29, 0x76cf5d0a, URZ ;  /* 0x76cf5d0a1d147890 */ /* 0x000fe4000fffe03f */
[----:B------:R-:W-:Y:S01]  /*4250*/  UIADD3 UR30, UR29, -0x4498517b, URZ ;  /* 0xbb67ae851d1e7890 */ /* 0x000fe2000fffe03f */
[----:B------:R-:W-:Y:S01]  /*4260*/  @UP1 UMOV UR5, UR14 ;  /* 0x0000000e00051c82 */ /* 0x000fe20008000000 */
[----:B------:R-:W-:Y:S01]  /*4270*/  ULDC.U8 UR13, c[0x0][0x388] ;  /* 0x0000e200000d7ab9 */ /* 0x000fe20000000000 */
[----:B------:R-:W-:-:S09]  /*4280*/  ULDC UR12, c[0x0][0x2ec] ;  /* 0x0000bb00000c7ab9 */ /* 0x000fd20000000800 */
.L_x_1674:
[----:B------:R-:W0:Y:S01]  /*4290*/  LDGDEPBAR ;  /* 0x00000000000079af */ /* 0x000e220000000000 */
[C---:B------:R-:W-:Y:S01]  /*42a0*/  IMAD.IADD R0, R212.reuse, 0x1, R218 ;  /* 0x00000001d4007824 */ /* 0x040fe200078e02da */
[----:B------:R-:W-:Y:S01]  /*42b0*/  PLOP3.LUT P0, PT, PT, PT, UP0, 0x80, 0x0 ;  /* 0x000000000000781c */ /* 0x000fe20003f0f008 */
[--C-:B------:R-:W-:Y:S05]  /*42c0*/  IMAD.IADD R3, R212, 0x1, R217.reuse ;  /* 0x00000001d4037824 */ /* 0x100fea00078e02d9 */
[----:B------:R-:W2:Y:S01]  /*42d0*/  LDL R206, [R1+0x8] ;  /* 0x0000080001ce7983 */ /* 0x000ea20000100800 */
[----:B------:R-:W-:Y:S01]  /*42e0*/  IMAD.IADD R2, R0, 0x1, R217 ;  /* 0x0000000100027824 */ /* 0x000fe200078e02d9 */
[----:B------:R-:W-:Y:S01]  /*42f0*/  PLOP3.LUT P2, PT, PT, PT, UP0, 0x80, 0x0 ;  /* 0x000000000000781c */ /* 0x000fe20003f4f008 */
[----:B------:R-:W-:Y:S01]  /*4300*/  UISETP.GE.AND UP3, UPT, UR8, 0x1, UPT ;  /* 0x000000010800788c */ /* 0x000fe2000bf66270 */
[----:B------:R-:W-:Y:S11]  /*4310*/  PLOP3.LUT P4, PT, PT, PT, UP0, 0x80, 0x0 ;  /* 0x000000000000781c */ /* 0x000ff60003f8f008 */
[----:B------:R-:W-:Y:S02]  /*4320*/  @!UPT UIADD3 URZ, URZ, URZ, URZ ;  /* 0x0000003f3f3ff290 */ /* 0x000fe4000fffe03f */
[C---:B------:R-:W-:Y:S01]  /*4330*/  @P4 ISETP.GE.AND P4, PT, R229.reuse, UR9, PT ;  /* 0x00000009e5004c0c */ /* 0x040fe2000bf86270 */
[----:B------:R-:W-:Y:S04]  /*4340*/  DEPBAR.LE SB0, 0x0 ;  /* 0x000080000000791a */ /* 0x000fe80000000000 */
[----:B------:R-:W-:Y:S06]  /*4350*/  BAR.SYNC.DEFER_BLOCKING 0x0 ;  /* 0x0000000000007b1d */ /* 0x000fec0000010000 */
[----:B------:R-:W-:Y:S08]  /*4360*/  LDSM.16.M88.4 R32, [R212] ;  /* 0x00000000d420783b */ /* 0x000ff00000000200 */
[----:B------:R-:W1:Y:S08]  /*4370*/  LDSM.16.M88.4 R16, [R213+0xc000] ;  /* 0x00c00000d510783b */ /* 0x000e700000000200 */
[----:B------:R-:W3:Y:S08]  /*4380*/  LDSM.16.M88.4 R28, [R212+0x1000] ;  /* 0x00100000d41c783b */ /* 0x000ef00000000200 */
[----:B------:R-:W4:Y:S08]  /*4390*/  LDSM.16.M88.4 R164, [R213+0xc800] ;  /* 0x00c80000d5a4783b */ /* 0x000f300000000200 */
[----:B------:R-:W-:Y:S08]  /*43a0*/  LDSM.16.M88.4 R168, [R0] ;  /* 0x0000000000a8783b */ /* 0x000ff00000000200 */
[----:B------:R-:W4:Y:S01]  /*43b0*/  LDSM.16.M88.4 R172, [R214+0xc000] ;  /* 0x00c00000d6ac783b */ /* 0x000f220000000200 */
[-C--:B-1----:R-:W-:Y:S07]  /*43c0*/  HMMA.16816.F32.BF16 R4, R32, R16.reuse, RZ ;  /* 0x000000102004723c */ /* 0x082fee00000418ff */
[----:B------:R-:W1:Y:S01]  /*43d0*/  LDSM.16.M88.4 R176, [R0+0x1000] ;  /* 0x0010000000b0783b */ /* 0x000e620000000200 */
[C---:B---3--:R-:W-:Y:S07]  /*43e0*/  HMMA.16816.F32.BF16 R8, R28.reuse, R16, RZ ;  /* 0x000000101c08723c */ /* 0x048fee00000418ff */
[----:B------:R-:W3:Y:S01]  /*43f0*/  LDSM.16.M88.4 R180, [R214+0xc800] ;  /* 0x00c80000d6b4783b */ /* 0x000ee20000000200 */
[-C--:B------:R-:W-:Y:S07]  /*4400*/  HMMA.16816.F32.BF16 R12, R28, R18.reuse, RZ ;  /* 0x000000121c0c723c */ /* 0x080fee00000418ff */
[----:B------:R-:W-:Y:S01]  /*4410*/  LDSM.16.M88.4 R184, [R3] ;  /* 0x0000000003b8783b */ /* 0x000fe20000000200 */
[C---:B------:R-:W-:Y:S07]  /*4420*/  HMMA.16816.F32.BF16 R16, R32.reuse, R18, RZ ;  /* 0x000000122010723c */ /* 0x040fee00000418ff */
[----:B------:R-:W3:Y:S01]  /*4430*/  LDSM.16.M88.4 R188, [R216+0xc000] ;  /* 0x00c00000d8bc783b */ /* 0x000ee20000000200 */
[-C--:B----4-:R-:W-:Y:S06]  /*4440*/  HMMA.16816.F32.BF16 R20, R32, R164.reuse, RZ ;  /* 0x000000a42014723c */ /* 0x090fec00000418ff */
[C---:B------:R-:W-:Y:S01]  /*4450*/  HMMA.16816.F32.BF16 R24, R28.reuse, R164, RZ ;  /* 0x000000a41c18723c */ /* 0x040fe200000418ff */
[----:B------:R-:W4:Y:S05]  /*4460*/  LDSM.16.M88.4 R192, [R3+0x1000] ;  /* 0x0010000003c0783b */ /* 0x000f2a0000000200 */
[-C--:B------:R-:W-:Y:S03]  /*4470*/  HMMA.16816.F32.BF16 R28, R28, R166.reuse, RZ ;  /* 0x000000a61c1c723c */ /* 0x080fe600000418ff */
[----:B------:R-:W4:Y:S03]  /*4480*/  LDSM.16.M88.4 R196, [R216+0xc800] ;  /* 0x00c80000d8c4783b */ /* 0x000f260000000200 */
[----:B------:R-:W-:Y:S05]  /*4490*/  HMMA.16816.F32.BF16 R32, R32, R166, RZ ;  /* 0x000000a62020723c */ /* 0x000fea00000418ff */
[----:B------:R-:W-:Y:S01]  /*44a0*/  LDSM.16.M88.4 R164, [R2] ;  /* 0x0000000002a4783b */ /* 0x000fe20000000200 */
[-C--:B------:R-:W-:Y:S06]  /*44b0*/  HMMA.16816.F32.BF16 R4, R168, R172.reuse, R4 ;  /* 0x000000aca804723c */ /* 0x080fec0000041804 */
[C---:B-1----:R-:W-:Y:S01]  /*44c0*/  HMMA.16816.F32.BF16 R8, R176.reuse, R172, R8 ;  /* 0x000000acb008723c */ /* 0x042fe20000041808 */
[----:B------:R-:W-:Y:S05]  /*44d0*/  LDSM.16.M88.4 R200, [R2+0x1000] ;  /* 0x0010000002c8783b */ /* 0x000fea0000000200 */
[-C--:B------:R-:W-:Y:S06]  /*44e0*/  HMMA.16816.F32.BF16 R12, R176, R174.reuse, R12 ;  /* 0x000000aeb00c723c */ /* 0x080fec000004180c */
[C---:B------:R-:W-:Y:S01]  /*44f0*/  HMMA.16816.F32.BF16 R16, R168.reuse, R174, R16 ;  /* 0x000000aea810723c */ /* 0x040fe20000041810 */
[----:B------:R-:W1:Y:S05]  /*4500*/  LDSM.16.M88.4 R172, [R215+0xc000] ;  /* 0x00c00000d7ac783b */ /* 0x000e6a0000000200 */
[-C--:B---3--:R-:W-:Y:S06]  /*4510*/  HMMA.16816.F32.BF16 R20, R168, R180.reuse, R20 ;  /* 0x000000b4a814723c */ /* 0x088fec0000041814 */
[C---:B------:R-:W-:Y:S06]  /*4520*/  HMMA.16816.F32.BF16 R24, R176.reuse, R180, R24 ;  /* 0x000000b4b018723c */ /* 0x040fec0000041818 */
[-C--:B------:R-:W-:Y:S01]  /*4530*/  HMMA.16816.F32.BF16 R28, R176, R182.reuse, R28 ;  /* 0x000000b6b01c723c */ /* 0x080fe2000004181c */
[----:B------:R-:W3:Y:S05]  /*4540*/  LDSM.16.M88.4 R176, [R215+0xc800] ;  /* 0x00c80000d7b0783b */ /* 0x000eea0000000200 */
[----:B------:R-:W-:Y:S03]  /*4550*/  HMMA.16816.F32.BF16 R32, R168, R182, R32 ;  /* 0x000000b6a820723c */ /* 0x000fe60000041820 */
[----:B------:R-:W-:Y:S03]  /*4560*/  LDSM.16.M88.4 R168, [R212+0x2000] ;  /* 0x00200000d4a8783b */ /* 0x000fe60000000200 */
[-C--:B------:R-:W-:Y:S05]  /*4570*/  HMMA.16816.F32.BF16 R4, R184, R188.reuse, R4 ;  /* 0x000000bcb804723c */ /* 0x080fea0000041804 */
[----:B------:R-:W3:Y:S01]  /*4580*/  LDSM.16.M88.4 R180, [R213+0x10000] ;  /* 0x01000000d5b4783b */ /* 0x000ee20000000200 */
[C---:B----4-:R-:W-:Y:S06]  /*4590*/  HMMA.16816.F32.BF16 R8, R192.reuse, R188, R8 ;  /* 0x000000bcc008723c */ /* 0x050fec0000041808 */
[-C--:B------:R-:W-:Y:S06]  /*45a0*/  HMMA.16816.F32.BF16 R12, R192, R190.reuse, R12 ;  /* 0x000000bec00c723c */ /* 0x080fec000004180c */
[C---:B------:R-:W-:Y:S01]  /*45b0*/  HMMA.16816.F32.BF16 R16, R184.reuse, R190, R16 ;  /* 0x000000beb810723c */ /* 0x040fe20000041810 */
[----:B------:R-:W4:Y:S05]  /*45c0*/  LDSM.16.M88.4 R188, [R212+0x3000] ;  /* 0x00300000d4bc783b */ /* 0x000f2a0000000200 */
[-C--:B------:R-:W-:Y:S06]  /*45d0*/  HMMA.16816.F32.BF16 R20, R184, R196.reuse, R20 ;  /* 0x000000c4b814723c */ /* 0x080fec0000041814 */
[C---:B------:R-:W-:Y:S06]  /*45e0*/  HMMA.16816.F32.BF16 R24, R192.reuse, R196, R24 ;  /* 0x000000c4c018723c */ /* 0x040fec0000041818 */
[-C--:B------:R-:W-:Y:S01]  /*45f0*/  HMMA.16816.F32.BF16 R28, R192, R198.reuse, R28 ;  /* 0x000000c6c01c723c */ /* 0x080fe2000004181c */
[----:B------:R-:W4:Y:S05]  /*4600*/  LDSM.16.M88.4 R192, [R213+0x10800] ;  /* 0x01080000d5c0783b */ /* 0x000f2a0000000200 */
[----:B------:R-:W-:Y:S03]  /*4610*/  HMMA.16816.F32.BF16 R32, R184, R198, R32 ;  /* 0x000000c6b820723c */ /* 0x000fe60000041820 */
[----:B------:R-:W-:Y:S03]  /*4620*/  LDSM.16.M88.4 R184, [R214+0x10000] ;  /* 0x01000000d6b8783b */ /* 0x000fe60000000200 */
[-C--:B-1----:R-:W-:Y:S05]  /*4630*/  HMMA.16816.F32.BF16 R4, R164, R172.reuse, R4 ;  /* 0x000000aca404723c */ /* 0x082fea0000041804 */
[----:B------:R-:W-:Y:S01]  /*4640*/  LDSM.16.M88.4 R196, [R0+0x3000] ;  /* 0x0030000000c4783b */ /* 0x000fe20000000200 */
[C---:B------:R-:W-:Y:S06]  /*4650*/  HMMA.16816.F32.BF16 R8, R200.reuse, R172, R8 ;  /* 0x000000acc808723c */ /* 0x040fec0000041808 */
[-C--:B------:R-:W-:Y:S06]  /*4660*/  HMMA.16816.F32.BF16 R12, R200, R174.reuse, R12 ;  /* 0x000000aec80c723c */ /* 0x080fec000004180c */
[C---:B------:R-:W-:Y:S01]  /*4670*/  HMMA.16816.F32.BF16 R16, R164.reuse, R174, R16 ;  /* 0x000000aea410723c */ /* 0x040fe20000041810 */
[----:B------:R1:W2:Y:S05]  /*4680*/  LDSM.16.M88.4 R172, [R0+0x2000] ;  /* 0x0020000000ac783b */ /* 0x0002aa0000000200 */
[-C--:B---3--:R-:W-:Y:S06]  /*4690*/  HMMA.16816.F32.BF16 R20, R164, R176.reuse, R20 ;  /* 0x000000b0a414723c */ /* 0x088fec0000041814 */
[C---:B------:R-:W-:Y:S06]  /*46a0*/  HMMA.16816.F32.BF16 R24, R200.reuse, R176, R24 ;  /* 0x000000b0c818723c */ /* 0x040fec0000041818 */
[-C--:B------:R-:W-:Y:S01]  /*46b0*/  HMMA.16816.F32.BF16 R28, R200, R178.reuse, R28 ;  /* 0x000000b2c81c723c */ /* 0x080fe2000004181c */
[----:B------:R-:W3:Y:S05]  /*46c0*/  LDSM.16.M88.4 R200, [R214+0x10800] ;  /* 0x01080000d6c8783b */ /* 0x000eea0000000200 */
[----:B------:R-:W-:Y:S01]  /*46d0*/  HMMA.16816.F32.BF16 R32, R164, R178, R32 ;  /* 0x000000b2a420723c */ /* 0x000fe20000041820 */
[----:B-1----:R-:W-:Y:S02]  /*46e0*/  IMAD.U32 R0, RZ, RZ, UR8 ;  /* 0x00000008ff007e24 */ /* 0x002fe4000f8e00ff */
[----:B------:R-:W-:Y:S02]  /*46f0*/  LDSM.16.M88.4 R164, [R3+0x2000] ;  /* 0x0020000003a4783b */ /* 0x000fe40000000200 */
[----:B------:R-:W-:Y:S01]  /*4700*/  IMAD R0, R0, 0x40, R252 ;  /* 0x0000004000007824 */ /* 0x000fe200078e02fc */
[-C--:B------:R-:W-:Y:S05]  /*4710*/  HMMA.16816.F32.BF16 R4, R168, R180.reuse, R4 ;  /* 0x000000b4a804723c */ /* 0x080fea0000041804 */
[----:B------:R-:W1:Y:S01]  /*4720*/  LDSM.16.M88.4 R176, [R216+0x10000] ;  /* 0x01000000d8b0783b */ /* 0x000e620000000200 */
[C---:B----4-:R-:W-:Y:S06]  /*4730*/  HMMA.16816.F32.BF16 R8, R188.reuse, R180, R8 ;  /* 0x000000b4bc08723c */ /* 0x050fec0000041808 */
[-C--:B------:R-:W-:Y:S06]  /*4740*/  HMMA.16816.F32.BF16 R12, R188, R182.reuse, R12 ;  /* 0x000000b6bc0c723c */ /* 0x080fec000004180c */
[C---:B------:R-:W-:Y:S01]  /*4750*/  HMMA.16816.F32.BF16 R16, R168.reuse, R182, R16 ;  /* 0x000000b6a810723c */ /* 0x040fe20000041810 */
[----:B------:R4:W1:Y:S05]  /*4760*/  LDSM.16.M88.4 R180, [R3+0x3000] ;  /* 0x0030000003b4783b */ /* 0x00086a0000000200 */
[-C--:B------:R-:W-:Y:S06]  /*4770*/  HMMA.16816.F32.BF16 R20, R168, R192.reuse, R20 ;  /* 0x000000c0a814723c */ /* 0x080fec0000041814 */
[C---:B------:R-:W-:Y:S06]  /*4780*/  HMMA.16816.F32.BF16 R24, R188.reuse, R192, R24 ;  /* 0x000000c0bc18723c */ /* 0x040fec0000041818 */
[-C--:B------:R-:W-:Y:S01]  /*4790*/  HMMA.16816.F32.BF16 R28, R188, R194.reuse, R28 ;  /* 0x000000c2bc1c723c */ /* 0x080fe2000004181c */
[----:B------:R-:W1:Y:S05]  /*47a0*/  LDSM.16.M88.4 R188, [R216+0x10800] ;  /* 0x01080000d8bc783b */ /* 0x000e6a0000000200 */
[----:B------:R-:W-:Y:S03]  /*47b0*/  HMMA.16816.F32.BF16 R32, R168, R194, R32 ;  /* 0x000000c2a820723c */ /* 0x000fe60000041820 */
[----:B------:R-:W-:Y:S02]  /*47c0*/  LDSM.16.M88.4 R168, [R2+0x2000] ;  /* 0x0020000002a8783b */ /* 0x000fe40000000200 */
[----:B----4-:R-:W-:Y:S01]  /*47d0*/  VIADD R3, R0, 0x1f ;  /* 0x0000001f00037836 */ /* 0x010fe20000000000 */
[-C--:B--2---:R-:W-:Y:S05]  /*47e0*/  HMMA.16816.F32.BF16 R4, R172, R184.reuse, R4 ;  /* 0x000000b8ac04723c */ /* 0x084fea0000041804 */
[----:B------:R2:W-:Y:S01]  /*47f0*/  LDSM.16.M88.4 R192, [R2+0x3000] ;  /* 0x0030000002c0783b */ /* 0x0005e20000000200 */
[C---:B------:R-:W-:Y:S06]  /*4800*/  HMMA.16816.F32.BF16 R8, R196.reuse, R184, R8 ;  /* 0x000000b8c408723c */ /* 0x040fec0000041808 */
[-C--:B------:R-:W-:Y:S06]  /*4810*/  HMMA.16816.F32.BF16 R12, R196, R186.reuse, R12 ;  /* 0x000000bac40c723c */ /* 0x080fec000004180c */
[C---:B------:R-:W-:Y:S01]  /*4820*/  HMMA.16816.F32.BF16 R16, R172.reuse, R186, R16 ;  /* 0x000000baac10723c */ /* 0x040fe20000041810 */
[----:B------:R-:W4:Y:S05]  /*4830*/  LDSM.16.M88.4 R184, [R215+0x10000] ;  /* 0x01000000d7b8783b */ /* 0x000f2a0000000200 */
[-C--:B---3--:R-:W-:Y:S05]  /*4840*/  HMMA.16816.F32.BF16 R20, R172, R200.reuse, R20 ;  /* 0x000000c8ac14723c */ /* 0x088fea0000041814 */
[----:B--2---:R-:W-:Y:S01]  /*4850*/  @P0 VIADD R2, R229, 0x1 ;  /* 0x00000001e5020836 */ /* 0x004fe20000000000 */
[C---:B------:R-:W-:Y:S04]  /*4860*/  HMMA.16816.F32.BF16 R24, R196.reuse, R200, R24 ;  /* 0x000000c8c418723c */ /* 0x040fe80000041818 */
[----:B------:R-:W-:Y:S01]  /*4870*/  @P2 ISETP.GE.AND P2, PT, R2, UR9, PT ;  /* 0x0000000902002c0c */ /* 0x000fe2000bf46270 */
[C---:B------:R-:W-:Y:S01]  /*4880*/  VIADD R2, R0.reuse, 0x27 ;  /* 0x0000002700027836 */ /* 0x040fe20000000000 */
[-C--:B------:R-:W-:Y:S05]  /*4890*/  HMMA.16816.F32.BF16 R28, R196, R202.reuse, R28 ;  /* 0x000000cac41c723c */ /* 0x080fea000004181c */
[C---:B------:R-:W-:Y:S01]  /*48a0*/  VIADD R201, R0.reuse, 0xffffffe8 ;  /* 0xffffffe800c97836 */ /* 0x040fe20000000000 */
[----:B------:R-:W-:Y:S05]  /*48b0*/  HMMA.16816.F32.BF16 R32, R172, R202, R32 ;  /* 0x000000caac20723c */ /* 0x000fea0000041820 */
[C---:B------:R-:W-:Y:S01]  /*48c0*/  VIADD R197, R0.reuse, 0xf ;  /* 0x0000000f00c57836 */ /* 0x040fe20000000000 */
[-C--:B-1----:R-:W-:Y:S05]  /*48d0*/  HMMA.16816.F32.BF16 R4, R164, R176.reuse, R4 ;  /* 0x000000b0a404723c */ /* 0x082fea0000041804 */
[----:B------:R-:W-:Y:S01]  /*48e0*/  IABS R173, R0 ;  /* 0x0000000000ad7213 */ /* 0x000fe20000000000 */
[C---:B------:R-:W-:Y:S05]  /*48f0*/  HMMA.16816.F32.BF16 R8, R180.reuse, R176, R8 ;  /* 0x000000b0b408723c */ /* 0x040fea0000041808 */
[----:B------:R-:W-:Y:S01]  /*4900*/  VIADD R172, R0, 0xffffffff ;  /* 0xffffffff00ac7836 */ /* 0x000fe20000000000 */
[-C--:B------:R-:W-:Y:S04]  /*4910*/  HMMA.16816.F32.BF16 R12, R180, R178.reuse, R12 ;  /* 0x000000b2b40c723c */ /* 0x080fe8000004180c */
[----:B------:R-:W-:Y:S01]  /*4920*/  ISETP.GE.AND P1, PT, R172, RZ, PT ;  /* 0x000000ffac00720c */ /* 0x000fe20003f26270 */
[C---:B------:R-:W-:Y:S01]  /*4930*/  VIADD R196, R0.reuse, 0xffffffef ;  /* 0xffffffef00c47836 */ /* 0x040fe20000000000 */
[----:B------:R-:W-:Y:S01]  /*4940*/  I2FP.F32.S32 R176, R173 ;  /* 0x000000ad00b07245 */ /* 0x000fe20000201400 */
[C---:B------:R-:W-:Y:S04]  /*4950*/  HMMA.16816.F32.BF16 R16, R164.reuse, R178, R16 ;  /* 0x000000b2a410723c */ /* 0x040fe80000041810 */
[C---:B------:R-:W-:Y:S02]  /*4960*/  VIADD R173, R0.reuse, 0xfffffff7 ;  /* 0xfffffff700ad7836 */ /* 0x040fe40000000000 */
[-C--:B------:R-:W-:Y:S05]  /*4970*/  HMMA.16816.F32.BF16 R20, R164, R188.reuse, R20 ;  /* 0x000000bca414723c */ /* 0x080fea0000041814 */
[----:B------:R-:W-:Y:S01]  /*4980*/  @!P1 IADD3 R172, -R0, 0x1, RZ ;  /* 0x0000000100ac9810 */ /* 0x000fe20007ffe1ff */
[C---:B------:R-:W-:Y:S04]  /*4990*/  HMMA.16816.F32.BF16 R24, R180.reuse, R188, R24 ;  /* 0x000000bcb418723c */ /* 0x040fe80000041818 */
[----:B------:R-:W-:Y:S01]  /*49a0*/  ISETP.GE.AND P1, PT, R2, RZ, PT ;  /* 0x000000ff0200720c */ /* 0x000fe20003f26270 */
[C---:B------:R-:W-:Y:S01]  /*49b0*/  VIADD R200, R0.reuse, 0xffffffe7 ;  /* 0xffffffe700c87836 */ /* 0x040fe20000000000 */
[----:B------:R-:W-:Y:S01]  /*49c0*/  I2FP.F32.S32 R205, R172 ;  /* 0x000000ac00cd7245 */ /* 0x000fe20000201400 */
[-C--:B------:R-:W-:Y:S06]  /*49d0*/  HMMA.16816.F32.BF16 R28, R180, R190.reuse, R28 ;  /* 0x000000beb41c723c */ /* 0x080fec000004181c */
[----:B------:R-:W-:Y:S05]  /*49e0*/  HMMA.16816.F32.BF16 R32, R164, R190, R32 ;  /* 0x000000bea420723c */ /* 0x000fea0000041820 */
[C---:B------:R-:W-:Y:S01]  /*49f0*/  @!P1 IADD3 R2, -R0.reuse, -0x27, RZ ;  /* 0xffffffd900029810 */ /* 0x040fe20007ffe1ff */
[-C--:B----4-:R-:W-:Y:S01]  /*4a00*/  HMMA.16816.F32.BF16 R4, R168, R184.reuse, R4 ;  /* 0x000000b8a804723c */ /* 0x090fe20000041804 */
[----:B------:R-:W-:Y:S04]  /*4a10*/  PLOP3.LUT P1, PT, PT, PT, UP0, 0x80, 0x0 ;  /* 0x000000000000781c */ /* 0x000fe80003f2f008 */
[----:B------:R-:W-:Y:S01]  /*4a20*/  I2FP.F32.S32 R2, R2 ;  /* 0x0000000200027245 */ /* 0x000fe20000201400 */
[C---:B------:R-:W-:Y:S01]  /*4a30*/  VIADD R167, R0.reuse, 0x8 ;  /* 0x0000000800a77836 */ /* 0x040fe20000000000 */
[C---:B------:R-:W-:Y:S04]  /*4a40*/  HMMA.16816.F32.BF16 R8, R192.reuse, R184, R8 ;  /* 0x000000b8c008723c */ /* 0x040fe80000041808 */
[----:B------:R-:W-:Y:S01]  /*4a50*/  ISETP.GE.AND P5, PT, R167, RZ, PT ;  /* 0x000000ffa700720c */ /* 0x000fe20003fa6270 */
[----:B------:R-:W-:Y:S01]  /*4a60*/  VIADD R166, R0, 0x7 ;  /* 0x0000000700a67836 */ /* 0x000fe20000000000 */
[-C--:B------:R-:W-:Y:S04]  /*4a70*/  HMMA.16816.F32.BF16 R12, R192, R186.reuse, R12 ;  /* 0x000000bac00c723c */ /* 0x080fe8000004180c */
[----:B------:R-:W-:Y:S01]  /*4a80*/  ISETP.GE.AND P0, PT, R166, RZ, PT ;  /* 0x000000ffa600720c */ /* 0x000fe20003f06270 */
[C---:B------:R-:W-:Y:S01]  /*4a90*/  VIADD R165, R0.reuse, 0x28 ;  /* 0x0000002800a57836 */ /* 0x040fe20000000000 */
[C---:B------:R-:W-:Y:S04]  /*4aa0*/  HMMA.16816.F32.BF16 R16, R168.reuse, R186, R16 ;  /* 0x000000baa810723c */ /* 0x040fe80000041810 */
[----:B------:R-:W-:Y:S01]  /*4ab0*/  ISETP.GE.AND P6, PT, R165, RZ, PT ;  /* 0x000000ffa500720c */ /* 0x000fe20003fc6270 */
[C---:B------:R-:W-:Y:S01]  /*4ac0*/  VIADD R164, R0.reuse, 0x20 ;  /* 0x0000002000a47836 */ /* 0x040fe20000000000 */
[----:B------:R-:W-:Y:S01]  /*4ad0*/  @!P5 IADD3 R167, -R0, -0x8, RZ ;  /* 0xfffffff800a7d810 */ /* 0x000fe20007ffe1ff */
[----:B------:R-:W-:Y:S01]  /*4ae0*/  FFMA.FTZ R4, R176, -UR5, R4 ;  /* 0x80000005b0047c23 */ /* 0x000fe20008010004 */
[----:B------:R-:W-:Y:S02]  /*4af0*/  FFMA.FTZ R5, R205, -UR5, R5 ;  /* 0x80000005cd057c23 */ /* 0x000fe40008010005 */
[----:B------:R-:W-:Y:S01]  /*4b00*/  ISETP.GE.AND P5, PT, R164, RZ, PT ;  /* 0x000000ffa400720c */ /* 0x000fe20003fa6270 */
[C---:B------:R-:W-:Y:S01]  /*4b10*/  VIADD R190, R0.reuse, 0xfffffff0 ;  /* 0xfffffff000be7836 */ /* 0x040fe20000000000 */
[----:B------:R-:W-:Y:S01]  /*4b20*/  @!P0 IADD3 R166, -R0, -0x7, RZ ;  /* 0xfffffff900a68810 */ /* 0x000fe20007ffe1ff */
[----:B------:R-:W-:Y:S01]  /*4b30*/  FFMA.FTZ R11, R2, -UR5, R11 ;  /* 0x80000005020b7c23 */ /* 0x000fe2000801000b */
[----:B------:R-:W-:Y:S01]  /*4b40*/  ISETP.GE.AND P0, PT, R3, RZ, PT ;  /* 0x000000ff0300720c */ /* 0x000fe20003f06270 */
[C---:B------:R-:W-:Y:S01]  /*4b50*/  VIADD R2, R0.reuse, 0x18 ;  /* 0x0000001800027836 */ /* 0x040fe20000000000 */
[----:B------:R-:W-:Y:S01]  /*4b60*/  I2FP.F32.S32 R217, R166 ;  /* 0x000000a600d97245 */ /* 0x000fe20000201400 */
[C---:B------:R-:W-:Y:S01]  /*4b70*/  VIADD R191, R0.reuse, 0x10 ;  /* 0x0000001000bf7836 */ /* 0x040fe20000000000 */
[C---:B------:R-:W-:Y:S02]  /*4b80*/  @!P6 IADD3 R165, -R0.reuse, -0x28, RZ ;  /* 0xffffffd800a5e810 */ /* 0x040fe40007ffe1ff */
[----:B------:R-:W-:Y:S01]  /*4b90*/  PLOP3.LUT P6, PT, PT, PT, UP0, 0x80, 0x0 ;  /* 0x000000000000781c */ /* 0x000fe20003fcf008 */
[----:B------:R-:W-:Y:S01]  /*4ba0*/  FFMA.FTZ R7, R217, -UR5, R7 ;  /* 0x80000005d9077c23 */ /* 0x000fe20008010007 */
[----:B------:R-:W-:Y:S02]  /*4bb0*/  I2FP.F32.S32 R166, R165 ;  /* 0x000000a500a67245 */ /* 0x000fe40000201400 */
[----:B------:R-:W-:Y:S01]  /*4bc0*/  @!P5 IADD3 R164, -R0, -0x20, RZ ;  /* 0xffffffe000a4d810 */ /* 0x000fe20007ffe1ff */
[----:B------:R-:W-:Y:S01]  /*4bd0*/  FFMA.FTZ R18, R176, -UR5, R18 ;  /* 0x80000005b0127c23 */ /* 0x000fe20008010012 */
[----:B------:R-:W-:Y:S01]  /*4be0*/  PLOP3.LUT P5, PT, PT, PT, UP0, 0x80, 0x0 ;  /* 0x000000000000781c */ /* 0x000fe20003faf008 */
[----:B------:R-:W-:Y:S01]  /*4bf0*/  FFMA.FTZ R19, R205, -UR5, R19 ;  /* 0x80000005cd137c23 */ /* 0x000fe20008010013 */
[----:B------:R-:W-:Y:S01]  /*4c00*/  @!P0 IADD3 R3, -R0, -0x1f, RZ ;  /* 0xffffffe100038810 */ /* 0x000fe20007ffe1ff */
[----:B------:R-:W-:Y:S01]  /*4c10*/  FFMA.FTZ R10, R166, -UR5, R10 ;  /* 0x80000005a60a7c23 */ /* 0x000fe2000801000a */
[----:B------:R-:W-:Y:S02]  /*4c20*/  PLOP3.LUT P0, PT, PT, PT, UP0, 0x80, 0x0 ;  /* 0x000000000000781c */ /* 0x000fe40003f0f008 */
[----:B------:R-:W-:Y:S02]  /*4c30*/  I2FP.F32.S32 R208, R167 ;  /* 0x000000a700d07245 */ /* 0x000fe40000201400 */
[----:B------:R-:W-:Y:S01]  /*4c40*/  I2FP.F32.S32 R165, R164 ;  /* 0x000000a400a57245 */ /* 0x000fe20000201400 */
[----:B------:R-:W-:Y:S01]  /*4c50*/  VIADD R164, R0, 0x17 ;  /* 0x0000001700a47836 */ /* 0x000fe20000000000 */
[----:B------:R-:W-:Y:S01]  /*4c60*/  @P6 FSEL R4, R4, -INF , !P4 ;  /* 0xff80000004046808 */ /* 0x000fe20006000000 */
[----:B------:R-:W-:Y:S01]  /*4c70*/  FFMA.FTZ R6, R208, -UR5, R6 ;  /* 0x80000005d0067c23 */ /* 0x000fe20008010006 */
[----:B------:R-:W-:Y:S01]  /*4c80*/  I2FP.F32.S32 R188, R3 ;  /* 0x0000000300bc7245 */ /* 0x000fe20000201400 */
[C---:B------:R-:W-:Y:S01]  /*4c90*/  FFMA.FTZ R8, R165.reuse, -UR5, R8 ;  /* 0x80000005a5087c23 */ /* 0x040fe20008010008 */
[----:B------:R-:W-:Y:S01]  /*4ca0*/  PLOP3.LUT P6, PT, PT, PT, UP0, 0x80, 0x0 ;  /* 0x000000000000781c */ /* 0x000fe20003fcf008 */
[----:B------:R-:W-:Y:S01]  /*4cb0*/  FFMA.FTZ R14, R165, -UR5, R14 ;  /* 0x80000005a50e7c23 */ /* 0x000fe2000801000e */
[----:B------:R-:W-:Y:S01]  /*4cc0*/  @P5 FSEL R6, R6, -INF , !P4 ;  /* 0xff80000006065808 */ /* 0x000fe20006000000 */
[----:B------:R-:W-:Y:S01]  /*4cd0*/  FFMA.FTZ R9, R188, -UR5, R9 ;  /* 0x80000005bc097c23 */ /* 0x000fe20008010009 */
[----:B------:R-:W-:Y:S01]  /*4ce0*/  @P1 FSEL R8, R8, -INF , !P4 ;  /* 0xff80000008081808 */ /* 0x000fe20006000000 */
[----:B------:R-:W-:Y:S01]  /*4cf0*/  FFMA.FTZ R15, R188, -UR5, R15 ;  /* 0x80000005bc0f7c23 */ /* 0x000fe2000801000f */
[----:B------:R-:W-:Y:S01]  /*4d00*/  @P0 FSEL R10, R10, -INF , !P4 ;  /* 0xff8000000a0a0808 */ /* 0x000fe20006000000 */
[----:B------:R-:W-:Y:S01]  /*4d10*/  VIADD R3, R0, 0xfffffff8 ;  /* 0xfffffff800037836 */ /* 0x000fe20000000000 */
[----:B------:R-:W-:Y:S02]  /*4d20*/  PLOP3.LUT P4, PT, PT, PT, UP0, 0x80, 0x0 ;  /* 0x000000000000781c */ /* 0x000fe40003f8f008 */
[----:B------:R-:W-:Y:S02]  /*4d30*/  PLOP3.LUT P1, PT, PT, PT, UP0, 0x80, 0x0 ;  /* 0x000000000000781c */ /* 0x000fe40003f2f008 */
[----:B------:R-:W-:Y:S01]  /*4d40*/  PLOP3.LUT P0, PT, PT, PT, UP0, 0x80, 0x0 ;  /* 0x000000000000781c */ /* 0x000fe20003f0f008 */
[----:B------:R-:W-:Y:S01]  /*4d50*/  @P6 VIADD R166, R229, 0x8 ;  /* 0x00000008e5a66836 */ /* 0x000fe20000000000 */
[----:B------:R-:W-:Y:S02]  /*4d60*/  PLOP3.LUT P5, PT, PT, PT, UP0, 0x80, 0x0 ;  /* 0x000000000000781c */ /* 0x000fe40003faf008 */
[----:B------:R-:W-:Y:S05]  /*4d70*/  PLOP3.LUT P6, PT, PT, PT, UP0, 0x80, 0x0 ;  /* 0x000000000000781c */ /* 0x000fea0003fcf008 */
[----:B------:R-:W-:Y:S02]  /*4d80*/  @P4 FSEL R9, R9, -INF , !P2 ;  /* 0xff80000009094808 */ /* 0x000fe40005000000 */
[----:B------:R-:W-:Y:S02]  /*4d90*/  ISETP.GE.AND P4, PT, R164, RZ, PT ;  /* 0x000000ffa400720c */ /* 0x000fe40003f86270 */
[----:B------:R-:W-:Y:S02]  /*4da0*/  @P1 FSEL R7, R7, -INF , !P2 ;  /* 0xff80000007071808 */ /* 0x000fe40005000000 */
[----:B------:R-:W-:Y:S02]  /*4db0*/  @P0 FSEL R11, R11, -INF , !P2 ;  /* 0xff8000000b0b0808 */ /* 0x000fe40005000000 */
[----:B------:R-:W-:Y:S02]  /*4dc0*/  ISETP.GE.AND P1, PT, R3, RZ, PT ;  /* 0x000000ff0300720c */ /* 0x000fe40003f26270 */
[----:B------:R-:W-:Y:S02]  /*4dd0*/  ISETP.GE.AND P0, PT, R173, RZ, PT ;  /* 0x000000ffad00720c */ /* 0x000fe40003f06270 */
[----:B------:R-:W-:Y:S02]  /*4de0*/  @P5 FSEL R5, R5, -INF , !P2 ;  /* 0xff80000005055808 */ /* 0x000fe40005000000 */
[----:B------:R-:W-:Y:S02]  /*4df0*/  ISETP.GE.AND P2, PT, R190, RZ, PT ;  /* 0x000000ffbe00720c */ /* 0x000fe40003f46270 */
[----:B------:R-:W-:Y:S02]  /*4e00*/  ISETP.GE.AND P5, PT, R2, RZ, PT ;  /* 0x000000ff0200720c */ /* 0x000fe40003fa6270 */
[C---:B------:R-:W-:Y:S02]  /*4e10*/  @!P4 IADD3 R164, -R0.reuse, -0x17, RZ ;  /* 0xffffffe900a4c810 */ /* 0x040fe40007ffe1ff */
[----:B------:R-:W-:Y:S02]  /*4e20*/  ISETP.GE.AND P4, PT, R197, RZ, PT ;  /* 0x000000ffc500720c */ /* 0x000fe40003f86270 */
[C---:B------:R-:W-:Y:S02]  /*4e30*/  @!P1 IADD3 R3, -R0.reuse, 0x8, RZ ;  /* 0x0000000800039810 */ /* 0x040fe40007ffe1ff */
[----:B------:R-:W-:Y:S02]  /*4e40*/  @!P0 IADD3 R173, -R0, 0x9, RZ ;  /* 0x0000000900ad8810 */ /* 0x000fe40007ffe1ff */
[----:B------:R-:W-:Y:S02]  /*4e50*/  ISETP.GE.AND P1, PT, R196, RZ, PT ;  /* 0x000000ffc400720c */ /* 0x000fe40003f26270 */
[C---:B------:R-:W-:Y:S02]  /*4e60*/  @!P2 IADD3 R190, -R0.reuse, 0x10, RZ ;  /* 0x0000001000bea810 */ /* 0x040fe40007ffe1ff */
[----:B------:R-:W-:Y:S02]  /*4e70*/  ISETP.GE.AND P0, PT, R201, RZ, PT ;  /* 0x000000ffc900720c */ /* 0x000fe40003f06270 */
[----:B------:R-:W-:Y:S02]  /*4e80*/  I2FP.F32.S32 R190, R190 ;  /* 0x000000be00be7245 */ /* 0x000fe40000201400 */
[----:B------:R-:W-:Y:S02]  /*4e90*/  @!P5 IADD3 R2, -R0, -0x18, RZ ;  /* 0xffffffe80002d810 */ /* 0x000fe40007ffe1ff */
[----:B------:R-:W-:Y:S02]  /*4ea0*/  ISETP.GE.AND P5, PT, R191, RZ, PT ;  /* 0x000000ffbf00720c */ /* 0x000fe40003fa6270 */
[----:B------:R-:W-:Y:S02]  /*4eb0*/  ISETP.GE.AND P2, PT, R200, RZ, PT ;  /* 0x000000ffc800720c */ /* 0x000fe40003f46270 */
[C---:B------:R-:W-:Y:S02]  /*4ec0*/  @!P4 IADD3 R197, -R0.reuse, -0xf, RZ ;  /* 0xfffffff100c5c810 */ /* 0x040fe40007ffe1ff */
[----:B------:R-:W-:Y:S02]  /*4ed0*/  PLOP3.LUT P4, PT, PT, PT, UP0, 0x80, 0x0 ;  /* 0x000000000000781c */ /* 0x000fe40003f8f008 */
[C---:B------:R-:W-:Y:S02]  /*4ee0*/  @!P1 IADD3 R196, -R0.reuse, 0x11, RZ ;  /* 0x0000001100c49810 */ /* 0x040fe40007ffe1ff */
[C---:B------:R-:W-:Y:S02]  /*4ef0*/  @!P0 IADD3 R201, -R0.reuse, 0x18, RZ ;  /* 0x0000001800c98810 */ /* 0x040fe40007ffe1ff */
[----:B------:R-:W-:Y:S02]  /*4f00*/  PLOP3.LUT P1, PT, PT, PT, UP0, 0x80, 0x0 ;  /* 0x000000000000781c */ /* 0x000fe40003f2f008 */
[----:B------:R-:W-:Y:S02]  /*4f10*/  PLOP3.LUT P0, PT, PT, PT, UP0, 0x80, 0x0 ;  /* 0x000000000000781c */ /* 0x000fe40003f0f008 */
[C---:B------:R-:W-:Y:S02]  /*4f20*/  @!P5 IADD3 R191, -R0.reuse, -0x10, RZ ;  /* 0xfffffff000bfd810 */ /* 0x040fe40007ffe1ff */
[----:B------:R-:W-:Y:S01]  /*4f30*/  @!P2 IADD3 R200, -R0, 0x19, RZ ;  /* 0x0000001900c8a810 */ /* 0x000fe20007ffe1ff */
[C---:B------:R-:W-:Y:S01]  /*4f40*/  @P4 VIADD R172, R229.reuse, 0x11 ;  /* 0x00000011e5ac4836 */ /* 0x040fe20000000000 */
[----:B------:R-:W-:Y:S01]  /*4f50*/  PLOP3.LUT P5, PT, PT, PT, UP0, 0x80, 0x0 ;  /* 0x000000000000781c */ /* 0x000fe20003faf008 */
[----:B------:R-:W-:Y:S01]  /*4f60*/  IMAD.U32 R0, RZ, RZ, UR34 ;  /* 0x00000022ff007e24 */ /* 0x000fe2000f8e00ff */
[----:B------:R-:W-:Y:S02]  /*4f70*/  PLOP3.LUT P4, PT, PT, PT, UP0, 0x80, 0x0 ;  /* 0x000000000000781c */ /* 0x000fe40003f8f008 */
[----:B------:R-:W-:Y:S01]  /*4f80*/  @P6 ISETP.GE.AND P6, PT, R166, UR9, PT ;  /* 0x00000009a6006c0c */ /* 0x000fe2000bfc6270 */
[----:B------:R-:W-:Y:S01]  /*4f90*/  IMAD R165, R0, 0x4, R251 ;  /* 0x0000000400a57824 */ /* 0x000fe200078e02fb */
[----:B------:R-:W-:Y:S01]  /*4fa0*/  I2FP.F32.S32 R204, R2 ;  /* 0x0000000200cc7245 */ /* 0x000fe20000201400 */
[C---:B------:R-:W-:Y:S01]  /*4fb0*/  @P1 VIADD R166, R229.reuse, 0x10 ;  /* 0x00000010e5a61836 */ /* 0x040fe20000000000 */
[----:B------:R-:W-:Y:S01]  /*4fc0*/  PLOP3.LUT P1, PT, PT, PT, UP0, 0x80, 0x0 ;  /* 0x000000000000781c */ /* 0x000fe20003f2f008 */
[C---:B------:R-:W-:Y:S01]  /*4fd0*/  @P0 VIADD R177, R229.reuse, 0x18 ;  /* 0x00000018e5b10836 */ /* 0x040fe20000000000 */
[----:B------:R-:W-:Y:S01]  /*4fe0*/  PLOP3.LUT P0, PT, PT, PT, UP0, 0x80, 0x0 ;  /* 0x000000000000781c */ /* 0x000fe20003f0f008 */
[----:B------:R-:W-:Y:S01]  /*4ff0*/  IMAD.U32 R2, RZ, RZ, UR8 ;  /* 0x00000008ff027e24 */ /* 0x000fe2000f8e00ff */
[----:B------:R-:W-:Y:S01]  /*5000*/  I2FP.F32.S32 R203, R3 ;  /* 0x0000000300cb7245 */ /* 0x000fe20000201400 */
[----:B------:R-:W-:Y:S01]  /*5010*/  @P5 VIADD R167, R229, 0x9 ;  /* 0x00000009e5a75836 */ /* 0x000fe20000000000 */
[----:B------:R-:W-:Y:S01]  /*5020*/  PLOP3.LUT P5, PT, PT, PT, UP0, 0x80, 0x0 ;  /* 0x000000000000781c */ /* 0x000fe20003faf008 */
[----:B------:R-:W-:Y:S01]  /*5030*/  IMAD R0, R2, 0x4, R206 ;  /* 0x0000000402007824 */ /* 0x000fe200078e02ce */
[----:B------:R-:W-:Y:S01]  /*5040*/  LOP3.LUT R2, R165, UR29, RZ, 0x3c, !PT ;  /* 0x0000001da5027c12 */ /* 0x000fe2000f8e3cff */
[----:B------:R-:W-:Y:S01]  /*5050*/  FFMA.FTZ R16, R203, -UR5, R16 ;  /* 0x80000005cb107c23 */ /* 0x000fe20008010010 */
[----:B------:R-:W-:Y:S01]  /*5060*/  @P4 ISETP.GE.AND P4, PT, R166, UR9, PT ;  /* 0x00000009a6004c0c */ /* 0x000fe2000bf86270 */
[C---:B------:R-:W-:Y:S01]  /*5070*/  VIADD R166, R0.reuse, 0x2 ;  /* 0x0000000200a67836 */ /* 0x040fe20000000000 */
[----:B------:R-:W-:Y:S01]  /*5080*/  LOP3.LUT R2, R249, R2, RZ, 0x3c, !PT ;  /* 0x00000002f9027212 */ /* 0x000fe200078e3cff */
[----:B------:R-:W-:Y:S01]  /*5090*/  IMAD.WIDE.U32 R174, R0, -0x326172a9, RZ ;  /* 0xcd9e8d5700ae7825 */ /* 0x000fe200078e00ff */
[----:B------:R-:W-:Y:S02]  /*50a0*/  @P1 ISETP.GE.AND P1, PT, R167, UR9, PT ;  /* 0x00000009a7001c0c */ /* 0x000fe4000bf26270 */
[----:B------:R-:W-:Y:S01]  /*50b0*/  @P0 FSEL R16, R16, -INF , !P6 ;  /* 0xff80000010100808 */ /* 0x000fe20007000000 */
[----:B------:R-:W-:Y:S01]  /*50c0*/  IMAD.WIDE.U32 R2, R2, -0x326172a9, RZ ;  /* 0xcd9e8d5702027825 */ /* 0x000fe200078e00ff */
[----:B------:R-:W-:Y:S02]  /*50d0*/  PLOP3.LUT P0, PT, PT, PT, UP0, 0x80, 0x0 ;  /* 0x000000000000781c */ /* 0x000fe40003f0f008 */
[-C--:B------:R-:W-:Y:S01]  /*50e0*/  LOP3.LUT R165, R175, R250.reuse, RZ, 0x3c, !PT ;  /* 0x000000faafa57212 */ /* 0x080fe200078e3cff */
[----:B------:R-:W-:Y:S01]  /*50f0*/  IMAD.WIDE.U32 R166, R166, -0x326172a9, RZ ;  /* 0xcd9e8d57a6a67825 */ /* 0x000fe200078e00ff */
[----:B------:R-:W-:Y:S02]  /*5100*/  LOP3.LUT R180, R3, UR19, R174, 0x96, !PT ;  /* 0x0000001303b47c12 */ /* 0x000fe4000f8e96ae */
[----:B------:R-:W-:Y:S01]  /*5110*/  LOP3.LUT R175, R248, UR30, RZ, 0x3c, !PT ;  /* 0x0000001ef8af7c12 */ /* 0x000fe2000f8e3cff */
[----:B------:R-:W-:Y:S01]  /*5120*/  FFMA.FTZ R12, R204, -UR5, R12 ;  /* 0x80000005cc0c7c23 */ /* 0x000fe2000801000c */
[----:B------:R-:W-:Y:S01]  /*5130*/  LOP3.LUT R174, R167, R250, RZ, 0x3c, !PT ;  /* 0x000000faa7ae7212 */ /* 0x000fe200078e3cff */
[----:B------:R-:W-:Y:S01]  /*5140*/  IMAD.WIDE.U32 R180, R180, -0x2daee0ad, RZ ;  /* 0xd2511f53b4b47825 */ /* 0x000fe200078e00ff */
[----:B------:R-:W-:Y:S02]  /*5150*/  LOP3.LUT R182, R3, UR19, R166, 0x96, !PT ;  /* 0x0000001303b67c12 */ /* 0x000fe4000f8e96a6 */
[----:B------:R-:W-:Y:S01]  /*5160*/  LOP3.LUT R0, R2, UR31, RZ, 0x3c, !PT ;  /* 0x0000001f02007c12 */ /* 0x000fe2000f8e3cff */
[----:B------:R-:W-:Y:S01]  /*5170*/  IMAD.WIDE.U32 R166, R165, -0x2daee0ad, RZ ;  /* 0xd2511f53a5a67825 */ /* 0x000fe200078e00ff */
[----:B------:R-:W-:Y:S02]  /*5180*/  @P5 FSEL R14, R14, -INF , !P6 ;  /* 0xff8000000e0e5808 */ /* 0x000fe40007000000 */
[----:B------:R-:W-:Y:S01]  /*5190*/  @P0 FSEL R18, R18, -INF , !P6 ;  /* 0xff80000012120808 */ /* 0x000fe20007000000 */
[----:B-----5:R-:W-:Y:S01]  /*51a0*/  FMUL.FTZ R165, R246, 1.4426950216293334961 ;  /* 0x3fb8aa3bf6a57820 */ /* 0x020fe20000410000 */
[C---:B------:R-:W-:Y:S01]  /*51b0*/  LOP3.LUT R178, R175.reuse, R167, RZ, 0x3c, !PT ;  /* 0x000000a7afb27212 */ /* 0x040fe200078e3cff */
[----:B------:R-:W-:Y:S01]  /*51c0*/  IMAD.WIDE.U32 R2, R174, -0x2daee0ad, RZ ;  /* 0xd2511f53ae027825 */ /* 0x000fe200078e00ff */
[----:B------:R-:W-:Y:S02]  /*51d0*/  PLOP3.LUT P5, PT, PT, PT, UP0, 0x80, 0x0 ;  /* 0x000000000000781c */ /* 0x000fe40003faf008 */
[----:B------:R-:W-:Y:S01]  /*51e0*/  FSETP.NEU.FTZ.AND P0, PT, R246, -INF , PT ;  /* 0xff800000f600780b */ /* 0x000fe20003f1d000 */
[----:B------:R-:W-:Y:S01]  /*51f0*/  IMAD.WIDE.U32 R178, R178, -0x326172a9, RZ ;  /* 0xcd9e8d57b2b27825 */ /* 0x000fe200078e00ff */
[----:B------:R-:W-:Y:S02]  /*5200*/  LOP3.LUT R174, R175, R3, RZ, 0x3c, !PT ;  /* 0x00000003afae7212 */ /* 0x000fe400078e3cff */
[----:B------:R-:W-:Y:S01]  /*5210*/  FSEL R3, R165, RZ, P0 ;  /* 0x000000ffa5037208 */ /* 0x000fe20000000000 */
[----:B------:R-:W-:Y:S01]  /*5220*/  IMAD.WIDE.U32 R182, R182, -0x2daee0ad, RZ ;  /* 0xd2511f53b6b67825 */ /* 0x000fe200078e00ff */
[----:B------:R-:W-:Y:S02]  /*5230*/  PLOP3.LUT P0, PT, PT, PT, UP0, 0x80, 0x0 ;  /* 0x000000000000781c */ /* 0x000fe40003f0f008 */
[----:B------:R-:W-:Y:S01]  /*5240*/  LOP3.LUT R184, R0, R179, RZ, 0x3c, !PT ;  /* 0x000000b300b87212 */ /* 0x000fe200078e3cff */
[--C-:B------:R-:W-:Y:S01]  /*5250*/  FFMA.FTZ R18, R18, UR12, -R3.reuse ;  /* 0x0000000c12127c23 */ /* 0x100fe20008010803 */
[----:B------:R-:W-:Y:S01]  /*5260*/  LOP3.LUT R176, R181, UR20, R166, 0x96, !PT ;  /* 0x00000014b5b07c12 */ /* 0x000fe2000f8e96a6 */
[----:B------:R-:W-:Y:S01]  /*5270*/  FFMA.FTZ R7, R7, UR12, -R3 ;  /* 0x0000000c07077c23 */ /* 0x000fe20008010803 */
[----:B------:R-:W-:Y:S01]  /*5280*/  I2FP.F32.S32 R202, R164 ;  /* 0x000000a400ca7245 */ /* 0x000fe20000201400 */
[----:B------:R-:W-:Y:S01]  /*5290*/  IMAD.WIDE.U32 R184, R184, -0x2daee0ad, RZ ;  /* 0xd2511f53b8b87825 */ /* 0x000fe200078e00ff */
[----:B------:R-:W-:Y:S01]  /*52a0*/  @P5 ISETP.GE.AND P5, PT, R177, UR9, PT ;  /* 0x00000009b1005c0c */ /* 0x000fe2000bfa6270 */
[----:B------:R-:W1:Y:S01]  /*52b0*/  LDSM.16.M88.4 R164, [R215+0x10800] ;  /* 0x01080000d7a4783b */ /* 0x000e620000000200 */
[----:B------:R-:W-:Y:S01]  /*52c0*/  LOP3.LUT R2, R183, UR20, R2, 0x96, !PT ;  /* 0x00000014b7027c12 */ /* 0x000fe2000f8e9602 */
[----:B------:R-:W-:Y:S01]  /*52d0*/  IMAD.WIDE.U32 R174, R174, -0x326172a9, RZ ;  /* 0xcd9e8d57aeae7825 */ /* 0x000fe200078e00ff */
[----:B------:R-:W-:Y:S01]  /*52e0*/  LOP3.LUT R186, R185, UR22, R180, 0x96, !PT ;  /* 0x00000016b9ba7c12 */ /* 0x000fe2000f8e96b4 */
[----:B------:R2:W-:Y:S01]  /*52f0*/  MUFU.EX2 R222, R7 ;  /* 0x0000000700de7308 */ /* 0x0005e20000000800 */
[----:B------:R-:W-:Y:S01]  /*5300*/  PLOP3.LUT P2, PT, PT, PT, UP0, 0x80, 0x0 ;  /* 0x000000000000781c */ /* 0x000fe20003f4f008 */
[----:B------:R-:W-:Y:S01]  /*5310*/  FFMA.FTZ R13, R202, -UR5, R13 ;  /* 0x80000005ca0d7c23 */ /* 0x000fe2000801000d */
[----:B------:R-:W-:Y:S01]  /*5320*/  LOP3.LUT R180, R0, R175, RZ, 0x3c, !PT ;  /* 0x000000af00b47212 */ /* 0x000fe200078e3cff */
[----:B------:R-:W-:Y:S04]  /*5330*/  IMAD.WIDE.U32 R176, R176, -0x326172a9, RZ ;  /* 0xcd9e8d57b0b07825 */ /* 0x000fe800078e00ff */
[----:B------:R-:W-:Y:S01]  /*5340*/  FFMA.FTZ R6, R6, UR12, -R3 ;  /* 0x0000000c06067c23 */ /* 0x000fe20008010803 */
[----:B------:R-:W-:Y:S01]  /*5350*/  @P0 FSEL R13, R13, -INF , !P1 ;  /* 0xff8000000d0d0808 */ /* 0x000fe20004800000 */
[----:B------:R-:W-:Y:S01]  /*5360*/  IMAD.WIDE.U32 R180, R180, -0x2daee0ad, RZ ;  /* 0xd2511f53b4b47825 */ /* 0x000fe200078e00ff */
[----:B------:R-:W-:Y:S01]  /*5370*/  LOP3.LUT R175, R177, UR21, R178, 0x96, !PT ;  /* 0x00000015b1af7c12 */ /* 0x000fe2000f8e96b2 */
[----:B------:R-:W-:Y:S01]  /*5380*/  MUFU.EX2 R205, R6 ;  /* 0x0000000600cd7308 */ /* 0x000fe20000000800 */
[----:B------:R-:W-:Y:S01]  /*5390*/  PLOP3.LUT P0, PT, PT, PT, UP0, 0x80, 0x0 ;  /* 0x000000000000781c */ /* 0x000fe20003f0f008 */
[----:B------:R-:W-:Y:S01]  /*53a0*/  IMAD.WIDE.U32 R178, R2, -0x326172a9, RZ ;  /* 0xcd9e8d5702b27825 */ /* 0x000fe200078e00ff */
[----:B------:R-:W-:Y:S03]  /*53b0*/  LOP3.LUT R177, R181, UR22, R182, 0x96, !PT ;  /* 0x00000016b5b17c12 */ /* 0x000fe6000f8e96b6 */
[----:B------:R-:W-:Y:S01]  /*53c0*/  FMUL.FTZ R2, R239, 1.4426950216293334961 ;  /* 0x3fb8aa3bef027820 */ /* 0x000fe20000410000 */
[----:B------:R-:W-:Y:S01]  /*53d0*/  @P2 FSEL R12, R12, -INF , !P6 ;  /* 0xff8000000c0c2808 */ /* 0x000fe20007000000 */
[----:B------:R-:W-:Y:S01]  /*53e0*/  FMUL.FTZ R0, R244, 1.4426950216293334961 ;  /* 0x3fb8aa3bf4007820 */ /* 0x000fe20000410000 */
[----:B------:R-:W-:Y:S01]  /*53f0*/  LOP3.LUT R183, R179, UR21, R174, 0x96, !PT ;  /* 0x00000015b3b77c12 */ /* 0x000fe2000f8e96ae */
[----:B------:R-:W-:Y:S01]  /*5400*/  IMAD.WIDE.U32 R186, R186, -0x326172a9, RZ ;  /* 0xcd9e8d57baba7825 */ /* 0x000fe200078e00ff */
[----:B--2---:R-:W-:Y:S02]  /*5410*/  I2FP.F32.S32 R7, R197 ;  /* 0x000000c500077245 */ /* 0x004fe40000201400 */
[----:B------:R-:W-:Y:S01]  /*5420*/  MUFU.EX2 R197, R18 ;  /* 0x0000001200c57308 */ /* 0x000fe20000000800 */
[----:B------:R-:W-:Y:S01]  /*5430*/  IMAD.WIDE.U32 R182, R183, -0x2daee0ad, RZ ;  /* 0xd2511f53b7b67825 */ /* 0x000fe200078e00ff */
[----:B------:R-:W-:Y:S02]  /*5440*/  @P0 FSEL R15, R15, -INF , !P1 ;  /* 0xff8000000f0f0808 */ /* 0x000fe40004800000 */
[----:B------:R-:W-:Y:S01]  /*5450*/  PLOP3.LUT P0, PT, PT, PT, UP0, 0x80, 0x0 ;  /* 0x000000000000781c */ /* 0x000fe20003f0f008 */
[----:B------:R-:W-:Y:S01]  /*5460*/  IMAD.WIDE.U32 R174, R175, -0x2daee0ad, RZ ;  /* 0xd2511f53afae7825 */ /* 0x000fe200078e00ff */
[----:B------:R-:W-:Y:S02]  /*5470*/  LOP3.LUT R198, R183, UR24, R180, 0x96, !PT ;  /* 0x00000018b7c67c12 */ /* 0x000fe4000f8e96b4 */
[----:B------:R-:W-:Y:S02]  /*5480*/  I2FP.F32.S32 R183, R173 ;  /* 0x000000ad00b77245 */ /* 0x000fe40000201400 */
[----:B------:R-:W-:Y:S01]  /*5490*/  I2FP.F32.S32 R191, R191 ;  /* 0x000000bf00bf7245 */ /* 0x000fe20000201400 */
[----:B------:R-:W-:Y:S01]  /*54a0*/  IMAD.WIDE.U32 R198, R198, -0x326172a9, RZ ;  /* 0xcd9e8d57c6c67825 */ /* 0x000fe200078e00ff */
[----:B------:R-:W-:Y:S01]  /*54b0*/  FSETP.NEU.FTZ.AND P6, PT, R245, -INF , PT ;  /* 0xff800000f500780b */ /* 0x000fe20003fdd000 */
[-C--:B-1----:R-:W-:Y:S01]  /*54c0*/  HMMA.16816.F32.BF16 R20, R168, R164.reuse, R20 ;  /* 0x000000a4a814723c */ /* 0x082fe20000041814 */
[----:B------:R-:W-:Y:S02]  /*54d0*/  PLOP3.LUT P2, PT, PT, PT, UP0, 0x80, 0x0 ;  /* 0x000000000000781c */ /* 0x000fe40003f4f008 */
[----:B------:R-:W-:Y:S01]  /*54e0*/  FFMA.FTZ R17, R183, -UR5, R17 ;  /* 0x80000005b7117c23 */ /* 0x000fe20008010011 */
[----:B------:R-:W-:Y:S02]  /*54f0*/  LOP3.LUT R181, R175, UR24, R184, 0x96, !PT ;  /* 0x00000018afb57c12 */ /* 0x000fe4000f8e96b8 */
[C---:B------:R-:W-:Y:S05]  /*5500*/  HMMA.16816.F32.BF16 R24, R192.reuse, R164, R24 ;  /* 0x000000a4c018723c */ /* 0x040fea0000041818 */
[----:B------:R-:W-:Y:S01]  /*5510*/  @P0 FSEL R17, R17, -INF , !P1 ;  /* 0xff80000011110808 */ /* 0x000fe20004800000 */
[-C--:B------:R-:W-:Y:S01]  /*5520*/  HMMA.16816.F32.BF16 R28, R192, R166.reuse, R28 ;  /* 0x000000a6c01c723c */ /* 0x080fe2000004181c */
[----:B------:R-:W-:Y:S02]  /*5530*/  PLOP3.LUT P0, PT, PT, PT, UP0, 0x80, 0x0 ;  /* 0x000000000000781c */ /* 0x000fe40003f0f008 */
[----:B------:R-:W-:Y:S02]  /*5540*/  @P2 ISETP.GE.AND P2, PT, R172, UR9, PT ;  /* 0x00000009ac002c0c */ /* 0x000fe4000bf46270 */
[----:B------:R-:W-:Y:S01]  /*5550*/  FMUL.FTZ R172, R245, 1.4426950216293334961 ;  /* 0x3fb8aa3bf5ac7820 */ /* 0x000fe20000410000 */
[----:B------:R-:W-:Y:S05]  /*5560*/  HMMA.16816.F32.BF16 R32, R168, R166, R32 ;  /* 0x000000a6a820723c */ /* 0x000fea0000041820 */
[----:B------:R-:W-:Y:S01]  /*5570*/  FSEL R172, R172, RZ, P6 ;  /* 0x000000ffacac7208 */ /* 0x000fe20003000000 */
[----:B------:R-:W-:Y:S01]  /*5580*/  FFMA.FTZ R20, R190, -UR5, R20 ;  /* 0x80000005be147c23 */ /* 0x000fe20008010014 */
[----:B------:R-:W-:Y:S01]  /*5590*/  FFMA.FTZ R22, R203, -UR5, R22 ;  /* 0x80000005cb167c23 */ /* 0x000fe20008010016 */
[----:B------:R-:W-:Y:S02]  /*55a0*/  @P0 FSEL R19, R19, -INF , !P1 ;  /* 0xff80000013130808 */ /* 0x000fe40004800000 */
[----:B------:R-:W-:Y:S01]  /*55b0*/  FSETP.NEU.FTZ.AND P1, PT, R239, -INF , PT ;  /* 0xff800000ef00780b */ /* 0x000fe20003f3d000 */
[----:B------:R-:W-:Y:S01]  /*55c0*/  FFMA.FTZ R23, R183, -UR5, R23 ;  /* 0x80000005b7177c23 */ /* 0x000fe20008010017 */
[----:B------:R-:W-:Y:S01]  /*55d0*/  FSETP.NEU.FTZ.AND P0, PT, R244, -INF , PT ;  /* 0xff800000f400780b */ /* 0x000fe20003f1d000 */
[----:B------:R-:W-:Y:S01]  /*55e0*/  FFMA.FTZ R24, R191, -UR5, R24 ;  /* 0x80000005bf187c23 */ /* 0x000fe20008010018 */
[----:B------:R-:W-:Y:S01]  /*55f0*/  FSEL R2, R2, RZ, P1 ;  /* 0x000000ff02027208 */ /* 0x000fe20000800000 */
[----:B------:R-:W-:Y:S01]  /*5600*/  FFMA.FTZ R26, R204, -UR5, R26 ;  /* 0x80000005cc1a7c23 */ /* 0x000fe2000801001a */
[----:B------:R-:W-:Y:S01]  /*5610*/  PLOP3.LUT P1, PT, PT, PT, UP0, 0x80, 0x0 ;  /* 0x000000000000781c */ /* 0x000fe20003f2f008 */
[----:B------:R-:W-:Y:S01]  /*5620*/  FFMA.FTZ R27, R202, -UR5, R27 ;  /* 0x80000005ca1b7c23 */ /* 0x000fe2000801001b */
[----:B------:R-:W-:Y:S01]  /*5630*/  FSEL R0, R0, RZ, P0 ;  /* 0x000000ff00007208 */ /* 0x000fe20000000000 */
[----:B------:R-:W-:Y:S01]  /*5640*/  FFMA.FTZ R8, R8, UR12, -R2 ;  /* 0x0000000c08087c23 */ /* 0x000fe20008010802 */
[----:B------:R-:W-:Y:S01]  /*5650*/  PLOP3.LUT P0, PT, PT, PT, UP0, 0x80, 0x0 ;  /* 0x000000000000781c */ /* 0x000fe20003f0f008 */
[----:B------:R-:W-:Y:S01]  /*5660*/  FFMA.FTZ R25, R7, -UR5, R25 ;  /* 0x8000000507197c23 */ /* 0x000fe20008010019 */
[----:B------:R-:W-:Y:S01]  /*5670*/  PLOP3.LUT P6, PT, PT, PT, UP0, 0x80, 0x0 ;  /* 0x000000000000781c */ /* 0x000fe20003fcf008 */
[----:B------:R1:W-:Y:S01]  /*5680*/  MUFU.EX2 R226, R8 ;  /* 0x0000000800e27308 */ /* 0x0003e20000000800 */
[--C-:B------:R-:W-:Y:S01]  /*5690*/  FFMA.FTZ R4, R4, UR12, -R172.reuse ;  /* 0x0000000c04047c23 */ /* 0x100fe200080108ac */
[----:B------:R-:W-:Y:S01]  /*56a0*/  FFMA.FTZ R5, R5, UR12, -R172 ;  /* 0x0000000c05057c23 */ /* 0x000fe200080108ac */
[----:B------:R-:W-:Y:S01]  /*56b0*/  FFMA.FTZ R9, R9, UR12, -R2 ;  /* 0x0000000c09097c23 */ /* 0x000fe20008010802 */
[----:B------:R-:W-:Y:S01]  /*56c0*/  I2FP.F32.S32 R201, R201 ;  /* 0x000000c900c97245 */ /* 0x000fe20000201400 */
[--C-:B------:R-:W-:Y:S01]  /*56d0*/  FFMA.FTZ R10, R10, UR12, -R0.reuse ;  /* 0x0000000c0a0a7c23 */ /* 0x100fe20008010800 */
[----:B------:R-:W-:Y:S01]  /*56e0*/  @P1 FSEL R20, R20, -INF , !P4 ;  /* 0xff80000014141808 */ /* 0x000fe20006000000 */
[----:B------:R-:W-:Y:S01]  /*56f0*/  FFMA.FTZ R11, R11, UR12, -R0 ;  /* 0x0000000c0b0b7c23 */ /* 0x000fe20008010800 */
[----:B------:R-:W-:Y:S02]  /*5700*/  PLOP3.LUT P1, PT, PT, PT, UP0, 0x80, 0x0 ;  /* 0x000000000000781c */ /* 0x000fe40003f2f008 */
[----:B------:R-:W-:Y:S01]  /*5710*/  MUFU.EX2 R206, R5 ;  /* 0x0000000500ce7308 */ /* 0x000fe20000000800 */
[----:B------:R-:W-:Y:S01]  /*5720*/  @P0 FSEL R22, R22, -INF , !P4 ;  /* 0xff80000016160808 */ /* 0x000fe20006000000 */
[----:B------:R-:W-:Y:S01]  /*5730*/  FFMA.FTZ R12, R12, UR12, -R2 ;  /* 0x0000000c0c0c7c23 */ /* 0x000fe20008010802 */
[----:B------:R-:W-:Y:S01]  /*5740*/  PLOP3.LUT P0, PT, PT, PT, UP0, 0x80, 0x0 ;  /* 0x000000000000781c */ /* 0x000fe20003f0f008 */
[----:B------:R-:W-:Y:S01]  /*5750*/  @P6 VIADD R189, R229, 0x19 ;  /* 0x00000019e5bd6836 */ /* 0x000fe20000000000 */
[----:B------:R-:W-:Y:S01]  /*5760*/  PLOP3.LUT P6, PT, PT, PT, UP0, 0x80, 0x0 ;  /* 0x000000000000781c */ /* 0x000fe20003fcf008 */
[----:B------:R-:W-:Y:S01]  /*5770*/  FFMA.FTZ R30, R191, -UR5, R30 ;  /* 0x80000005bf1e7c23 */ /* 0x000fe2000801001e */
[----:B------:R-:W-:Y:S01]  /*5780*/  FFMA.FTZ R32, R201, -UR5, R32 ;  /* 0x80000005c9207c23 */ /* 0x000fe20008010020 */
[----:B-1----:R-:W-:Y:S02]  /*5790*/  I2FP.F32.S32 R8, R196 ;  /* 0x000000c400087245 */ /* 0x002fe40000201400 */
[----:B------:R1:W2:Y:S01]  /*57a0*/  MUFU.EX2 R207, R4 ;  /* 0x0000000400cf7308 */ /* 0x0002a20000000800 */
[----:B------:R-:W-:Y:S01]  /*57b0*/  FFMA.FTZ R28, R208, -UR5, R28 ;  /* 0x80000005d01c7c23 */ /* 0x000fe2000801001c */
[----:B------:R-:W-:Y:S01]  /*57c0*/  IMAD.WIDE.U32 R180, R181, -0x326172a9, RZ ;  /* 0xcd9e8d57b5b47825 */ /* 0x000fe200078e00ff */
[----:B------:R-:W-:Y:S02]  /*57d0*/  @P1 FSEL R24, R24, -INF , !P4 ;  /* 0xff80000018181808 */ /* 0x000fe40006000000 */
[----:B------:R-:W-:Y:S01]  /*57e0*/  PLOP3.LUT P1, PT, PT, PT, UP0, 0x80, 0x0 ;  /* 0x000000000000781c */ /* 0x000fe20003f2f008 */
[----:B------:R-:W-:Y:S01]  /*57f0*/  FFMA.FTZ R21, R8, -UR5, R21 ;  /* 0x8000000508157c23 */ /* 0x000fe20008010015 */
[----:B------:R-:W-:Y:S03]  /*5800*/  @P0 FSEL R26, R26, -INF , !P4 ;  /* 0xff8000001a1a0808 */ /* 0x000fe60006000000 */
[----:B------:R3:W-:Y:S01]  /*5810*/  MUFU.EX2 R225, R9 ;  /* 0x0000000900e17308 */ /* 0x0007e20000000800 */
[----:B------:R-:W-:Y:S01]  /*5820*/  PLOP3.LUT P0, PT, PT, PT, UP0, 0x80, 0x0 ;  /* 0x000000000000781c */ /* 0x000fe20003f0f008 */
[----:B------:R-:W-:Y:S01]  /*5830*/  FFMA.FTZ R29, R217, -UR5, R29 ;  /* 0x80000005d91d7c23 */ /* 0x000fe2000801001d */
[----:B------:R-:W-:Y:S01]  /*5840*/  PLOP3.LUT P4, PT, PT, PT, UP0, 0x80, 0x0 ;  /* 0x000000000000781c */ /* 0x000fe20003f8f008 */
[----:B------:R-:W-:Y:S01]  /*5850*/  FFMA.FTZ R31, R7, -UR5, R31 ;  /* 0x80000005071f7c23 */ /* 0x000fe2000801001f */
[----:B------:R-:W-:Y:S01]  /*5860*/  @P6 ISETP.GE.AND P6, PT, R189, UR9, PT ;  /* 0x00000009bd006c0c */ /* 0x000fe2000bfc6270 */
[----:B------:R-:W-:Y:S01]  /*5870*/  FFMA.FTZ R34, R190, -UR5, R34 ;  /* 0x80000005be227c23 */ /* 0x000fe20008010022 */
[----:B------:R-:W-:Y:S01]  /*5880*/  LOP3.LUT R189, R187, UR23, R176, 0x96, !PT ;  /* 0x00000017bbbd7c12 */ /* 0x000fe2000f8e96b0 */
[----:B------:R-:W-:Y:S02]  /*5890*/  IMAD.WIDE.U32 R176, R177, -0x326172a9, RZ ;  /* 0xcd9e8d57b1b07825 */ /* 0x000fe400078e00ff */
[----:B------:R4:W-:Y:S01]  /*58a0*/  MUFU.EX2 R202, R12 ;  /* 0x0000000c00ca7308 */ /* 0x0009e20000000800 */
[----:B------:R-:W-:Y:S01]  /*58b0*/  @P1 FSEL R21, R21, -INF , !P2 ;  /* 0xff80000015151808 */ /* 0x000fe20005000000 */
[----:B------:R-:W-:Y:S01]  /*58c0*/  IMAD.WIDE.U32 R188, R189, -0x2daee0ad, RZ ;  /* 0xd2511f53bdbc7825 */ /* 0x000fe200078e00ff */
[----:B------:R-:W-:Y:S02]  /*58d0*/  PLOP3.LUT P1, PT, PT, PT, UP0, 0x80, 0x0 ;  /* 0x000000000000781c */ /* 0x000fe40003f2f008 */
[----:B------:R-:W-:Y:S01]  /*58e0*/  @P0 FSEL R25, R25, -INF , !P2 ;  /* 0xff80000019190808 */ /* 0x000fe20005000000 */
[----:B------:R-:W-:Y:S01]  /*58f0*/  FFMA.FTZ R35, R8, -UR5, R35 ;  /* 0x8000000508237c23 */ /* 0x000fe20008010023 */
[----:B------:R-:W-:Y:S03]  /*5900*/  @P4 FSEL R23, R23, -INF , !P2 ;  /* 0xff80000017174808 */ /* 0x000fe60005000000 */
[----:B------:R-:W2:Y:S01]  /*5910*/  MUFU.EX2 R227, R10 ;  /* 0x0000000a00e37308 */ /* 0x000ea20000000800 */
[----:B------:R-:W-:Y:S01]  /*5920*/  PLOP3.LUT P0, PT, PT, PT, UP0, 0x80, 0x0 ;  /* 0x000000000000781c */ /* 0x000fe20003f0f008 */
[--C-:B------:R-:W-:Y:S01]  /*5930*/  FFMA.FTZ R14, R14, UR12, -R0.reuse ;  /* 0x0000000c0e0e7c23 */ /* 0x100fe20008010800 */
[----:B------:R-:W-:Y:S01]  /*5940*/  PLOP3.LUT P4, PT, PT, PT, UP0, 0x80, 0x0 ;  /* 0x000000000000781c */ /* 0x000fe20003f8f008 */
[----:B------:R-:W-:Y:S01]  /*5950*/  FFMA.FTZ R15, R15, UR12, -R0 ;  /* 0x0000000c0f0f7c23 */ /* 0x000fe20008010800 */
[----:B------:R-:W-:Y:S01]  /*5960*/  LOP3.LUT R184, R177, UR23, R178, 0x96, !PT ;  /* 0x00000017b1b87c12 */ /* 0x000fe2000f8e96b2 */
[----:B------:R-:W-:Y:S01]  /*5970*/  FFMA.FTZ R16, R16, UR12, -R172 ;  /* 0x0000000c10107c23 */ /* 0x000fe200080108ac */
[----:B------:R-:W-:Y:S03]  /*5980*/  LOP3.LUT R174, R189, UR26, R174, 0x96, !PT ;  /* 0x0000001abdae7c12 */ /* 0x000fe6000f8e96ae */
[----:B------:R2:W2:Y:S01]  /*5990*/  MUFU.EX2 R224, R11 ;  /* 0x0000000b00e07308 */ /* 0x0004a20000000800 */
[----:B------:R-:W-:Y:S01]  /*59a0*/  @P1 FSEL R27, R27, -INF , !P2 ;  /* 0xff8000001b1b1808 */ /* 0x000fe20005000000 */
[----:B------:R-:W-:Y:S01]  /*59b0*/  IMAD.WIDE.U32 R184, R184, -0x2daee0ad, RZ ;  /* 0xd2511f53b8b87825 */ /* 0x000fe200078e00ff */
[----:B------:R-:W-:Y:S02]  /*59c0*/  PLOP3.LUT P1, PT, PT, PT, UP0, 0x80, 0x0 ;  /* 0x000000000000781c */ /* 0x000fe40003f2f008 */
[----:B------:R-:W-:Y:S01]  /*59d0*/  I2FP.F32.S32 R200, R200 ;  /* 0x000000c800c87245 */ /* 0x000fe20000201400 */
[----:B------:R-:W-:Y:S01]  /*59e0*/  IMAD.WIDE.U32 R174, R174, -0x326172a9, RZ ;  /* 0xcd9e8d57aeae7825 */ /* 0x000fe200078e00ff */
[----:B------:R-:W-:Y:S03]  /*59f0*/  @P0 FSEL R30, R30, -INF , !P5 ;  /* 0xff8000001e1e0808 */ /* 0x000fe60006800000 */
[----:B------:R-:W2:Y:S01]  /*5a00*/  MUFU.EX2 R223, R14 ;  /* 0x0000000e00df7308 */ /* 0x000ea20000000800 */
[----:B------:R-:W-:Y:S01]  /*5a10*/  LOP3.LUT R182, R185, UR26, R182, 0x96, !PT ;  /* 0x0000001ab9b67c12 */ /* 0x000fe2000f8e96b6 */
[----:B------:R-:W-:Y:S01]  /*5a20*/  FFMA.FTZ R33, R200, -UR5, R33 ;  /* 0x80000005c8217c23 */ /* 0x000fe20008010021 */
[----:B------:R-:W-:Y:S01]  /*5a30*/  @P4 FSEL R28, R28, -INF , !P5 ;  /* 0xff8000001c1c4808 */ /* 0x000fe20006800000 */
[--C-:B------:R-:W-:Y:S01]  /*5a40*/  FFMA.FTZ R17, R17, UR12, -R172.reuse ;  /* 0x0000000c11117c23 */ /* 0x100fe200080108ac */
[----:B------:R-:W-:Y:S01]  /*5a50*/  PLOP3.LUT P0, PT, PT, PT, UP0, 0x80, 0x0 ;  /* 0x000000000000781c */ /* 0x000fe20003f0f008 */
[----:B-1----:R-:W-:Y:S01]  /*5a60*/  IMAD.WIDE.U32 R4, R182, -0x326172a9, RZ ;  /* 0xcd9e8d57b6047825 */ /* 0x002fe200078e00ff */
[----:B------:R-:W-:Y:S03]  /*5a70*/  PLOP3.LUT P4, PT, PT, PT, UP0, 0x80, 0x0 ;  /* 0x000000000000781c */ /* 0x000fe60003f8f008 */
[----:B------:R-:W1:Y:S01]  /*5a80*/  MUFU.EX2 R204, R15 ;  /* 0x0000000f00cc7308 */ /* 0x000e620000000800 */
[----:B------:R-:W-:Y:S01]  /*5a90*/  @P1 FSEL R32, R32, -INF , !P5 ;  /* 0xff80000020201808 */ /* 0x000fe20006800000 */
[----:B------:R-:W-:Y:S01]  /*5aa0*/  FFMA.FTZ R20, R20, UR12, -R172 ;  /* 0x0000000c14147c23 */ /* 0x000fe200080108ac */
[----:B------:R-:W-:Y:S01]  /*5ab0*/  PLOP3.LUT P1, PT, PT, PT, UP0, 0x80, 0x0 ;  /* 0x000000000000781c */ /* 0x000fe20003f2f008 */
[--C-:B------:R-:W-:Y:S01]  /*5ac0*/  FFMA.FTZ R19, R19, UR12, -R3.reuse ;  /* 0x0000000c13137c23 */ /* 0x100fe20008010803 */
[----:B------:R-:W-:Y:S01]  /*5ad0*/  LOP3.LUT R180, R175, UR27, R180, 0x96, !PT ;  /* 0x0000001bafb47c12 */ /* 0x000fe2000f8e96b4 */
[----:B------:R-:W-:Y:S01]  /*5ae0*/  FFMA.FTZ R21, R21, UR12, -R172 ;  /* 0x0000000c15157c23 */ /* 0x000fe200080108ac */
[----:B------:R-:W-:Y:S03]  /*5af0*/  LOP3.LUT R6, R5, UR27, R198, 0x96, !PT ;  /* 0x0000001b05067c12 */ /* 0x000fe6000f8e96c6 */
[----:B------:R-:W-:Y:S01]  /*5b00*/  MUFU.EX2 R195, R16 ;  /* 0x0000001000c37308 */ /* 0x000fe20000000800 */
[----:B---3--:R-:W-:Y:S01]  /*5b10*/  LOP3.LUT R9, R4, 0xffff, RZ, 0xc0, !PT ;  /* 0x0000ffff04097812 */ /* 0x008fe200078ec0ff */
[----:B------:R-:W-:Y:S01]  /*5b20*/  FFMA.FTZ R24, R24, UR12, -R2 ;  /* 0x0000000c18187c23 */ /* 0x000fe20008010802 */
[----:B------:R-:W-:Y:S01]  /*5b30*/  LOP3.LUT R5, R180, 0xff, RZ, 0xc0, !PT ;  /* 0x000000ffb4057812 */ /* 0x000fe200078ec0ff */
[--C-:B------:R-:W-:Y:S01]  /*5b40*/  FFMA.FTZ R23, R23, UR12, -R3.reuse ;  /* 0x0000000c17177c23 */ /* 0x100fe20008010803 */
[----:B------:R-:W-:Y:S01]  /*5b50*/  @P0 FSEL R29, R29, -INF , !P6 ;  /* 0xff8000001d1d0808 */ /* 0x000fe20007000000 */
[--C-:B------:R-:W-:Y:S01]  /*5b60*/  FFMA.FTZ R22, R22, UR12, -R3.reuse ;  /* 0x0000000c16167c23 */ /* 0x100fe20008010803 */
[----:B------:R-:W-:Y:S03]  /*5b70*/  @P4 FSEL R34, R34, -INF , !P5 ;  /* 0xff80000022224808 */ /* 0x000fe60006800000 */
[----:B------:R-:W-:Y:S01]  /*5b80*/  MUFU.EX2 R193, R17 ;  /* 0x0000001100c17308 */ /* 0x000fe20000000800 */
[----:B------:R-:W-:Y:S01]  /*5b90*/  @P1 FSEL R31, R31, -INF , !P6 ;  /* 0xff8000001f1f1808 */ /* 0x000fe20007000000 */
[----:B------:R-:W-:Y:S01]  /*5ba0*/  FFMA.FTZ R32, R32, UR12, -R172 ;  /* 0x0000000c20207c23 */ /* 0x000fe200080108ac */
[----:B------:R-:W-:Y:S01]  /*5bb0*/  PLOP3.LUT P0, PT, PT, PT, UP0, 0x80, 0x0 ;  /* 0x000000000000781c */ /* 0x000fe20003f0f008 */
[----:B------:R-:W-:Y:S01]  /*5bc0*/  FFMA.FTZ R34, R34, UR12, -R3 ;  /* 0x0000000c22227c23 */ /* 0x000fe20008010803 */
[----:B------:R-:W-:Y:S01]  /*5bd0*/  PLOP3.LUT P1, PT, PT, PT, UP0, 0x80, 0x0 ;  /* 0x000000000000781c */ /* 0x000fe20003f2f008 */
[----:B------:R-:W-:Y:S01]  /*5be0*/  FFMA.FTZ R13, R13, UR12, -R2 ;  /* 0x0000000c0d0d7c23 */ /* 0x000fe20008010802 */
[----:B----4-:R-:W-:Y:S03]  /*5bf0*/  LOP3.LUT R12, R4, 0xff, RZ, 0xc0, !PT ;  /* 0x000000ff040c7812 */ /* 0x010fe600078ec0ff */
[----:B------:R-:W-:Y:S01]  /*5c00*/  MUFU.EX2 R187, R20 ;  /* 0x0000001400bb7308 */ /* 0x000fe20000000800 */
[----:B--2---:R-:W-:Y:S01]  /*5c10*/  SHF.R.U32.HI R11, RZ, 0x10, R4 ;  /* 0x00000010ff0b7819 */ /* 0x004fe20000011604 */
[----:B------:R-:W-:Y:S01]  /*5c20*/  FFMA.FTZ R28, R28, UR12, -R2 ;  /* 0x0000000c1c1c7c23 */ /* 0x000fe20008010802 */
[----:B------:R-:W-:Y:S01]  /*5c30*/  SHF.R.U32.HI R10, RZ, 0x18, R4 ;  /* 0x00000018ff0a7819 */ /* 0x000fe20000011604 */
[----:B------:R-:W-:Y:S01]  /*5c40*/  FFMA.FTZ R25, R25, UR12, -R2 ;  /* 0x0000000c19197c23 */ /* 0x000fe20008010802 */
[----:B------:R-:W-:Y:S01]  /*5c50*/  SHF.R.U32.HI R4, RZ, 0x18, R180 ;  /* 0x00000018ff047819 */ /* 0x000fe200000116b4 */
[----:B------:R-:W-:Y:S01]  /*5c60*/  FFMA.FTZ R2, R29, UR12, -R2 ;  /* 0x0000000c1d027c23 */ /* 0x000fe20008010802 */
[----:B------:R-:W-:Y:S03]  /*5c70*/  ISETP.LE.U32.AND P5, PT, R5, UR13, PT ;  /* 0x0000000d05007c0c */ /* 0x000fe6000bfa3070 */
[----:B------:R-:W-:Y:S01]  /*5c80*/  MUFU.EX2 R196, R19 ;  /* 0x0000001300c47308 */ /* 0x000fe20000000800 */
[----:B------:R-:W-:Y:S01]  /*5c90*/  LOP3.LUT R5, R180, 0xffff, RZ, 0xc0, !PT ;  /* 0x0000ffffb4057812 */ /* 0x000fe200078ec0ff */
[--C-:B------:R-:W-:Y:S01]  /*5ca0*/  FFMA.FTZ R30, R30, UR12, -R0.reuse ;  /* 0x0000000c1e1e7c23 */ /* 0x100fe20008010800 */
[----:B------:R-:W-:Y:S01]  /*5cb0*/  ISETP.LE.U32.AND P4, PT, R4, UR13, PT ;  /* 0x0000000d04007c0c */ /* 0x000fe2000bf83070 */
[----:B------:R-:W-:Y:S01]  /*5cc0*/  FFMA.FTZ R26, R26, UR12, -R0 ;  /* 0x0000000c1a1a7c23 */ /* 0x000fe20008010800 */
[----:B------:R-:W-:Y:S01]  /*5cd0*/  SHF.R.U32.HI R4, RZ, 0x10, R180 ;  /* 0x00000010ff047819 */ /* 0x000fe200000116b4 */
[--C-:B------:R-:W-:Y:S01]  /*5ce0*/  FFMA.FTZ R27, R27, UR12, -R0.reuse ;  /* 0x0000000c1b1b7c23 */ /* 0x100fe20008010800 */
[----:B------:R-:W-:Y:S03]  /*5cf0*/  SHF.R.U32.HI R5, RZ, 0x8, R5 ;  /* 0x00000008ff057819 */ /* 0x000fe60000011605 */
[----:B------:R-:W-:Y:S01]  /*5d00*/  MUFU.EX2 R191, R23 ;  /* 0x0000001700bf7308 */ /* 0x000fe20000000800 */
[----:B------:R-:W-:Y:S01]  /*5d10*/  LOP3.LUT R4, R4, 0xff, RZ, 0xc0, !PT ;  /* 0x000000ff04047812 */ /* 0x000fe200078ec0ff */
[----:B------:R-:W-:Y:S01]  /*5d20*/  FFMA.FTZ R0, R31, UR12, -R0 ;  /* 0x0000000c1f007c23 */ /* 0x000fe20008010800 */
[----:B------:R-:W-:Y:S01]  /*5d30*/  LOP3.LUT R5, R5, 0xffff, RZ, 0xc0, !PT ;  /* 0x0000ffff05057812 */ /* 0x000fe200078ec0ff */
[----:B------:R-:W-:Y:S01]  /*5d40*/  @!P5 FADD.FTZ R207, -R207, -RZ ;  /* 0x800000ffcfcfd221 */ /* 0x000fe20000010100 */
[----:B------:R-:W-:Y:S02]  /*5d50*/  @P0 FSEL R33, R33, -INF , !P6 ;  /* 0xff80000021210808 */ /* 0x000fe40007000000 */
[----:B------:R-:W-:Y:S01]  /*5d60*/  @P1 FSEL R35, R35, -INF , !P6 ;  /* 0xff80000023231808 */ /* 0x000fe20007000000 */
[----:B------:R-:W-:Y:S01]  /*5d70*/  @!P4 FADD.FTZ R222, -R222, -RZ ;  /* 0x800000ffdedec221 */ /* 0x000fe20000010100 */
[----:B------:R-:W-:Y:S01]  /*5d80*/  ISETP.LE.U32.AND P0, PT, R4, UR13, PT ;  /* 0x0000000d04007c0c */ /* 0x000fe2000bf03070 */
[----:B------:R-:W-:Y:S01]  /*5d90*/  MUFU.EX2 R183, R32 ;  /* 0x0000002000b77308 */ /* 0x000fe20000000800 */
[----:B------:R-:W-:Y:S01]  /*5da0*/  ISETP.LE.U32.AND P6, PT, R5, UR13, PT ;  /* 0x0000000d05007c0c */ /* 0x000fe2000bfc3070 */
[----:B------:R-:W-:Y:S01]  /*5db0*/  FFMA.FTZ R3, R35, UR12, -R3 ;  /* 0x0000000c23037c23 */ /* 0x000fe20008010803 */
[C---:B------:R-:W-:Y:S01]  /*5dc0*/  LOP3.LUT R4, R6.reuse, 0xffff, RZ, 0xc0, !PT ;  /* 0x0000ffff06047812 */ /* 0x040fe200078ec0ff */
[----:B------:R-:W-:Y:S01]  /*5dd0*/  FFMA.FTZ R172, R33, UR12, -R172 ;  /* 0x0000000c21ac7c23 */ /* 0x000fe200080108ac */
[----:B------:R-:W-:Y:S02]  /*5de0*/  LOP3.LUT R7, R6, 0xff, RZ, 0xc0, !PT ;  /* 0x000000ff06077812 */ /* 0x000fe400078ec0ff */
[----:B------:R-:W-:Y:S03]  /*5df0*/  SHF.R.U32.HI R5, RZ, 0x10, R6 ;  /* 0x00000010ff057819 */ /* 0x000fe60000011606 */
[----:B------:R-:W-:Y:S01]  /*5e00*/  MUFU.EX2 R182, R172 ;  /* 0x000000ac00b67308 */ /* 0x000fe20000000800 */
[----:B------:R-:W-:Y:S02]  /*5e10*/  SHF.R.U32.HI R4, RZ, 0x8, R4 ;  /* 0x00000008ff047819 */ /* 0x000fe40000011604 */
[----:B------:R-:W-:Y:S01]  /*5e20*/  ISETP.LE.U32.AND P1, PT, R7, UR13, PT ;  /* 0x0000000d07007c0c */ /* 0x000fe2000bf23070 */
[----:B------:R-:W-:Y:S01]  /*5e30*/  @!P0 FADD.FTZ R205, -R205, -RZ ;  /* 0x800000ffcdcd8221 */ /* 0x000fe20000010100 */
[----:B------:R-:W-:Y:S01]  /*5e40*/  SHF.R.U32.HI R6, RZ, 0x18, R6 ;  /* 0x00000018ff067819 */ /* 0x000fe20000011606 */
[----:B------:R-:W-:Y:S01]  /*5e50*/  @!P6 FADD.FTZ R206, -R206, -RZ ;  /* 0x800000ffcecee221 */ /* 0x000fe20000010100 */
[----:B------:R-:W-:Y:S03]  /*5e60*/  LOP3.LUT R5, R5, 0xff, RZ, 0xc0, !PT ;  /* 0x000000ff05057812 */ /* 0x000fe600078ec0ff */
[----:B------:R-:W2:Y:S01]  /*5e70*/  MUFU.EX2 R203, R13 ;  /* 0x0000000d00cb7308 */ /* 0x000ea20000000800 */
[----:B------:R-:W-:Y:S02]  /*5e80*/  LOP3.LUT R4, R4, 0xffff, RZ, 0xc0, !PT ;  /* 0x0000ffff04047812 */ /* 0x000fe400078ec0ff */
[----:B------:R-:W-:Y:S02]  /*5e90*/  ISETP.LE.U32.AND P5, PT, R5, UR13, PT ;  /* 0x0000000d05007c0c */ /* 0x000fe4000bfa3070 */
[----:B------:R-:W-:Y:S02]  /*5ea0*/  ISETP.LE.U32.AND P6, PT, R4, UR13, PT ;  /* 0x0000000d04007c0c */ /* 0x000fe4000bfc3070 */
[----:B------:R-:W-:Y:S01]  /*5eb0*/  ISETP.LE.U32.AND P0, PT, R6, UR13, PT ;  /* 0x0000000d06007c0c */ /* 0x000fe2000bf03070 */
[----:B------:R-:W-:Y:S01]  /*5ec0*/  @!P1 FADD.FTZ R226, -R226, -RZ ;  /* 0x800000ffe2e29221 */ /* 0x000fe20000010100 */
[----:B------:R-:W-:Y:S01]  /*5ed0*/  SHF.R.U32.HI R4, RZ, 0x8, R9 ;  /* 0x00000008ff047819 */ /* 0x000fe20000011609 */
[----:B------:R-:W3:Y:S01]  /*5ee0*/  MUFU.EX2 R194, R22 ;  /* 0x0000001600c27308 */ /* 0x000ee20000000800 */
[----:B------:R-:W-:Y:S02]  /*5ef0*/  LOP3.LUT R177, R181, UR25, R186, 0x96, !PT ;  /* 0x00000019b5b17c12 */ /* 0x000fe4000f8e96ba */
[----:B------:R-:W-:Y:S02]  /*5f00*/  LOP3.LUT R4, R4, 0xffff, RZ, 0xc0, !PT ;  /* 0x0000ffff04047812 */ /* 0x000fe400078ec0ff */
[----:B------:R-:W-:Y:S01]  /*5f10*/  LOP3.LUT R181, R174, 0xff, RZ, 0xc0, !PT ;  /* 0x000000ffaeb57812 */ /* 0x000fe200078ec0ff */
[----:B------:R-:W-:Y:S01]  /*5f20*/  @!P5 FADD.FTZ R227, -R227, -RZ ;  /* 0x800000ffe3e3d221 */ /* 0x000fe20000010100 */
[----:B------:R-:W-:Y:S01]  /*5f30*/  ISETP.LE.U32.AND P1, PT, R4, UR13, PT ;  /* 0x0000000d04007c0c */ /* 0x000fe2000bf23070 */
[----:B------:R-:W-:Y:S01]  /*5f40*/  @!P6 FADD.FTZ R225, -R225, -RZ ;  /* 0x800000ffe1e1e221 */ /* 0x000fe20000010100 */
[----:B------:R-:W-:Y:S01]  /*5f50*/  LOP3.LUT R4, R11, 0xff, RZ, 0xc0, !PT ;  /* 0x000000ff0b047812 */ /* 0x000fe200078ec0ff */
[----:B------:R-:W-:Y:S01]  /*5f60*/  @!P0 FADD.FTZ R224, -R224, -RZ ;  /* 0x800000ffe0e08221 */ /* 0x000fe20000010100 */
[----:B------:R-:W-:Y:S01]  /*5f70*/  ISETP.LE.U32.AND P0, PT, R10, UR13, PT ;  /* 0x0000000d0a007c0c */ /* 0x000fe2000bf03070 */
[----:B------:R-:W4:Y:S01]  /*5f80*/  MUFU.EX2 R186, R21 ;  /* 0x0000001500ba7308 */ /* 0x000f220000000800 */
[----:B------:R-:W-:Y:S02]  /*5f90*/  ISETP.LE.U32.AND P5, PT, R4, UR13, PT ;  /* 0x0000000d04007c0c */ /* 0x000fe4000bfa3070 */
[----:B------:R-:W-:Y:S02]  /*5fa0*/  LOP3.LUT R189, R174, 0xffff, RZ, 0xc0, !PT ;  /* 0x0000ffffaebd7812 */ /* 0x000fe400078ec0ff */
[----:B------:R-:W-:Y:S01]  /*5fb0*/  LOP3.LUT R178, R199, UR25, R176, 0x96, !PT ;  /* 0x00000019c7b27c12 */ /* 0x000fe2000f8e96b0 */
[----:B------:R-:W-:Y:S01]  /*5fc0*/  IMAD.WIDE.U32 R176, R177, -0x2daee0ad, RZ ;  /* 0xd2511f53b1b07825 */ /* 0x000fe200078e00ff */
[----:B------:R-:W-:Y:S03]  /*5fd0*/  ISETP.LE.U32.AND P2, PT, R181, UR13, PT ;  /* 0x0000000db5007c0c */ /* 0x000fe6000bf43070 */
[----:B------:R-:W4:Y:S01]  /*5fe0*/  MUFU.EX2 R199, R24 ;  /* 0x0000001800c77308 */ /* 0x000f220000000800 */
[----:B------:R-:W-:Y:S01]  /*5ff0*/  SHF.R.U32.HI R4, RZ, 0x8, R189 ;  /* 0x00000008ff047819 */ /* 0x000fe200000116bd */
[----:B------:R-:W-:Y:S01]  /*6000*/  IMAD.WIDE.U32 R178, R178, -0x2daee0ad, RZ ;  /* 0xd2511f53b2b27825 */ /* 0x000fe200078e00ff */
[--C-:B------:R-:W-:Y:S02]  /*6010*/  SHF.R.U32.HI R228, RZ, 0x10, R174.reuse ;  /* 0x00000010ffe47819 */ /* 0x100fe400000116ae */
[----:B------:R-:W-:Y:S01]  /*6020*/  SHF.R.U32.HI R185, RZ, 0x18, R174 ;  /* 0x00000018ffb97819 */ /* 0x000fe200000116ae */
[----:B------:R-:W-:Y:S01]  /*6030*/  @!P5 FADD.FTZ R223, -R223, -RZ ;  /* 0x800000ffdfdfd221 */ /* 0x000fe20000010100 */
[----:B------:R-:W-:Y:S01]  /*6040*/  LOP3.LUT R4, R4, 0xffff, RZ, 0xc0, !PT ;  /* 0x0000ffff04047812 */ /* 0x000fe200078ec0ff */
[----:B-1----:R-:W-:Y:S01]  /*6050*/  @!P0 FADD.FTZ R204, -R204, -RZ ;  /* 0x800000ffcccc8221 */ /* 0x002fe20000010100 */
[----:B------:R-:W-:Y:S01]  /*6060*/  LOP3.LUT R5, R228, 0xff, RZ, 0xc0, !PT ;  /* 0x000000ffe4057812 */ /* 0x000fe200078ec0ff */
[----:B--2---:R-:W-:Y:S01]  /*6070*/  @!P1 FADD.FTZ R203, -R203, -RZ ;  /* 0x800000ffcbcb9221 */ /* 0x004fe20000010100 */
[----:B------:R-:W-:Y:S01]  /*6080*/  LOP3.LUT R174, R177, UR28, R188, 0x96, !PT ;  /* 0x0000001cb1ae7c12 */ /* 0x000fe2000f8e96bc */
[----:B------:R-:W-:Y:S01]  /*6090*/  @!P2 FADD.FTZ R195, -R195, -RZ ;  /* 0x800000ffc3c3a221 */ /* 0x000fe20000010100 */
[----:B------:R-:W-:Y:S01]  /*60a0*/  ISETP.LE.U32.AND P5, PT, R4, UR13, PT ;  /* 0x0000000d04007c0c */ /* 0x000fe2000bfa3070 */
[----:B------:R-:W-:Y:S01]  /*60b0*/  MUFU.EX2 R190, R0 ;  /* 0x0000000000be7308 */ /* 0x000fe20000000800 */
[----:B------:R-:W-:Y:S01]  /*60c0*/  ISETP.LE.U32.AND P0, PT, R5, UR13, PT ;  /* 0x0000000d05007c0c */ /* 0x000fe2000bf03070 */
[----:B------:R-:W-:Y:S01]  /*60d0*/  IMAD.MOV.U32 R181, RZ, RZ, 0x40 ;  /* 0x00000040ffb57424 */ /* 0x000fe200078e00ff */
[C---:B------:R-:W-:Y:S02]  /*60e0*/  LOP3.LUT R6, R174.reuse, 0xff, RZ, 0xc0, !PT ;  /* 0x000000ffae067812 */ /* 0x040fe400078ec0ff */
[----:B------:R-:W-:Y:S02]  /*60f0*/  LOP3.LUT R4, R174, 0xffff, RZ, 0xc0, !PT ;  /* 0x0000ffffae047812 */ /* 0x000fe400078ec0ff */
[----:B------:R-:W-:Y:S03]  /*6100*/  ISETP.LE.U32.AND P2, PT, R6, UR13, PT ;  /* 0x0000000d06007c0c */ /* 0x000fe6000bf43070 */
[----:B------:R-:W1:Y:S01]  /*6110*/  MUFU.EX2 R198, R25 ;  /* 0x0000001900c67308 */ /* 0x000e620000000800 */
[----:B------:R-:W-:Y:S02]  /*6120*/  SHF.R.U32.HI R5, RZ, 0x10, R174 ;  /* 0x00000010ff057819 */ /* 0x000fe400000116ae */
[----:B------:R-:W-:Y:S01]  /*6130*/  SHF.R.U32.HI R4, RZ, 0x8, R4 ;  /* 0x00000008ff047819 */ /* 0x000fe20000011604 */
[----:B------:R-:W-:Y:S01]  /*6140*/  @!P5 FADD.FTZ R193, -R193, -RZ ;  /* 0x800000ffc1c1d221 */ /* 0x000fe20000010100 */
[----:B------:R-:W-:Y:S01]  /*6150*/  ISETP.LE.U32.AND P6, PT, R185, UR13, PT ;  /* 0x0000000db9007c0c */ /* 0x000fe2000bfc3070 */
[----:B------:R-:W-:Y:S01]  /*6160*/  @!P0 FADD.FTZ R197, -R197, -RZ ;  /* 0x800000ffc5c58221 */ /* 0x000fe20000010100 */
[----:B------:R-:W-:Y:S03]  /*6170*/  LOP3.LUT R5, R5, 0xff, RZ, 0xc0, !PT ;  /* 0x000000ff05057812 */ /* 0x000fe600078ec0ff */
[----:B------:R-:W2:Y:S01]  /*6180*/  MUFU.EX2 R185, R34 ;  /* 0x0000002200b97308 */ /* 0x000ea20000000800 */
[----:B------:R-:W-:Y:S02]  /*6190*/  LOP3.LUT R4, R4, 0xffff, RZ, 0xc0, !PT ;  /* 0x0000ffff04047812 */ /* 0x000fe400078ec0ff */
[----:B------:R-:W-:Y:S01]  /*61a0*/  LOP3.LUT R173, R179, UR28, R184, 0x96, !PT ;  /* 0x0000001cb3ad7c12 */ /* 0x000fe2000f8e96b8 */
[----:B------:R-:W-:Y:S01]  /*61b0*/  @!P2 FADD.FTZ R187, -R187, -RZ ;  /* 0x800000ffbbbba221 */ /* 0x000fe20000010100 */
[----:B------:R-:W-:Y:S02]  /*61c0*/  ISETP.LE.U32.AND P5, PT, R5, UR13, PT ;  /* 0x0000000d05007c0c */ /* 0x000fe4000bfa3070 */
[----:B------:R-:W-:Y:S03]  /*61d0*/  ISETP.LE.U32.AND P0, PT, R4, UR13, PT ;  /* 0x0000000d04007c0c */ /* 0x000fe6000bf03070 */
[----:B------:R-:W-:Y:S01]  /*61e0*/  MUFU.EX2 R201, R26 ;  /* 0x0000001a00c97308 */ /* 0x000fe20000000800 */
[C---:B------:R-:W-:Y:S01]  /*61f0*/  LOP3.LUT R5, R173.reuse, 0xff, RZ, 0xc0, !PT ;  /* 0x000000ffad057812 */ /* 0x040fe200078ec0ff */
[----:B------:R-:W-:Y:S01]  /*6200*/  @!P6 FADD.FTZ R196, -R196, -RZ ;  /* 0x800000ffc4c4e221 */ /* 0x000fe20000010100 */
[----:B------:R-:W-:Y:S02]  /*6210*/  LOP3.LUT R4, R173, 0xffff, RZ, 0xc0, !PT ;  /* 0x0000ffffad047812 */ /* 0x000fe400078ec0ff */
[----:B------:R-:W-:Y:S02]  /*6220*/  SHF.R.U32.HI R184, RZ, 0x10, R176 ;  /* 0x00000010ffb87819 */ /* 0x000fe400000116b0 */
[----:B------:R-:W-:Y:S03]  /*6230*/  ISETP.LE.U32.AND P4, PT, R12, UR13, PT ;  /* 0x0000000d0c007c0c */ /* 0x000fe6000bf83070 */
[----:B------:R-:W2:Y:S01]  /*6240*/  MUFU.EX2 R200, R27 ;  /* 0x0000001b00c87308 */ /* 0x000ea20000000800 */
[----:B------:R-:W-:Y:S01]  /*6250*/  SHF.R.U32.HI R174, RZ, 0x18, R174 ;  /* 0x00000018ffae7819 */ /* 0x000fe200000116ae */
[----:B---3--:R-:W-:Y:S01]  /*6260*/  @!P5 FADD.FTZ R194, -R194, -RZ ;  /* 0x800000ffc2c2d221 */ /* 0x008fe20000010100 */
[----:B------:R-:W-:Y:S01]  /*6270*/  ISETP.LE.U32.AND P2, PT, R5, UR13, PT ;  /* 0x0000000d05007c0c */ /* 0x000fe2000bf43070 */
[----:B----4-:R-:W-:Y:S01]  /*6280*/  @!P0 FADD.FTZ R186, -R186, -RZ ;  /* 0x800000ffbaba8221 */ /* 0x010fe20000010100 */
[----:B------:R-:W-:Y:S02]  /*6290*/  LOP3.LUT R5, R184, 0xff, RZ, 0xc0, !PT ;  /* 0x000000ffb8057812 */ /* 0x000fe400078ec0ff */
[----:B------:R-:W-:Y:S03]  /*62a0*/  SHF.R.U32.HI R4, RZ, 0x8, R4 ;  /* 0x00000008ff047819 */ /* 0x000fe60000011604 */
[----:B------:R3:W-:Y:S01]  /*62b0*/  MUFU.EX2 R184, R3 ;  /* 0x0000000300b87308 */ /* 0x0007e20000000800 */
[----:B------:R-:W-:Y:S02]  /*62c0*/  ISETP.LE.U32.AND P6, PT, R174, UR13, PT ;  /* 0x0000000dae007c0c */ /* 0x000fe4000bfc3070 */
[----:B------:R-:W-:Y:S01]  /*62d0*/  LOP3.LUT R4, R4, 0xffff, RZ, 0xc0, !PT ;  /* 0x0000ffff04047812 */ /* 0x000fe200078ec0ff */
[----:B------:R-:W-:Y:S01]  /*62e0*/  @!P4 FADD.FTZ R202, -R202, -RZ ;  /* 0x800000ffcacac221 */ /* 0x000fe20000010100 */
[C---:B------:R-:W-:Y:S02]  /*62f0*/  LOP3.LUT R177, R176.reuse, 0xffff, RZ, 0xc0, !PT ;  /* 0x0000ffffb0b17812 */ /* 0x040fe400078ec0ff */
[----:B------:R-:W-:Y:S01]  /*6300*/  LOP3.LUT R164, R176, 0xff, RZ, 0xc0, !PT ;  /* 0x000000ffb0a47812 */ /* 0x000fe200078ec0ff */
[----:B------:R-:W-:Y:S01]  /*6310*/  @!P2 FADD.FTZ R199, -R199, -RZ ;  /* 0x800000ffc7c7a221 */ /* 0x000fe20000010100 */
[----:B------:R-:W-:Y:S01]  /*6320*/  ISETP.LE.U32.AND P0, PT, R4, UR13, PT ;  /* 0x0000000d04007c0c */ /* 0x000fe2000bf03070 */
[----:B------:R-:W-:Y:S01]  /*6330*/  MUFU.EX2 R189, R28 ;  /* 0x0000001c00bd7308 */ /* 0x000fe20000000800 */
[----:B------:R-:W-:Y:S02]  /*6340*/  SHF.R.U32.HI R4, RZ, 0x8, R177 ;  /* 0x00000008ff047819 */ /* 0x000fe400000116b1 */
[----:B------:R-:W-:Y:S01]  /*6350*/  ISETP.LE.U32.AND P4, PT, R164, UR13, PT ;  /* 0x0000000da4007c0c */ /* 0x000fe2000bf83070 */
[----:B------:R-:W-:Y:S01]  /*6360*/  @!P6 FADD.FTZ R191, -R191, -RZ ;  /* 0x800000ffbfbfe221 */ /* 0x000fe20000010100 */
[----:B------:R-:W-:Y:S02]  /*6370*/  LOP3.LUT R4, R4, 0xffff, RZ, 0xc0, !PT ;  /* 0x0000ffff04047812 */ /* 0x000fe400078ec0ff */
[----:B------:R-:W-:Y:S03]  /*6380*/  ISETP.LE.U32.AND P2, PT, R5, UR13, PT ;  /* 0x0000000d05007c0c */ /* 0x000fe6000bf43070 */
[----:B------:R-:W4:Y:S01]  /*6390*/  MUFU.EX2 R192, R30 ;  /* 0x0000001e00c07308 */ /* 0x000f220000000800 */
[----:B------:R-:W-:Y:S02]  /*63a0*/  ISETP.LE.U32.AND P6, PT, R4, UR13, PT ;  /* 0x0000000d04007c0c */ /* 0x000fe4000bfc3070 */
[--C-:B---3--:R-:W-:Y:S01]  /*63b0*/  SHF.R.U32.HI R3, RZ, 0x10, R173.reuse ;  /* 0x00000010ff037819 */ /* 0x108fe200000116ad */
[----:B-1----:R-:W-:Y:S01]  /*63c0*/  @!P0 FADD.FTZ R198, -R198, -RZ ;  /* 0x800000ffc6c68221 */ /* 0x002fe20000010100 */
[----:B------:R-:W-:Y:S02]  /*63d0*/  SHF.R.U32.HI R4, RZ, 0x18, R173 ;  /* 0x00000018ff047819 */ /* 0x000fe400000116ad */
[----:B------:R-:W-:Y:S01]  /*63e0*/  LOP3.LUT R3, R3, 0xff, RZ, 0xc0, !PT ;  /* 0x000000ff03037812 */ /* 0x000fe200078ec0ff */
[----:B------:R-:W-:Y:S01]  /*63f0*/  @!P4 FADD.FTZ R183, -R183, -RZ ;  /* 0x800000ffb7b7c221 */ /* 0x000fe20000010100 */
[----:B------:R-:W-:Y:S02]  /*6400*/  SHF.R.U32.HI R188, RZ, 0x10, R178 ;  /* 0x00000010ffbc7819 */ /* 0x000fe400000116b2 */
[----:B------:R-:W-:Y:S01]  /*6410*/  ISETP.LE.U32.AND P4, PT, R4, UR13, PT ;  /* 0x0000000d04007c0c */ /* 0x000fe2000bf83070 */
[----:B--2---:R-:W-:Y:S01]  /*6420*/  @!P2 FADD.FTZ R185, -R185, -RZ ;  /* 0x800000ffb9b9a221 */ /* 0x004fe20000010100 */
[----:B------:R-:W-:Y:S01]  /*6430*/  LOP3.LUT R4, R188, 0xff, RZ, 0xc0, !PT ;  /* 0x000000ffbc047812 */ /* 0x000fe200078ec0ff */
[----:B------:R-:W-:Y:S01]  /*6440*/  @!P6 FADD.FTZ R182, -R182, -RZ ;  /* 0x800000ffb6b6e221 */ /* 0x000fe20000010100 */
[----:B------:R-:W-:Y:S01]  /*6450*/  ISETP.LE.U32.AND P2, PT, R3, UR13, PT ;  /* 0x0000000d03007c0c */ /* 0x000fe2000bf43070 */
[----:B------:R1:W2:Y:S01]  /*6460*/  MUFU.EX2 R188, R2 ;  /* 0x0000000200bc7308 */ /* 0x0002a20000000800 */
[----:B------:R-:W-:Y:S02]  /*6470*/  F2FP.RELU.BF16.F32.PACK_AB R3, R222, R205 ;  /* 0x000000cdde03723e */ /* 0x000fe400000018ff */
[----:B------:R-:W-:Y:S02]  /*6480*/  ISETP.LE.U32.AND P6, PT, R4, UR13, PT ;  /* 0x0000000d04007c0c */ /* 0x000fe4000bfc3070 */
[----:B------:R-:W-:Y:S01]  /*6490*/  F2FP.RELU.BF16.F32.PACK_AB R4, R206, R207 ;  /* 0x000000cfce04723e */ /* 0x000fe200000018ff */
[----:B------:R3:W-:Y:S01]  /*64a0*/  STS [R232+0x20400], R3 ;  /* 0x02040003e8007388 */ /* 0x0007e20000000800 */
[----:B------:R-:W-:Y:S01]  /*64b0*/  SHF.R.U32.HI R165, RZ, 0x18, R176 ;  /* 0x00000018ffa57819 */ /* 0x000fe200000116b0 */
[----:B------:R-:W-:Y:S01]  /*64c0*/  @!P4 FADD.FTZ R200, -R200, -RZ ;  /* 0x800000ffc8c8c221 */ /* 0x000fe20000010100 */
[C---:B------:R-:W-:Y:S01]  /*64d0*/  LOP3.LUT R175, R178.reuse, 0xff, RZ, 0xc0, !PT ;  /* 0x000000ffb2af7812 */ /* 0x040fe200078ec0ff */
[----:B------:R2:W-:Y:S01]  /*64e0*/  STS [R232+0x20000], R4 ;  /* 0x02000004e8007388 */ /* 0x0005e20000000800 */
[----:B------:R-:W-:Y:S01]  /*64f0*/  ISETP.LE.U32.AND P1, PT, R165, UR13, PT ;  /* 0x0000000da5007c0c */ /* 0x000fe2000bf23070 */
[----:B------:R-:W-:Y:S01]  /*6500*/  @!P2 FADD.FTZ R201, -R201, -RZ ;  /* 0x800000ffc9c9a221 */ /* 0x000fe20000010100 */
[----:B------:R-:W-:Y:S02]  /*6510*/  SHF.R.U32.HI R176, RZ, 0x18, R178 ;  /* 0x00000018ffb07819 */ /* 0x000fe400000116b2 */
[----:B------:R-:W-:Y:S01]  /*6520*/  LOP3.LUT R178, R178, 0xffff, RZ, 0xc0, !PT ;  /* 0x0000ffffb2b27812 */ /* 0x000fe200078ec0ff */
[----:B----4-:R-:W-:Y:S01]  /*6530*/  @!P6 FADD.FTZ R192, -R192, -RZ ;  /* 0x800000ffc0c0e221 */ /* 0x010fe20000010100 */
[----:B-1----:R-:W-:Y:S02]  /*6540*/  F2FP.RELU.BF16.F32.PACK_AB R2, R196, R197 ;  /* 0x000000c5c402723e */ /* 0x002fe400000018ff */
[----:B------:R-:W-:Y:S02]  /*6550*/  SHF.R.U32.HI R5, RZ, 0x8, R178 ;  /* 0x00000008ff057819 */ /* 0x000fe400000116b2 */
[----:B------:R-:W-:Y:S01]  /*6560*/  F2FP.RELU.BF16.F32.PACK_AB R0, R182, R183 ;  /* 0x000000b7b600723e */ /* 0x000fe200000018ff */
[----:B------:R1:W-:Y:S01]  /*6570*/  STS [R235+0x20400], R2 ;  /* 0x02040002eb007388 */ /* 0x0003e20000000800 */
[----:B------:R-:W-:Y:S01]  /*6580*/  LOP3.LUT R5, R5, 0xffff, RZ, 0xc0, !PT ;  /* 0x0000ffff05057812 */ /* 0x000fe200078ec0ff */
[----:B------:R-:W-:Y:S01]  /*6590*/  @!P1 FADD.FTZ R184, -R184, -RZ ;  /* 0x800000ffb8b89221 */ /* 0x000fe20000010100 */
[----:B------:R-:W-:Y:S02]  /*65a0*/  ISETP.LE.U32.AND P5, PT, R175, UR13, PT ;  /* 0x0000000daf007c0c */ /* 0x000fe4000bfa3070 */
[----:B------:R-:W-:Y:S02]  /*65b0*/  ISETP.LE.U32.AND P1, PT, R5, UR13, PT ;  /* 0x0000000d05007c0c */ /* 0x000fe4000bf23070 */
[----:B------:R-:W-:Y:S02]  /*65c0*/  F2FP.RELU.BF16.F32.PACK_AB R5, R225, R226 ;  /* 0x000000e2e105723e */ /* 0x000fe400000018ff */
[----:B---3--:R-:W-:Y:S02]  /*65d0*/  F2FP.RELU.BF16.F32.PACK_AB R3, R193, R195 ;  /* 0x000000c3c103723e */ /* 0x008fe400000018ff */
[----:B------:R-:W-:Y:S02]  /*65e0*/  ISETP.LE.U32.AND P0, PT, R176, UR13, PT ;  /* 0x0000000db0007c0c */ /* 0x000fe4000bf03070 */
[----:B--2---:R-:W-:Y:S01]  /*65f0*/  F2FP.RELU.BF16.F32.PACK_AB R4, R224, R227 ;  /* 0x000000e3e004723e */ /* 0x004fe200000018ff */
[----:B------:R2:W-:Y:S01]  /*6600*/  STS [R235+0x20000], R3 ;  /* 0x02000003eb007388 */ /* 0x0005e20000000800 */
[----:B------:R-:W-:Y:S01]  /*6610*/  SEL R217, R181, 0xffffffc0, !P3 ;  /* 0xffffffc0b5d97807 */ /* 0x000fe20005800000 */
[----:B------:R-:W-:Y:S01]  /*6620*/  @!P5 FADD.FTZ R189, -R189, -RZ ;  /* 0x800000ffbdbdd221 */ /* 0x000fe20000010100 */
[----:B------:R-:W-:Y:S01]  /*6630*/  FSETP.GE.FTZ.AND P2, PT, R207, RZ, PT ;  /* 0x000000ffcf00720b */ /* 0x000fe20003f56000 */
[----:B------:R3:W-:Y:S01]  /*6640*/  STS [R232+0x21000], R5 ;  /* 0x02100005e8007388 */ /* 0x0007e20000000800 */
[----:B------:R-:W-:Y:S01]  /*6650*/  @!P1 FADD.FTZ R188, -R188, -RZ ;  /* 0x800000ffbcbc9221 */ /* 0x000fe20000010100 */
[----:B------:R-:W-:Y:S02]  /*6660*/  FSETP.GE.FTZ.AND P1, PT, R206, RZ, PT ;  /* 0x000000ffce00720b */ /* 0x000fe40003f36000 */
[----:B------:R4:W-:Y:S01]  /*6670*/  STS [R232+0x21400], R4 ;  /* 0x02140004e8007388 */ /* 0x0009e20000000800 */
[----:B------:R-:W-:Y:S01]  /*6680*/  FSETP.GE.FTZ.AND P4, PT, R195, RZ, PT ;  /* 0x000000ffc300720b */ /* 0x000fe20003f96000 */
[----:B------:R-:W-:Y:S01]  /*6690*/  @!P0 FADD.FTZ R190, -R190, -RZ ;  /* 0x800000ffbebe8221 */ /* 0x000fe20000010100 */
[----:B-1----:R-:W-:Y:S02]  /*66a0*/  F2FP.RELU.BF16.F32.PACK_AB R2, R191, R194 ;  /* 0x000000c2bf02723e */ /* 0x002fe400000018ff */
[----:B--2---:R-:W-:Y:S02]  /*66b0*/  F2FP.RELU.BF16.F32.PACK_AB R3, R186, R187 ;  /* 0x000000bbba03723e */ /* 0x004fe400000018ff */
[----:B---3--:R-:W-:Y:S02]  /*66c0*/  F2FP.RELU.BF16.F32.PACK_AB R5, R203, R202 ;  /* 0x000000cacb05723e */ /* 0x008fe400000018ff */
[----:B----4-:R-:W-:Y:S03]  /*66d0*/  F2FP.RELU.BF16.F32.PACK_AB R4, R204, R223 ;  /* 0x000000dfcc04723e */ /* 0x010fe600000018ff */
        /* <DEDUP_REMOVED lines=17> */
[----:B------:R-:W-:Y:S01]  /*67f0*/  LDSM.16.M88.4 R164, [R213+0x14800] ;  /* 0x01480000d5a4783b */ /* 0x000fe20000000200 */
[C-C-:B------:R-:W-:Y:S07]  /*6800*/  IMAD.IADD R208, R217.reuse, 0x1, R0.reuse ;  /* 0x00000001d9d07824 */ /* 0x140fee00078e0200 */
[----:B------:R-:W1:Y:S01]  /*6810*/  LDSM.16.M88.4 R32, [R0+0x8000] ;  /* 0x008000000020783b */ /* 0x000e620000000200 */
[----:B--2---:R-:W-:Y:S07]  /*6820*/  IMAD.IADD R2, R218, 0x1, R0 ;  /* 0x00000001da027824 */ /* 0x004fee00078e0200 */
        /* <DEDUP_REMOVED lines=31> */
[C---:B------:R-:W-:Y:S05]  /*6a20*/  HMMA.16816.F32.BF16 R16, R172.reuse, R178, R16 ;  /* 0x000000b2ac10723c */ /* 0x040fea0000041810 */
[C---:B------:R-:W-:Y:S01]  /*6a30*/  LEA R180, P0, R247.reuse, R176, 0x2 ;  /* 0x000000b0f7b47211 */ /* 0x040fe200078010ff */
[-C--:B---3--:R-:W-:Y:S05]  /*6a40*/  HMMA.16816.F32.BF16 R20, R172, R168.reuse, R20 ;  /* 0x000000a8ac14723c */ /* 0x088fea0000041814 */
[----:B------:R-:W-:Y:S01]  /*6a50*/  LEA.HI.X.SX32 R181, R247, R177, 0x2, P0 ;  /* 0x000000b1f7b57211 */ /* 0x000fe200000f16ff */
[C---:B------:R-:W-:Y:S04]  /*6a60*/  HMMA.16816.F32.BF16 R24, R164.reuse, R168, R24 ;  /* 0x000000a8a418723c */ /* 0x040fe80000041818 */
[----:B------:R-:W2:Y:S01]  /*6a70*/  LDG.E R178, desc[UR6][R180.64] ;  /* 0x00000006b4b27981 */ /* 0x000ea2000c1e1900 */
[----:B------:R-:W-:Y:S01]  /*6a80*/  FSETP.GE.FTZ.AND P0, PT, R205, RZ, PT ;  /* 0x000000ffcd00720b */ /* 0x000fe20003f16000 */
[-C--:B------:R-:W-:Y:S02]  /*6a90*/  HMMA.16816.F32.BF16 R28, R164, R170.reuse, R28 ;  /* 0x000000aaa41c723c */ /* 0x080fe4000004181c */
[----:B------:R-:W-:Y:S04]  /*6aa0*/  LDSM.16.M88.4 R164, [R3+0x8000] ;  /* 0x0080000003a4783b */ /* 0x000fe80000000200 */
[----:B------:R-:W-:Y:S04]  /*6ab0*/  HMMA.16816.F32.BF16 R32, R172, R170, R32 ;  /* 0x000000aaac20723c */ /* 0x000fe80000041820 */
[----:B------:R-:W1:Y:S08]  /*6ac0*/  LDSM.16.M88.4 R168, [R215+0x14000] ;  /* 0x01400000d7a8783b */ /* 0x000e700000000200 */
[----:B------:R-:W3:Y:S08]  /*6ad0*/  LDSM.16.M88.4 R172, [R3+0x9000] ;  /* 0x0090000003ac783b */ /* 0x000ef00000000200 */
        /* <DEDUP_REMOVED lines=51> */
[C---:B--2---:R-:W-:Y:S01]  /*6e10*/  FADD.FTZ R172, -R178.reuse, R4 ;  /* 0x00000004b2ac7221 */ /* 0x044fe20000010100 */
        /* <DEDUP_REMOVED lines=22> */
[-C--:B------:R-:W-:Y:S02]  /*6f80*/  FSEL R17, R17, R178.reuse, P0 ;  /* 0x000000b211117208 */ /* 0x080fe40000000000 */
[----:B------:R-:W-:Y:S03]  /*6f90*/  FSETP.GE.FTZ.AND P0, PT, R182, RZ, PT ;  /* 0x000000ffb600720b */ /* 0x000fe60003f16000 */
[----:B------:R-:W-:Y:S01]  /*6fa0*/  FMUL.FTZ R17, R193, R17 ;  /* 0x00000011c1117220 */ /* 0x000fe20000410000 */
[-C--:B-1----:R-:W-:Y:S06]  /*6fb0*/  HMMA.16816.F32.BF16 R20, R164, R168.reuse, R20 ;  /* 0x000000a8a414723c */ /* 0x082fec0000041814 */
[C---:B------:R-:W-:Y:S06]  /*6fc0*/  HMMA.16816.F32.BF16 R24, R172.reuse, R168, R24 ;  /* 0x000000a8ac18723c */ /* 0x040fec0000041818 */
[-C--:B------:R-:W-:Y:S06]  /*6fd0*/  HMMA.16816.F32.BF16 R28, R172, R170.reuse, R28 ;  /* 0x000000aaac1c723c */ /* 0x080fec000004181c */
[----:B------:R-:W-:Y:S05]  /*6fe0*/  HMMA.16816.F32.BF16 R32, R164, R170, R32 ;  /* 0x000000aaa420723c */ /* 0x000fea0000041820 */
[----:B------:R-:W-:Y:S02]  /*6ff0*/  LEA R172, R219, UR4, 0x1 ;  /* 0x00000004dbac7c11 */ /* 0x000fe4000f8e08ff */
[----:B------:R-:W-:Y:S04]  /*7000*/  F2FP.BF16.F32.PACK_AB R164, R206, R207 ;  /* 0x000000cfcea4723e */ /* 0x000fe800000010ff */
[C---:B------:R-:W-:Y:S02]  /*7010*/  VIADD R6, R172.reuse, 0x8000 ;  /* 0x00008000ac067836 */ /* 0x040fe40000000000 */
[----:B------:R-:W-:Y:S02]  /*7020*/  VIADD R176, R172, 0x8040 ;  /* 0x00008040acb07836 */ /* 0x000fe40000000000 */
[----:B------:R-:W-:Y:S02]  /*7030*/  @P3 VIADD R176, R6, 0xffffffc0 ;  /* 0xffffffc006b03836 */ /* 0x000fe40000000000 */
[C---:B------:R-:W-:Y:S01]  /*7040*/  FADD.FTZ R6, -R178.reuse, R16 ;  /* 0x00000010b2067221 */ /* 0x040fe20000010100 */
[----:B------:R-:W-:Y:S04]  /*7050*/  FADD.FTZ R16, -R178, R20 ;  /* 0x00000014b2107221 */ /* 0x000fe80000010100 */
[-C--:B------:R-:W-:Y:S01]  /*7060*/  FSEL R20, R6, R178.reuse, P4 ;  /* 0x000000b206147208 */ /* 0x080fe20002000000 */
[----:B------:R-:W-:Y:S01]  /*7070*/  FADD.FTZ R6, -R178, R21 ;  /* 0x00000015b2067221 */ /* 0x000fe20000010100 */
[----:B------:R-:W-:Y:S02]  /*7080*/  FSEL R16, R16, R178, P2 ;  /* 0x000000b210107208 */ /* 0x000fe40001000000 */
[----:B------:R-:W-:Y:S01]  /*7090*/  FSETP.GE.FTZ.AND P2, PT, R183, RZ, PT ;  /* 0x000000ffb700720b */ /* 0x000fe20003f56000 */
[----:B------:R-:W-:Y:S01]  /*70a0*/  FMUL.FTZ R21, R195, R20 ;  /* 0x00000014c3157220 */ /* 0x000fe20000410000 */
[----:B------:R-:W-:Y:S01]  /*70b0*/  FSEL R6, R6, R178, P1 ;  /* 0x000000b206067208 */ /* 0x000fe20000800000 */
[----:B------:R-:W-:Y:S01]  /*70c0*/  FMUL.FTZ R20, R187, R16 ;  /* 0x00000010bb147220 */ /* 0x000fe20000410000 */
[----:B------:R-:W-:Y:S01]  /*70d0*/  PLOP3.LUT P1, PT, PT, PT, UP3, 0x80, 0x0 ;  /* 0x000000000000781c */ /* 0x000fe20003f2f038 */
[----:B------:R-:W-:Y:S01]  /*70e0*/  FADD.FTZ R16, -R178, R32 ;  /* 0x00000020b2107221 */ /* 0x000fe20000010100 */
[----:B------:R-:W-:Y:S01]  /*70f0*/  F2FP.BF16.F32.PACK_AB R32, R17, R21 ;  /* 0x000000151120723e */ /* 0x000fe200000010ff */
[----:B------:R-:W-:Y:S03]  /*7100*/  FMUL.FTZ R6, R186, R6 ;  /* 0x00000006ba067220 */ /* 0x000fe60000410000 */
        /* <DEDUP_REMOVED lines=64> */
.L_x_1672:
[C---:B---3--:R-:W-:Y:S01]  /*7510*/  FADD.FTZ R7, -R177.reuse, R19 ;  /* 0x00000013b1077221 */ /* 0x048fe20000010100 */
[----:B------:R-:W-:Y:S01]  /*7520*/  FSETP.GE.FTZ.AND P5, PT, R196, RZ, PT ;  /* 0x000000ffc400720b */ /* 0x000fe20003fb6000 */
[----:B------:R-:W-:Y:S01]  /*7530*/  FADD.FTZ R6, -R177, R18 ;  /* 0x00000012b1067221 */ /* 0x000fe20000010100 */
[----:B------:R-:W-:Y:S01]  /*7540*/  FSETP.GE.FTZ.AND P0, PT, R197, RZ, PT ;  /* 0x000000ffc500720b */ /* 0x000fe20003f16000 */
[----:B------:R-:W-:Y:S01]  /*7550*/  FMUL.FTZ R165, R222, R165 ;  /* 0x000000a5dea57220 */ /* 0x000fe20000410000 */
[-C--:B------:R-:W-:Y:S01]  /*7560*/  FSEL R7, R7, R177.reuse, P5 ;  /* 0x000000b107077208 */ /* 0x080fe20002800000 */
[----:B------:R-:W-:Y:S01]  /*7570*/  FADD.FTZ R22, -R177, R22 ;  /* 0x00000016b1167221 */ /* 0x000fe20000010100 */
[----:B------:R-:W-:Y:S01]  /*7580*/  FSEL R6, R6, R177, P0 ;  /* 0x000000b106067208 */ /* 0x000fe20000000000 */
[----:B------:R-:W-:Y:S01]  /*7590*/  STS [R232+0x1c000], R164 ;  /* 0x01c000a4e8007388 */ /* 0x000fe20000000800 */
[----:B------:R-:W-:Y:S01]  /*75a0*/  FSETP.GE.FTZ.AND P4, PT, R194, RZ, PT ;  /* 0x000000ffc200720b */ /* 0x000fe20003f96000 */
[----:B------:R-:W-:Y:S01]  /*75b0*/  FMUL.FTZ R19, R196, R7 ;  /* 0x00000007c4137220 */ /* 0x000fe20000410000 */
[----:B------:R-:W-:Y:S01]  /*75c0*/  F2FP.BF16.F32.PACK_AB R7, R165, R205 ;  /* 0x000000cda507723e */ /* 0x000fe200000010ff */
[----:B------:R-:W-:Y:S01]  /*75d0*/  FMUL.FTZ R20, R197, R6 ;  /* 0x00000006c5147220 */ /* 0x000fe20000410000 */
[-C--:B------:R-:W-:Y:S01]  /*75e0*/  FSEL R6, R22, R177.reuse, P4 ;  /* 0x000000b116067208 */ /* 0x080fe20002000000 */
[----:B------:R-:W-:Y:S01]  /*75f0*/  FADD.FTZ R23, -R177, R23 ;  /* 0x00000017b1177221 */ /* 0x000fe20000010100 */
[----:B------:R-:W-:Y:S01]  /*7600*/  FSETP.GE.FTZ.AND P2, PT, R191, RZ, PT ;  /* 0x000000ffbf00720b */ /* 0x000fe20003f56000 */
[----:B------:R1:W-:Y:S01]  /*7610*/  STS [R232+0x1c400], R7 ;  /* 0x01c40007e8007388 */ /* 0x0003e20000000800 */
[----:B------:R-:W-:Y:S01]  /*7620*/  FSETP.GE.FTZ.AND P0, PT, R184, RZ, PT ;  /* 0x000000ffb800720b */ /* 0x000fe20003f16000 */
[----:B------:R-:W-:Y:S01]  /*7630*/  FMUL.FTZ R18, R194, R6 ;  /* 0x00000006c2127220 */ /* 0x000fe20000410000 */
[----:B------:R-:W-:Y:S01]  /*7640*/  F2FP.BF16.F32.PACK_AB R6, R19, R20 ;  /* 0x000000141306723e */ /* 0x000fe200000010ff */
[----:B------:R-:W-:Y:S01]  /*7650*/  FADD.FTZ R34, -R177, R34 ;  /* 0x00000022b1227221 */ /* 0x000fe20000010100 */
[----:B------:R-:W-:Y:S01]  /*7660*/  FSEL R23, R23, R177, P2 ;  /* 0x000000b117177208 */ /* 0x000fe20001000000 */
[----:B-----5:R-:W-:Y:S01]  /*7670*/  FADD.FTZ R13, -R5, R13 ;  /* 0x0000000d050d7221 */ /* 0x020fe20000010100 */
[----:B------:R-:W-:Y:S01]  /*7680*/  FSETP.GE.FTZ.AND P2, PT, R185, RZ, PT ;  /* 0x000000ffb900720b */ /* 0x000fe20003f56000 */
[----:B------:R2:W-:Y:S01]  /*7690*/  STS [R235+0x1c400], R6 ;  /* 0x01c40006eb007388 */ /* 0x0005e20000000800 */
[----:B------:R-:W-:Y:S01]  /*76a0*/  FSETP.GE.FTZ.AND P4, PT, R226, RZ, PT ;  /* 0x000000ffe200720b */ /* 0x000fe20003f96000 */
[----:B------:R-:W-:Y:S01]  /*76b0*/  FMUL.FTZ R16, R191, R23 ;  /* 0x00000017bf107220 */ /* 0x000fe20000410000 */
[----:B------:R-:W-:Y:S01]  /*76c0*/  FSEL R34, R34, R177, P2 ;  /* 0x000000b122227208 */ /* 0x000fe20001000000 */
[----:B------:R-:W-:Y:S01]  /*76d0*/  FADD.FTZ R24, -R5, R24 ;  /* 0x0000001805187221 */ /* 0x000fe20000010100 */
[----:B------:R-:W-:Y:S01]  /*76e0*/  FSETP.GE.FTZ.AND P2, PT, R225, RZ, PT ;  /* 0x000000ffe100720b */ /* 0x000fe20003f56000 */
[----:B------:R-:W-:Y:S01]  /*76f0*/  @P0 FADD.FTZ R177, -R177, R35 ;  /* 0x00000023b1b10221 */ /* 0x000fe20000010100 */
[----:B------:R-:W-:Y:S01]  /*7700*/  F2FP.BF16.F32.PACK_AB R16, R16, R18 ;  /* 0x000000121010723e */ /* 0x000fe200000010ff */
[C---:B------:R-:W-:Y:S01]  /*7710*/  FADD.FTZ R18, -R5.reuse, R8 ;  /* 0x0000000805127221 */ /* 0x040fe20000010100 */
[C---:B------:R-:W-:Y:S01]  /*7720*/  FADD.FTZ R8, -R5.reuse, R9 ;  /* 0x0000000905087221 */ /* 0x040fe20000010100 */
[----:B------:R-:W-:Y:S01]  /*7730*/  FSETP.GE.FTZ.AND P0, PT, R202, RZ, PT ;  /* 0x000000ffca00720b */ /* 0x000fe20003f16000 */
[C---:B------:R-:W-:Y:S01]  /*7740*/  FADD.FTZ R25, -R5.reuse, R25 ;  /* 0x0000001905197221 */ /* 0x040fe20000010100 */
[C---:B------:R-:W-:Y:S01]  /*7750*/  FADD.FTZ R28, -R5.reuse, R28 ;  /* 0x0000001c051c7221 */ /* 0x040fe20000010100 */
[-C--:B------:R-:W-:Y:S01]  /*7760*/  FSEL R9, R18, R5.reuse, P4 ;  /* 0x0000000512097208 */ /* 0x080fe20002000000 */
[----:B------:R-:W-:Y:S01]  /*7770*/  STS [R235+0x1c000], R32 ;  /* 0x01c00020eb007388 */ /* 0x000fe20000000800 */
[----:B------:R-:W-:Y:S01]  /*7780*/  FSEL R8, R8, R5, P2 ;  /* 0x0000000508087208 */ /* 0x000fe20001000000 */
[----:B------:R-:W-:Y:S01]  /*7790*/  FADD.FTZ R11, -R4, R11 ;  /* 0x0000000b040b7221 */ /* 0x000fe20000010100 */
[----:B-1----:R-:W-:Y:S01]  /*77a0*/  FADD.FTZ R7, -R5, R12 ;  /* 0x0000000c05077221 */ /* 0x002fe20000010100 */
[----:B------:R-:W-:Y:S01]  /*77b0*/  FMUL.FTZ R9, R226, R9 ;  /* 0x00000009e2097220 */ /* 0x000fe20000410000 */
[----:B------:R-:W-:Y:S01]  /*77c0*/  FSETP.GE.FTZ.AND P2, PT, R203, RZ, PT ;  /* 0x000000ffcb00720b */ /* 0x000fe20003f56000 */
[----:B------:R-:W-:Y:S01]  /*77d0*/  FADD.FTZ R14, -R4, R14 ;  /* 0x0000000e040e7221 */ /* 0x000fe20000010100 */
[----:B------:R-:W-:Y:S01]  /*77e0*/  FSETP.GE.FTZ.AND P4, PT, R198, RZ, PT ;  /* 0x000000ffc600720b */ /* 0x000fe20003f96000 */
[----:B------:R-:W-:Y:S01]  /*77f0*/  FADD.FTZ R26, -R4, R26 ;  /* 0x0000001a041a7221 */ /* 0x000fe20000010100 */
[-C--:B------:R-:W-:Y:S01]  /*7800*/  FSEL R7, R7, R5.reuse, P0 ;  /* 0x0000000507077208 */ /* 0x080fe20000000000 */
[----:B------:R-:W-:Y:S01]  /*7810*/  FMUL.FTZ R34, R185, R34 ;  /* 0x00000022b9227220 */ /* 0x000fe20000410000 */
[----:B------:R-:W-:Y:S01]  /*7820*/  FSETP.GE.FTZ.AND P0, PT, R188, RZ, PT ;  /* 0x000000ffbc00720b */ /* 0x000fe20003f16000 */
[----:B--2---:R-:W-:Y:S01]  /*7830*/  FMUL.FTZ R6, R225, R8 ;  /* 0x00000008e1067220 */ /* 0x004fe20000410000 */
[----:B------:R-:W-:Y:S01]  /*7840*/  FSEL R13, R13, R5, P2 ;  /* 0x000000050d0d7208 */ /* 0x000fe20001000000 */
[----:B------:R-:W-:Y:S01]  /*7850*/  FMUL.FTZ R7, R202, R7 ;  /* 0x00000007ca077220 */ /* 0x000fe20000410000 */
[----:B------:R-:W-:Y:S01]  /*7860*/  FSETP.GE.FTZ.AND P5, PT, R199, RZ, PT ;  /* 0x000000ffc700720b */ /* 0x000fe20003fb6000 */
[----:B------:R-:W-:Y:S01]  /*7870*/  FMUL.FTZ R177, R184, R177 ;  /* 0x000000b1b8b17220 */ /* 0x000fe20000410000 */
[----:B------:R-:W-:Y:S01]  /*7880*/  F2FP.BF16.F32.PACK_AB R6, R6, R9 ;  /* 0x000000090606723e */ /* 0x000fe200000010ff */
[----:B------:R-:W-:Y:S01]  /*7890*/  FMUL.FTZ R13, R203, R13 ;  /* 0x0000000dcb0d7220 */ /* 0x000fe20000410000 */
[----:B------:R-:W-:Y:S01]  /*78a0*/  FSETP.GE.FTZ.AND P2, PT, R189, RZ, PT ;  /* 0x000000ffbd00720b */ /* 0x000fe20003f56000 */
[----:B------:R-:W-:Y:S01]  /*78b0*/  IMAD.MOV.U32 R222, RZ, RZ, R238 ;  /* 0x000000ffffde7224 */ /* 0x000fe200078e00ee */
[-C--:B------:R-:W-:Y:S01]  /*78c0*/  FSEL R25, R25, R5.reuse, P4 ;  /* 0x0000000519197208 */ /* 0x080fe20002000000 */
[----:B------:R1:W-:Y:S01]  /*78d0*/  STS [R232+0x1d000], R6 ;  /* 0x01d00006e8007388 */ /* 0x0003e20000000800 */
[-C--:B------:R-:W-:Y:S02]  /*78e0*/  FSEL R24, R24, R5.reuse, P5 ;  /* 0x0000000518187208 */ /* 0x080fe40002800000 */
[----:B------:R-:W-:Y:S01]  /*78f0*/  FSEL R28, R28, R5, P2 ;  /* 0x000000051c1c7208 */ /* 0x000fe20001000000 */
[----:B------:R-:W-:Y:S01]  /*7900*/  @P0 FADD.FTZ R5, -R5, R29 ;  /* 0x0000001d05050221 */ /* 0x000fe20000010100 */
[----:B------:R-:W-:Y:S01]  /*7910*/  FSETP.GE.FTZ.AND P0, PT, R224, RZ, PT ;  /* 0x000000ffe000720b */ /* 0x000fe20003f16000 */
[----:B------:R-:W-:Y:S01]  /*7920*/  FMUL.FTZ R24, R199, R24 ;  /* 0x00000018c7187220 */ /* 0x000fe20000410000 */
[----:B------:R-:W-:Y:S01]  /*7930*/  FSETP.GE.FTZ.AND P2, PT, R227, RZ, PT ;  /* 0x000000ffe300720b */ /* 0x000fe20003f56000 */
[----:B------:R-:W-:Y:S01]  /*7940*/  FMUL.FTZ R8, R188, R5 ;  /* 0x00000005bc087220 */ /* 0x000fe20000410000 */
[C---:B------:R-:W-:Y:S01]  /*7950*/  FADD.FTZ R5, -R4.reuse, R10 ;  /* 0x0000000a04057221 */ /* 0x040fe20000010100 */
[----:B------:R-:W-:Y:S01]  /*7960*/  F2FP.BF16.F32.PACK_AB R10, R13, R7 ;  /* 0x000000070d0a723e */ /* 0x000fe200000010ff */
[C---:B------:R-:W-:Y:S01]  /*7970*/  FADD.FTZ R13, -R4.reuse, R15 ;  /* 0x0000000f040d7221 */ /* 0x040fe20000010100 */
[-C--:B------:R-:W-:Y:S01]  /*7980*/  FSEL R11, R11, R4.reuse, P0 ;  /* 0x000000040b0b7208 */ /* 0x080fe20000000000 */
[----:B------:R-:W-:Y:S01]  /*7990*/  FADD.FTZ R7, -R4, R27 ;  /* 0x0000001b04077221 */ /* 0x000fe20000010100 */
[-C--:B------:R-:W-:Y:S01]  /*79a0*/  FSEL R5, R5, R4.reuse, P2 ;  /* 0x0000000405057208 */ /* 0x080fe20001000000 */
[----:B------:R-:W-:Y:S01]  /*79b0*/  FMUL.FTZ R9, R198, R25 ;  /* 0x00000019c6097220 */ /* 0x000fe20000410000 */
        /* <DEDUP_REMOVED lines=8> */
[-C--:B------:R-:W-:Y:S02]  /*7a40*/  FSEL R11, R14, R4.reuse, P2 ;  /* 0x000000040e0b7208 */ /* 0x080fe40001000000 */
[----:B------:R-:W-:Y:S01]  /*7a50*/  FSEL R7, R7, R4, P4 ;  /* 0x0000000407077208 */ /* 0x000fe20002000000 */
[----:B------:R-:W-:Y:S01]  /*7a60*/  FMUL.FTZ R15, R204, R13 ;  /* 0x0000000dcc0f7220 */ /* 0x000fe20000410000 */
[----:B------:R-:W-:Y:S01]  /*7a70*/  FSETP.GE.FTZ.AND P0, PT, R190, RZ, PT ;  /* 0x000000ffbe00720b */ /* 0x000fe20003f16000 */
[----:B------:R-:W-:Y:S01]  /*7a80*/  FMUL.FTZ R18, R223, R11 ;  /* 0x0000000bdf127220 */ /* 0x000fe20000410000 */
[----:B------:R-:W-:Y:S01]  /*7a90*/  FSETP.GE.FTZ.AND P5, PT, R201, RZ, PT ;  /* 0x000000ffc900720b */ /* 0x000fe20003fb6000 */
[----:B------:R-:W-:Y:S01]  /*7aa0*/  FMUL.FTZ R13, R200, R7 ;  /* 0x00000007c80d7220 */ /* 0x000fe20000410000 */
[----:B------:R-:W-:Y:S01]  /*7ab0*/  F2FP.BF16.F32.PACK_AB R7, R19, R20 ;  /* 0x000000141307723e */ /* 0x000fe200000010ff */
[----:B------:R-:W-:Y:S01]  /*7ac0*/  IMAD.MOV.U32 R223, RZ, RZ, R237 ;  /* 0x000000ffffdf7224 */ /* 0x000fe200078e00ed */
[----:B-1----:R-:W-:Y:S02]  /*7ad0*/  F2FP.BF16.F32.PACK_AB R6, R15, R18 ;  /* 0x000000120f06723e */ /* 0x002fe400000010ff */
[----:B------:R-:W-:Y:S01]  /*7ae0*/  FSEL R11, R26, R4, P5 ;  /* 0x000000041a0b7208 */ /* 0x000fe20002800000 */
[----:B------:R-:W-:Y:S01]  /*7af0*/  STS [R232+0x1d400], R7 ;  /* 0x01d40007e8007388 */ /* 0x000fe20000000800 */
[----:B------:R-:W-:Y:S02]  /*7b00*/  FSETP.GE.FTZ.AND P2, PT, R192, RZ, PT ;  /* 0x000000ffc000720b */ /* 0x000fe40003f56000 */
[----:B------:R-:W-:Y:S02]  /*7b10*/  F2FP.BF16.F32.PACK_AB R17, R178, R166 ;  /* 0x000000a6b211723e */ /* 0x000fe400000010ff */
[----:B------:R-:W-:Y:S01]  /*7b20*/  STS [R235+0x1d000], R10 ;  /* 0x01d0000aeb007388 */ /* 0x000fe20000000800 */
[----:B------:R-:W-:Y:S01]  /*7b30*/  FSEL R5, R5, R4, P2 ;  /* 0x0000000405057208 */ /* 0x000fe20001000000 */
[----:B------:R-:W-:Y:S01]  /*7b40*/  @P0 FADD.FTZ R4, -R4, R31 ;  /* 0x0000001f04040221 */ /* 0x000fe20000010100 */
[----:B------:R-:W-:Y:S02]  /*7b50*/  FMUL.FTZ R14, R201, R11 ;  /* 0x0000000bc90e7220 */ /* 0x000fe40000410000 */
[----:B------:R-:W-:Y:S01]  /*7b60*/  STS [R235+0x1d400], R6 ;  /* 0x01d40006eb007388 */ /* 0x000fe20000000800 */
[----:B------:R-:W-:Y:S01]  /*7b70*/  F2FP.BF16.F32.PACK_AB R12, R177, R34 ;  /* 0x00000022b10c723e */ /* 0x000fe200000010ff */
[----:B------:R-:W-:Y:S01]  /*7b80*/  FMUL.FTZ R11, R192, R5 ;  /* 0x00000005c00b7220 */ /* 0x000fe20000410000 */
[----:B------:R-:W-:Y:S02]  /*7b90*/  FMUL.FTZ R4, R190, R4 ;  /* 0x00000004be047220 */ /* 0x000fe40000410000 */
[----:B------:R-:W-:Y:S01]  /*7ba0*/  STS [R233+0x1c000], R33 ;  /* 0x01c00021e9007388 */ /* 0x000fe20000000800 */
[----:B------:R-:W-:Y:S02]  /*7bb0*/  F2FP.BF16.F32.PACK_AB R9, R9, R24 ;  /* 0x000000180909723e */ /* 0x000fe400000010ff */
[----:B------:R-:W-:Y:S02]  /*7bc0*/  F2FP.BF16.F32.PACK_AB R5, R13, R14 ;  /* 0x0000000e0d05723e */ /* 0x000fe400000010ff */
[----:B------:R-:W-:Y:S01]  /*7bd0*/  STS [R233+0x1c400], R16 ;  /* 0x01c40010e9007388 */ /* 0x000fe20000000800 */
[----:B------:R-:W-:Y:S02]  /*7be0*/  F2FP.BF16.F32.PACK_AB R8, R8, R28 ;  /* 0x0000001c0808723e */ /* 0x000fe400000010ff */
[----:B------:R-:W-:Y:S02]  /*7bf0*/  F2FP.BF16.F32.PACK_AB R4, R4, R11 ;  /* 0x0000000b0404723e */ /* 0x000fe400000010ff */
        /* <DEDUP_REMOVED lines=108> */
[CC--:B------:R-:W-:Y:S02]  /*82c0*/  LEA R6, P0, R7.reuse, R242.reuse, 0x1 ;  /* 0x000000f207067211 */ /* 0x0c0fe400078008ff */
[----:B------:R-:W-:Y:S02]  /*82d0*/  LEA.HI R4, R4, R5, RZ, 0x3 ;  /* 0x0000000504047211 */ /* 0x000fe400078f18ff */
[----:B------:R-:W-:Y:S02]  /*82e0*/  SHF.R.S32.HI R10, RZ, 0x1f, R7 ;  /* 0x0000001fff0a7819 */ /* 0x000fe40000011407 */
[----:B------:R-:W-:Y:S05]  /*82f0*/  SHF.R.S32.HI R4, RZ, 0x3, R4 ;  /* 0x00000003ff047819 */ /* 0x000fea0000011404 */
[----:B------:R-:W-:Y:S05]  /*8300*/  IMAD.SHL.U32 R4, R4, 0x40, RZ ;  /* 0x0000004004047824 */ /* 0x000fea00078e00ff */
[----:B------:R-:W-:Y:S04]  /*8310*/  LOP3.LUT R4, R4, 0x1c0, RZ, 0xc0, !PT ;  /* 0x000001c004047812 */ /* 0x000fe800078ec0ff */
[----:B------:R-:W-:Y:S02]  /*8320*/  LOP3.LUT R8, R4, 0x38, R230, 0xf8, !PT ;  /* 0x0000003804087812 */ /* 0x000fe400078ef8e6 */
[----:B------:R-:W-:Y:S02]  /*8330*/  SHF.R.U32.HI R5, RZ, 0x3, R4 ;  /* 0x00000003ff057819 */ /* 0x000fe40000011604 */
        /* <DEDUP_REMOVED lines=33> */
.L_x_1673:
        /* <DEDUP_REMOVED lines=52> */
[----:B--2---:R-:W2:Y:S03]  /*8890*/  LDC R0, c[0x0][0x270] ;  /* 0x00009c00ff007b82 */ /* 0x004ea60000000800 */
[----:B------:R-:W-:Y:S01]  /*88a0*/  LDSM.16.M88.4 R196, [R2+0x1f000] ;  /* 0x01f0000002c4783b */ /* 0x000fe20000000200 */
        /* <DEDUP_REMOVED lines=28> */
[----:B------:R-:W1:Y:S05]  /*8a70*/  LDSM.16.MT88.4 R184, [R209+0x3800] ;  /* 0x00380000d1b8783b */ /* 0x000e6a0000004200 */
        /* <DEDUP_REMOVED lines=21> */
[-C--:B-1----:R-:W-:Y:S05]  /*8bd0*/  HMMA.16816.F32.BF16 R4, R168, R184.reuse, R4 ;  /* 0x000000b8a804723c */ /* 0x082fea0000041804 */
[----:B------:R-:W-:Y:S01]  /*8be0*/  IMAD R167, R0, UR35, RZ ;  /* 0x0000002300a77c24 */ /* 0x000fe2000f8e02ff */
        /* <DEDUP_REMOVED lines=19> */
[CC--:B--2---:R-:W-:Y:S01]  /*8d20*/  LEA R172, P1, R166.reuse, R2.reuse, 0x2 ;  /* 0x00000002a6ac7211 */ /* 0x0c4fe200078210ff */
        /* <DEDUP_REMOVED lines=326> */
[----:B------:R-:W1:Y:S01]  /*a190*/  S2R R63, SR_TID.X ;  /* 0x00000000003f7919 */ /* 0x000e620000002100 */
        /* <DEDUP_REMOVED lines=9> */
[----:B------:R-:W-:Y:S01]  /*a230*/  F2FP.BF16.F32.PACK_AB R30, R30, R174 ;  /* 0x000000ae1e1e723e */ /* 0x000fe200000010ff */
[----:B------:R-:W-:Y:S01]  /*a240*/  FMUL.FTZ R66, R66, UR8 ;  /* 0x0000000842427c20 */ /* 0x000fe20008410000 */
        /* <DEDUP_REMOVED lines=54> */
[----:B------:R-:W-:Y:S01]  /*a5b0*/  UISETP.NE.AND UP0, UPT, UR36, -0x1, UPT ;  /* 0xffffffff2400788c */ /* 0x000fe2000bf05270 */
[----:B------:R-:W-:Y:S01]  /*a5c0*/  FMUL.FTZ R94, R94, UR8 ;  /* 0x000000085e5e7c20 */ /* 0x000fe20008410000 */
[----:B------:R-:W-:Y:S01]  /*a5d0*/  FMUL.FTZ R0, R95, UR8 ;  /* 0x000000085f007c20 */ /* 0x000fe20008410000 */
[----:B------:R-:W-:-:S02]  /*a5e0*/  F2FP.BF16.F32.PACK_AB R4, R4, R96 ;  /* 0x000000600404723e */ /* 0x000fc400000010ff */
[----:B------:R-:W-:Y:S02]  /*a5f0*/  F2FP.BF16.F32.PACK_AB R3, R3, R98 ;  /* 0x000000620303723e */ /* 0x000fe400000010ff */
[----:B------:R-:W-:Y:S02]  /*a600*/  F2FP.BF16.F32.PACK_AB R6, R6, R88 ;  /* 0x000000580606723e */ /* 0x000fe400000010ff */
[----:B------:R-:W-:Y:S02]  /*a610*/  F2FP.BF16.F32.PACK_AB R5, R5, R90 ;  /* 0x0000005a0505723e */ /* 0x000fe400000010ff */
[----:B-1----:R-:W-:Y:S01]  /*a620*/  SHF.R.S32.HI R61, RZ, 0x1f, R63 ;  /* 0x0000001fff3d7819 */ /* 0x002fe2000001143f */
[----:B------:R-:W-:Y:S01]  /*a630*/  @UP0 ULDC.64 UR12, c[0x0][0x450] ;  /* 0x00011400000c0ab9 */ /* 0x000fe20000000a00 */
[----:B------:R-:W-:Y:S02]  /*a640*/  F2FP.BF16.F32.PACK_AB R2, R2, R92 ;  /* 0x0000005c0202723e */ /* 0x000fe400000010ff */
[----:B------:R-:W-:-:S02]  /*a650*/  F2FP.BF16.F32.PACK_AB R0, R0, R94 ;  /* 0x0000005e0000723e */ /* 0x000fc400000010ff */
[----:B------:R-:W-:Y:S01]  /*a660*/  LEA.HI R61, R61, R63, RZ, 0x3 ;  /* 0x0000003f3d3d7211 */ /* 0x000fe200078f18ff */
[----:B------:R-:W-:Y:S01]  /*a670*/  @UP0 UIADD3 UR5, UR33, UR36, URZ ;  /* 0x0000002421050290 */ /* 0x000fe2000fffe03f */
[----:B------:R-:W-:Y:S01]  /*a680*/  PLOP3.LUT P0, PT, PT, PT, UP0, 0x80, 0x0 ;  /* 0x000000000000781c */ /* 0x000fe20003f0f008 */
        /* <DEDUP_REMOVED lines=63> */
[----:B------:R1:W-:Y:S01]  /*aa80*/  STS [R180+0xe400], R0 ;  /* 0x00e40000b4007388 */ /* 0x0003e20000000800 */
[----:B------:R-:W-:-:S02]  /*aa90*/  @UP0 UIMAD.WIDE.U32 UR10, UR5, UR12, URZ ;  /* 0x0000000c050a02a5 */ /* 0x000fc4000f8e003f */
[----:B------:R-:W-:-:S04]  /*aaa0*/  @UP0 UIMAD UR5, UR5, UR13, URZ ;  /* 0x0000000d050502a4 */ /* 0x000fc8000f8e023f */
[----:B------:R-:W-:Y:S01]  /*aab0*/  @UP0 UIADD3 UR20, UR11, UR5, URZ ;  /* 0x000000050b140290 */ /* 0x000fe2000fffe03f */
[----:B------:R-:W-:Y:S01]  /*aac0*/  @UP0 UMOV UR19, UR10 ;  /* 0x0000000a00130c82 */ /* 0x000fe20008000000 */
[----:B-1----:R-:W-:-:S04]  /*aad0*/  SHF.R.S32.HI R0, RZ, 0x3, R61 ;  /* 0x00000003ff007819 */ /* 0x002fc8000001143d */
[----:B------:R-:W-:-:S04]  /*aae0*/  SHF.L.U32 R2, R0, 0x6, RZ ;  /* 0x0000000600027819 */ /* 0x000fc800000006ff */
        /* <DEDUP_REMOVED lines=17> */
.L_x_1675:
        /* <DEDUP_REMOVED lines=24> */
.L_x_1676:
        /* <DEDUP_REMOVED lines=54> */
.L_x_1678:
[----:B------:R-:W-:Y:S05]  /*b0e0*/  BSYNC B0 ;  /* 0x0000000000007941 */ /* 0x000fea0003800000 */
.L_x_1677:
        /* <DEDUP_REMOVED lines=18> */
.L_x_1680:
[----:B------:R-:W-:Y:S05]  /*b210*/  BSYNC B0 ;  /* 0x0000000000007941 */ /* 0x000fea0003800000 */
.L_x_1679:
        /* <DEDUP_REMOVED lines=20> */
.L_x_1682:
[----:B------:R-:W-:Y:S05]  /*b360*/  BSYNC B0 ;  /* 0x0000000000007941 */ /* 0x000fea0003800000 */
.L_x_1681:
        /* <DEDUP_REMOVED lines=20> */
.L_x_1684:
[----:B------:R-:W-:Y:S05]  /*b4b0*/  BSYNC B0 ;  /* 0x0000000000007941 */ /* 0x000fea0003800000 */
.L_x_1683:
        /* <DEDUP_REMOVED lines=32> */
.L_x_1686:
[----:B------:R-:W-:Y:S05]  /*b6c0*/  BSYNC B0 ;  /* 0x0000000000007941 */ /* 0x000fea0003800000 */
.L_x_1685:
        /* <DEDUP_REMOVED lines=18> */
.L_x_1688:
[----:B------:R-:W-:Y:S05]  /*b7f0*/  BSYNC B0 ;  /* 0x0000000000007941 */ /* 0x000fea0003800000 */
.L_x_1687:
        /* <DEDUP_REMOVED lines=18> */
.L_x_1690:
[----:B------:R-:W-:Y:S05]  /*b920*/  BSYNC B0 ;  /* 0x0000000000007941 */ /* 0x000fea0003800000 */
.L_x_1689:
        /* <DEDUP_REMOVED lines=18> */
.L_x_1645:
        /* <DEDUP_REMOVED lines=25> */
.L_x_1692:
        /* <DEDUP_REMOVED lines=23> */
.L_x_1693:
        /* <DEDUP_REMOVED lines=40> */
.L_x_1695:
[----:B------:R-:W-:Y:S05]  /*bfd0*/  BSYNC B0 ;  /* 0x0000000000007941 */ /* 0x000fea0003800000 */
.L_x_1694:
        /* <DEDUP_REMOVED lines=18> */
.L_x_1697:
[----:B------:R-:W-:Y:S05]  /*c100*/  BSYNC B0 ;  /* 0x0000000000007941 */ /* 0x000fea0003800000 */
.L_x_1696:
        /* <DEDUP_REMOVED lines=18> */
.L_x_1699:
[----:B------:R-:W-:Y:S05]  /*c230*/  BSYNC B0 ;  /* 0x0000000000007941 */ /* 0x000fea0003800000 */
.L_x_1698:
        /* <DEDUP_REMOVED lines=18> */
.L_x_1701:
[----:B------:R-:W-:Y:S05]  /*c360*/  BSYNC B0 ;  /* 0x0000000000007941 */ /* 0x000fea0003800000 */
.L_x_1700:
        /* <DEDUP_REMOVED lines=30> */
.L_x_1703:
[----:B------:R-:W-:Y:S05]  /*c550*/  BSYNC B0 ;  /* 0x0000000000007941 */ /* 0x000fea0003800000 */
.L_x_1702:
        /* <DEDUP_REMOVED lines=18> */
.L_x_1705:
[----:B------:R-:W-:Y:S05]  /*c680*/  BSYNC B0 ;  /* 0x0000000000007941 */ /* 0x000fea0003800000 */
.L_x_1704:
        /* <DEDUP_REMOVED lines=18> */
.L_x_1707:
[----:B------:R-:W-:Y:S05]  /*c7b0*/  BSYNC B0 ;  /* 0x0000000000007941 */ /* 0x000fea0003800000 */
.L_x_1706:
        /* <DEDUP_REMOVED lines=17> */
.L_x_1691:
[----:B------:R-:W-:Y:S05]  /*c8d0*/  BSYNC B1 ;  /* 0x0000000000017941 */ /* 0x000fea0003800000 */
.L_x_1640:
        /* <DEDUP_REMOVED lines=11> */
.L_x_1708:
[----:B------:R-:W-:Y:S05]  /*c990*/  EXIT ;  /* 0x000000000000794d */ /* 0x000fea0003800000 */
.L_x_1710:
        /* <DEDUP_REMOVED lines=14> */
.L_x_2090:


//--------------------- .text._ZN5flash44flash_bwd_dq_dk_dv_loop_seqk_parallel_kernelI23Flash_bwd_kernel_traitsILi128ELi64ELi128ELi8ELi2ELi4ELi2ELb0ELb0EN7cutlass10bfloat16_tE19Flash_kernel_traitsILi128ELi64ELi128ELi8ES3_EELb0ELb0ELb0ELb1ELb0ELb0ELb1EEEvNS_16Flash_bwd_paramsE --------------------------
	.section	.text._ZN5flash44flash_bwd_dq_dk_dv_loop_seqk_parallel_kernelI23Flash_bwd_kernel_traitsILi128ELi64ELi128ELi8ELi2ELi4ELi2ELb0ELb0EN7cutlass10bfloat16_tE19Flash_kernel_traitsILi128ELi64ELi128ELi8ES3_EELb0ELb0ELb0ELb1ELb0ELb0ELb1EEEvNS_16Flash_bwd_paramsE,"ax",@progbits
	.align	128
        .global         _ZN5flash44flash_bwd_dq_dk_dv_loop_seqk_parallel_kernelI23Flash_bwd_kernel_traitsILi128ELi64ELi128ELi8ELi2ELi4ELi2ELb0ELb0EN7cutlass10bfloat16_tE19Flash_kernel_traitsILi128ELi64ELi128ELi8ES3_EELb0ELb0ELb0ELb1ELb0ELb0ELb1EEEvNS_16Flash_bwd_paramsE
        .type           _ZN5flash44flash_bwd_dq_dk_dv_loop_seqk_parallel_kernelI23Flash_bwd_kernel_traitsILi128ELi64ELi128ELi8ELi2ELi4ELi2ELb0ELb0EN7cutlass10bfloat16_tE19Flash_kernel_traitsILi128ELi64ELi128ELi8ES3_EELb0ELb0ELb0ELb1ELb0ELb0ELb1EEEvNS_16Flash_bwd_paramsE,@function
        .size           _ZN5flash44flash_bwd_dq_dk_dv_loop_seqk_parallel_kernelI23Flash_bwd_kernel_traitsILi128ELi64ELi128ELi8ELi2ELi4ELi2ELb0ELb0EN7cutlass10bfloat16_tE19Flash_kernel_traitsILi128ELi64ELi128ELi8ES3_EELb0ELb0ELb0ELb1ELb0ELb0ELb1EEEvNS_16Flash_bwd_paramsE,(.L_x_2091 - _ZN5flash44flash_bwd_dq_dk_dv_loop_seqk_parallel_kernelI23Flash_bwd_kernel_traitsILi128ELi64ELi128ELi8ELi2ELi4ELi2ELb0ELb0EN7cutlass10bfloat16_tE19Flash_kernel_traitsILi128ELi64ELi128ELi8ES3_EELb0ELb0ELb0ELb1ELb0ELb0ELb1EEEvNS_16Flash_bwd_paramsE)
        .other          _ZN5flash44flash_bwd_dq_dk_dv_loop_seqk_parallel_kernelI23Flash_bwd_kernel_traitsILi128ELi64ELi128ELi8ELi2ELi4ELi2ELb0ELb0EN7cutlass10bfloat16_tE19Flash_kernel_traitsILi128ELi64ELi128ELi8ES3_EELb0ELb0ELb0ELb1ELb0ELb0ELb1EEEvNS_16Flash_bwd_paramsE,@"STO_CUDA_ENTRY STV_DEFAULT"
_ZN5flash44flash_bwd_dq_dk_dv_loop_seqk_parallel_kernelI23Flash_bwd_kernel_traitsILi128ELi64ELi128ELi8ELi2ELi4ELi2ELb0ELb0EN7cutlass10bfloat16_tE19Flash_kernel_traitsILi128ELi64ELi128ELi8ES3_EELb0ELb0ELb0ELb1ELb0ELb0ELb1EEEvNS_16Flash_bwd_paramsE:
.text._ZN5flash44flash_bwd_dq_dk_dv_loop_seqk_parallel_kernelI23Flash_bwd_kernel_traitsILi128ELi64ELi128ELi8ELi2ELi4ELi2ELb0ELb0EN7cutlass10bfloat16_tE19Flash_kernel_traitsILi128ELi64ELi128ELi8ES3_EELb0ELb0ELb0ELb1ELb0ELb0ELb1EEEvNS_16Flash_bwd_paramsE:
        /* <DEDUP_REMOVED lines=75> */
[----:B------:R-:W-:Y:S01]  /*04b0*/  LOP3.LUT R0, R8, 0x1, RZ, 0xc0, !PT ;  /* 0x0000000108007812 */ /* 0x000fe200078ec0ff */
[----:B------:R-:W-:Y:S01]  /*04c0*/  STL [R1+0x44], R20 ;  /* 0x0000441401007387 */ /* 0x000fe20000100800 */
[----:B------:R-:W-:-:S02]  /*04d0*/  LOP3.LUT R214, R214, R210, RZ, 0x3c, !PT ;  /* 0x000000d2d6d67212 */ /* 0x000fc400078e3cff */
        /* <DEDUP_REMOVED lines=93> */
.L_x_1781:
        /* <DEDUP_REMOVED lines=67> */
.L_x_1711:
        /* <DEDUP_REMOVED lines=14> */
[----:B------:R-:W-:Y:S02]  /*0fc0*/  USHF.L.U32 UR19, UR46, 0x7, URZ ;  /* 0x000000072e137899 */ /* 0x000fe4000800063f */
[----:B------:R-:W-:Y:S01]  /*0fd0*/  UIMAD UR22, UR46, UR11, UR10 ;  /* 0x0000000b2e1672a4 */ /* 0x000fe2000f8e020a */
[----:B------:R-:W-:-:S02]  /*0fe0*/  ULDC UR59, c[0x0][0x2d4] ;  /* 0x0000b500003b7ab9 */ /* 0x000fc40000000800 */
[----:B------:R-:W-:Y:S01]  /*0ff0*/  @!UP1 ULDC.64 UR10, c[0x0][0x418] ;  /* 0x00010600000a9ab9 */ /* 0x000fe20000000a00 */
[----:B------:R-:W-:Y:S02]  /*1000*/  USEL UR35, UR19, URZ, UP2 ;  /* 0x0000003f13237287 */ /* 0x000fe40009000000 */
[----:B------:R-:W-:Y:S01]  /*1010*/  USHF.R.S32.HI UR23, URZ, 0x1f, UR59 ;  /* 0x0000001f3f177899 */ /* 0x000fe2000801143b */
[----:B------:R-:W-:Y:S01]  /*1020*/  ULDC UR41, c[0x0][0x2dc] ;  /* 0x0000b70000297ab9 */ /* 0x000fe20000000800 */
[----:B------:R-:W-:Y:S01]  /*1030*/  ULDC UR61, c[0x0][0x270] ;  /* 0x00009c00003d7ab9 */ /* 0x000fe20000000800 */
[----:B------:R-:W-:Y:S02]  /*1040*/  @!UP1 UIMAD.WIDE.U32 UR38, UR46, UR10, URZ ;  /* 0x0000000a2e2692a5 */ /* 0x000fe4000f8e003f */
[----:B------:R-:W-:Y:S01]  /*1050*/  USHF.L.U64.HI UR16, UR46, 0x7, UR58 ;  /* 0x000000072e107899 */ /* 0x000fe2000801023a */
[----:B-1----:R-:W-:Y:S01]  /*1060*/  IABS R5, R6 ;  /* 0x0000000600057213 */ /* 0x002fe20000000000 */
[----:B------:R-:W-:Y:S01]  /*1070*/  ULDC.U8 UR20, c[0x0][0x3d8] ;  /* 0x0000f60000147ab9 */ /* 0x000fe20000000000 */
[----:B------:R-:W-:Y:S01]  /*1080*/  ULDC.64 UR24, c[0x0][0x240] ;  /* 0x0000900000187ab9 */ /* 0x000fe20000000a00 */
[----:B------:R-:W-:Y:S01]  /*1090*/  UISETP.NE.AND UP3, UPT, UR20, URZ, UPT ;  /* 0x0000003f1400728c */ /* 0x000fe2000bf65270 */
[----:B------:R-:W1:Y:S01]  /*10a0*/  I2F.RP R2, R5 ;  /* 0x0000000500027306 */ /* 0x000e620000209400 */
[----:B------:R-:W-:Y:S01]  /*10b0*/  UIMAD.WIDE.U32 UR26, UR5, UR24, URZ ;  /* 0x00000018051a72a5 */ /* 0x000fe2000f8e003f */
        /* <DEDUP_REMOVED lines=38> */
[----:B------:R-:W-:Y:S02]  /*1320*/  @UP1 UIADD3 UR48, UR13, UR16, URZ ;  /* 0x000000100d301290 */ /* 0x000fe4000fffe03f */
[----:B------:R-:W-:Y:S02]  /*1330*/  @UP3 USEL UR16, UR8, UR5, !UP1 ;  /* 0x0000000508103287 */ /* 0x000fe4000c800000 */
[----:B------:R-:W-:Y:S01]  /*1340*/  IMAD.HI.U32 R0, R0, R2, RZ ;  /* 0x0000000200007227 */ /* 0x000fe200078e00ff */
[----:B------:R-:W-:Y:S01]  /*1350*/  UIADD3 UR8, UR12, -0x40, URZ ;  /* 0xffffffc00c087890 */ /* 0x000fe2000fffe03f */
[----:B------:R-:W-:Y:S02]  /*1360*/  @UP3 ULDC UR19, c[0x0][0x2e4] ;  /* 0x0000b90000133ab9 */ /* 0x000fe40000000800 */
[----:B------:R-:W-:Y:S01]  /*1370*/  IMAD.MOV R3, RZ, RZ, -R0 ;  /* 0x000000ffff037224 */ /* 0x000fe200078e0a00 */
[----:B------:R-:W-:-:S02]  /*1380*/  @!UP3 UIMAD UR13, UR46, UR61, UR57 ;  /* 0x0000003d2e0db2a4 */ /* 0x000fc4000f8e0239 */
[----:B------:R-:W-:Y:S01]  /*1390*/  @UP3 UIMAD UR26, UR57, UR19, UR16 ;  /* 0x00000013391a32a4 */ /* 0x000fe2000f8e0210 */
[C---:B------:R-:W-:Y:S01]  /*13a0*/  IMAD R2, R5.reuse, R3, R2 ;  /* 0x0000000305027224 */ /* 0x040fe200078e0202 */
[----:B------:R-:W-:Y:S02]  /*13b0*/  USHF.R.S32.HI UR16, URZ, 0x1f, UR8 ;  /* 0x0000001f3f107899 */ /* 0x000fe40008011408 */
[----:B------:R-:W-:Y:S02]  /*13c0*/  UIADD3 UR12, UP2, UR8, UR35, URZ ;  /* 0x00000023080c7290 */ /* 0x000fe4000ff5e03f */
[----:B------:R-:W-:Y:S01]  /*13d0*/  ISETP.GT.U32.AND P1, PT, R5, R2, PT ;  /* 0x000000020500720c */ /* 0x000fe20003f24070 */
[----:B------:R-:W-:Y:S01]  /*13e0*/  @!UP3 UIMAD UR26, UR13, UR40, URZ ;  /* 0x000000280d1ab2a4 */ /* 0x000fe2000f8e023f */
[----:B------:R-:W-:Y:S01]  /*13f0*/  ULDC.U8 UR21, c[0x0][0x480] ;  /* 0x0001200000157ab9 */ /* 0x000fe20000000000 */
[----:B------:R-:W-:Y:S02]  /*1400*/  UIADD3.X UR13, UR16, UR36, URZ, UP2, !UPT ;  /* 0x00000024100d7290 */ /* 0x000fe400097fe43f */
[----:B------:R-:W-:-:S02]  /*1410*/  UIMAD UR11, UR11, UR12, URZ ;  /* 0x0000000c0b0b72a4 */ /* 0x000fc4000f8e023f */
[----:B------:R-:W-:Y:S02]  /*1420*/  @UP0 UIADD3 UR32, UR18, UR33, URZ ;  /* 0x0000002112200290 */ /* 0x000fe4000fffe03f */
[----:B------:R-:W-:Y:S02]  /*1430*/  @UP0 UIADD3 UR29, UR18, UR33, URZ ;  /* 0x00000021121d0290 */ /* 0x000fe4000fffe03f */
[----:B------:R-:W-:Y:S02]  /*1440*/  UIMAD UR51, UR57, UR41, URZ ;  /* 0x00000029393372a4 */ /* 0x000fe4000f8e023f */
[----:B------:R-:W-:Y:S01]  /*1450*/  @!P1 IMAD.IADD R2, R2, 0x1, -R5 ;  /* 0x0000000102029824 */ /* 0x000fe200078e0a05 */
[----:B------:R-:W-:Y:S01]  /*1460*/  @!P1 IADD3 R0, R0, 0x1, RZ ;  /* 0x0000000100009810 */ /* 0x000fe20007ffe0ff */
[----:B------:R-:W-:Y:S01]  /*1470*/  UISETP.NE.AND UP4, UPT, UR21, URZ, UPT ;  /* 0x0000003f1500728c */ /* 0x000fe2000bf85270 */
[----:B------:R-:W-:Y:S01]  /*1480*/  PLOP3.LUT P1, PT, PT, PT, UP0, 0x80, 0x0 ;  /* 0x000000000000781c */ /* 0x000fe20003f2f008 */
[----:B------:R-:W-:Y:S01]  /*1490*/  @UP0 ULDC.64 UR22, c[0x0][0x250] ;  /* 0x0000940000160ab9 */ /* 0x000fe20000000a00 */
[----:B------:R-:W-:Y:S01]  /*14a0*/  ISETP.GE.U32.AND P0, PT, R2, R5, PT ;  /* 0x000000050200720c */ /* 0x000fe20003f06070 */
[----:B------:R-:W-:Y:S01]  /*14b0*/  @UP0 ULDC.64 UR20, c[0x0][0x248] ;  /* 0x0000920000140ab9 */ /* 0x000fe20000000a00 */
[----:B------:R-:W-:Y:S01]  /*14c0*/  LOP3.LUT R2, R6, UR57, RZ, 0x3c, !PT ;  /* 0x0000003906027c12 */ /* 0x000fe2000f8e3cff */
[----:B------:R-:W-:-:S02]  /*14d0*/  UIMAD.WIDE.U32 UR40, UR10, UR12, URZ ;  /* 0x0000000c0a2872a5 */ /* 0x000fc4000f8e003f */
[----:B------:R-:W-:Y:S01]  /*14e0*/  UIMAD UR12, UR10, UR13, UR11 ;  /* 0x0000000d0a0c72a4 */ /* 0x000fe2000f8e020b */
[----:B------:R-:W-:Y:S01]  /*14f0*/  ISETP.GE.AND P2, PT, R2, RZ, PT ;  /* 0x000000ff0200720c */ /* 0x000fe20003f46270 */
[----:B------:R-:W-:Y:S02]  /*1500*/  @UP0 UIMAD.WIDE.U32 UR14, UR32, UR20, URZ ;  /* 0x00000014200e02a5 */ /* 0x000fe4000f8e003f */
[----:B------:R-:W-:Y:S02]  /*1510*/  @UP0 UIMAD.WIDE.U32 UR10, UR29, UR22, URZ ;  /* 0x000000161d0a02a5 */ /* 0x000fe4000f8e003f */
[----:B------:R-:W-:Y:S02]  /*1520*/  UIMAD UR28, UR5, UR25, URZ ;  /* 0x00000019051c72a4 */ /* 0x000fe4000f8e023f */
[----:B------:R-:W-:Y:S01]  /*1530*/  @P0 VIADD R0, R0, 0x1 ;  /* 0x0000000100000836 */ /* 0x000fe20000000000 */
[----:B------:R-:W-:Y:S01]  /*1540*/  @UP0 UIMAD UR32, UR32, UR21, URZ ;  /* 0x00000015202002a4 */ /* 0x000fe2000f8e023f */
[----:B------:R-:W-:Y:S01]  /*1550*/  PLOP3.LUT P0, PT, PT, PT, UP3, 0x80, 0x0 ;  /* 0x000000000000781c */ /* 0x000fe20003f0f038 */
[----:B------:R-:W-:Y:S01]  /*1560*/  @UP0 UIMAD UR13, UR29, UR23, URZ ;  /* 0x000000171d0d02a4 */ /* 0x000fe2000f8e023f */
[----:B------:R-:W-:Y:S01]  /*1570*/  IMAD.MOV.U32 R16, RZ, RZ, R0 ;  /* 0x000000ffff107224 */ /* 0x000fe200078e0000 */
[----:B------:R-:W-:-:S02]  /*1580*/  USEL UR53, UR50, URZ, UP4 ;  /* 0x0000003f32357287 */ /* 0x000fc4000a000000 */
[----:B------:R-:W-:Y:S02]  /*1590*/  USHF.R.S32.HI UR44, URZ, 0x1f, UR34 ;  /* 0x0000001f3f2c7899 */ /* 0x000fe40008011422 */
[----:B------:R-:W-:Y:S01]  /*15a0*/  @UP1 UIADD3 UR47, UR27, UR28, URZ ;  /* 0x0000001c1b2f1290 */ /* 0x000fe2000fffe03f */
        /* <DEDUP_REMOVED lines=23> */
.L_x_1713:
        /* <DEDUP_REMOVED lines=13> */
.L_x_1714:
        /* <DEDUP_REMOVED lines=11> */
.L_x_1715:
[----:B------:R-:W-:-:S04]  /*18a0*/  UIMAD UR5, UR46, UR61, UR57 ;  /* 0x0000003d2e0572a4 */ /* 0x000fc8000f8e0239 */
[----:B------:R-:W-:-:S12]  /*18b0*/  UIMAD UR5, UR5, UR59, URZ ;  /* 0x0000003b050572a4 */ /* 0x000fd8000f8e023f */
.L_x_1716:
[----:B------:R-:W1:Y:S01]  /*18c0*/  S2R R4, SR_TID.X ;  /* 0x0000000000047919 */ /* 0x000e620000002100 */
[----:B------:R-:W2:Y:S01]  /*18d0*/  LDC.64 R12, c[0x0][0x420] ;  /* 0x00010800ff0c7b82 */ /* 0x000ea20000000a00 */
[----:B------:R-:W-:Y:S01]  /*18e0*/  ULDC UR11, c[0x0][0x2dc] ;  /* 0x0000b700000b7ab9 */ /* 0x000fe20000000800 */
[----:B------:R-:W-:Y:S01]  /*18f0*/  SHF.R.S32.HI R233, RZ, 0x1f, R232 ;  /* 0x0000001fffe97819 */ /* 0x000fe200000114e8 */
[----:B------:R-:W-:Y:S01]  /*1900*/  UIMAD UR12, UR11, UR61, URZ ;  /* 0x0000003d0b0c72a4 */ /* 0x000fe2000f8e023f */
[----:B------:R-:W-:Y:S01]  /*1910*/  BSSY B1, `(.L_x_1712) ;  /* 0x0000a8f000017945 */ /* 0x000fe20003800000 */
[----:B------:R-:W-:Y:S02]  /*1920*/  USHF.R.S32.HI UR14, URZ, 0x1f, UR57 ;  /* 0x0000001f3f0e7899 */ /* 0x000fe40008011439 */
        /* <DEDUP_REMOVED lines=11> */
[----:B------:R-:W-:Y:S02]  /*19e0*/  SHF.R.S32.HI R3, RZ, 0x5, R3 ;  /* 0x00000005ff037819 */ /* 0x000fe40000011403 */
[----:B------:R-:W-:Y:S01]  /*19f0*/  SHF.R.S32.HI R2, RZ, 0x3, R2 ;  /* 0x00000003ff027819 */ /* 0x000fe20000011402 */
[----:B------:R-:W-:Y:S01]  /*1a00*/  IMAD.IADD R0, R4, 0x1, -R0 ;  /* 0x0000000104007824 */ /* 0x000fe200078e0a00 */
[----:B------:R-:W-:Y:S01]  /*1a10*/  IADD3 R4, P0, R232, UR10, RZ ;  /* 0x0000000ae8047c10 */ /* 0x000fe2000ff1e0ff */
[----:B------:R-:W-:Y:S01]  /*1a20*/  ULDC.64 UR10, c[0x0][0x428] ;  /* 0x00010a00000a7ab9 */ /* 0x000fe20000000a00 */
[----:B------:R-:W-:Y:S01]  /*1a30*/  SHF.R.S32.HI R22, RZ, 0x1f, R2 ;  /* 0x0000001fff167819 */ /* 0x000fe20000011402 */
[----:B------:R-:W-:Y:S01]  /*1a40*/  IMAD R14, R3, UR12, R0 ;  /* 0x0000000c030e7c24 */ /* 0x000fe2000f8e0200 */
[----:B------:R-:W-:Y:S01]  /*1a50*/  IADD3 R0, P1, R2, UR8, RZ ;  /* 0x0000000802007c10 */ /* 0x000fe2000ff3e0ff */
[----:B------:R-:W-:Y:S01]  /*1a60*/  UIMAD UR5, UR14, UR10, URZ ;  /* 0x0000000a0e0572a4 */ /* 0x000fe2000f8e023f */
[----:B------:R-:W-:Y:S01]  /*1a70*/  IADD3.X R5, R233, UR49, RZ, P0, !PT ;  /* 0x00000031e9057c10 */ /* 0x000fe200087fe4ff */
[----:B--2---:R-:W-:Y:S01]  /*1a80*/  IMAD R3, R12, UR16, RZ ;  /* 0x000000100c037c24 */ /* 0x004fe2000f8e02ff */
[----:B------:R-:W-:Y:S01]  /*1a90*/  IADD3.X R6, R22, UR16, RZ, P1, !PT ;  /* 0x0000001016067c10 */ /* 0x000fe20008ffe4ff */
[----:B------:R-:W-:-:S02]  /*1aa0*/  UIMAD UR13, UR57, UR11, UR5 ;  /* 0x0000000b390d72a4 */ /* 0x000fc4000f8e0205 */
[----:B------:R-:W-:Y:S01]  /*1ab0*/  IMAD R3, R13, UR8, R3 ;  /* 0x000000080d037c24 */ /* 0x000fe2000f8e0203 */
[----:B------:R-:W-:Y:S01]  /*1ac0*/  USHF.L.U32 UR5, UR12, 0x6, URZ ;  /* 0x000000060c057899 */ /* 0x000fe2000800063f */
[----:B------:R-:W-:Y:S02]  /*1ad0*/  IMAD R6, R6, UR24, RZ ;  /* 0x0000001806067c24 */ /* 0x000fe4000f8e02ff */
[----:B------:R-:W-:-:S04]  /*1ae0*/  IMAD.WIDE.U32 R4, R12, UR8, R4 ;  /* 0x000000080c047c25 */ /* 0x000fc8000f8e0004 */
[C---:B------:R-:W-:Y:S02]  /*1af0*/  IMAD R8, R0.reuse, UR25, R6 ;  /* 0x0000001900087c24 */ /* 0x040fe4000f8e0206 */
[----:B------:R-:W-:-:S04]  /*1b00*/  IMAD.WIDE.U32 R6, R0, UR24, R232 ;  /* 0x0000001800067c25 */ /* 0x000fc8000f8e00e8 */
[----:B------:R-:W-:Y:S01]  /*1b10*/  IMAD.U32 R0, RZ, RZ, UR10 ;  /* 0x0000000aff007e24 */ /* 0x000fe2000f8e00ff */
[----:B------:R-:W-:Y:S01]  /*1b20*/  ULDC.64 UR10, c[0x0][0x258] ;  /* 0x00009600000a7ab9 */ /* 0x000fe20000000a00 */
[----:B------:R-:W-:Y:S01]  /*1b30*/  IADD3 R6, P0, R6, UR55, RZ ;  /* 0x0000003706067c10 */ /* 0x000fe2000ff1e0ff */
[----:B------:R-:W-:Y:S01]  /*1b40*/  UIMAD UR8, UR14, UR10, URZ ;  /* 0x0000000a0e0872a4 */ /* 0x000fe2000f8e023f */
[----:B------:R-:W-:Y:S02]  /*1b50*/  IMAD.IADD R5, R5, 0x1, R3 ;  /* 0x0000000105057824 */ /* 0x000fe400078e0203 */
[----:B------:R-:W-:Y:S01]  /*1b60*/  IADD3.X R7, R7, UR47, R8, P0, !PT ;  /* 0x0000002f07077c10 */ /* 0x000fe200087fe408 */
[----:B------:R-:W-:Y:S01]  /*1b70*/  UIMAD UR11, UR57, UR11, UR8 ;  /* 0x0000000b390b72a4 */ /* 0x000fe2000f8e0208 */
[----:B------:R-:W-:Y:S01]  /*1b80*/  IMAD.WIDE.U32 R4, R0, UR57, R4 ;  /* 0x0000003900047c25 */ /* 0x000fe2000f8e0004 */
[----:B------:R-:W-:Y:S01]  /*1b90*/  USHF.R.S32.HI UR8, URZ, 0x1f, UR5 ;  /* 0x0000001f3f087899 */ /* 0x000fe20008011405 */
[----:B------:R-:W-:Y:S01]  /*1ba0*/  PLOP3.LUT P0, PT, PT, PT, UP2, 0x80, 0x0 ;  /* 0x000000000000781c */ /* 0x000fe20003f0f028 */
[----:B------:R-:W-:Y:S01]  /*1bb0*/  UIADD3 UR5, UP1, UP0, UR40, UR5, UR51 ;  /* 0x0000000528057290 */ /* 0x000fe2000f83e033 */
[----:B------:R-:W-:Y:S01]  /*1bc0*/  IMAD.U32 R0, RZ, RZ, UR10 ;  /* 0x0000000aff007e24 */ /* 0x000fe2000f8e00ff */
[----:B------:R-:W-:Y:S01]  /*1bd0*/  ULDC.64 UR14, c[0x0][0x400] ;  /* 0x00010000000e7ab9 */ /* 0x000fe20000000a00 */
[----:B------:R-:W-:Y:S01]  /*1be0*/  VIADD R5, R5, UR13 ;  /* 0x0000000d05057c36 */ /* 0x000fe20008000000 */
[----:B------:R-:W-:Y:S01]  /*1bf0*/  UIADD3.X UR8, UR50, UR8, UR54, UP1, UP0 ;  /* 0x0000000832087290 */ /* 0x000fe20008fe0436 */
[----:B------:R-:W-:Y:S01]  /*1c00*/  IMAD.WIDE.U32 R6, R0, UR57, R6 ;  /* 0x0000003900067c25 */ /* 0x000fe2000f8e0006 */
[----:B------:R-:W-:Y:S01]  /*1c10*/  UIADD3 UR10, UP1, UP0, UR52, UR5, UR56 ;  /* 0x00000005340a7290 */ /* 0x000fe2000f83e038 */
[----:B------:R-:W-:-:S02]  /*1c20*/  ULDC.64 UR40, c[0x0][0x478] ;  /* 0x00011e0000287ab9 */ /* 0x000fc40000000a00 */
[-C--:B------:R-:W-:Y:S01]  /*1c30*/  IMAD R0, R22, R12.reuse, RZ ;  /* 0x0000000c16007224 */ /* 0x080fe200078e02ff */
[----:B------:R-:W-:Y:S01]  /*1c40*/  UIADD3.X UR5, UR53, UR8, UR48, UP1, UP0 ;  /* 0x0000000835057290 */ /* 0x000fe20008fe0430 */
[----:B------:R-:W-:Y:S01]  /*1c50*/  IMAD.WIDE.U32 R4, R2, R12, R4 ;  /* 0x0000000c02047225 */ /* 0x000fe200078e0004 */
[----:B------:R-:W-:Y:S01]  /*1c60*/  UIMAD.WIDE UR12, UR30, 0x4, UR42 ;  /* 0x000000041e0c78a5 */ /* 0x000fe2000f8e022a */
[----:B------:R-:W-:Y:S01]  /*1c70*/  LEA R10, P4, R6, UR26, 0x1 ;  /* 0x0000001a060a7c11 */ /* 0x000fe2000f8808ff */
[----:B------:R-:W-:Y:S01]  /*1c80*/  UIMAD.WIDE UR30, UR31, 0x4, UR40 ;  /* 0x000000041f1e78a5 */ /* 0x000fe2000f8e0228 */
[----:B------:R-:W-:Y:S01]  /*1c90*/  IMAD R3, R2, R13, R0 ;  /* 0x0000000d02037224 */ /* 0x000fe200078e0200 */
[----:B------:R-:W-:Y:S01]  /*1ca0*/  IADD3 R0, P2, R14, UR10, RZ ;  /* 0x0000000a0e007c10 */ /* 0x000fe2000ff5e0ff */
[----:B------:R-:W-:Y:S01]  /*1cb0*/  VIADD R15, R7, UR11 ;  /* 0x0000000b070f7c36 */ /* 0x000fe20008000000 */
[----:B------:R-:W-:Y:S01]  /*1cc0*/  LEA R8, P3, R4, UR28, 0x1 ;  /* 0x0000001c04087c11 */ /* 0x000fe2000f8608ff */
[----:B------:R-:W-:Y:S01]  /*1cd0*/  IMAD.IADD R3, R5, 0x1, R3 ;  /* 0x0000000105037824 */ /* 0x000fe200078e0203 */
[----:B------:R-:W-:-:S02]  /*1ce0*/  LEA R224, P1, R0, UR14, 0x2 ;  /* 0x0000000e00e07c11 */ /* 0x000fc4000f8210ff */
[----:B------:R-:W-:Y:S02]  /*1cf0*/  LEA.HI.X.SX32 R14, R14, UR5, 0x1, P2 ;  /* 0x000000050e0e7c11 */ /* 0x000fe400090f0eff */
[----:B------:R-:W-:Y:S02]  /*1d00*/  LEA.HI.X R9, R4, UR29, R3, 0x1, P3 ;  /* 0x0000001d04097c11 */ /* 0x000fe400098f0c03 */
[----:B------:R-:W-:Y:S02]  /*1d10*/  LEA.HI.X R225, R0, UR15, R14, 0x2, P1 ;  /* 0x0000000f00e17c11 */ /* 0x000fe400088f140e */
[----:B------:R-:W-:Y:S01]  /*1d20*/  LEA.HI.X R11, R6, UR27, R15, 0x1, P4 ;  /* 0x0000001b060b7c11 */ /* 0x000fe2000a0f0c0f */
[----:B------:R-:W-:Y:S06]  /*1d30*/  @!P0 BRA `(.L_x_1717) ;  /* 0x0000009400908947 */ /* 0x000fec0003800000 */
[----:B------:R-:W2:Y:S01]  /*1d40*/  LDL R18, [R1+0x10] ;  /* 0x0000100001127983 */ /* 0x000ea20000100800 */
[----:B------:R-:W-:Y:S01]  /*1d50*/  PLOP3.LUT P0, PT, PT, PT, UP4, 0x80, 0x0 ;  /* 0x000000000000781c */ /* 0x000fe20003f0f048 */
[----:B------:R-:W-:Y:S01]  /*1d60*/  UMOV UR10, UR38 ;  /* 0x00000026000a7c82 */ /* 0x000fe20008000000 */
[----:B------:R-:W-:Y:S01]  /*1d70*/  VIADD R19, R2, 0x20 ;  /* 0x0000002002137836 */ /* 0x000fe20000000000 */
[----:B------:R-:W-:Y:S01]  /*1d80*/  UIMAD UR5, UR10, -0x40, UR37 ;  /* 0xffffffc00a0578a4 */ /* 0x000fe2000f8e0225 */
[----:B------:R-:W-:Y:S01]  /*1d90*/  BSSY B0, `(.L_x_1718) ;  /* 0x0000020000007945 */ /* 0x000fe20003800000 */
[----:B------:R-:W-:Y:S01]  /*1da0*/  ULEA.HI UR8, UR10, UR10, URZ, 0x1 ;  /* 0x0000000a0a087291 */ /* 0x000fe2000f8f083f */
[----:B------:R-:W-:Y:S01]  /*1db0*/  IMAD.MOV.U32 R242, RZ, RZ, R8 ;  /* 0x000000fffff27224 */ /* 0x000fe200078e0008 */
[----:B------:R-:W-:Y:S01]  /*1dc0*/  UMOV UR14, UR12 ;  /* 0x0000000c000e7c82 */ /* 0x000fe20008000000 */
[----:B------:R-:W-:-:S05]  /*1dd0*/  UMOV UR16, UR30 ;  /* 0x0000001e00107c82 */ /* 0x000fca0008000000 */
[----:B------:R-:W-:Y:S01]  /*1de0*/  @P0 BAR.SYNC.DEFER_BLOCKING 0x0 ;  /* 0x0000000000000b1d */ /* 0x000fe20000010000 */
[----:B------:R-:W-:Y:S01]  /*1df0*/  ISETP.GE.AND P4, PT, R2, UR5, PT ;  /* 0x0000000502007c0c */ /* 0x000fe2000bf86270 */
[----:B------:R-:W-:Y:S01]  /*1e00*/  ULOP3.LUT UR8, UR8, 0xfffffffe, URZ, 0xc0, !UPT ;  /* 0xfffffffe08087892 */ /* 0x000fe2000f8ec03f */
[----:B------:R-:W-:Y:S01]  /*1e10*/  ISETP.GE.AND P2, PT, R19, UR5, PT ;  /* 0x0000000513007c0c */ /* 0x000fe2000bf46270 */
[----:B------:R-:W-:Y:S02]  /*1e20*/  IMAD.MOV.U32 R243, RZ, RZ, R9 ;  /* 0x000000fffff37224 */ /* 0x000fe400078e0009 */
[----:B------:R-:W-:Y:S01]  /*1e30*/  UIADD3 UR8, UR10, -UR8, URZ ;  /* 0x800000080a087290 */ /* 0x000fe2000fffe03f */
[----:B------:R-:W-:Y:S01]  /*1e40*/  VIADD R14, R232, 0x40 ;  /* 0x00000040e80e7836 */ /* 0x000fe20000000000 */
[----:B------:R-:W-:Y:S02]  /*1e50*/  UMOV UR15, UR31 ;  /* 0x0000001f000f7c82 */ /* 0x000fe40008000000 */
        /* <DEDUP_REMOVED lines=19> */
.L_x_1719:
[----:B------:R-:W-:Y:S05]  /*1f90*/  BSYNC B0 ;  /* 0x0000000000007941 */ /* 0x000fea0003800000 */
.L_x_1718:
        /* <DEDUP_REMOVED lines=29> */
.L_x_1721:
[----:B------:R-:W-:Y:S05]  /*2170*/  BSYNC B0 ;  /* 0x0000000000007941 */ /* 0x000fea0003800000 */
.L_x_1720:
        /* <DEDUP_REMOVED lines=12> */
.L_x_1723:
        /* <DEDUP_REMOVED lines=20> */
.L_x_1724:
[----:B------:R-:W-:Y:S05]  /*2380*/  BSYNC B0 ;  /* 0x0000000000007941 */ /* 0x000fea0003800000 */
.L_x_1722:
        /* <DEDUP_REMOVED lines=13> */
.L_x_1726:
        /* <DEDUP_REMOVED lines=29> */
.L_x_1727:
[----:B------:R-:W-:Y:S05]  /*2630*/  BSYNC B0 ;  /* 0x0000000000007941 */ /* 0x000fea0003800000 */
.L_x_1725:
        /* <DEDUP_REMOVED lines=10> */
[----:B------:R-:W-:Y:S02]  /*26e0*/  ISETP.GE.AND P5, PT, R2, UR8, PT ;  /* 0x0000000802007c0c */ /* 0x000fe4000bfa6270 */
[----:B------:R-:W-:Y:S01]  /*26f0*/  IADD3.X R7, R5, UR32, R3, P0, !PT ;  /* 0x0000002005077c10 */ /* 0x000fe200087fe403 */
[----:B------:R-:W-:-:S04]  /*2700*/  IMAD R3, R17, UR24, RZ ;  /* 0x0000001811037c24 */ /* 0x000fc8000f8e02ff */
[C---:B------:R-:W-:Y:S02]  /*2710*/  IMAD R3, R16.reuse, UR25, R3 ;  /* 0x0000001910037c24 */ /* 0x040fe4000f8e0203 */
[----:B------:R-:W-:-:S04]  /*2720*/  IMAD.WIDE.U32 R6, R16, UR24, R6 ;  /* 0x0000001810067c25 */ /* 0x000fc8000f8e0006 */
[----:B------:R1:W-:Y:S01]  /*2730*/  @P5 STS.128 [R0+0xc000], RZ ;  /* 0x00c000ff00005388 */ /* 0x0003e20000000c00 */
[----:B------:R-:W-:-:S03]  /*2740*/  IMAD.IADD R10, R7, 0x1, R3 ;  /* 0x00000001070a7824 */ /* 0x000fc600078e0203 */
[----:B------:R1:W-:Y:S01]  /*2750*/  @P5 STS.128 [R0+0x10000], RZ ;  /* 0x010000ff00005388 */ /* 0x0003e20000000c00 */
[C---:B-----5:R-:W-:Y:S02]  /*2760*/  VIADD R8, R23.reuse, 0x8 ;  /* 0x0000000817087836 */ /* 0x060fe40000000000 */
[C---:B------:R-:W-:Y:S02]  /*2770*/  VIADD R4, R23.reuse, 0x20 ;  /* 0x0000002017047836 */ /* 0x040fe40000000000 */
[----:B------:R-:W-:Y:S01]  /*2780*/  VIADD R11, R23, 0x28 ;  /* 0x00000028170b7836 */ /* 0x000fe20000000000 */
[----:B------:R-:W-:Y:S02]  /*2790*/  ISETP.GE.AND P1, PT, R8, UR5, PT ;  /* 0x0000000508007c0c */ /* 0x000fe4000bf26270 */
[----:B------:R-:W-:Y:S02]  /*27a0*/  ISETP.GE.AND P0, PT, R4, UR5, PT ;  /* 0x0000000504007c0c */ /* 0x000fe4000bf06270 */
[----:B------:R-:W-:-:S02]  /*27b0*/  P2R R21, PR, RZ, 0x2 ;  /* 0x00000002ff157803 */ /* 0x000fc40000000000 */
[----:B------:R-:W-:Y:S02]  /*27c0*/  P2R R20, PR, RZ, 0x1 ;  /* 0x00000001ff147803 */ /* 0x000fe40000000000 */
[----:B------:R-:W-:Y:S02]  /*27d0*/  ISETP.GE.AND P1, PT, R23, UR5, PT ;  /* 0x0000000517007c0c */ /* 0x000fe4000bf26270 */
[----:B------:R-:W-:Y:S02]  /*27e0*/  ISETP.GE.AND P0, PT, R11, UR5, PT ;  /* 0x000000050b007c0c */ /* 0x000fe4000bf06270 */
[----:B------:R-:W-:Y:S02]  /*27f0*/  P2R R18, PR, RZ, 0x2 ;  /* 0x00000002ff127803 */ /* 0x000fe40000000000 */
        /* <DEDUP_REMOVED lines=28> */
.L_x_1729:
[----:B------:R-:W-:Y:S05]  /*29c0*/  BSYNC B0 ;  /* 0x0000000000007941 */ /* 0x000fea0003800000 */
.L_x_1728:
        /* <DEDUP_REMOVED lines=33> */
.L_x_1731:
[----:B------:R-:W-:Y:S05]  /*2be0*/  BSYNC B0 ;  /* 0x0000000000007941 */ /* 0x000fea0003800000 */
.L_x_1730:
        /* <DEDUP_REMOVED lines=34> */
.L_x_1733:
[----:B------:R-:W-:Y:S05]  /*2e10*/  BSYNC B0 ;  /* 0x0000000000007941 */ /* 0x000fea0003800000 */
.L_x_1732:
        /* <DEDUP_REMOVED lines=33> */
.L_x_1735:
[----:B------:R-:W-:Y:S05]  /*3030*/  BSYNC B0 ;  /* 0x0000000000007941 */ /* 0x000fea0003800000 */
.L_x_1734:
        /* <DEDUP_REMOVED lines=42> */
.L_x_1737:
[----:B------:R-:W-:Y:S05]  /*32e0*/  BSYNC B0 ;  /* 0x0000000000007941 */ /* 0x000fea0003800000 */
.L_x_1736:
        /* <DEDUP_REMOVED lines=32> */
.L_x_1739:
[----:B------:R-:W-:Y:S05]  /*34f0*/  BSYNC B0 ;  /* 0x0000000000007941 */ /* 0x000fea0003800000 */
.L_x_1738:
        /* <DEDUP_REMOVED lines=32> */
.L_x_1741:
[----:B------:R-:W-:Y:S05]  /*3700*/  BSYNC B0 ;  /* 0x0000000000007941 */ /* 0x000fea0003800000 */
.L_x_1740:
        /* <DEDUP_REMOVED lines=32> */
.L_x_1743:
[----:B------:R-:W-:Y:S05]  /*3910*/  BSYNC B0 ;  /* 0x0000000000007941 */ /* 0x000fea0003800000 */
.L_x_1742:
[----:B------:R-:W-:Y:S01]  /*3920*/  ULDC.64 UR22, c[0x0][0x3c8] ;  /* 0x0000f20000167ab9 */ /* 0x000fe20000000a00 */
[----:B------:R-:W-:Y:S01]  /*3930*/  USHF.R.S32.HI UR8, URZ, 0x1f, UR57 ;  /* 0x0000001f3f087899 */ /* 0x000fe20008011439 */
[----:B------:R-:W-:Y:S01]  /*3940*/  ISETP.NE.AND P2, PT, R15, RZ, PT ;  /* 0x000000ff0f00720c */ /* 0x000fe20003f45270 */
[----:B------:R-:W-:Y:S01]  /*3950*/  UISETP.NE.U32.AND UP1, UPT, UR22, URZ, UPT ;  /* 0x0000003f1600728c */ /* 0x000fe2000bf25070 */
[----:B------:R-:W-:Y:S01]  /*3960*/  SHF.R.S32.HI R7, RZ, 0x1f, R23 ;  /* 0x0000001fff077819 */ /* 0x000fe20000011417 */
[----:B-1----:R-:W5:Y:S01]  /*3970*/  LDL R8, [R1+0x44] ;  /* 0x0000440001087983 */ /* 0x002f620000100800 */
[----:B------:R-:W-:Y:S01]  /*3980*/  SHF.R.S32.HI R5, RZ, 0x1f, R11 ;  /* 0x0000001fff057819 */ /* 0x000fe2000001140b */
[----:B------:R-:W-:Y:S01]  /*3990*/  UISETP.NE.AND.EX UP1, UPT, UR23, URZ, UPT, UP1 ;  /* 0x0000003f1700728c */ /* 0x000fe2000bf25310 */
[----:B------:R-:W-:Y:S01]  /*39a0*/  ISETP.NE.AND P6, PT, R18, RZ, PT ;  /* 0x000000ff1200720c */ /* 0x000fe20003fc5270 */
[----:B------:R-:W-:Y:S01]  /*39b0*/  IMAD.MOV.U32 R9, RZ, RZ, 0x7f800000 ;  /* 0x7f800000ff097424 */ /* 0x000fe200078e00ff */
[----:B------:R-:W-:-:S02]  /*39c0*/  ISETP.NE.AND P5, PT, R21, RZ, PT ;  /* 0x000000ff1500720c */ /* 0x000fc40003fa5270 */
[----:B------:R-:W-:Y:S01]  /*39d0*/  ISETP.NE.AND P4, PT, R20, RZ, PT ;  /* 0x000000ff1400720c */ /* 0x000fe20003f85270 */
[----:B------:R-:W-:Y:S01]  /*39e0*/  IMAD.MOV.U32 R13, RZ, RZ, 0x7f800000 ;  /* 0x7f800000ff0d7424 */ /* 0x000fe200078e00ff */
[----:B------:R-:W-:Y:S01]  /*39f0*/  PLOP3.LUT P0, PT, PT, PT, UP1, 0x80, 0x0 ;  /* 0x000000000000781c */ /* 0x000fe20003f0f018 */
[----:B------:R-:W-:Y:S01]  /*3a00*/  IMAD.MOV.U32 R12, RZ, RZ, 0x7f800000 ;  /* 0x7f800000ff0c7424 */ /* 0x000fe200078e00ff */
[----:B------:R-:W0:Y:S01]  /*3a10*/  LDGDEPBAR ;  /* 0x00000000000079af */ /* 0x000e220000000000 */
        /* <DEDUP_REMOVED lines=15> */
[----:B--234-:R-:W-:Y:S01]  /*3b10*/  SHF.L.U64.HI R0, R23, 0x2, R7 ;  /* 0x0000000217007819 */ /* 0x01cfe20000010207 */
[----:B------:R-:W-:Y:S01]  /*3b20*/  @UP1 ULDC UR5, c[0x0][0x2e8] ;  /* 0x0000ba0000051ab9 */ /* 0x000fe20000000800 */
[----:B------:R-:W-:Y:S01]  /*3b30*/  IMAD.MOV.U32 R238, RZ, RZ, R222 ;  /* 0x000000ffffee7224 */ /* 0x000fe200078e00de */
[----:B------:R-:W-:Y:S01]  /*3b40*/  CS2R R158, SRZ ;  /* 0x00000000009e7805 */ /* 0x000fe2000001ff00 */
[----:B------:R-:W-:Y:S01]  /*3b50*/  IMAD.U32 R3, RZ, RZ, UR23 ;  /* 0x00000017ff037e24 */ /* 0x000fe2000f8e00ff */
[----:B------:R-:W-:-:S02]  /*3b60*/  CS2R R156, SRZ ;  /* 0x00000000009c7805 */ /* 0x000fc4000001ff00 */
[----:B------:R-:W-:Y:S02]  /*3b70*/  CS2R R162, SRZ ;  /* 0x0000000000a27805 */ /* 0x000fe4000001ff00 */
[----:B------:R-:W-:Y:S02]  /*3b80*/  CS2R R160, SRZ ;  /* 0x0000000000a07805 */ /* 0x000fe4000001ff00 */
[----:B------:R-:W-:Y:S01]  /*3b90*/  CS2R R154, SRZ ;  /* 0x00000000009a7805 */ /* 0x000fe2000001ff00 */
[----:B------:R1:W2:Y:S01]  /*3ba0*/  @P0 LDG.E R6, desc[UR6][R2.64] ;  /* 0x0000000602060981 */ /* 0x0002a2000c1e1900 */
        /* <DEDUP_REMOVED lines=24> */
[----:B-1----:R-:W-:Y:S01]  /*3d30*/  IMAD.SHL.U32 R2, R23, 0x4, RZ ;  /* 0x0000000417027824 */ /* 0x002fe200078e00ff */
[----:B------:R-:W-:Y:S02]  /*3d40*/  CS2R R104, SRZ ;  /* 0x0000000000687805 */ /* 0x000fe4000001ff00 */
[----:B------:R-:W-:Y:S02]  /*3d50*/  CS2R R102, SRZ ;  /* 0x0000000000667805 */ /* 0x000fe4000001ff00 */
[----:B------:R-:W-:-:S02]  /*3d60*/  CS2R R100, SRZ ;  /* 0x0000000000647805 */ /* 0x000fc4000001ff00 */
[----:B------:R-:W-:Y:S02]  /*3d70*/  CS2R R94, SRZ ;  /* 0x00000000005e7805 */ /* 0x000fe4000001ff00 */
[----:B------:R-:W-:Y:S02]  /*3d80*/  IADD3 R2, P1, R2, UR14, RZ ;  /* 0x0000000e02027c10 */ /* 0x000fe4000ff3e0ff */
[----:B------:R-:W-:Y:S02]  /*3d90*/  CS2R R92, SRZ ;  /* 0x00000000005c7805 */ /* 0x000fe4000001ff00 */
[----:B------:R-:W-:Y:S02]  /*3da0*/  CS2R R98, SRZ ;  /* 0x0000000000627805 */ /* 0x000fe4000001ff00 */
[----:B------:R-:W-:Y:S02]  /*3db0*/  CS2R R96, SRZ ;  /* 0x0000000000607805 */ /* 0x000fe4000001ff00 */
[----:B------:R-:W-:-:S02]  /*3dc0*/  IADD3.X R3, R0, UR13, RZ, P1, !PT ;  /* 0x0000000d00037c10 */ /* 0x000fc40008ffe4ff */
[----:B------:R-:W-:Y:S02]  /*3dd0*/  CS2R R90, SRZ ;  /* 0x00000000005a7805 */ /* 0x000fe4000001ff00 */
[C---:B------:R-:W-:Y:S02]  /*3de0*/  @!P2 LEA R4, P1, R11.reuse, UR14, 0x2 ;  /* 0x0000000e0b04ac11 */ /* 0x040fe4000f8210ff */
[----:B------:R-:W-:Y:S02]  /*3df0*/  CS2R R88, SRZ ;  /* 0x0000000000587805 */ /* 0x000fe4000001ff00 */
[----:B------:R-:W-:Y:S01]  /*3e00*/  CS2R R86, SRZ ;  /* 0x0000000000567805 */ /* 0x000fe2000001ff00 */
[----:B------:R-:W3:Y:S01]  /*3e10*/  @!P6 LDG.E R13, desc[UR6][R2.64] ;  /* 0x00000006020de981 */ /* 0x000ee2000c1e1900 */
[----:B------:R-:W-:Y:S02]  /*3e20*/  @!P2 LEA.HI.X R5, R11, UR13, R5, 0x2, P1 ;  /* 0x0000000d0b05ac11 */ /* 0x000fe400088f1405 */
[----:B------:R-:W-:-:S02]  /*3e30*/  CS2R R84, SRZ ;  /* 0x0000000000547805 */ /* 0x000fc4000001ff00 */
[----:B------:R-:W-:Y:S01]  /*3e40*/  CS2R R78, SRZ ;  /* 0x00000000004e7805 */ /* 0x000fe2000001ff00 */
[----:B------:R-:W4:Y:S01]  /*3e50*/  @!P5 LDG.E R12, desc[UR6][R2.64+0x20] ;  /* 0x00002006020cd981 */ /* 0x000f22000c1e1900 */
[----:B------:R-:W-:Y:S02]  /*3e60*/  CS2R R76, SRZ ;  /* 0x00000000004c7805 */ /* 0x000fe4000001ff00 */
[----:B------:R-:W-:Y:S02]  /*3e70*/  CS2R R82, SRZ ;  /* 0x0000000000527805 */ /* 0x000fe4000001ff00 */
[----:B------:R-:W-:Y:S01]  /*3e80*/  CS2R R80, SRZ ;  /* 0x0000000000507805 */ /* 0x000fe2000001ff00 */
[----:B------:R-:W5:Y:S01]  /*3e90*/  @!P2 LDG.E R9, desc[UR6][R4.64] ;  /* 0x000000060409a981 */ /* 0x000f62000c1e1900 */
[----:B------:R-:W-:Y:S02]  /*3ea0*/  CS2R R74, SRZ ;  /* 0x00000000004a7805 */ /* 0x000fe4000001ff00 */
[----:B------:R-:W-:-:S02]  /*3eb0*/  CS2R R72, SRZ ;  /* 0x0000000000487805 */ /* 0x000fc4000001ff00 */
[----:B------:R-:W-:Y:S01]  /*3ec0*/  CS2R R70, SRZ ;  /* 0x0000000000467805 */ /* 0x000fe2000001ff00 */
[----:B------:R1:W5:Y:S01]  /*3ed0*/  @!P4 LDG.E R10, desc[UR6][R2.64+0x80] ;  /* 0x00008006020ac981 */ /* 0x000362000c1e1900 */
        /* <DEDUP_REMOVED lines=17> */
[----:B------:R-:W-:Y:S01]  /*3ff0*/  ULDC UR20, c[0x0][0x2dc] ;  /* 0x0000b70000147ab9 */ /* 0x000fe20000000800 */
[----:B------:R-:W-:Y:S01]  /*4000*/  ULDC UR11, c[0x0][0x2ec] ;  /* 0x0000bb00000b7ab9 */ /* 0x000fe20000000800 */
[----:B------:R-:W5:Y:S01]  /*4010*/  LDL R5, [R1+0x28] ;  /* 0x0000280001057983 */ /* 0x000f620000100800 */
[----:B------:R-:W2:Y:S01]  /*4020*/  @P0 MUFU.RCP R0, UR5 ;  /* 0x0000000500000d08 */ /* 0x000ea20008001000 */
[----:B-1----:R-:W-:-:S02]  /*4030*/  IMAD.U32 R2, RZ, RZ, UR17 ;  /* 0x00000011ff027e24 */ /* 0x002fc4000f8e00ff */
[----:B------:R-:W-:Y:S02]  /*4040*/  VIADD R3, R218, 0x2000 ;  /* 0x00002000da037836 */ /* 0x000fe40000000000 */
[----:B------:R-:W-:-:S03]  /*4050*/  VIADD R4, R219, 0x2000 ;  /* 0x00002000db047836 */ /* 0x000fc60000000000 */
[----:B------:R-:W-:Y:S02]  /*4060*/  SEL R3, R3, R218, !P3 ;  /* 0x000000da03037207 */ /* 0x000fe40005800000 */
[----:B------:R-:W-:Y:S01]  /*4070*/  SEL R4, R4, R219, !P3 ;  /* 0x000000db04047207 */ /* 0x000fe20005800000 */
[----:B------:R-:W-:Y:S01]  /*4080*/  UMOV UR5, URZ ;  /* 0x0000003f00057c82 */ /* 0x000fe20008000000 */
[----:B------:R-:W-:Y:S02]  /*4090*/  LEA R211, R3, UR4, 0x1 ;  /* 0x0000000403d37c11 */ /* 0x000fe4000f8e08ff */
[----:B------:R-:W-:Y:S01]  /*40a0*/  LEA R212, R4, UR4, 0x1 ;  /* 0x0000000404d47c11 */ /* 0x000fe2000f8e08ff */
[----:B--2---:R-:W-:Y:S01]  /*40b0*/  @P0 FMUL.FTZ R0, R6, R0 ;  /* 0x0000000006000220 */ /* 0x004fe20000410000 */
[----:B------:R-:W-:-:S04]  /*40c0*/  IMAD.SHL.U32 R6, R23, 0x4, RZ ;  /* 0x0000000417067824 */ /* 0x000fc800078e00ff */
[----:B------:R-:W-:Y:S01]  /*40d0*/  @P0 R2UR UR8, R0 ;  /* 0x00000000000802ca */ /* 0x000fe200000e0000 */
[C---:B------:R-:W-:Y:S01]  /*40e0*/  VIADD R0, R23.reuse, 0xffffffc0 ;  /* 0xffffffc017007836 */ /* 0x040fe20000000000 */
[----:B------:R1:W-:Y:S02]  /*40f0*/  STL [R1+0x24], R6 ;  /* 0x0000240601007387 */ /* 0x0003e40000100800 */
[----:B-1----:R-:W-:Y:S02]  /*4100*/  SHF.L.U64.HI R6, R23, 0x2, R7 ;  /* 0x0000000217067819 */ /* 0x002fe40000010207 */
[----:B---3--:R-:W-:Y:S04]  /*4110*/  STL [R1+0x8], R13 ;  /* 0x0000080d01007387 */ /* 0x008fe80000100800 */
[----:B----4-:R-:W-:Y:S04]  /*4120*/  STL [R1+0xc], R12 ;  /* 0x00000c0c01007387 */ /* 0x010fe80000100800 */
[----:B-----5:R-:W-:Y:S04]  /*4130*/  STL [R1], R10 ;  /* 0x0000000a01007387 */ /* 0x020fe80000100800 */
[----:B------:R-:W-:Y:S04]  /*4140*/  STL [R1+0x4], R9 ;  /* 0x0000040901007387 */ /* 0x000fe80000100800 */
[----:B------:R-:W-:Y:S01]  /*4150*/  STL [R1+0x20], R6 ;  /* 0x0000200601007387 */ /* 0x000fe20000100800 */
[----:B------:R-:W-:Y:S01]  /*4160*/  IMAD R5, R2, 0x80, R5 ;  /* 0x0000008002057824 */ /* 0x000fe200078e0205 */
[----:B------:R-:W-:-:S04]  /*4170*/  SHF.R.S32.HI R2, RZ, 0x1f, R0 ;  /* 0x0000001fff027819 */ /* 0x000fc80000011400 */
[C---:B------:R-:W-:Y:S01]  /*4180*/  SHF.L.U64.HI R2, R0.reuse, 0x2, R2 ;  /* 0x0000000200027819 */ /* 0x040fe20000010202 */
[----:B------:R-:W-:-:S04]  /*4190*/  IMAD.SHL.U32 R0, R0, 0x4, RZ ;  /* 0x0000000400007824 */ /* 0x000fc800078e00ff */
[----:B------:R-:W-:Y:S04]  /*41a0*/  STL [R1+0x1c], R2 ;  /* 0x00001c0201007387 */ /* 0x000fe80000100800 */
[----:B------:R1:W-:Y:S02]  /*41b0*/  STL [R1+0x18], R0 ;  /* 0x0000180001007387 */ /* 0x0003e40000100800 */
[----:B-1----:R-:W-:-:S05]  /*41c0*/  IADD3 R0, R23, -UR37, -R5 ;  /* 0x8000002517007c10 */ /* 0x002fca000fffe805 */
[----:B------:R-:W-:-:S05]  /*41d0*/  VIADD R0, R0, UR9 ;  /* 0x0000000900007c36 */ /* 0x000fca0008000000 */
[----:B------:R1:W-:Y:S01]  /*41e0*/  STL [R1+0x14], R0 ;  /* 0x0000140001007387 */ /* 0x0003e20000100800 */
[C---:B------:R-:W-:Y:S02]  /*41f0*/  LOP3.LUT P2, RZ, R8.reuse, 0x2, RZ, 0xc0, !PT ;  /* 0x0000000208ff7812 */ /* 0x040fe4000784c0ff */
[C---:B------:R-:W-:Y:S02]  /*4200*/  LOP3.LUT P1, RZ, R8.reuse, 0x4, RZ, 0xc0, !PT ;  /* 0x0000000408ff7812 */ /* 0x040fe4000782c0ff */
[----:B------:R-:W-:Y:S02]  /*4210*/  LOP3.LUT P0, RZ, R8, 0x2, RZ, 0xc0, !PT ;  /* 0x0000000208ff7812 */ /* 0x000fe4000780c0ff */
[----:B------:R-:W-:Y:S02]  /*4220*/  SEL R221, R221, 0xffffffe0, !P2 ;  /* 0xffffffe0dddd7807 */ /* 0x000fe40005000000 */
[----:B------:R-:W-:Y:S02]  /*4230*/  SEL R217, R217, 0xffffffc0, !P1 ;  /* 0xffffffc0d9d97807 */ /* 0x000fe40004800000 */
[----:B------:R-:W-:Y:S01]  /*4240*/  SEL R220, R220, 0xffffffe0, !P0 ;  /* 0xffffffe0dcdc7807 */ /* 0x000fe20004000000 */
[----:B------:R-:W-:Y:S01]  /*4250*/  @UP1 UMOV UR5, UR8 ;  /* 0x0000000800051c82 */ /* 0x000fe20008000000 */
[----:B------:R-:W-:-:S05]  /*4260*/  ULDC UR8, c[0x0][0x39c] ;  /* 0x0000e70000087ab9 */ /* 0x000fca0000000800 */
.L_x_1746:
[----:B------:R-:W0:Y:S01]  /*4270*/  LDGDEPBAR ;  /* 0x00000000000079af */ /* 0x000e220000000000 */
[C---:B-1----:R-:W-:Y:S01]  /*4280*/  IADD3 R0, R212.reuse, R221, RZ ;  /* 0x000000ddd4007210 */ /* 0x042fe20007ffe0ff */
[----:B------:R-:W-:Y:S01]  /*4290*/  IMAD.IADD R2, R212, 0x1, R217 ;  /* 0x00000001d4027824 */ /* 0x000fe200078e02d9 */
[----:B------:R-:W-:Y:S05]  /*42a0*/  USHF.L.U32 UR12, UR17, 0x7, URZ ;  /* 0x00000007110c7899 */ /* 0x000fea000800063f */
[----:B------:R-:W2:Y:S01]  /*42b0*/  LDL R206, [R1+0x28] ;  /* 0x0000280001ce7983 */ /* 0x000ea20000100800 */
[----:B------:R-:W-:Y:S01]  /*42c0*/  IADD3 R3, R0, R217, RZ ;  /* 0x000000d900037210 */ /* 0x000fe20007ffe0ff */
[----:B------:R-:W-:Y:S02]  /*42d0*/  UIADD3 UR12, UR12, 0x80, URZ ;  /* 0x000000800c0c7890 */ /* 0x000fe4000fffe03f */
[----:B------:R-:W3:Y:S02]  /*42e0*/  LDL R205, [R1+0x14] ;  /* 0x0000140001cd7983 */ /* 0x000ee40000100800 */
[----:B------:R-:W-:Y:S02]  /*42f0*/  UISETP.GE.AND UP0, UPT, UR12, UR9, UPT ;  /* 0x000000090c00728c */ /* 0x000fe4000bf06270 */
[----:B------:R-:W4:Y:S04]  /*4300*/  LDL R204, [R1+0x8] ;  /* 0x0000080001cc7983 */ /* 0x000f280000100800 */
[----:B------:R-:W-:Y:S01]  /*4310*/  STL [R1+0x9c], R56 ;  /* 0x00009c3801007387 */ /* 0x000fe20000100800 */
[----:B------:R-:W-:Y:S02]  /*4320*/  PLOP3.LUT P6, PT, PT, PT, UP0, 0x80, 0x0 ;  /* 0x000000000000781c */ /* 0x000fe40003fcf008 */
[----:B------:R-:W-:Y:S01]  /*4330*/  PLOP3.LUT P0, PT, PT, PT, UP0, 0x80, 0x0 ;  /* 0x000000000000781c */ /* 0x000fe20003f0f008 */
[----:B------:R-:W-:Y:S01]  /*4340*/  STL [R1+0x98], R55 ;  /* 0x0000983701007387 */ /* 0x000fe20000100800 */
        /* <DEDUP_REMOVED lines=20> */
[----:B----4-:R-:W-:Y:S01]  /*4490*/  FSETP.NEU.FTZ.AND P2, PT, R204, -INF , PT ;  /* 0xff800000cc00780b */ /* 0x010fe20003f5d000 */
[----:B------:R-:W-:Y:S04]  /*44a0*/  DEPBAR.LE SB0, 0x0 ;  /* 0x000080000000791a */ /* 0x000fe80000000000 */
[----:B------:R-:W-:Y:S06]  /*44b0*/  BAR.SYNC.DEFER_BLOCKING 0x0 ;  /* 0x0000000000007b1d */ /* 0x000fec0000010000 */
[----:B------:R-:W-:Y:S08]  /*44c0*/  LDSM.16.M88.4 R32, [R212] ;  /* 0x00000000d420783b */ /* 0x000ff00000000200 */
[----:B------:R-:W1:Y:S08]  /*44d0*/  LDSM.16.M88.4 R16, [R214+UR4+0xc000] ;  /* 0x00c00004d610783b */ /* 0x000e700008000200 */
[----:B------:R-:W4:Y:S08]  /*44e0*/  LDSM.16.M88.4 R28, [R212+0x1000] ;  /* 0x00100000d41c783b */ /* 0x000f300000000200 */
[----:B------:R-:W2:Y:S08]  /*44f0*/  LDSM.16.M88.4 R164, [R214+UR4+0xc800] ;  /* 0x00c80004d6a4783b */ /* 0x000eb00008000200 */
[----:B------:R-:W-:Y:S08]  /*4500*/  LDSM.16.M88.4 R168, [R0] ;  /* 0x0000000000a8783b */ /* 0x000ff00000000200 */
[----:B------:R-:W3:Y:S01]  /*4510*/  LDSM.16.M88.4 R172, [R213] ;  /* 0x00000000d5ac783b */ /* 0x000ee20000000200 */
        /* <DEDUP_REMOVED lines=8> */
[-C--:B--2---:R-:W-:Y:S06]  /*45a0*/  HMMA.16816.F32.BF16 R20, R32, R164.reuse, RZ ;  /* 0x000000a42014723c */ /* 0x084fec00000418ff */
[C---:B------:R-:W-:Y:S01]  /*45b0*/  HMMA.16816.F32.BF16 R24, R28.reuse, R164, RZ ;  /* 0x000000a41c18723c */ /* 0x040fe200000418ff */
[----:B------:R-:W-:Y:S05]  /*45c0*/  LDSM.16.M88.4 R192, [R216+0x800] ;  /* 0x00080000d8c0783b */ /* 0x000fea0000000200 */
[-C--:B------:R-:W-:Y:S03]  /*45d0*/  HMMA.16816.F32.BF16 R28, R28, R166.reuse, RZ ;  /* 0x000000a61c1c723c */ /* 0x080fe600000418ff */
[----:B------:R-:W-:Y:S03]  /*45e0*/  LDSM.16.M88.4 R196, [R3] ;  /* 0x0000000003c4783b */ /* 0x000fe60000000200 */
[----:B------:R-:W-:Y:S05]  /*45f0*/  HMMA.16816.F32.BF16 R32, R32, R166, RZ ;  /* 0x000000a62020723c */ /* 0x000fea00000418ff */
[----:B------:R-:W2:Y:S01]  /*4600*/  LDSM.16.M88.4 R164, [R2+0x1000] ;  /* 0x0010000002a4783b */ /* 0x000ea20000000200 */
[-C--:B---3--:R-:W-:Y:S06]  /*4610*/  HMMA.16816.F32.BF16 R4, R168, R172.reuse, R4 ;  /* 0x000000aca804723c */ /* 0x088fec0000041804 */
[C---:B-1----:R-:W-:Y:S01]  /*4620*/  HMMA.16816.F32.BF16 R8, R176.reuse, R172, R8 ;  /* 0x000000acb008723c */ /* 0x042fe20000041808 */
[----:B------:R-:W1:Y:S05]  /*4630*/  LDSM.16.M88.4 R200, [R215] ;  /* 0x00000000d7c8783b */ /* 0x000e6a0000000200 */
[-C--:B------:R-:W-:Y:S06]  /*4640*/  HMMA.16816.F32.BF16 R12, R176, R174.reuse, R12 ;  /* 0x000000aeb00c723c */ /* 0x080fec000004180c */
[C---:B------:R-:W-:Y:S01]  /*4650*/  HMMA.16816.F32.BF16 R16, R168.reuse, R174, R16 ;  /* 0x000000aea810723c */ /* 0x040fe20000041810 */
[----:B------:R-:W-:Y:S05]  /*4660*/  LDSM.16.M88.4 R172, [R215+0x800] ;  /* 0x00080000d7ac783b */ /* 0x000fea0000000200 */
[-C--:B----4-:R-:W-:Y:S06]  /*4670*/  HMMA.16816.F32.BF16 R20, R168, R180.reuse, R20 ;  /* 0x000000b4a814723c */ /* 0x090fec0000041814 */
[C---:B------:R-:W-:Y:S06]  /*4680*/  HMMA.16816.F32.BF16 R24, R176.reuse, R180, R24 ;  /* 0x000000b4b018723c */ /* 0x040fec0000041818 */
[-C--:B------:R-:W-:Y:S01]  /*4690*/  HMMA.16816.F32.BF16 R28, R176, R182.reuse, R28 ;  /* 0x000000b6b01c723c */ /* 0x080fe2000004181c */
[----:B------:R-:W-:Y:S05]  /*46a0*/  LDSM.16.M88.4 R176, [R212+0x2000] ;  /* 0x00200000d4b0783b */ /* 0x000fea0000000200 */
[----:B------:R-:W-:Y:S03]  /*46b0*/  HMMA.16816.F32.BF16 R32, R168, R182, R32 ;  /* 0x000000b6a820723c */ /* 0x000fe60000041820 */
[----:B------:R-:W3:Y:S03]  /*46c0*/  LDSM.16.M88.4 R168, [R3+0x1000] ;  /* 0x0010000003a8783b */ /* 0x000ee60000000200 */
[-C--:B------:R-:W-:Y:S05]  /*46d0*/  HMMA.16816.F32.BF16 R4, R184, R188.reuse, R4 ;  /* 0x000000bcb804723c */ /* 0x080fea0000041804 */
[----:B------:R-:W4:Y:S01]  /*46e0*/  LDSM.16.M88.4 R180, [R214+UR4+0x10000] ;  /* 0x01000004d6b4783b */ /* 0x000f220008000200 */
[C---:B--2---:R-:W-:Y:S06]  /*46f0*/  HMMA.16816.F32.BF16 R8, R164.reuse, R188, R8 ;  /* 0x000000bca408723c */ /* 0x044fec0000041808 */
[-C--:B------:R-:W-:Y:S06]  /*4700*/  HMMA.16816.F32.BF16 R12, R164, R190.reuse, R12 ;  /* 0x000000bea40c723c */ /* 0x080fec000004180c */
[C---:B------:R-:W-:Y:S01]  /*4710*/  HMMA.16816.F32.BF16 R16, R184.reuse, R190, R16 ;  /* 0x000000beb810723c */ /* 0x040fe20000041810 */
[----:B------:R-:W-:Y:S05]  /*4720*/  LDSM.16.M88.4 R188, [R0+0x2000] ;  /* 0x0020000000bc783b */ /* 0x000fea0000000200 */
[-C--:B------:R-:W-:Y:S06]  /*4730*/  HMMA.16816.F32.BF16 R20, R184, R192.reuse, R20 ;  /* 0x000000c0b814723c */ /* 0x080fec0000041814 */
[C---:B------:R-:W-:Y:S06]  /*4740*/  HMMA.16816.F32.BF16 R24, R164.reuse, R192, R24 ;  /* 0x000000c0a418723c */ /* 0x040fec0000041818 */
[-C--:B------:R-:W-:Y:S01]  /*4750*/  HMMA.16816.F32.BF16 R28, R164, R194.reuse, R28 ;  /* 0x000000c2a41c723c */ /* 0x080fe2000004181c */
[----:B------:R-:W2:Y:S05]  /*4760*/  LDSM.16.M88.4 R164, [R212+0x3000] ;  /* 0x00300000d4a4783b */ /* 0x000eaa0000000200 */
[----:B------:R-:W-:Y:S03]  /*4770*/  HMMA.16816.F32.BF16 R32, R184, R194, R32 ;  /* 0x000000c2b820723c */ /* 0x000fe60000041820 */
[----:B------:R-:W2:Y:S03]  /*4780*/  LDSM.16.M88.4 R184, [R214+UR4+0x10800] ;  /* 0x01080004d6b8783b */ /* 0x000ea60008000200 */
[-C--:B-1----:R-:W-:Y:S05]  /*4790*/  HMMA.16816.F32.BF16 R4, R196, R200.reuse, R4 ;  /* 0x000000c8c404723c */ /* 0x082fea0000041804 */
        /* <DEDUP_REMOVED lines=13> */
[C---:B--2---:R-:W-:Y:S06]  /*4870*/  HMMA.16816.F32.BF16 R8, R164.reuse, R180, R8 ;  /* 0x000000b4a408723c */ /* 0x044fec0000041808 */
[-C--:B------:R-:W-:Y:S01]  /*4880*/  HMMA.16816.F32.BF16 R12, R164, R182.reuse, R12 ;  /* 0x000000b6a40c723c */ /* 0x080fe2000004180c */
[----:B---3--:R-:W-:Y:S05]  /*4890*/  MOV R0, UR10 ;  /* 0x0000000a00007c02 */ /* 0x008fea0008000f00 */
[C---:B------:R-:W-:Y:S01]  /*48a0*/  HMMA.16816.F32.BF16 R16, R176.reuse, R182, R16 ;  /* 0x000000b6b010723c */ /* 0x040fe20000041810 */
[----:B------:R-:W-:Y:S04]  /*48b0*/  LDSM.16.M88.4 R180, [R3+0x2000] ;  /* 0x0020000003b4783b */ /* 0x000fe80000000200 */
[----:B------:R-:W-:Y:S01]  /*48c0*/  IMAD R0, R0, 0x40, R205 ;  /* 0x0000004000007824 */ /* 0x000fe200078e02cd */
        /* <DEDUP_REMOVED lines=14> */
[----:B------:R3:W1:Y:S05]  /*49b0*/  LDSM.16.M88.4 R168, [R3+0x3000] ;  /* 0x0030000003a8783b */ /* 0x00066a0000000200 */
[----:B------:R-:W-:Y:S06]  /*49c0*/  HMMA.16816.F32.BF16 R32, R188, R174, R32 ;  /* 0x000000aebc20723c */ /* 0x000fec0000041820 */
[-C--:B----4-:R-:W-:Y:S06]  /*49d0*/  HMMA.16816.F32.BF16 R4, R196, R200.reuse, R4 ;  /* 0x000000c8c404723c */ /* 0x090fec0000041804 */
[C---:B--2---:R-:W-:Y:S06]  /*49e0*/  HMMA.16816.F32.BF16 R8, R164.reuse, R200, R8 ;  /* 0x000000c8a408723c */ /* 0x044fec0000041808 */
[-C--:B------:R-:W-:Y:S05]  /*49f0*/  HMMA.16816.F32.BF16 R12, R164, R202.reuse, R12 ;  /* 0x000000caa40c723c */ /* 0x080fea000004180c */
[C---:B---3--:R-:W-:Y:S01]  /*4a00*/  IADD3 R3, R0.reuse, 0x7, RZ ;  /* 0x0000000700037810 */ /* 0x048fe20007ffe0ff */
[C---:B------:R-:W-:Y:S04]  /*4a10*/  HMMA.16816.F32.BF16 R16, R196.reuse, R202, R16 ;  /* 0x000000cac410723c */ /* 0x040fe80000041810 */
[----:B------:R-:W-:Y:S02]  /*4a20*/  ISETP.GE.AND P3, PT, R3, RZ, PT ;  /* 0x000000ff0300720c */ /* 0x000fe40003f66270 */
[-C--:B------:R-:W-:Y:S06]  /*4a30*/  HMMA.16816.F32.BF16 R20, R196, R176.reuse, R20 ;  /* 0x000000b0c414723c */ /* 0x080fec0000041814 */
[C---:B------:R-:W-:Y:S05]  /*4a40*/  HMMA.16816.F32.BF16 R24, R164.reuse, R176, R24 ;  /* 0x000000b0a418723c */ /* 0x040fea0000041818 */
[----:B------:R-:W-:Y:S01]  /*4a50*/  @!P3 IADD3 R3, -R0, -0x7, RZ ;  /* 0xfffffff90003b810 */ /* 0x000fe20007ffe1ff */
[-C--:B------:R-:W-:Y:S01]  /*4a60*/  HMMA.16816.F32.BF16 R28, R164, R178.reuse, R28 ;  /* 0x000000b2a41c723c */ /* 0x080fe2000004181c */
[----:B------:R-:W-:Y:S05]  /*4a70*/  PLOP3.LUT P3, PT, PT, PT, UP0, 0x80, 0x0 ;  /* 0x000000000000781c */ /* 0x000fea0003f6f008 */
[----:B------:R-:W-:Y:S06]  /*4a80*/  HMMA.16816.F32.BF16 R32, R196, R178, R32 ;  /* 0x000000b2c420723c */ /* 0x000fec0000041820 */
[-C--:B-1----:R-:W-:Y:S06]  /*4a90*/  HMMA.16816.F32.BF16 R4, R180, R184.reuse, R4 ;  /* 0x000000b8b404723c */ /* 0x082fec0000041804 */
[C---:B------:R-:W-:Y:S06]  /*4aa0*/  HMMA.16816.F32.BF16 R8, R168.reuse, R184, R8 ;  /* 0x000000b8a808723c */ /* 0x040fec0000041808 */
        /* <DEDUP_REMOVED lines=18> */
[----:B------:R-:W-:Y:S01]  /*4bd0*/  MUFU.TANH R228, R15 ;  /* 0x0000000f00e47308 */ /* 0x000fe20000002400 */
[----:B------:R-:W-:Y:S01]  /*4be0*/  FMUL.FTZ R17, R17, UR8 ;  /* 0x0000000811117c20 */ /* 0x000fe20008410000 */
[----:B------:R-:W-:Y:S08]  /*4bf0*/  FMUL.FTZ R18, R18, UR8 ;  /* 0x0000000812127c20 */ /* 0x000ff00008410000 */
[----:B------:R3:W-:Y:S01]  /*4c00*/  MUFU.TANH R207, R13 ;  /* 0x0000000d00cf7308 */ /* 0x0007e20000002400 */
[----:B--2---:R-:W2:Y:S09]  /*4c10*/  LDL R9, [R1+0xc] ;  /* 0x00000c0001097983 */ /* 0x004eb20000100800 */
[----:B------:R4:W-:Y:S10]  /*4c20*/  MUFU.TANH R223, R12 ;  /* 0x0000000c00df7308 */ /* 0x0009f40000002400 */
[----:B------:R-:W-:Y:S01]  /*4c30*/  MUFU.TANH R55, R5 ;  /* 0x0000000500377308 */ /* 0x000fe20000002400 */
[----:B---3--:R-:W3:Y:S09]  /*4c40*/  LDL R13, [R1] ;  /* 0x00000000010d7983 */ /* 0x008ef20000100800 */
[----:B------:R-:W1:Y:S01]  /*4c50*/  MUFU.TANH R48, R6 ;  /* 0x0000000600307308 */ /* 0x000e620000002400 */
[----:B----4-:R-:W4:Y:S09]  /*4c60*/  LDL R12, [R1+0x4] ;  /* 0x00000400010c7983 */ /* 0x010f320000100800 */
[----:B------:R1:W1:Y:S10]  /*4c70*/  MUFU.TANH R47, R7 ;  /* 0x00000007002f7308 */ /* 0x0002740000002400 */
[----:B------:R1:W-:Y:S10]  /*4c80*/  MUFU.TANH R227, R8 ;  /* 0x0000000800e37308 */ /* 0x0003f40000002400 */
[----:B------:R1:W-:Y:S02]  /*4c90*/  MUFU.TANH R231, R10 ;  /* 0x0000000a00e77308 */ /* 0x0003e40000002400 */
[----:B-1----:R-:W1:Y:S08]  /*4ca0*/  LDSM.16.M88.4 R4, [R215+0x4800] ;  /* 0x00480000d704783b */ /* 0x002e700000000200 */
[----:B------:R1:W-:Y:S01]  /*4cb0*/  MUFU.TANH R41, R19 ;  /* 0x0000001300297308 */ /* 0x0003e20000002400 */
[----:B------:R-:W-:Y:S05]  /*4cc0*/  IMAD.U32 R8, RZ, RZ, UR17 ;  /* 0x00000011ff087e24 */ /* 0x000fea000f8e00ff */
[----:B------:R-:W-:Y:S04]  /*4cd0*/  LEA R8, R8, R206, 0x7 ;  /* 0x000000ce08087211 */ /* 0x000fe800078e38ff */
[----:B------:R-:W-:Y:S01]  /*4ce0*/  MUFU.TANH R230, R11 ;  /* 0x0000000b00e67308 */ /* 0x000fe20000002400 */
[----:B------:R-:W-:Y:S01]  /*4cf0*/  VIADD R10, R0, 0x8 ;  /* 0x00000008000a7836 */ /* 0x000fe20000000000 */
[C---:B------:R-:W-:Y:S01]  /*4d00*/  @P5 ISETP.GE.AND P5, PT, R8.reuse, UR9, PT ;  /* 0x0000000908005c0c */ /* 0x040fe2000bfa6270 */
[----:B------:R-:W-:Y:S03]  /*4d10*/  @P0 VIADD R2, R8, 0x1 ;  /* 0x0000000108020836 */ /* 0x000fe60000000000 */
[----:B------:R-:W-:Y:S02]  /*4d20*/  ISETP.GE.AND P0, PT, R10, RZ, PT ;  /* 0x000000ff0a00720c */ /* 0x000fe40003f06270 */
[----:B------:R-:W-:Y:S02]  /*4d30*/  @P6 ISETP.GE.AND P6, PT, R2, UR9, PT ;  /* 0x0000000902006c0c */ /* 0x000fe4000bfc6270 */
[----:B------:R1:W-:Y:S01]  /*4d40*/  MUFU.TANH R51, R16 ;  /* 0x0000001000337308 */ /* 0x0003e20000002400 */
[----:B------:R-:W-:Y:S02]  /*4d50*/  IABS R2, R0 ;  /* 0x0000000000027213 */ /* 0x000fe40000000000 */
[----:B-1----:R-:W-:Y:S02]  /*4d60*/  I2FP.F32.S32 R19, R3 ;  /* 0x0000000300137245 */ /* 0x002fe40000201400 */
[----:B------:R-:W-:Y:S05]  /*4d70*/  I2FP.F32.S32 R15, R2 ;  /* 0x00000002000f7245 */ /* 0x000fea0000201400 */
[----:B------:R-:W-:Y:S01]  /*4d80*/  MUFU.TANH R229, R14 ;  /* 0x0000000e00e57308 */ /* 0x000fe20000002400 */
[----:B------:R-:W-:Y:S01]  /*4d90*/  FFMA.FTZ R2, R15, -UR5, R248 ;  /* 0x800000050f027c23 */ /* 0x000fe200080100f8 */
[----:B------:R-:W-:Y:S02]  /*4da0*/  @!P0 IADD3 R10, -R0, -0x8, RZ ;  /* 0xfffffff8000a8810 */ /* 0x000fe40007ffe1ff */
[----:B------:R-:W-:Y:S01]  /*4db0*/  PLOP3.LUT P0, PT, PT, PT, UP0, 0x80, 0x0 ;  /* 0x000000000000781c */ /* 0x000fe20003f0f008 */
[-C--:B------:R-:W-:Y:S05]  /*4dc0*/  HMMA.16816.F32.BF16 R20, R180, R4.reuse, R20 ;  /* 0x00000004b414723c */ /* 0x080fea0000041814 */
[----:B------:R-:W-:Y:S01]  /*4dd0*/  MUFU.TANH R252, R17 ;  /* 0x0000001100fc7308 */ /* 0x000fe20000002400 */
[C---:B------:R-:W-:Y:S09]  /*4de0*/  HMMA.16816.F32.BF16 R24, R168.reuse, R4, R24 ;  /* 0x00000004a818723c */ /* 0x040ff20000041818 */
[----:B------:R-:W-:Y:S01]  /*4df0*/  MUFU.TANH R42, R18 ;  /* 0x00000012002a7308 */ /* 0x000fe20000002400 */
[-C--:B------:R-:W-:Y:S03]  /*4e00*/  HMMA.16816.F32.BF16 R28, R168, R6.reuse, R28 ;  /* 0x00000006a81c723c */ /* 0x080fe6000004181c */
[----:B------:R-:W-:Y:S01]  /*4e10*/  FMUL.FTZ R5, R204, 1.4426950216293334961 ;  /* 0x3fb8aa3bcc057820 */ /* 0x000fe20000410000 */
[----:B------:R-:W-:Y:S02]  /*4e20*/  IADD3 R4, R0, -0x1, RZ ;  /* 0xffffffff00047810 */ /* 0x000fe40007ffe0ff */
[----:B------:R-:W-:Y:S01]  /*4e30*/  HMMA.16816.F32.BF16 R32, R180, R6, R32 ;  /* 0x00000006b420723c */ /* 0x000fe20000041820 */
[----:B------:R-:W4:Y:S04]  /*4e40*/  LDL R180, [R1+0x24] ;  /* 0x0000240001b47983 */ /* 0x000f280000100800 */
[----:B------:R-:W-:Y:S01]  /*4e50*/  FSEL R5, R5, RZ, P2 ;  /* 0x000000ff05057208 */ /* 0x000fe20001000000 */
[----:B------:R-:W-:Y:S01]  /*4e60*/  FMUL.FTZ R20, R20, UR8 ;  /* 0x0000000814147c20 */ /* 0x000fe20008410000 */
[----:B------:R-:W-:Y:S01]  /*4e70*/  PLOP3.LUT P2, PT, PT, PT, UP0, 0x80, 0x0 ;  /* 0x000000000000781c */ /* 0x000fe20003f4f008 */
[----:B------:R-:W-:Y:S01]  /*4e80*/  FMUL.FTZ R21, R21, UR8 ;  /* 0x0000000815157c20 */ /* 0x000fe20008410000 */
[----:B------:R-:W-:Y:S01]  /*4e90*/  ISETP.GE.AND P4, PT, R4, RZ, PT ;  /* 0x000000ff0400720c */ /* 0x000fe20003f86270 */
        /* <DEDUP_REMOVED lines=9> */
[----:B------:R-:W-:Y:S01]  /*4f30*/  @P2 FSEL R2, R2, -INF , !P5 ;  /* 0xff80000002022808 */ /* 0x000fe20006800000 */
[----:B------:R-:W-:Y:S01]  /*4f40*/  FMUL.FTZ R29, R29, UR8 ;  /* 0x000000081d1d7c20 */ /* 0x000fe20008410000 */
[----:B------:R-:W-:Y:S01]  /*4f50*/  @!P4 IADD3 R4, -R0, 0x1, RZ ;  /* 0x000000010004c810 */ /* 0x000fe20007ffe1ff */
[----:B------:R-:W-:Y:S01]  /*4f60*/  FMUL.FTZ R30, R30, UR8 ;  /* 0x000000081e1e7c20 */ /* 0x000fe20008410000 */
[----:B------:R-:W-:Y:S01]  /*4f70*/  PLOP3.LUT P2, PT, PT, PT, UP0, 0x80, 0x0 ;  /* 0x000000000000781c */ /* 0x000fe20003f4f008 */
[----:B------:R-:W-:Y:S01]  /*4f80*/  FFMA.FTZ R2, R2, UR11, -R5 ;  /* 0x0000000b02027c23 */ /* 0x000fe20008010805 */
[----:B------:R-:W-:Y:S02]  /*4f90*/  I2FP.F32.S32 R16, R4 ;  /* 0x0000000400107245 */ /* 0x000fe40000201400 */
[----:B------:R-:W-:Y:S01]  /*4fa0*/  MUFU.TANH R37, R22 ;  /* 0x0000001600257308 */ /* 0x000fe20000002400 */
[----:B-1----:R-:W-:Y:S01]  /*4fb0*/  I2FP.F32.S32 R20, R10 ;  /* 0x0000000a00147245 */ /* 0x002fe20000201400 */
[----:B------:R-:W-:Y:S02]  /*4fc0*/  VIADD R10, R0, 0x28 ;  /* 0x00000028000a7836 */ /* 0x000fe40000000000 */
[----:B------:R-:W-:Y:S01]  /*4fd0*/  FMUL.FTZ R32, R32, UR8 ;  /* 0x0000000820207c20 */ /* 0x000fe20008410000 */
[----:B------:R-:W-:Y:S01]  /*4fe0*/  FMUL.FTZ R33, R33, UR8 ;  /* 0x0000000821217c20 */ /* 0x000fe20008410000 */
[----:B------:R-:W-:Y:S01]  /*4ff0*/  FMUL.FTZ R34, R34, UR8 ;  /* 0x0000000822227c20 */ /* 0x000fe20008410000 */
[----:B------:R-:W-:Y:S01]  /*5000*/  FFMA.FTZ R3, R20, -UR5, R48 ;  /* 0x8000000514037c23 */ /* 0x000fe20008010030 */
[----:B------:R-:W-:Y:S02]  /*5010*/  FMUL.FTZ R35, R35, UR8 ;  /* 0x0000000823237c20 */ /* 0x000fe40008410000 */
[----:B------:R1:W1:Y:S01]  /*5020*/  MUFU.EX2 R21, R2 ;  /* 0x0000000200157308 */ /* 0x0002620000000800 */
[----:B------:R-:W-:Y:S01]  /*5030*/  FMUL.FTZ R31, R31, UR8 ;  /* 0x000000081f1f7c20 */ /* 0x000fe20008410000 */
[----:B------:R-:W-:Y:S08]  /*5040*/  @P3 FSEL R3, R3, -INF , !P5 ;  /* 0xff80000003033808 */ /* 0x000ff00006800000 */
[----:B------:R-:W4:Y:S10]  /*5050*/  MUFU.TANH R36, R23 ;  /* 0x0000001700247308 */ /* 0x000f340000002400 */
[----:B------:R-:W4:Y:S01]  /*5060*/  MUFU.TANH R202, R24 ;  /* 0x0000001800ca7308 */ /* 0x000f220000002400 */
[----:B-1----:R-:W-:Y:S01]  /*5070*/  FFMA.FTZ R2, R19, -UR5, R47 ;  /* 0x8000000513027c23 */ /* 0x002fe2000801002f */
[----:B------:R-:W-:Y:S04]  /*5080*/  IMAD.MOV.U32 R182, RZ, RZ, R21 ;  /* 0x000000ffffb67224 */ /* 0x000fe800078e0015 */
[----:B------:R-:W-:Y:S04]  /*5090*/  @P2 FSEL R2, R2, -INF , !P6 ;  /* 0xff80000002022808 */ /* 0x000fe80007000000 */
[----:B------:R-:W1:Y:S10]  /*50a0*/  MUFU.TANH R199, R25 ;  /* 0x0000001900c77308 */ /* 0x000e740000002400 */
[----:B------:R-:W1:Y:S10]  /*50b0*/  MUFU.TANH R206, R26 ;  /* 0x0000001a00ce7308 */ /* 0x000e740000002400 */
[----:B------:R-:W1:Y:S10]  /*50c0*/  MUFU.TANH R205, R27 ;  /* 0x0000001b00cd7308 */ /* 0x000e740000002400 */
[----:B------:R-:W1:Y:S10]  /*50d0*/  MUFU.TANH R198, R28 ;  /* 0x0000001c00c67308 */ /* 0x000e740000002400 */
[----:B------:R-:W1:Y:S10]  /*50e0*/  MUFU.TANH R197, R29 ;  /* 0x0000001d00c57308 */ /* 0x000e740000002400 */
[----:B-----5:R-:W-:Y:S10]  /*50f0*/  MUFU.TANH R239, R32 ;  /* 0x0000002000ef7308 */ /* 0x020ff40000002400 */
[----:B------:R-:W1:Y:S10]  /*5100*/  MUFU.TANH R244, R33 ;  /* 0x0000002100f47308 */ /* 0x000e740000002400 */
[----:B------:R-:W-:Y:S10]  /*5110*/  MUFU.TANH R246, R34 ;  /* 0x0000002200f67308 */ /* 0x000ff40000002400 */
[----:B------:R-:W1:Y:S10]  /*5120*/  MUFU.TANH R245, R35 ;  /* 0x0000002300f57308 */ /* 0x000e740000002400 */
[----:B------:R-:W-:Y:S10]  /*5130*/  MUFU.TANH R204, R30 ;  /* 0x0000001e00cc7308 */ /* 0x000ff40000002400 */
[----:B------:R-:W1:Y:S01]  /*5140*/  MUFU.TANH R203, R31 ;  /* 0x0000001f00cb7308 */ /* 0x000e620000002400 */
[C---:B--2---:R-:W-:Y:S01]  /*5150*/  FMUL.FTZ R11, R9.reuse, 1.4426950216293334961 ;  /* 0x3fb8aa3b090b7820 */ /* 0x044fe20000410000 */
[----:B------:R-:W-:Y:S01]  /*5160*/  FSETP.NEU.FTZ.AND P4, PT, R9, -INF , PT ;  /* 0xff8000000900780b */ /* 0x000fe20003f9d000 */
[----:B------:R-:W-:Y:S03]  /*5170*/  FFMA.FTZ R9, R16, -UR5, R55 ;  /* 0x8000000510097c23 */ /* 0x000fe60008010037 */
[----:B------:R-:W-:Y:S02]  /*5180*/  FSEL R4, R11, RZ, P4 ;  /* 0x000000ff0b047208 */ /* 0x000fe40002000000 */
[----:B------:R-:W-:Y:S02]  /*5190*/  @P0 FSEL R9, R9, -INF , !P6 ;  /* 0xff80000009090808 */ /* 0x000fe40007000000 */
[----:B------:R-:W-:Y:S01]  /*51a0*/  IADD3 R11, R0, 0x1f, RZ ;  /* 0x0000001f000b7810 */ /* 0x000fe20007ffe0ff */
[--C-:B------:R-:W-:Y:S01]  /*51b0*/  FFMA.FTZ R3, R3, UR11, -R4.reuse ;  /* 0x0000000b03037c23 */ /* 0x100fe20008010804 */
[----:B------:R-:W-:Y:S01]  /*51c0*/  ISETP.GE.AND P0, PT, R10, RZ, PT ;  /* 0x000000ff0a00720c */ /* 0x000fe20003f06270 */
[----:B------:R-:W-:Y:S01]  /*51d0*/  FFMA.FTZ R9, R9, UR11, -R5 ;  /* 0x0000000b09097c23 */ /* 0x000fe20008010805 */
[----:B------:R-:W-:Y:S01]  /*51e0*/  ISETP.GE.AND P4, PT, R11, RZ, PT ;  /* 0x000000ff0b00720c */ /* 0x000fe20003f86270 */
[----:B------:R2:W-:Y:S01]  /*51f0*/  MUFU.EX2 R49, R3 ;  /* 0x0000000300317308 */ /* 0x0005e20000000800 */
[C---:B---3--:R-:W-:Y:S09]  /*5200*/  FSETP.NEU.FTZ.AND P3, PT, R13.reuse, -INF , PT ;  /* 0xff8000000d00780b */ /* 0x048ff20003f7d000 */
[----:B------:R3:W1:Y:S01]  /*5210*/  MUFU.EX2 R56, R9 ;  /* 0x0000000900387308 */ /* 0x0006620000000800 */
[----:B------:R-:W-:Y:S01]  /*5220*/  @!P0 IADD3 R10, -R0, -0x28, RZ ;  /* 0xffffffd8000a8810 */ /* 0x000fe20007ffe1ff */
[----:B----4-:R-:W-:Y:S01]  /*5230*/  FMUL.FTZ R14, R12, 1.4426950216293334961 ;  /* 0x3fb8aa3b0c0e7820 */ /* 0x010fe20000410000 */
[----:B------:R-:W-:Y:S02]  /*5240*/  @!P4 IADD3 R11, -R0, -0x1f, RZ ;  /* 0xffffffe1000bc810 */ /* 0x000fe40007ffe1ff */
[----:B------:R-:W-:Y:S02]  /*5250*/  FSETP.NEU.FTZ.AND P4, PT, R12, -INF , PT ;  /* 0xff8000000c00780b */ /* 0x000fe40003f9d000 */
[----:B------:R-:W-:Y:S01]  /*5260*/  I2FP.F32.S32 R10, R10 ;  /* 0x0000000a000a7245 */ /* 0x000fe20000201400 */
[----:B--2---:R-:W-:Y:S01]  /*5270*/  FFMA.FTZ R3, R2, UR11, -R4 ;  /* 0x0000000b02037c23 */ /* 0x004fe20008010804 */
[----:B------:R-:W-:Y:S01]  /*5280*/  VIADD R2, R0, 0x20 ;  /* 0x0000002000027836 */ /* 0x000fe20000000000 */
[----:B------:R-:W-:Y:S02]  /*5290*/  PLOP3.LUT P0, PT, PT, PT, UP0, 0x80, 0x0 ;  /* 0x000000000000781c */ /* 0x000fe40003f0f008 */
[----:B------:R2:W4:Y:S01]  /*52a0*/  MUFU.EX2 R46, R3 ;  /* 0x00000003002e7308 */ /* 0x0005220000000800 */
[----:B------:R-:W-:Y:S01]  /*52b0*/  FFMA.FTZ R10, R10, -UR5, R231 ;  /* 0x800000050a0a7c23 */ /* 0x000fe200080100e7 */
[----:B------:R-:W-:Y:S02]  /*52c0*/  ISETP.GE.AND P2, PT, R2, RZ, PT ;  /* 0x000000ff0200720c */ /* 0x000fe40003f46270 */
[----:B---3--:R-:W-:Y:S02]  /*52d0*/  IADD3 R9, R0, 0x27, RZ ;  /* 0x0000002700097810 */ /* 0x008fe40007ffe0ff */
[----:B------:R-:W-:Y:S05]  /*52e0*/  I2FP.F32.S32 R12, R11 ;  /* 0x0000000b000c7245 */ /* 0x000fea0000201400 */
[C---:B------:R-:W-:Y:S01]  /*52f0*/  FFMA.FTZ R11, R12.reuse, -UR5, R226 ;  /* 0x800000050c0b7c23 */ /* 0x040fe200080100e2 */
[----:B------:R-:W-:Y:S01]  /*5300*/  FFMA.FTZ R6, R12, -UR5, R228 ;  /* 0x800000050c067c23 */ /* 0x000fe200080100e4 */
[C---:B------:R-:W-:Y:S02]  /*5310*/  IADD3 R12, R0.reuse, 0x10, RZ ;  /* 0x00000010000c7810 */ /* 0x040fe40007ffe0ff */
[----:B------:R-:W-:Y:S02]  /*5320*/  @!P2 IADD3 R2, -R0, -0x20, RZ ;  /* 0xffffffe00002a810 */ /* 0x000fe40007ffe1ff */
[----:B------:R-:W-:Y:S01]  /*5330*/  PLOP3.LUT P2, PT, PT, PT, UP0, 0x80, 0x0 ;  /* 0x000000000000781c */ /* 0x000fe20003f4f008 */
[----:B--2---:R-:W-:Y:S01]  /*5340*/  FMUL.FTZ R3, R13, 1.4426950216293334961 ;  /* 0x3fb8aa3b0d037820 */ /* 0x004fe20000410000 */
[----:B------:R-:W-:Y:S02]  /*5350*/  I2FP.F32.S32 R13, R2 ;  /* 0x00000002000d7245 */ /* 0x000fe40000201400 */
[----:B------:R-:W-:Y:S02]  /*5360*/  @P0 FSEL R11, R11, -INF , !P6 ;  /* 0xff8000000b0b0808 */ /* 0x000fe40007000000 */
[----:B------:R-:W-:Y:S01]  /*5370*/  FSEL R3, R3, RZ, P3 ;  /* 0x000000ff03037208 */ /* 0x000fe20001800000 */
[----:B------:R-:W-:Y:S01]  /*5380*/  FFMA.FTZ R2, R13, -UR5, R227 ;  /* 0x800000050d027c23 */ /* 0x000fe200080100e3 */
[----:B------:R-:W-:Y:S01]  /*5390*/  ISETP.GE.AND P3, PT, R9, RZ, PT ;  /* 0x000000ff0900720c */ /* 0x000fe20003f66270 */
[----:B------:R-:W-:Y:S01]  /*53a0*/  FFMA.FTZ R7, R13, -UR5, R229 ;  /* 0x800000050d077c23 */ /* 0x000fe200080100e5 */
[----:B------:R-:W-:Y:S01]  /*53b0*/  PLOP3.LUT P0, PT, PT, PT, UP0, 0x80, 0x0 ;  /* 0x000000000000781c */ /* 0x000fe20003f0f008 */
[--C-:B------:R-:W-:Y:S02]  /*53c0*/  FFMA.FTZ R11, R11, UR11, -R3.reuse ;  /* 0x0000000b0b0b7c23 */ /* 0x100fe40008010803 */
[----:B------:R-:W-:Y:S02]  /*53d0*/  @P2 FSEL R2, R2, -INF , !P5 ;  /* 0xff80000002022808 */ /* 0x000fe40006800000 */
[----:B------:R-:W-:Y:S01]  /*53e0*/  PLOP3.LUT P2, PT, PT, PT, UP0, 0x80, 0x0 ;  /* 0x000000000000781c */ /* 0x000fe20003f4f008 */
[----:B------:R2:W-:Y:S02]  /*53f0*/  MUFU.EX2 R193, R11 ;  /* 0x0000000b00c17308 */ /* 0x0005e40000000800 */
[----:B------:R-:W-:Y:S03]  /*5400*/  FFMA.FTZ R2, R2, UR11, -R3 ;  /* 0x0000000b02027c23 */ /* 0x000fe60008010803 */
[----:B------:R-:W-:Y:S02]  /*5410*/  @!P3 IADD3 R9, -R0, -0x27, RZ ;  /* 0xffffffd90009b810 */ /* 0x000fe40007ffe1ff */
[----:B------:R-:W-:Y:S03]  /*5420*/  PLOP3.LUT P3, PT, PT, PT, UP0, 0x80, 0x0 ;  /* 0x000000000000781c */ /* 0x000fe60003f6f008 */
[----:B------:R3:W-:Y:S01]  /*5430*/  MUFU.EX2 R194, R2 ;  /* 0x0000000200c27308 */ /* 0x0007e20000000800 */
[----:B------:R-:W-:Y:S05]  /*5440*/  I2FP.F32.S32 R9, R9 ;  /* 0x0000000900097245 */ /* 0x000fea0000201400 */
[----:B------:R-:W-:Y:S01]  /*5450*/  FFMA.FTZ R9, R9, -UR5, R230 ;  /* 0x8000000509097c23 */ /* 0x000fe200080100e6 */
[----:B--2---:R-:W-:Y:S01]  /*5460*/  @P0 VIADD R11, R8, 0x8 ;  /* 0x00000008080b0836 */ /* 0x004fe20000000000 */
[----:B------:R-:W-:Y:S03]  /*5470*/  PLOP3.LUT P0, PT, PT, PT, UP0, 0x80, 0x0 ;  /* 0x000000000000781c */ /* 0x000fe60003f0f008 */
[----:B------:R-:W-:Y:S02]  /*5480*/  @P2 FSEL R9, R9, -INF , !P6 ;  /* 0xff80000009092808 */ /* 0x000fe40007000000 */
[----:B------:R-:W-:Y:S02]  /*5490*/  @P3 FSEL R10, R10, -INF , !P5 ;  /* 0xff8000000a0a3808 */ /* 0x000fe40006800000 */
[----:B------:R-:W-:Y:S02]  /*54a0*/  PLOP3.LUT P3, PT, PT, PT, UP0, 0x80, 0x0 ;  /* 0x000000000000781c */ /* 0x000fe40003f6f008 */
[----:B---3--:R-:W-:Y:S02]  /*54b0*/  FSEL R2, R14, RZ, P4 ;  /* 0x000000ff0e027208 */ /* 0x008fe40002000000 */
[----:B------:R-:W-:Y:S02]  /*54c0*/  PLOP3.LUT P4, PT, PT, PT, UP0, 0x80, 0x0 ;  /* 0x000000000000781c */ /* 0x000fe40003f8f008 */
[----:B------:R-:W-:Y:S01]  /*54d0*/  PLOP3.LUT P6, PT, PT, PT, UP0, 0x80, 0x0 ;  /* 0x000000000000781c */ /* 0x000fe20003fcf008 */
[--C-:B------:R-:W-:Y:S01]  /*54e0*/  FFMA.FTZ R9, R9, UR11, -R2.reuse ;  /* 0x0000000b09097c23 */ /* 0x100fe20008010802 */
[--C-:B------:R-:W-:Y:S03]  /*54f0*/  FFMA.FTZ R10, R10, UR11, -R2.reuse ;  /* 0x0000000b0a0a7c23 */ /* 0x100fe60008010802 */
[----:B------:R2:W-:Y:S06]  /*5500*/  MUFU.EX2 R200, R9 ;  /* 0x0000000900c87308 */ /* 0x0005ec0000000800 */
[----:B------:R-:W-:Y:S04]  /*5510*/  @P4 ISETP.GE.AND P4, PT, R11, UR9, PT ;  /* 0x000000090b004c0c */ /* 0x000fe8000bf86270 */
[----:B------:R3:W-:Y:S01]  /*5520*/  MUFU.EX2 R201, R10 ;  /* 0x0000000a00c97308 */ /* 0x0007e20000000800 */
[----:B------:R-:W-:Y:S02]  /*5530*/  @P6 IADD3 R11, R8, 0x9, RZ ;  /* 0x00000009080b6810 */ /* 0x000fe40007ffe0ff */
[----:B------:R-:W-:Y:S02]  /*5540*/  PLOP3.LUT P6, PT, PT, PT, UP0, 0x80, 0x0 ;  /* 0x000000000000781c */ /* 0x000fe40003fcf008 */
[C---:B--2---:R-:W-:Y:S04]  /*5550*/  IADD3 R9, R0.reuse, 0x17, RZ ;  /* 0x0000001700097810 */ /* 0x044fe80007ffe0ff */
[----:B------:R-:W-:Y:S01]  /*5560*/  ISETP.GE.AND P2, PT, R9, RZ, PT ;  /* 0x000000ff0900720c */ /* 0x000fe20003f46270 */
[----:B---3--:R-:W-:Y:S05]  /*5570*/  VIADD R10, R0, 0x18 ;  /* 0x00000018000a7836 */ /* 0x008fea0000000000 */
[----:B------:R-:W-:Y:S07]  /*5580*/  ISETP.GE.AND P5, PT, R10, RZ, PT ;  /* 0x000000ff0a00720c */ /* 0x000fee0003fa6270 */
[C---:B------:R-:W-:Y:S02]  /*5590*/  @!P2 IADD3 R9, -R0.reuse, -0x17, RZ ;  /* 0xffffffe90009a810 */ /* 0x040fe40007ffe1ff */
[----:B------:R-:W-:Y:S02]  /*55a0*/  PLOP3.LUT P2, PT, PT, PT, UP0, 0x80, 0x0 ;  /* 0x000000000000781c */ /* 0x000fe40003f4f008 */
[----:B------:R-:W-:Y:S02]  /*55b0*/  I2FP.F32.S32 R18, R9 ;  /* 0x0000000900127245 */ /* 0x000fe40000201400 */
[----:B------:R-:W-:Y:S02]  /*55c0*/  @!P5 IADD3 R10, -R0, -0x18, RZ ;  /* 0xffffffe8000ad810 */ /* 0x000fe40007ffe1ff */
[----:B------:R-:W-:Y:S02]  /*55d0*/  PLOP3.LUT P5, PT, PT, PT, UP0, 0x80, 0x0 ;  /* 0x000000000000781c */ /* 0x000fe40003faf008 */
[----:B------:R-:W-:Y:S01]  /*55e0*/  I2FP.F32.S32 R17, R10 ;  /* 0x0000000a00117245 */ /* 0x000fe20000201400 */
[----:B------:R-:W-:Y:S04]  /*55f0*/  FFMA.FTZ R10, R18, -UR5, R207 ;  /* 0x80000005120a7c23 */ /* 0x000fe800080100cf */
[----:B------:R-:W-:Y:S02]  /*5600*/  @P2 FSEL R7, R7, -INF , !P4 ;  /* 0xff80000007072808 */ /* 0x000fe40006000000 */
[----:B------:R-:W-:Y:S01]  /*5610*/  PLOP3.LUT P2, PT, PT, PT, UP0, 0x80, 0x0 ;  /* 0x000000000000781c */ /* 0x000fe20003f4f008 */
[----:B------:R-:W-:Y:S02]  /*5620*/  FFMA.FTZ R9, R17, -UR5, R223 ;  /* 0x8000000511097c23 */ /* 0x000fe400080100df */
[--C-:B------:R-:W-:Y:S03]  /*5630*/  FFMA.FTZ R7, R7, UR11, -R2.reuse ;  /* 0x0000000b07077c23 */ /* 0x100fe60008010802 */
[----:B------:R-:W-:Y:S01]  /*5640*/  @P3 FSEL R9, R9, -INF , !P4 ;  /* 0xff80000009093808 */ /* 0x000fe20006000000 */
[----:B------:R2:W-:Y:S01]  /*5650*/  MUFU.EX2 R196, R7 ;  /* 0x0000000700c47308 */ /* 0x0005e20000000800 */
[----:B------:R-:W-:Y:S02]  /*5660*/  PLOP3.LUT P3, PT, PT, PT, UP0, 0x80, 0x0 ;  /* 0x000000000000781c */ /* 0x000fe40003f6f008 */
[----:B------:R-:W-:Y:S01]  /*5670*/  @P5 ISETP.GE.AND P5, PT, R11, UR9, PT ;  /* 0x000000090b005c0c */ /* 0x000fe2000bfa6270 */
[--C-:B------:R-:W-:Y:S01]  /*5680*/  FFMA.FTZ R9, R9, UR11, -R3.reuse ;  /* 0x0000000b09097c23 */ /* 0x100fe20008010803 */
[----:B------:R-:W-:Y:S02]  /*5690*/  IADD3 R11, R0, -0x10, RZ ;  /* 0xfffffff0000b7810 */ /* 0x000fe40007ffe0ff */
[----:B------:R-:W-:Y:S03]  /*56a0*/  @P0 FSEL R10, R10, -INF , !P5 ;  /* 0xff8000000a0a0808 */ /* 0x000fe60006800000 */
[----:B------:R3:W-:Y:S02]  /*56b0*/  MUFU.EX2 R190, R9 ;  /* 0x0000000900be7308 */ /* 0x0007e40000000800 */
[----:B------:R-:W-:Y:S02]  /*56c0*/  FFMA.FTZ R10, R10, UR11, -R3 ;  /* 0x0000000b0a0a7c23 */ /* 0x000fe40008010803 */
[----:B------:R-:W-:Y:S06]  /*56d0*/  @P3 FSEL R6, R6, -INF , !P5 ;  /* 0xff80000006063808 */ /* 0x000fec0006800000 */
[----:B------:R1:W-:Y:S01]  /*56e0*/  MUFU.EX2 R189, R10 ;  /* 0x0000000a00bd7308 */ /* 0x0003e20000000800 */
[----:B--2---:R-:W-:Y:S01]  /*56f0*/  FFMA.FTZ R7, R6, UR11, -R2 ;  /* 0x0000000b06077c23 */ /* 0x004fe20008010802 */
[----:B------:R-:W-:Y:S08]  /*5700*/  IADD3 R6, R0, -0x8, RZ ;  /* 0xfffffff800067810 */ /* 0x000ff00007ffe0ff */
[----:B------:R2:W-:Y:S01]  /*5710*/  MUFU.EX2 R195, R7 ;  /* 0x0000000700c37308 */ /* 0x0005e20000000800 */
[----:B------:R-:W-:Y:S02]  /*5720*/  ISETP.GE.AND P3, PT, R6, RZ, PT ;  /* 0x000000ff0600720c */ /* 0x000fe40003f66270 */
[----:B---3--:R-:W-:Y:S02]  /*5730*/  @P2 IADD3 R9, R8, 0x10, RZ ;  /* 0x0000001008092810 */ /* 0x008fe40007ffe0ff */
[----:B------:R-:W-:Y:S02]  /*5740*/  ISETP.GE.AND P2, PT, R11, RZ, PT ;  /* 0x000000ff0b00720c */ /* 0x000fe40003f46270 */
[----:B------:R-:W-:Y:S01]  /*5750*/  @P6 ISETP.GE.AND P6, PT, R9, UR9, PT ;  /* 0x0000000909006c0c */ /* 0x000fe2000bfc6270 */
[C---:B-1----:R-:W-:Y:S06]  /*5760*/  VIADD R10, R0.reuse, 0xffffffef ;  /* 0xffffffef000a7836 */ /* 0x042fec0000000000 */
[C---:B------:R-:W-:Y:S02]  /*5770*/  @!P3 IADD3 R6, -R0.reuse, 0x8, RZ ;  /* 0x000000080006b810 */ /* 0x040fe40007ffe1ff */
[----:B------:R-:W-:Y:S01]  /*5780*/  PLOP3.LUT P3, PT, PT, PT, UP0, 0x80, 0x0 ;  /* 0x000000000000781c */ /* 0x000fe20003f6f008 */
[C---:B--2---:R-:W-:Y:S01]  /*5790*/  VIADD R7, R0.reuse, 0xfffffff7 ;  /* 0xfffffff700077836 */ /* 0x044fe20000000000 */
[----:B------:R-:W-:Y:S02]  /*57a0*/  I2FP.F32.S32 R14, R6 ;  /* 0x00000006000e7245 */ /* 0x000fe40000201400 */
[----:B------:R-:W-:Y:S02]  /*57b0*/  @!P2 IADD3 R11, -R0, 0x10, RZ ;  /* 0x00000010000ba810 */ /* 0x000fe40007ffe1ff */
[----:B------:R-:W-:Y:S01]  /*57c0*/  ISETP.GE.AND P0, PT, R7, RZ, PT ;  /* 0x000000ff0700720c */ /* 0x000fe20003f06270 */
[----:B------:R-:W-:Y:S01]  /*57d0*/  FFMA.FTZ R6, R14, -UR5, R51 ;  /* 0x800000050e067c23 */ /* 0x000fe20008010033 */
[----:B------:R-:W-:Y:S05]  /*57e0*/  ISETP.GE.AND P2, PT, R10, RZ, PT ;  /* 0x000000ff0a00720c */ /* 0x000fea0003f46270 */
[----:B------:R-:W-:Y:S02]  /*57f0*/  @P3 FSEL R6, R6, -INF , !P4 ;  /* 0xff80000006063808 */ /* 0x000fe40006000000 */
[----:B------:R-:W-:Y:S03]  /*5800*/  PLOP3.LUT P3, PT, PT, PT, UP0, 0x80, 0x0 ;  /* 0x000000000000781c */ /* 0x000fe60003f6f008 */
[----:B------:R-:W-:Y:S01]  /*5810*/  FFMA.FTZ R6, R6, UR11, -R5 ;  /* 0x0000000b06067c23 */ /* 0x000fe20008010805 */
[C---:B------:R-:W-:Y:S02]  /*5820*/  @!P0 IADD3 R7, -R0.reuse, 0x9, RZ ;  /* 0x0000000900078810 */ /* 0x040fe40007ffe1ff */
[----:B------:R-:W-:Y:S01]  /*5830*/  PLOP3.LUT P0, PT, PT, PT, UP0, 0x80, 0x0 ;  /* 0x000000000000781c */ /* 0x000fe20003f0f008 */
[----:B------:R1:W-:Y:S01]  /*5840*/  MUFU.EX2 R54, R6 ;  /* 0x0000000600367308 */ /* 0x0003e20000000800 */
[----:B------:R-:W-:Y:S01]  /*5850*/  I2FP.F32.S32 R13, R7 ;  /* 0x00000007000d7245 */ /* 0x000fe20000201400 */
[----:B------:R-:W-:Y:S01]  /*5860*/  FFMA.FTZ R7, R15, -UR5, R42 ;  /* 0x800000050f077c23 */ /* 0x000fe2000801002a */
[----:B------:R-:W-:Y:S02]  /*5870*/  @!P2 IADD3 R10, -R0, 0x11, RZ ;  /* 0x00000011000aa810 */ /* 0x000fe40007ffe1ff */
[----:B------:R-:W-:Y:S01]  /*5880*/  ISETP.GE.AND P2, PT, R12, RZ, PT ;  /* 0x000000ff0c00720c */ /* 0x000fe20003f46270 */
[----:B------:R-:W-:Y:S01]  /*5890*/  FFMA.FTZ R9, R13, -UR5, R252 ;  /* 0x800000050d097c23 */ /* 0x000fe200080100fc */
[----:B------:R-:W-:Y:S02]  /*58a0*/  @P3 FSEL R7, R7, -INF , !P4 ;  /* 0xff80000007073808 */ /* 0x000fe40006000000 */
[----:B------:R-:W-:Y:S02]  /*58b0*/  PLOP3.LUT P3, PT, PT, PT, UP0, 0x80, 0x0 ;  /* 0x000000000000781c */ /* 0x000fe40003f6f008 */
[----:B------:R-:W-:Y:S01]  /*58c0*/  PLOP3.LUT P4, PT, PT, PT, UP0, 0x80, 0x0 ;  /* 0x000000000000781c */ /* 0x000fe20003f8f008 */
[--C-:B------:R-:W-:Y:S01]  /*58d0*/  FFMA.FTZ R7, R7, UR11, -R4.reuse ;  /* 0x0000000b07077c23 */ /* 0x100fe20008010804 */
[----:B------:R-:W-:Y:S02]  /*58e0*/  @P0 FSEL R9, R9, -INF , !P5 ;  /* 0xff80000009090808 */ /* 0x000fe40006800000 */
[----:B------:R-:W-:Y:S01]  /*58f0*/  PLOP3.LUT P0, PT, PT, PT, UP0, 0x80, 0x0 ;  /* 0x000000000000781c */ /* 0x000fe20003f0f008 */
[----:B------:R2:W-:Y:S01]  /*5900*/  MUFU.EX2 R45, R7 ;  /* 0x00000007002d7308 */ /* 0x0005e20000000800 */
[----:B-1----:R-:W-:Y:S01]  /*5910*/  FFMA.FTZ R6, R16, -UR5, R41 ;  /* 0x8000000510067c23 */ /* 0x002fe20008010029 */
[----:B------:R-:W-:Y:S01]  /*5920*/  I2FP.F32.S32 R16, R11 ;  /* 0x0000000b00107245 */ /* 0x000fe20000201400 */
[----:B------:R-:W-:Y:S01]  /*5930*/  FFMA.FTZ R15, R9, UR11, -R5 ;  /* 0x0000000b090f7c23 */ /* 0x000fe20008010805 */
[C---:B------:R-:W-:Y:S02]  /*5940*/  @!P2 IADD3 R12, -R0.reuse, -0x10, RZ ;  /* 0xfffffff0000ca810 */ /* 0x040fe40007ffe1ff */
[----:B------:R-:W-:Y:S04]  /*5950*/  PLOP3.LUT P2, PT, PT, PT, UP0, 0x80, 0x0 ;  /* 0x000000000000781c */ /* 0x000fe80003f4f008 */
[----:B------:R1:W3:Y:S01]  /*5960*/  MUFU.EX2 R53, R15 ;  /* 0x0000000f00357308 */ /* 0x0002e20000000800 */
[----:B------:R-:W-:Y:S02]  /*5970*/  I2FP.F32.S32 R12, R12 ;  /* 0x0000000c000c7245 */ /* 0x000fe40000201400 */
[----:B------:R-:W-:Y:S02]  /*5980*/  IADD3 R9, R0, 0xf, RZ ;  /* 0x0000000f00097810 */ /* 0x000fe40007ffe0ff */
[----:B------:R-:W-:Y:S02]  /*5990*/  @P0 FSEL R6, R6, -INF , !P5 ;  /* 0xff80000006060808 */ /* 0x000fe40006800000 */
[----:B------:R-:W-:Y:S01]  /*59a0*/  PLOP3.LUT P5, PT, PT, PT, UP0, 0x80, 0x0 ;  /* 0x000000000000781c */ /* 0x000fe20003faf008 */
[----:B--2---:R-:W-:Y:S02]  /*59b0*/  FFMA.FTZ R7, R16, -UR5, R247 ;  /* 0x8000000510077c23 */ /* 0x004fe400080100f7 */
[--C-:B------:R-:W-:Y:S01]  /*59c0*/  FFMA.FTZ R6, R6, UR11, -R4.reuse ;  /* 0x0000000b06067c23 */ /* 0x100fe20008010804 */
[----:B------:R-:W-:Y:S03]  /*59d0*/  PLOP3.LUT P0, PT, PT, PT, UP0, 0x80, 0x0 ;  /* 0x000000000000781c */ /* 0x000fe60003f0f008 */
[----:B------:R2:W3:Y:S01]  /*59e0*/  MUFU.EX2 R44, R6 ;  /* 0x00000006002c7308 */ /* 0x0004e20000000800 */
[----:B------:R-:W-:Y:S02]  /*59f0*/  @P3 FSEL R7, R7, -INF , !P6 ;  /* 0xff80000007073808 */ /* 0x000fe40007000000 */
[----:B-1----:R-:W-:Y:S01]  /*5a00*/  I2FP.F32.S32 R15, R10 ;  /* 0x0000000a000f7245 */ /* 0x002fe20000201400 */
[----:B------:R-:W-:Y:S01]  /*5a10*/  @P4 VIADD R10, R8, 0x11 ;  /* 0x00000011080a4836 */ /* 0x000fe20000000000 */
[----:B------:R-:W-:Y:S01]  /*5a20*/  PLOP3.LUT P3, PT, PT, PT, UP0, 0x80, 0x0 ;  /* 0x000000000000781c */ /* 0x000fe20003f6f008 */
[----:B------:R-:W-:Y:S01]  /*5a30*/  FFMA.FTZ R7, R7, UR11, -R5 ;  /* 0x0000000b07077c23 */ /* 0x000fe20008010805 */
[----:B------:R-:W-:Y:S02]  /*5a40*/  ISETP.GE.AND P4, PT, R9, RZ, PT ;  /* 0x000000ff0900720c */ /* 0x000fe40003f86270 */
[----:B------:R-:W-:Y:S01]  /*5a50*/  @P5 ISETP.GE.AND P5, PT, R10, UR9, PT ;  /* 0x000000090a005c0c */ /* 0x000fe2000bfa6270 */
[----:B------:R1:W-:Y:S01]  /*5a60*/  MUFU.EX2 R52, R7 ;  /* 0x0000000700347308 */ /* 0x0003e20000000800 */
[C---:B------:R-:W-:Y:S01]  /*5a70*/  IADD3 R10, R0.reuse, -0x18, RZ ;  /* 0xffffffe8000a7810 */ /* 0x040fe20007ffe0ff */
[----:B--2---:R-:W-:Y:S08]  /*5a80*/  FFMA.FTZ R6, R15, -UR5, R249 ;  /* 0x800000050f067c23 */ /* 0x004ff000080100f9 */
[----:B------:R-:W-:Y:S02]  /*5a90*/  @!P4 IADD3 R9, -R0, -0xf, RZ ;  /* 0xfffffff10009c810 */ /* 0x000fe40007ffe1ff */
[----:B------:R-:W-:Y:S02]  /*5aa0*/  @P0 FSEL R6, R6, -INF , !P5 ;  /* 0xff80000006060808 */ /* 0x000fe40006800000 */
[----:B------:R-:W-:Y:S02]  /*5ab0*/  PLOP3.LUT P0, PT, PT, PT, UP0, 0x80, 0x0 ;  /* 0x000000000000781c */ /* 0x000fe40003f0f008 */
[----:B------:R-:W-:Y:S01]  /*5ac0*/  I2FP.F32.S32 R11, R9 ;  /* 0x00000009000b7245 */ /* 0x000fe20000201400 */
[----:B-1----:R-:W-:Y:S01]  /*5ad0*/  FFMA.FTZ R7, R14, -UR5, R37 ;  /* 0x800000050e077c23 */ /* 0x002fe20008010025 */
[----:B------:R-:W-:Y:S01]  /*5ae0*/  FFMA.FTZ R6, R6, UR11, -R5 ;  /* 0x0000000b06067c23 */ /* 0x000fe20008010805 */
[----:B------:R-:W-:Y:S03]  /*5af0*/  PLOP3.LUT P4, PT, PT, PT, UP0, 0x80, 0x0 ;  /* 0x000000000000781c */ /* 0x000fe60003f8f008 */
[----:B------:R1:W-:Y:S01]  /*5b00*/  MUFU.EX2 R50, R6 ;  /* 0x0000000600327308 */ /* 0x0003e20000000800 */
[----:B------:R-:W-:Y:S02]  /*5b10*/  @P3 FSEL R7, R7, -INF , !P6 ;  /* 0xff80000007073808 */ /* 0x000fe40007000000 */
[----:B------:R-:W-:Y:S03]  /*5b20*/  PLOP3.LUT P3, PT, PT, PT, UP0, 0x80, 0x0 ;  /* 0x000000000000781c */ /* 0x000fe60003f6f008 */
[----:B------:R-:W-:Y:S04]  /*5b30*/  FFMA.FTZ R7, R7, UR11, -R4 ;  /* 0x0000000b07077c23 */ /* 0x000fe80008010804 */
[----:B------:R2:W-:Y:S06]  /*5b40*/  MUFU.EX2 R43, R7 ;  /* 0x00000007002b7308 */ /* 0x0005ec0000000800 */
[----:B------:R-:W-:Y:S01]  /*5b50*/  @P3 IADD3 R9, R8, 0x18, RZ ;  /* 0x0000001808093810 */ /* 0x000fe20007ffe0ff */
[----:B-1----:R-:W-:Y:S01]  /*5b60*/  FFMA.FTZ R6, R13, -UR5, R36 ;  /* 0x800000050d067c23 */ /* 0x002fe20008010024 */
[----:B------:R-:W-:Y:S02]  /*5b70*/  PLOP3.LUT P3, PT, PT, PT, UP0, 0x80, 0x0 ;  /* 0x000000000000781c */ /* 0x000fe40003f6f008 */
[----:B------:R-:W-:Y:S01]  /*5b80*/  @P4 ISETP.GE.AND P4, PT, R9, UR9, PT ;  /* 0x0000000909004c0c */ /* 0x000fe2000bf86270 */
[----:B------:R-:W-:Y:S01]  /*5b90*/  VIADD R9, R0, 0xffffffe7 ;  /* 0xffffffe700097836 */ /* 0x000fe20000000000 */
[----:B------:R-:W-:Y:S02]  /*5ba0*/  @P0 FSEL R6, R6, -INF , !P5 ;  /* 0xff80000006060808 */ /* 0x000fe40006800000 */
[----:B------:R-:W-:Y:S03]  /*5bb0*/  PLOP3.LUT P0, PT, PT, PT, UP0, 0x80, 0x0 ;  /* 0x000000000000781c */ /* 0x000fe60003f0f008 */
[----:B------:R-:W-:Y:S01]  /*5bc0*/  FFMA.FTZ R6, R6, UR11, -R4 ;  /* 0x0000000b06067c23 */ /* 0x000fe20008010804 */
[----:B--2---:R-:W-:Y:S03]  /*5bd0*/  FFMA.FTZ R7, R12, -UR5, R202 ;  /* 0x800000050c077c23 */ /* 0x004fe600080100ca */
[----:B------:R1:W-:Y:S02]  /*5be0*/  MUFU.EX2 R40, R6 ;  /* 0x0000000600287308 */ /* 0x0003e40000000800 */
[----:B------:R-:W-:Y:S02]  /*5bf0*/  @P2 FSEL R7, R7, -INF , !P6 ;  /* 0xff80000007072808 */ /* 0x000fe40007000000 */
[----:B------:R-:W-:Y:S03]  /*5c00*/  PLOP3.LUT P2, PT, PT, PT, UP0, 0x80, 0x0 ;  /* 0x000000000000781c */ /* 0x000fe60003f4f008 */
[----:B------:R-:W-:Y:S04]  /*5c10*/  FFMA.FTZ R7, R7, UR11, -R3 ;  /* 0x0000000b07077c23 */ /* 0x000fe80008010803 */
[----:B------:R2:W-:Y:S01]  /*5c20*/  MUFU.EX2 R186, R7 ;  /* 0x0000000700ba7308 */ /* 0x0005e20000000800 */
[----:B-1----:R-:W-:Y:S05]  /*5c30*/  FFMA.FTZ R6, R11, -UR5, R199 ;  /* 0x800000050b067c23 */ /* 0x002fea00080100c7 */
[----:B------:R-:W-:Y:S02]  /*5c40*/  @P0 FSEL R6, R6, -INF , !P5 ;  /* 0xff80000006060808 */ /* 0x000fe40006800000 */
[----:B------:R-:W-:Y:S03]  /*5c50*/  PLOP3.LUT P0, PT, PT, PT, UP0, 0x80, 0x0 ;  /* 0x000000000000781c */ /* 0x000fe60003f0f008 */
[----:B------:R-:W-:Y:S01]  /*5c60*/  FFMA.FTZ R13, R6, UR11, -R3 ;  /* 0x0000000b060d7c23 */ /* 0x000fe20008010803 */
[----:B--2---:R-:W-:Y:S01]  /*5c70*/  FFMA.FTZ R7, R17, -UR5, R206 ;  /* 0x8000000511077c23 */ /* 0x004fe200080100ce */
[----:B------:R-:W-:Y:S02]  /*5c80*/  FFMA.FTZ R6, R18, -UR5, R205 ;  /* 0x8000000512067c23 */ /* 0x000fe400080100cd */
[----:B------:R-:W-:Y:S02]  /*5c90*/  MUFU.EX2 R185, R13 ;  /* 0x0000000d00b97308 */ /* 0x000fe40000000800 */
[----:B------:R-:W-:Y:S02]  /*5ca0*/  @P2 FSEL R7, R7, -INF , !P6 ;  /* 0xff80000007072808 */ /* 0x000fe40007000000 */
[----:B------:R-:W-:Y:S02]  /*5cb0*/  @P3 FSEL R6, R6, -INF , !P5 ;  /* 0xff80000006063808 */ /* 0x000fe40006800000 */
[----:B------:R-:W-:Y:S01]  /*5cc0*/  PLOP3.LUT P3, PT, PT, PT, UP0, 0x80, 0x0 ;  /* 0x000000000000781c */ /* 0x000fe20003f6f008 */
[--C-:B------:R-:W-:Y:S01]  /*5cd0*/  FFMA.FTZ R7, R7, UR11, -R2.reuse ;  /* 0x0000000b07077c23 */ /* 0x100fe20008010802 */
[----:B------:R-:W-:Y:S01]  /*5ce0*/  @P0 IADD3 R8, R8, 0x19, RZ ;  /* 0x0000001908080810 */ /* 0x000fe20007ffe0ff */
[----:B------:R-:W-:Y:S01]  /*5cf0*/  FFMA.FTZ R6, R6, UR11, -R2 ;  /* 0x0000000b06067c23 */ /* 0x000fe20008010802 */
[----:B------:R-:W-:Y:S01]  /*5d00*/  PLOP3.LUT P2, PT, PT, PT, UP0, 0x80, 0x0 ;  /* 0x000000000000781c */ /* 0x000fe20003f4f008 */
[----:B------:R1:W-:Y:S01]  /*5d10*/  MUFU.EX2 R192, R7 ;  /* 0x0000000700c07308 */ /* 0x0003e20000000800 */
[----:B------:R-:W-:Y:S02]  /*5d20*/  PLOP3.LUT P0, PT, PT, PT, UP0, 0x80, 0x0 ;  /* 0x000000000000781c */ /* 0x000fe40003f0f008 */
[----:B------:R-:W-:Y:S02]  /*5d30*/  ISETP.GE.AND P6, PT, R10, RZ, PT ;  /* 0x000000ff0a00720c */ /* 0x000fe40003fc6270 */
[----:B------:R-:W-:Y:S05]  /*5d40*/  ISETP.GE.AND P5, PT, R9, RZ, PT ;  /* 0x000000ff0900720c */ /* 0x000fea0003fa6270 */
[----:B------:R2:W-:Y:S01]  /*5d50*/  MUFU.EX2 R191, R6 ;  /* 0x0000000600bf7308 */ /* 0x0005e20000000800 */
[----:B------:R-:W-:Y:S05]  /*5d60*/  @P3 ISETP.GE.AND P3, PT, R8, UR9, PT ;  /* 0x0000000908003c0c */ /* 0x000fea000bf66270 */
[----:B------:R-:W-:Y:S01]  /*5d70*/  @!P6 IADD3 R10, -R0, 0x18, RZ ;  /* 0x00000018000ae810 */ /* 0x000fe20007ffe1ff */
[----:B-1----:R-:W-:Y:S01]  /*5d80*/  FFMA.FTZ R7, R20, -UR5, R198 ;  /* 0x8000000514077c23 */ /* 0x002fe200080100c6 */
[----:B------:R-:W-:Y:S02]  /*5d90*/  @!P5 IADD3 R9, -R0, 0x19, RZ ;  /* 0x000000190009d810 */ /* 0x000fe40007ffe1ff */
[----:B------:R-:W-:Y:S02]  /*5da0*/  PLOP3.LUT P5, PT, PT, PT, UP0, 0x80, 0x0 ;  /* 0x000000000000781c */ /* 0x000fe40003faf008 */
[----:B------:R-:W-:Y:S02]  /*5db0*/  @P2 FSEL R7, R7, -INF , !P4 ;  /* 0xff80000007072808 */ /* 0x000fe40006000000 */
[----:B------:R-:W-:Y:S01]  /*5dc0*/  PLOP3.LUT P2, PT, PT, PT, UP0, 0x80, 0x0 ;  /* 0x000000000000781c */ /* 0x000fe20003f4f008 */
[----:B--2---:R-:W-:Y:S01]  /*5dd0*/  FFMA.FTZ R6, R19, -UR5, R197 ;  /* 0x8000000513067c23 */ /* 0x004fe200080100c5 */
[----:B------:R-:W-:Y:S01]  /*5de0*/  I2FP.F32.S32 R0, R9 ;  /* 0x0000000900007245 */ /* 0x000fe20000201400 */
[----:B------:R-:W-:Y:S01]  /*5df0*/  FFMA.FTZ R8, R7, UR11, -R3 ;  /* 0x0000000b07087c23 */ /* 0x000fe20008010803 */
[----:B------:R-:W-:Y:S02]  /*5e00*/  I2FP.F32.S32 R7, R10 ;  /* 0x0000000a00077245 */ /* 0x000fe40000201400 */
[----:B------:R-:W-:Y:S01]  /*5e10*/  @P0 FSEL R6, R6, -INF , !P3 ;  /* 0xff80000006060808 */ /* 0x000fe20005800000 */
[----:B------:R-:W-:Y:S01]  /*5e20*/  FFMA.FTZ R0, R0, -UR5, R244 ;  /* 0x8000000500007c23 */ /* 0x000fe200080100f4 */
[----:B------:R-:W-:Y:S01]  /*5e30*/  PLOP3.LUT P0, PT, PT, PT, UP0, 0x80, 0x0 ;  /* 0x000000000000781c */ /* 0x000fe20003f0f008 */
[----:B------:R-:W-:Y:S01]  /*5e40*/  FFMA.FTZ R7, R7, -UR5, R239 ;  /* 0x8000000507077c23 */ /* 0x000fe200080100ef */
[----:B------:R-:W-:Y:S01]  /*5e50*/  MUFU.EX2 R184, R8 ;  /* 0x0000000800b87308 */ /* 0x000fe20000000800 */
[----:B------:R-:W-:Y:S03]  /*5e60*/  FFMA.FTZ R3, R6, UR11, -R3 ;  /* 0x0000000b06037c23 */ /* 0x000fe60008010803 */
[----:B------:R-:W-:Y:S02]  /*5e70*/  @P2 FSEL R7, R7, -INF , !P4 ;  /* 0xff80000007072808 */ /* 0x000fe40006000000 */
[----:B------:R-:W-:Y:S04]  /*5e80*/  PLOP3.LUT P2, PT, PT, PT, UP0, 0x80, 0x0 ;  /* 0x000000000000781c */ /* 0x000fe80003f4f008 */
[----:B------:R1:W-:Y:S01]  /*5e90*/  MUFU.EX2 R183, R3 ;  /* 0x0000000300b77308 */ /* 0x0003e20000000800 */
[--C-:B------:R-:W-:Y:S01]  /*5ea0*/  FFMA.FTZ R7, R7, UR11, -R5.reuse ;  /* 0x0000000b07077c23 */ /* 0x100fe20008010805 */
[----:B------:R-:W-:Y:S02]  /*5eb0*/  @P0 FSEL R0, R0, -INF , !P3 ;  /* 0xff80000000000808 */ /* 0x000fe40005800000 */
[----:B------:R-:W-:Y:S03]  /*5ec0*/  PLOP3.LUT P0, PT, PT, PT, UP0, 0x80, 0x0 ;  /* 0x000000000000781c */ /* 0x000fe60003f0f008 */
[----:B------:R-:W-:Y:S01]  /*5ed0*/  FFMA.FTZ R5, R0, UR11, -R5 ;  /* 0x0000000b00057c23 */ /* 0x000fe20008010805 */
[----:B------:R-:W-:Y:S02]  /*5ee0*/  FFMA.FTZ R0, R15, -UR5, R245 ;  /* 0x800000050f007c23 */ /* 0x000fe400080100f5 */
[----:B------:R-:W-:Y:S01]  /*5ef0*/  MUFU.EX2 R251, R7 ;  /* 0x0000000700fb7308 */ /* 0x000fe20000000800 */
[----:B-1----:R-:W-:Y:S06]  /*5f00*/  FFMA.FTZ R3, R16, -UR5, R246 ;  /* 0x8000000510037c23 */ /* 0x002fec00080100f6 */
[----:B------:R-:W-:Y:S03]  /*5f10*/  @P0 FSEL R0, R0, -INF , !P3 ;  /* 0xff80000000000808 */ /* 0x000fe60005800000 */
[----:B------:R1:W2:Y:S01]  /*5f20*/  MUFU.EX2 R250, R5 ;  /* 0x0000000500fa7308 */ /* 0x0002a20000000800 */
[----:B------:R-:W-:Y:S02]  /*5f30*/  IADD3 R180, P0, R180, UR16, RZ ;  /* 0x00000010b4b47c10 */ /* 0x000fe4000ff1e0ff */
[----:B------:R-:W-:Y:S02]  /*5f40*/  @P2 FSEL R3, R3, -INF , !P4 ;  /* 0xff80000003032808 */ /* 0x000fe40006000000 */
[----:B------:R-:W-:Y:S01]  /*5f50*/  PLOP3.LUT P2, PT, PT, PT, UP0, 0x80, 0x0 ;  /* 0x000000000000781c */ /* 0x000fe20003f4f008 */
[----:B------:R-:W-:Y:S02]  /*5f60*/  UISETP.GE.AND UP0, UPT, UR10, 0x1, UPT ;  /* 0x000000010a00788c */ /* 0x000fe4000bf06270 */
[--C-:B------:R-:W-:Y:S01]  /*5f70*/  FFMA.FTZ R3, R3, UR11, -R4.reuse ;  /* 0x0000000b03037c23 */ /* 0x100fe20008010804 */
[----:B------:R-:W-:Y:S01]  /*5f80*/  FFMA.FTZ R4, R0, UR11, -R4 ;  /* 0x0000000b00047c23 */ /* 0x000fe20008010804 */
[----:B------:R-:W-:Y:S02]  /*5f90*/  FFMA.FTZ R0, R11, -UR5, R203 ;  /* 0x800000050b007c23 */ /* 0x000fe400080100cb */
[----:B------:R4:W-:Y:S01]  /*5fa0*/  MUFU.EX2 R39, R3 ;  /* 0x0000000300277308 */ /* 0x0009e20000000800 */
[----:B-1----:R-:W-:Y:S05]  /*5fb0*/  F2FP.BF16.F32.PACK_AB R5, R56, R182 ;  /* 0x000000b63805723e */ /* 0x002fea00000010ff */
[----:B------:R-:W-:Y:S04]  /*5fc0*/  @P2 FSEL R0, R0, -INF , !P3 ;  /* 0xff80000000002808 */ /* 0x000fe80005800000 */
[----:B------:R1:W2:Y:S01]  /*5fd0*/  MUFU.EX2 R38, R4 ;  /* 0x0000000400267308 */ /* 0x0002a20000000800 */
[----:B------:R-:W-:Y:S01]  /*5fe0*/  PLOP3.LUT P2, PT, PT, PT, UP0, 0x80, 0x0 ;  /* 0x000000000000781c */ /* 0x000fe20003f4f008 */
[----:B------:R2:W-:Y:S01]  /*5ff0*/  STS [R236+0x20000], R5 ;  /* 0x02000005ec007388 */ /* 0x0005e20000000800 */
[----:B----4-:R-:W-:Y:S05]  /*6000*/  FFMA.FTZ R3, R12, -UR5, R204 ;  /* 0x800000050c037c23 */ /* 0x010fea00080100cc */
[----:B------:R-:W-:Y:S02]  /*6010*/  @P5 FSEL R3, R3, -INF , !P4 ;  /* 0xff80000003035808 */ /* 0x000fe40006000000 */
[----:B-1----:R-:W-:Y:S03]  /*6020*/  F2FP.BF16.F32.PACK_AB R4, R46, R49 ;  /* 0x000000312e04723e */ /* 0x002fe600000010ff */
[--C-:B------:R-:W-:Y:S01]  /*6030*/  FFMA.FTZ R6, R3, UR11, -R2.reuse ;  /* 0x0000000b03067c23 */ /* 0x100fe20008010802 */
[----:B---3--:R-:W-:Y:S01]  /*6040*/  F2FP.BF16.F32.PACK_AB R3, R53, R54 ;  /* 0x000000363503723e */ /* 0x008fe200000010ff */
[----:B------:R-:W-:Y:S01]  /*6050*/  FFMA.FTZ R2, R0, UR11, -R2 ;  /* 0x0000000b00027c23 */ /* 0x000fe20008010802 */
[----:B------:R1:W-:Y:S01]  /*6060*/  STS [R236+0x20400], R4 ;  /* 0x02040004ec007388 */ /* 0x0003e20000000800 */
[----:B------:R-:W-:Y:S01]  /*6070*/  F2FP.BF16.F32.PACK_AB R0, R189, R190 ;  /* 0x000000bebd00723e */ /* 0x000fe200000010ff */
[----:B------:R-:W-:Y:S02]  /*6080*/  MUFU.EX2 R188, R6 ;  /* 0x0000000600bc7308 */ /* 0x000fe40000000800 */
[----:B------:R3:W-:Y:S01]  /*6090*/  STS [R237+0x20000], R3 ;  /* 0x02000003ed007388 */ /* 0x0007e20000000800 */
[----:B--2---:R-:W-:Y:S05]  /*60a0*/  F2FP.BF16.F32.PACK_AB R5, R44, R45 ;  /* 0x0000002d2c05723e */ /* 0x004fea00000010ff */
[----:B------:R2:W-:Y:S02]  /*60b0*/  STS [R237+0x20400], R5 ;  /* 0x02040005ed007388 */ /* 0x0005e40000000800 */
[----:B------:R4:W2:Y:S01]  /*60c0*/  MUFU.EX2 R187, R2 ;  /* 0x0000000200bb7308 */ /* 0x0008a20000000800 */
[----:B-1----:R-:W-:Y:S02]  /*60d0*/  F2FP.BF16.F32.PACK_AB R4, R193, R194 ;  /* 0x000000c2c104723e */ /* 0x002fe400000010ff */
[----:B----4-:R-:W-:Y:S03]  /*60e0*/  F2FP.BF16.F32.PACK_AB R2, R250, R251 ;  /* 0x000000fbfa02723e */ /* 0x010fe600000010ff */
[----:B------:R1:W-:Y:S01]  /*60f0*/  STS [R236+0x21000], R4 ;  /* 0x02100004ec007388 */ /* 0x0003e20000000800 */
[----:B---3--:R-:W-:Y:S02]  /*6100*/  F2FP.BF16.F32.PACK_AB R3, R200, R201 ;  /* 0x000000c9c803723e */ /* 0x008fe400000010ff */
[----:B--2---:R-:W-:Y:S03]  /*6110*/  F2FP.BF16.F32.PACK_AB R5, R195, R196 ;  /* 0x000000c4c305723e */ /* 0x004fe600000010ff */
[----:B------:R2:W-:Y:S04]  /*6120*/  STS [R236+0x21400], R3 ;  /* 0x02140003ec007388 */ /* 0x0005e80000000800 */
[----:B------:R3:W-:Y:S04]  /*6130*/  STS [R237+0x21000], R0 ;  /* 0x02100000ed007388 */ /* 0x0007e80000000800 */
[----:B------:R4:W-:Y:S01]  /*6140*/  STS [R237+0x21400], R5 ;  /* 0x02140005ed007388 */ /* 0x0009e20000000800 */
[----:B-1----:R-:W-:Y:S05]  /*6150*/  F2FP.BF16.F32.PACK_AB R4, R50, R52 ;  /* 0x000000343204723e */ /* 0x002fea00000010ff */
[----:B------:R1:W-:Y:S01]  /*6160*/  STS [R234+0x20000], R4 ;  /* 0x02000004ea007388 */ /* 0x0003e20000000800 */
[----:B--2---:R-:W-:Y:S02]  /*6170*/  F2FP.BF16.F32.PACK_AB R3, R40, R43 ;  /* 0x0000002b2803723e */ /* 0x004fe400000010ff */
[----:B---3--:R-:W-:Y:S03]  /*6180*/  F2FP.BF16.F32.PACK_AB R0, R38, R39 ;  /* 0x000000272600723e */ /* 0x008fe600000010ff */
[----:B------:R2:W-:Y:S01]  /*6190*/  STS [R234+0x20400], R3 ;  /* 0x02040003ea007388 */ /* 0x0005e20000000800 */
[----:B----4-:R-:W-:Y:S03]  /*61a0*/  F2FP.BF16.F32.PACK_AB R5, R185, R186 ;  /* 0x000000bab905723e */ /* 0x010fe600000010ff */
[----:B------:R3:W-:Y:S04]  /*61b0*/  STS [R235+0x20000], R2 ;  /* 0x02000002eb007388 */ /* 0x0007e80000000800 */
[----:B------:R4:W-:Y:S04]  /*61c0*/  STS [R235+0x20400], R0 ;  /* 0x02040000eb007388 */ /* 0x0009e80000000800 */
[----:B------:R-:W-:Y:S01]  /*61d0*/  STS [R234+0x21000], R5 ;  /* 0x02100005ea007388 */ /* 0x000fe20000000800 */
[----:B-1----:R-:W-:Y:S05]  /*61e0*/  F2FP.BF16.F32.PACK_AB R4, R191, R192 ;  /* 0x000000c0bf04723e */ /* 0x002fea00000010ff */
[----:B------:R-:W-:Y:S01]  /*61f0*/  STS [R234+0x21400], R4 ;  /* 0x02140004ea007388 */ /* 0x000fe20000000800 */
[----:B--2---:R-:W-:Y:S02]  /*6200*/  F2FP.BF16.F32.PACK_AB R3, R183, R184 ;  /* 0x000000b8b703723e */ /* 0x004fe400000010ff */
[----:B---3--:R-:W-:Y:S03]  /*6210*/  F2FP.BF16.F32.PACK_AB R2, R187, R188 ;  /* 0x000000bcbb02723e */ /* 0x008fe600000010ff */
[----:B------:R-:W-:Y:S01]  /*6220*/  STS [R235+0x21000], R3 ;  /* 0x02100003eb007388 */ /* 0x000fe20000000800 */
[----:B----4-:R-:W-:Y:S03]  /*6230*/  LEA R0, R219, UR4, 0x1 ;  /* 0x00000004db007c11 */ /* 0x010fe6000f8e08ff */
[----:B------:R1:W-:Y:S04]  /*6240*/  STS [R235+0x21400], R2 ;  /* 0x02140002eb007388 */ /* 0x0003e80000000800 */
[----:B------:R-:W-:Y:S01]  /*6250*/  LDSM.16.M88.4 R32, [R0+0x8000] ;  /* 0x008000000020783b */ /* 0x000fe20000000200 */
[C---:B------:R-:W-:Y:S07]  /*6260*/  IMAD.IADD R208, R217.reuse, 0x1, R0 ;  /* 0x00000001d9d07824 */ /* 0x040fee00078e0200 */
[----:B------:R-:W2:Y:S08]  /*6270*/  LDSM.16.M88.4 R16, [R214+UR4+0x14000] ;  /* 0x01400004d610783b */ /* 0x000eb00008000200 */
[----:B------:R-:W3:Y:S01]  /*6280*/  LDSM.16.M88.4 R28, [R0+0x9000] ;  /* 0x00900000001c783b */ /* 0x000ee20000000200 */
[----:B-1----:R-:W-:Y:S07]  /*6290*/  IADD3 R2, R220, R0, RZ ;  /* 0x00000000dc027210 */ /* 0x002fee0007ffe0ff */
        /* <DEDUP_REMOVED lines=95> */
[----:B------:R-:W-:Y:S04]  /*6890*/  FADD.FTZ R5, -R178, R5 ;  /* 0x00000005b2057221 */ /* 0x000fe80000010100 */
[----:B------:R-:W-:Y:S01]  /*68a0*/  FMUL.FTZ R179, R182, R4 ;  /* 0x00000004b6b37220 */ /* 0x000fe20000410000 */
[----:B------:R-:W-:Y:S11]  /*68b0*/  FMUL.FTZ R182, R56, R5 ;  /* 0x0000000538b67220 */ /* 0x000ff60000410000 */
[----:B------:R-:W-:Y:S01]  /*68c0*/  @!UPT UIADD3 URZ, URZ, URZ, URZ ;  /* 0x0000003f3f3ff290 */ /* 0x000fe2000fffe03f */
[----:B------:R-:W-:Y:S01]  /*68d0*/  FADD.FTZ R16, -R178, R16 ;  /* 0x00000010b2107221 */ /* 0x000fe20000010100 */
[----:B------:R2:W5:Y:S01]  /*68e0*/  LDL.LU R56, [R1+0x9c] ;  /* 0x00009c0001387983 */ /* 0x0005620000300800 */
[----:B------:R-:W-:Y:S01]  /*68f0*/  FFMA.FTZ R4, -R248, R248, 1 ;  /* 0x3f800000f8047423 */ /* 0x000fe200000101f8 */
[----:B------:R-:W-:Y:S01]  /*6900*/  FADD.FTZ R17, -R178, R17 ;  /* 0x00000011b2117221 */ /* 0x000fe20000010100 */
[C---:B----4-:R-:W-:Y:S01]  /*6910*/  FADD.FTZ R6, -R177.reuse, R6 ;  /* 0x00000006b1067221 */ /* 0x050fe20000010100 */
[----:B------:R2:W5:Y:S01]  /*6920*/  LDG.E R5, desc[UR6][R180.64+0x80] ;  /* 0x00008006b4057981 */ /* 0x000562000c1e1900 */
[----:B------:R-:W-:Y:S01]  /*6930*/  FMUL.FTZ R4, R4, UR8 ;  /* 0x0000000804047c20 */ /* 0x000fe20008410000 */
[C---:B------:R-:W-:Y:S01]  /*6940*/  FADD.FTZ R7, -R177.reuse, R7 ;  /* 0x00000007b1077221 */ /* 0x040fe20000010100 */
[----:B------:R-:W-:Y:S02]  /*6950*/  FADD.FTZ R18, -R177, R18 ;  /* 0x00000012b1127221 */ /* 0x000fe40000010100 */
[----:B------:R-:W-:Y:S01]  /*6960*/  FMUL.FTZ R179, R4, R179 ;  /* 0x000000b304b37220 */ /* 0x000fe20000410000 */
[----:B------:R-:W-:Y:S01]  /*6970*/  FMUL.FTZ R7, R46, R7 ;  /* 0x000000072e077220 */ /* 0x000fe20000410000 */
[----:B------:R2:W5:Y:S01]  /*6980*/  LDG.E R4, desc[UR6][R180.64+0xa0] ;  /* 0x0000a006b4047981 */ /* 0x000562000c1e1900 */
[-C--:B-1----:R-:W-:Y:S06]  /*6990*/  HMMA.16816.F32.BF16 R20, R168, R164.reuse, R20 ;  /* 0x000000a4a814723c */ /* 0x082fec0000041814 */
[C---:B------:R-:W-:Y:S06]  /*69a0*/  HMMA.16816.F32.BF16 R24, R172.reuse, R164, R24 ;  /* 0x000000a4ac18723c */ /* 0x040fec0000041818 */
[-C--:B------:R-:W-:Y:S01]  /*69b0*/  HMMA.16816.F32.BF16 R28, R172, R166.reuse, R28 ;  /* 0x000000a6ac1c723c */ /* 0x080fe2000004181c */
[----:B------:R-:W-:Y:S04]  /*69c0*/  IMAD.U32 R164, RZ, RZ, UR4 ;  /* 0x00000004ffa47e24 */ /* 0x000fe8000f8e00ff */
[----:B------:R-:W-:Y:S01]  /*69d0*/  FFMA.FTZ R165, -R55, R55, 1 ;  /* 0x3f80000037a57423 */ /* 0x000fe20000010137 */
[----:B------:R-:W-:Y:S01]  /*69e0*/  HMMA.16816.F32.BF16 R32, R168, R166, R32 ;  /* 0x000000a6a820723c */ /* 0x000fe20000041820 */
[----:B------:R2:W5:Y:S04]  /*69f0*/  LDL.LU R55, [R1+0x98] ;  /* 0x0000980001377983 */ /* 0x0005680000300800 */
[----:B------:R-:W-:Y:S01]  /*6a00*/  SHF.L.U32 R172, R218, 0x1, RZ ;  /* 0x00000001daac7819 */ /* 0x000fe200000006ff */
[----:B------:R-:W-:Y:S01]  /*6a10*/  FMUL.FTZ R165, R165, UR8 ;  /* 0x00000008a5a57c20 */ /* 0x000fe20008410000 */
[----:B------:R-:W-:Y:S01]  /*6a20*/  FADD.FTZ R167, -R178, R20 ;  /* 0x00000014b2a77221 */ /* 0x000fe20000010100 */
[----:B------:R-:W-:Y:S02]  /*6a30*/  FMUL.FTZ R20, R54, R16 ;  /* 0x0000001036147220 */ /* 0x000fe40000410000 */
[----:B------:R2:W5:Y:S01]  /*6a40*/  LDL.LU R54, [R1+0x94] ;  /* 0x0000940001367983 */ /* 0x0005620000300800 */
[----:B------:R-:W-:Y:S01]  /*6a50*/  FMUL.FTZ R166, R53, R17 ;  /* 0x0000001135a67220 */ /* 0x000fe20000410000 */
[----:B------:R-:W-:Y:S01]  /*6a60*/  FFMA.FTZ R17, -R51, R51, 1 ;  /* 0x3f80000033117423 */ /* 0x000fe20000010133 */
[----:B------:R-:W-:Y:S01]  /*6a70*/  IADD3 R164, R172, 0x8000, R164 ;  /* 0x00008000aca47810 */ /* 0x000fe20007ffe0a4 */
[----:B------:R2:W5:Y:S01]  /*6a80*/  LDL.LU R53, [R1+0x90] ;  /* 0x0000900001357983 */ /* 0x0005620000300800 */
[----:B------:R-:W-:Y:S01]  /*6a90*/  FMUL.FTZ R165, R165, R182 ;  /* 0x000000b6a5a57220 */ /* 0x000fe20000410000 */
[----:B------:R-:W-:Y:S01]  /*6aa0*/  FMUL.FTZ R167, R52, R167 ;  /* 0x000000a734a77220 */ /* 0x000fe20000410000 */
[----:B------:R-:W-:Y:S01]  /*6ab0*/  FMUL.FTZ R17, R17, UR8 ;  /* 0x0000000811117c20 */ /* 0x000fe20008410000 */
[----:B------:R2:W5:Y:S01]  /*6ac0*/  LDL.LU R52, [R1+0x8c] ;  /* 0x00008c0001347983 */ /* 0x0005620000300800 */
[----:B------:R-:W-:Y:S01]  /*6ad0*/  IADD3 R176, R164, 0x40, RZ ;  /* 0x00000040a4b07810 */ /* 0x000fe20007ffe0ff */
[----:B------:R-:W-:Y:S01]  /*6ae0*/  FFMA.FTZ R16, -R252, R252, 1 ;  /* 0x3f800000fc107423 */ /* 0x000fe200000101fc */
[----:B------:R-:W-:Y:S01]  /*6af0*/  @P1 IADD3 R176, R164, -0x40, RZ ;  /* 0xffffffc0a4b01810 */ /* 0x000fe20007ffe0ff */
[----:B------:R2:W5:Y:S01]  /*6b00*/  LDL.LU R51, [R1+0x88] ;  /* 0x0000880001337983 */ /* 0x0005620000300800 */
[----:B------:R-:W-:Y:S01]  /*6b10*/  F2FP.BF16.F32.PACK_AB R164, R165, R179 ;  /* 0x000000b3a5a4723e */ /* 0x000fe200000010ff */
[----:B------:R-:W-:Y:S01]  /*6b20*/  FFMA.FTZ R165, -R247, R247, 1 ;  /* 0x3f800000f7a57423 */ /* 0x000fe200000101f7 */
[----:B------:R-:W-:Y:S01]  /*6b30*/  FADD.FTZ R168, -R178, R21 ;  /* 0x00000015b2a87221 */ /* 0x000fe20000010100 */
[----:B------:R-:W-:Y:S01]  /*6b40*/  FMUL.FTZ R17, R17, R20 ;  /* 0x0000001411117220 */ /* 0x000fe20000410000 */
[----:B------:R-:W-:Y:S01]  /*6b50*/  FFMA.FTZ R20, -R249, R249, 1 ;  /* 0x3f800000f9147423 */ /* 0x000fe200000101f9 */
[----:B------:R-:W-:Y:S01]  /*6b60*/  FMUL.FTZ R21, R16, UR8 ;  /* 0x0000000810157c20 */ /* 0x000fe20008410000 */
[----:B------:R-:W-:Y:S01]  /*6b70*/  FMUL.FTZ R165, R165, UR8 ;  /* 0x00000008a5a57c20 */ /* 0x000fe20008410000 */
[----:B------:R-:W-:Y:S01]  /*6b80*/  FMUL.FTZ R168, R50, R168 ;  /* 0x000000a832a87220 */ /* 0x000fe20000410000 */
[----:B------:R-:W-:Y:S01]  /*6b90*/  FMUL.FTZ R20, R20, UR8 ;  /* 0x0000000814147c20 */ /* 0x000fe20008410000 */
[----:B------:R2:W5:Y:S01]  /*6ba0*/  LDL.LU R50, [R1+0x84] ;  /* 0x0000840001327983 */ /* 0x0005620000300800 */
[C---:B------:R-:W-:Y:S01]  /*6bb0*/  FADD.FTZ R32, -R178.reuse, R32 ;  /* 0x00000020b2207221 */ /* 0x040fe20000010100 */
[----:B------:R-:W-:Y:S01]  /*6bc0*/  FFMA.FTZ R16, -R239, R239, 1 ;  /* 0x3f800000ef107423 */ /* 0x000fe200000101ef */
[----:B------:R-:W-:Y:S01]  /*6bd0*/  FMUL.FTZ R21, R21, R166 ;  /* 0x000000a615157220 */ /* 0x000fe20000410000 */
[----:B------:R-:W-:Y:S01]  /*6be0*/  FMUL.FTZ R165, R165, R167 ;  /* 0x000000a7a5a57220 */ /* 0x000fe20000410000 */
[----:B------:R-:W-:Y:S01]  /*6bf0*/  FMUL.FTZ R166, R49, R6 ;  /* 0x0000000631a67220 */ /* 0x000fe20000410000 */
[----:B------:R-:W-:Y:S01]  /*6c00*/  FADD.FTZ R167, -R178, R33 ;  /* 0x00000021b2a77221 */ /* 0x000fe20000010100 */
[----:B------:R2:W5:Y:S01]  /*6c10*/  LDL.LU R49, [R1+0x80] ;  /* 0x0000800001317983 */ /* 0x0005620000300800 */
[----:B------:R-:W-:Y:S01]  /*6c20*/  FMUL.FTZ R33, R20, R168 ;  /* 0x000000a814217220 */ /* 0x000fe20000410000 */
[----:B------:R-:W-:Y:S01]  /*6c30*/  FMUL.FTZ R32, R251, R32 ;  /* 0x00000020fb207220 */ /* 0x000fe20000410000 */
[----:B------:R-:W-:Y:S01]  /*6c40*/  FMUL.FTZ R16, R16, UR8 ;  /* 0x0000000810107c20 */ /* 0x000fe20008410000 */
[----:B------:R-:W-:Y:S01]  /*6c50*/  FFMA.FTZ R6, -R48, R48, 1 ;  /* 0x3f80000030067423 */ /* 0x000fe20000010130 */
[----:B------:R-:W-:Y:S01]  /*6c60*/  FFMA.FTZ R20, -R47, R47, 1 ;  /* 0x3f8000002f147423 */ /* 0x000fe2000001012f */
[----:B------:R2:W5:Y:S01]  /*6c70*/  LDL.LU R48, [R1+0x7c] ;  /* 0x00007c0001307983 */ /* 0x0005620000300800 */
[----:B------:R-:W-:Y:S01]  /*6c80*/  FMUL.FTZ R16, R16, R32 ;  /* 0x0000002010107220 */ /* 0x000fe20000410000 */
[----:B------:R-:W-:Y:S01]  /*6c90*/  FMUL.FTZ R6, R6, UR8 ;  /* 0x0000000806067c20 */ /* 0x000fe20008410000 */
[----:B------:R-:W-:Y:S01]  /*6ca0*/  FMUL.FTZ R20, R20, UR8 ;  /* 0x0000000814147c20 */ /* 0x000fe20008410000 */
[----:B------:R2:W5:Y:S01]  /*6cb0*/  LDL.LU R47, [R1+0x78] ;  /* 0x00007800012f7983 */ /* 0x0005620000300800 */
[----:B------:R-:W-:Y:S01]  /*6cc0*/  FFMA.FTZ R32, -R244, R244, 1 ;  /* 0x3f800000f4207423 */ /* 0x000fe200000101f4 */
[----:B------:R-:W-:Y:S01]  /*6cd0*/  FMUL.FTZ R6, R6, R166 ;  /* 0x000000a606067220 */ /* 0x000fe20000410000 */
[----:B------:R-:W-:Y:S01]  /*6ce0*/  FMUL.FTZ R20, R20, R7 ;  /* 0x0000000714147220 */ /* 0x000fe20000410000 */
[----:B------:R2:W5:Y:S01]  /*6cf0*/  LDL.LU R46, [R1+0x74] ;  /* 0x00007400012e7983 */ /* 0x0005620000300800 */
[----:B------:R-:W-:Y:S01]  /*6d00*/  FMUL.FTZ R167, R250, R167 ;  /* 0x000000a7faa77220 */ /* 0x000fe20000410000 */
[----:B------:R-:W-:Y:S01]  /*6d10*/  FMUL.FTZ R32, R32, UR8 ;  /* 0x0000000820207c20 */ /* 0x000fe20008410000 */
[----:B------:R-:W-:Y:S01]  /*6d20*/  FADD.FTZ R7, -R177, R19 ;  /* 0x00000013b1077221 */ /* 0x000fe20000010100 */
[----:B------:R-:W-:Y:S01]  /*6d30*/  F2FP.BF16.F32.PACK_AB R20, R20, R6 ;  /* 0x000000061414723e */ /* 0x000fe200000010ff */
[----:B------:R-:W-:Y:S01]  /*6d40*/  FMUL.FTZ R6, R45, R18 ;  /* 0x000000122d067220 */ /* 0x000fe20000410000 */
[----:B------:R-:W-:Y:S01]  /*6d50*/  FMUL.FTZ R32, R32, R167 ;  /* 0x000000a720207220 */ /* 0x000fe20000410000 */
[----:B------:R2:W5:Y:S01]  /*6d60*/  LDL.LU R45, [R1+0x70] ;  /* 0x00007000012d7983 */ /* 0x0005620000300800 */
[----:B------:R-:W-:Y:S01]  /*6d70*/  FMUL.FTZ R7, R44, R7 ;  /* 0x000000072c077220 */ /* 0x000fe20000410000 */
[C---:B------:R-:W-:Y:S01]  /*6d80*/  FADD.FTZ R34, -R177.reuse, R34 ;  /* 0x00000022b1227221 */ /* 0x040fe20000010100 */
[C---:B------:R-:W-:Y:S01]  /*6d90*/  FADD.FTZ R35, -R177.reuse, R35 ;  /* 0x00000023b1237221 */ /* 0x040fe20000010100 */
[----:B------:R2:W5:Y:S01]  /*6da0*/  LDL.LU R44, [R1+0x6c] ;  /* 0x00006c00012c7983 */ /* 0x0005620000300800 */
[----:B------:R-:W-:Y:S01]  /*6db0*/  F2FP.BF16.F32.PACK_AB R32, R32, R16 ;  /* 0x000000102020723e */ /* 0x000fe200000010ff */
[----:B------:R-:W-:Y:S01]  /*6dc0*/  FADD.FTZ R16, -R177, R22 ;  /* 0x00000016b1107221 */ /* 0x000fe20000010100 */
[----:B------:R-:W-:Y:S01]  /*6dd0*/  F2FP.BF16.F32.PACK_AB R21, R21, R17 ;  /* 0x000000111515723e */ /* 0x000fe200000010ff */
[----:B------:R-:W-:Y:S01]  /*6de0*/  FADD.FTZ R17, -R177, R23 ;  /* 0x00000017b1117221 */ /* 0x000fe20000010100 */
[----:B------:R-:W-:Y:S01]  /*6df0*/  FFMA.FTZ R23, -R42, R42, 1 ;  /* 0x3f8000002a177423 */ /* 0x000fe2000001012a */
[----:B------:R-:W-:Y:S01]  /*6e00*/  FMUL.FTZ R16, R43, R16 ;  /* 0x000000102b107220 */ /* 0x000fe20000410000 */
[----:B------:R-:W-:Y:S01]  /*6e10*/  FFMA.FTZ R22, -R41, R41, 1 ;  /* 0x3f80000029167423 */ /* 0x000fe20000010129 */
[----:B------:R2:W5:Y:S01]  /*6e20*/  LDL.LU R43, [R1+0x68] ;  /* 0x00006800012b7983 */ /* 0x0005620000300800 */
[----:B------:R-:W-:Y:S01]  /*6e30*/  FMUL.FTZ R17, R40, R17 ;  /* 0x0000001128117220 */ /* 0x000fe20000410000 */
[----:B------:R-:W-:Y:S01]  /*6e40*/  FMUL.FTZ R23, R23, UR8 ;  /* 0x0000000817177c20 */ /* 0x000fe20008410000 */
[----:B------:R-:W-:Y:S01]  /*6e50*/  FMUL.FTZ R22, R22, UR8 ;  /* 0x0000000816167c20 */ /* 0x000fe20008410000 */
        /* <DEDUP_REMOVED lines=9> */
[----:B------:R-:W-:Y:S01]  /*6ef0*/  FFMA.FTZ R35, -R37, R37, 1 ;  /* 0x3f80000025237423 */ /* 0x000fe20000010125 */
[----:B------:R-:W-:Y:S01]  /*6f00*/  FFMA.FTZ R166, -R246, R246, 1 ;  /* 0x3f800000f6a67423 */ /* 0x000fe200000101f6 */
[----:B------:R-:W-:Y:S01]  /*6f10*/  FFMA.FTZ R165, -R245, R245, 1 ;  /* 0x3f800000f5a57423 */ /* 0x000fe200000101f5 */
[----:B------:R2:W5:Y:S01]  /*6f20*/  LDL.LU R39, [R1+0x58] ;  /* 0x0000580001277983 */ /* 0x0005620000300800 */
[----:B------:R-:W-:Y:S01]  /*6f30*/  FMUL.FTZ R35, R35, UR8 ;  /* 0x0000000823237c20 */ /* 0x000fe20008410000 */
[----:B------:R-:W-:Y:S01]  /*6f40*/  FMUL.FTZ R34, R34, UR8 ;  /* 0x0000000822227c20 */ /* 0x000fe20008410000 */
[----:B------:R-:W-:Y:S01]  /*6f50*/  FMUL.FTZ R166, R166, UR8 ;  /* 0x00000008a6a67c20 */ /* 0x000fe20008410000 */
[----:B------:R2:W5:Y:S01]  /*6f60*/  LDL.LU R38, [R1+0x54] ;  /* 0x0000540001267983 */ /* 0x0005620000300800 */
[----:B------:R-:W-:Y:S01]  /*6f70*/  FMUL.FTZ R165, R165, UR8 ;  /* 0x00000008a5a57c20 */ /* 0x000fe20008410000 */
[----:B------:R-:W-:Y:S01]  /*6f80*/  FMUL.FTZ R35, R35, R16 ;  /* 0x0000001023237220 */ /* 0x000fe20000410000 */
[----:B------:R-:W-:Y:S01]  /*6f90*/  FMUL.FTZ R34, R34, R17 ;  /* 0x0000001122227220 */ /* 0x000fe20000410000 */
[----:B------:R2:W5:Y:S01]  /*6fa0*/  LDL.LU R37, [R1+0x50] ;  /* 0x0000500001257983 */ /* 0x0005620000300800 */
[----:B------:R-:W-:Y:S01]  /*6fb0*/  FMUL.FTZ R166, R166, R6 ;  /* 0x00000006a6a67220 */ /* 0x000fe20000410000 */
[----:B------:R-:W-:Y:S02]  /*6fc0*/  FMUL.FTZ R165, R165, R7 ;  /* 0x00000007a5a57220 */ /* 0x000fe40000410000 */
[----:B------:R2:W5:Y:S01]  /*6fd0*/  LDL.LU R36, [R1+0x4c] ;  /* 0x00004c0001247983 */ /* 0x0005620000300800 */
[----:B------:R-:W-:Y:S05]  /*6fe0*/  @!P2 BRA `(.L_x_1744) ;  /* 0x0000000000e0a947 */ /* 0x000fea0003800000 */
[----:B------:R-:W1:Y:S01]  /*6ff0*/  LDC R19, c[0x0][0x240] ;  /* 0x00009000ff137b82 */ /* 0x000e620000000800 */
[C---:B------:R-:W-:Y:S01]  /*7000*/  ISETP.GE.AND P4, PT, R232.reuse, UR19, PT ;  /* 0x00000013e8007c0c */ /* 0x040fe2000bf86270 */
[----:B------:R-:W-:Y:S01]  /*7010*/  VIADD R6, R232, 0x40 ;  /* 0x00000040e8067836 */ /* 0x000fe20000000000 */
[----:B------:R-:W-:Y:S04]  /*7020*/  ULOP3.LUT UR12, UR10, 0x1, URZ, 0xc0, !UPT ;  /* 0x000000010a0c7892 */ /* 0x000fe8000f8ec03f */
[----:B------:R-:W-:Y:S01]  /*7030*/  ISETP.GE.AND P3, PT, R6, UR19, PT ;  /* 0x0000001306007c0c */ /* 0x000fe2000bf66270 */
[----:B------:R-:W3:Y:S01]  /*7040*/  LDC R167, c[0x0][0x244] ;  /* 0x00009100ffa77b82 */ /* 0x000ee20000000800 */
        /* <DEDUP_REMOVED lines=16> */
[----:B---3--:R-:W-:Y:S01]  /*7150*/  LEA.HI.X R18, R19, R18, R167, 0x5, P6 ;  /* 0x0000001213127211 */ /* 0x008fe200030f2ca7 */
        /* <DEDUP_REMOVED lines=33> */
.L_x_1744:
[----:B------:R1:W-:Y:S01]  /*7370*/  STS [R236+0x1c400], R20 ;  /* 0x01c40014ec007388 */ /* 0x0003e20000000800 */
[----:B----4-:R-:W-:Y:S01]  /*7380*/  F2FP.BF16.F32.PACK_AB R6, R22, R23 ;  /* 0x000000171606723e */ /* 0x010fe200000010ff */
[C---:B-----5:R-:W-:Y:S01]  /*7390*/  FADD.FTZ R12, -R5.reuse, R12 ;  /* 0x0000000c050c7221 */ /* 0x060fe20000010100 */
[C---:B------:R-:W-:Y:S01]  /*73a0*/  FADD.FTZ R8, -R5.reuse, R8 ;  /* 0x0000000805087221 */ /* 0x040fe20000010100 */
[----:B------:R-:W-:Y:S01]  /*73b0*/  STS [R236+0x1c000], R164 ;  /* 0x01c000a4ec007388 */ /* 0x000fe20000000800 */
[C---:B------:R-:W-:Y:S01]  /*73c0*/  FADD.FTZ R7, -R5.reuse, R13 ;  /* 0x0000000d05077221 */ /* 0x040fe20000010100 */
[----:B------:R-:W-:Y:S01]  /*73d0*/  FMUL.FTZ R18, R190, R12 ;  /* 0x0000000cbe127220 */ /* 0x000fe20000410000 */
[----:B------:R-:W-:Y:S01]  /*73e0*/  FADD.FTZ R9, -R5, R9 ;  /* 0x0000000905097221 */ /* 0x000fe20000010100 */
[----:B------:R3:W-:Y:S01]  /*73f0*/  STS [R237+0x1c400], R6 ;  /* 0x01c40006ed007388 */ /* 0x0007e20000000800 */
[----:B------:R-:W-:Y:S01]  /*7400*/  FFMA.FTZ R13, -R227, R227, 1 ;  /* 0x3f800000e30d7423 */ /* 0x000fe200000101e3 */
[----:B------:R-:W-:Y:S01]  /*7410*/  FFMA.FTZ R12, -R226, R226, 1 ;  /* 0x3f800000e20c7423 */ /* 0x000fe200000101e2 */
[----:B------:R-:W-:Y:S01]  /*7420*/  FMUL.FTZ R19, R193, R9 ;  /* 0x00000009c1137220 */ /* 0x000fe20000410000 */
[----:B------:R-:W-:Y:S01]  /*7430*/  FMUL.FTZ R7, R189, R7 ;  /* 0x00000007bd077220 */ /* 0x000fe20000410000 */
[----:B------:R-:W-:Y:S01]  /*7440*/  FMUL.FTZ R13, R13, UR8 ;  /* 0x000000080d0d7c20 */ /* 0x000fe20008410000 */
[----:B------:R-:W-:Y:S01]  /*7450*/  FMUL.FTZ R12, R12, UR8 ;  /* 0x000000080c0c7c20 */ /* 0x000fe20008410000 */
[----:B------:R-:W-:Y:S01]  /*7460*/  FFMA.FTZ R9, -R223, R223, 1 ;  /* 0x3f800000df097423 */ /* 0x000fe200000101df */
[C---:B------:R-:W-:Y:S01]  /*7470*/  FADD.FTZ R24, -R5.reuse, R24 ;  /* 0x0000001805187221 */ /* 0x040fe20000010100 */
[----:B------:R-:W-:Y:S01]  /*7480*/  FADD.FTZ R25, -R5, R25 ;  /* 0x0000001905197221 */ /* 0x000fe20000010100 */
[----:B------:R-:W-:Y:S01]  /*7490*/  FMUL.FTZ R19, R12, R19 ;  /* 0x000000130c137220 */ /* 0x000fe20000410000 */
[----:B------:R-:W-:Y:S01]  /*74a0*/  FMUL.FTZ R9, R9, UR8 ;  /* 0x0000000809097c20 */ /* 0x000fe20008410000 */
[----:B------:R-:W-:Y:S01]  /*74b0*/  FFMA.FTZ R12, -R202, R202, 1 ;  /* 0x3f800000ca0c7423 */ /* 0x000fe200000101ca */
[C---:B------:R-:W-:Y:S01]  /*74c0*/  FADD.FTZ R28, -R5.reuse, R28 ;  /* 0x0000001c051c7221 */ /* 0x040fe20000010100 */
[----:B------:R-:W-:Y:S01]  /*74d0*/  FADD.FTZ R5, -R5, R29 ;  /* 0x0000001d05057221 */ /* 0x000fe20000010100 */
[----:B------:R-:W-:Y:S01]  /*74e0*/  FMUL.FTZ R18, R9, R18 ;  /* 0x0000001209127220 */ /* 0x000fe20000410000 */
[----:B------:R-:W-:Y:S01]  /*74f0*/  FMUL.FTZ R24, R186, R24 ;  /* 0x00000018ba187220 */ /* 0x000fe20000410000 */
[----:B-1----:R-:W-:Y:S01]  /*7500*/  FMUL.FTZ R20, R194, R8 ;  /* 0x00000008c2147220 */ /* 0x002fe20000410000 */
[----:B------:R-:W-:Y:S01]  /*7510*/  FFMA.FTZ R8, -R207, R207, 1 ;  /* 0x3f800000cf087423 */ /* 0x000fe200000101cf */
[----:B------:R-:W-:Y:S01]  /*7520*/  FMUL.FTZ R12, R12, UR8 ;  /* 0x000000080c0c7c20 */ /* 0x000fe20008410000 */
[----:B------:R-:W-:Y:S01]  /*7530*/  FMUL.FTZ R28, R184, R28 ;  /* 0x0000001cb81c7220 */ /* 0x000fe20000410000 */
[----:B------:R-:W-:Y:S01]  /*7540*/  FMUL.FTZ R20, R13, R20 ;  /* 0x000000140d147220 */ /* 0x000fe20000410000 */
[----:B------:R-:W-:Y:S01]  /*7550*/  FMUL.FTZ R8, R8, UR8 ;  /* 0x0000000808087c20 */ /* 0x000fe20008410000 */
[----:B------:R-:W-:Y:S01]  /*7560*/  FMUL.FTZ R5, R183, R5 ;  /* 0x00000005b7057220 */ /* 0x000fe20000410000 */
[----:B------:R-:W-:Y:S01]  /*7570*/  FMUL.FTZ R24, R12, R24 ;  /* 0x000000180c187220 */ /* 0x000fe20000410000 */
[----:B------:R-:W-:Y:S01]  /*7580*/  FADD.FTZ R10, -R4, R10 ;  /* 0x0000000a040a7221 */ /* 0x000fe20000010100 */
[----:B------:R-:W-:Y:S01]  /*7590*/  FMUL.FTZ R13, R8, R7 ;  /* 0x00000007080d7220 */ /* 0x000fe20000410000 */
[----:B------:R-:W-:Y:S01]  /*75a0*/  FFMA.FTZ R8, -R198, R198, 1 ;  /* 0x3f800000c6087423 */ /* 0x000fe200000101c6 */
[----:B------:R-:W-:Y:S01]  /*75b0*/  FFMA.FTZ R7, -R197, R197, 1 ;  /* 0x3f800000c5077423 */ /* 0x000fe200000101c5 */
[C---:B------:R-:W-:Y:S01]  /*75c0*/  FADD.FTZ R11, -R4.reuse, R11 ;  /* 0x0000000b040b7221 */ /* 0x040fe20000010100 */
[----:B---3--:R-:W-:Y:S01]  /*75d0*/  FADD.FTZ R6, -R4, R15 ;  /* 0x0000000f04067221 */ /* 0x008fe20000010100 */
[----:B------:R-:W-:Y:S01]  /*75e0*/  FMUL.FTZ R8, R8, UR8 ;  /* 0x0000000808087c20 */ /* 0x000fe20008410000 */
[----:B------:R-:W-:Y:S01]  /*75f0*/  FMUL.FTZ R7, R7, UR8 ;  /* 0x0000000807077c20 */ /* 0x000fe20008410000 */
[----:B------:R-:W-:Y:S01]  /*7600*/  F2FP.BF16.F32.PACK_AB R12, R13, R18 ;  /* 0x000000120d0c723e */ /* 0x000fe200000010ff */
[----:B------:R-:W-:Y:S01]  /*7610*/  FFMA.FTZ R13, -R231, R231, 1 ;  /* 0x3f800000e70d7423 */ /* 0x000fe200000101e7 */
[----:B------:R-:W-:Y:S01]  /*7620*/  FMUL.FTZ R28, R8, R28 ;  /* 0x0000001c081c7220 */ /* 0x000fe20000410000 */
[----:B------:R-:W-:Y:S01]  /*7630*/  FMUL.FTZ R8, R7, R5 ;  /* 0x0000000507087220 */ /* 0x000fe20000410000 */
[----:B------:R-:W-:Y:S01]  /*7640*/  FFMA.FTZ R7, -R228, R228, 1 ;  /* 0x3f800000e4077423 */ /* 0x000fe200000101e4 */
[----:B------:R-:W-:Y:S01]  /*7650*/  FMUL.FTZ R18, R201, R10 ;  /* 0x0000000ac9127220 */ /* 0x000fe20000410000 */
[----:B------:R-:W-:Y:S01]  /*7660*/  FMUL.FTZ R13, R13, UR8 ;  /* 0x000000080d0d7c20 */ /* 0x000fe20008410000 */
[----:B------:R-:W-:Y:S01]  /*7670*/  F2FP.BF16.F32.PACK_AB R5, R19, R20 ;  /* 0x000000141305723e */ /* 0x000fe200000010ff */
[----:B------:R-:W-:Y:S01]  /*7680*/  FMUL.FTZ R15, R200, R11 ;  /* 0x0000000bc80f7220 */ /* 0x000fe20000410000 */
[----:B------:R-:W-:Y:S01]  /*7690*/  FMUL.FTZ R6, R195, R6 ;  /* 0x00000006c3067220 */ /* 0x000fe20000410000 */
[----:B------:R-:W-:Y:S01]  /*76a0*/  FMUL.FTZ R7, R7, UR8 ;  /* 0x0000000807077c20 */ /* 0x000fe20008410000 */
[----:B------:R-:W-:Y:S01]  /*76b0*/  STS [R237+0x1c000], R21 ;  /* 0x01c00015ed007388 */ /* 0x000fe20000000800 */
[----:B------:R-:W-:Y:S01]  /*76c0*/  FFMA.FTZ R11, -R230, R230, 1 ;  /* 0x3f800000e60b7423 */ /* 0x000fe200000101e6 */
[----:B------:R-:W-:Y:S01]  /*76d0*/  FMUL.FTZ R18, R13, R18 ;  /* 0x000000120d127220 */ /* 0x000fe20000410000 */
[----:B------:R-:W-:Y:S01]  /*76e0*/  FMUL.FTZ R13, R7, R6 ;  /* 0x00000006070d7220 */ /* 0x000fe20000410000 */
[----:B------:R1:W-:Y:S01]  /*76f0*/  STS [R236+0x1d000], R5 ;  /* 0x01d00005ec007388 */ /* 0x0003e20000000800 */
[C---:B------:R-:W-:Y:S01]  /*7700*/  FADD.FTZ R14, -R4.reuse, R14 ;  /* 0x0000000e040e7221 */ /* 0x040fe20000010100 */
[----:B------:R-:W-:Y:S01]  /*7710*/  FMUL.FTZ R11, R11, UR8 ;  /* 0x000000080b0b7c20 */ /* 0x000fe20008410000 */
[----:B------:R-:W-:Y:S01]  /*7720*/  FADD.FTZ R30, -R4, R30 ;  /* 0x0000001e041e7221 */ /* 0x000fe20000010100 */
[----:B------:R-:W-:Y:S01]  /*7730*/  FFMA.FTZ R10, -R229, R229, 1 ;  /* 0x3f800000e50a7423 */ /* 0x000fe200000101e5 */
[----:B------:R-:W-:Y:S01]  /*7740*/  FFMA.FTZ R7, -R204, R204, 1 ;  /* 0x3f800000cc077423 */ /* 0x000fe200000101cc */
[C---:B------:R-:W-:Y:S01]  /*7750*/  FADD.FTZ R26, -R4.reuse, R26 ;  /* 0x0000001a041a7221 */ /* 0x040fe20000010100 */
[C---:B------:R-:W-:Y:S01]  /*7760*/  FADD.FTZ R27, -R4.reuse, R27 ;  /* 0x0000001b041b7221 */ /* 0x040fe20000010100 */
[----:B------:R-:W-:Y:S01]  /*7770*/  FMUL.FTZ R15, R11, R15 ;  /* 0x0000000f0b0f7220 */ /* 0x000fe20000410000 */
[----:B------:R-:W-:Y:S01]  /*7780*/  FADD.FTZ R4, -R4, R31 ;  /* 0x0000001f04047221 */ /* 0x000fe20000010100 */
[----:B------:R-:W-:Y:S01]  /*7790*/  FMUL.FTZ R14, R196, R14 ;  /* 0x0000000ec40e7220 */ /* 0x000fe20000410000 */
[----:B------:R-:W-:Y:S01]  /*77a0*/  FMUL.FTZ R10, R10, UR8 ;  /* 0x000000080a0a7c20 */ /* 0x000fe20008410000 */
[----:B------:R-:W-:Y:S01]  /*77b0*/  FMUL.FTZ R30, R188, R30 ;  /* 0x0000001ebc1e7220 */ /* 0x000fe20000410000 */
[----:B------:R-:W-:Y:S01]  /*77c0*/  FMUL.FTZ R7, R7, UR8 ;  /* 0x0000000807077c20 */ /* 0x000fe20008410000 */
[----:B------:R-:W-:Y:S01]  /*77d0*/  FFMA.FTZ R6, -R203, R203, 1 ;  /* 0x3f800000cb067423 */ /* 0x000fe200000101cb */
[----:B------:R-:W-:Y:S01]  /*77e0*/  FMUL.FTZ R14, R10, R14 ;  /* 0x0000000e0a0e7220 */ /* 0x000fe20000410000 */
[----:B------:R-:W-:Y:S01]  /*77f0*/  FMUL.FTZ R4, R187, R4 ;  /* 0x00000004bb047220 */ /* 0x000fe20000410000 */
[----:B------:R-:W-:Y:S01]  /*7800*/  FMUL.FTZ R30, R7, R30 ;  /* 0x0000001e071e7220 */ /* 0x000fe20000410000 */
[----:B------:R-:W-:Y:S01]  /*7810*/  FMUL.FTZ R6, R6, UR8 ;  /* 0x0000000806067c20 */ /* 0x000fe20008410000 */
[----:B------:R-:W-:Y:S01]  /*7820*/  F2FP.BF16.F32.PACK_AB R7, R15, R18 ;  /* 0x000000120f07723e */ /* 0x000fe200000010ff */
[----:B------:R-:W-:Y:S01]  /*7830*/  FFMA.FTZ R11, -R206, R206, 1 ;  /* 0x3f800000ce0b7423 */ /* 0x000fe200000101ce */
[----:B------:R-:W-:Y:S01]  /*7840*/  FFMA.FTZ R10, -R205, R205, 1 ;  /* 0x3f800000cd0a7423 */ /* 0x000fe200000101cd */
[----:B------:R-:W-:Y:S01]  /*7850*/  FMUL.FTZ R4, R6, R4 ;  /* 0x0000000406047220 */ /* 0x000fe20000410000 */
[----:B------:R-:W-:Y:S01]  /*7860*/  FFMA.FTZ R9, -R199, R199, 1 ;  /* 0x3f800000c7097423 */ /* 0x000fe200000101c7 */
[----:B------:R-:W-:Y:S01]  /*7870*/  F2FP.BF16.F32.PACK_AB R6, R13, R14 ;  /* 0x0000000e0d06723e */ /* 0x000fe200000010ff */
[----:B------:R-:W-:Y:S01]  /*7880*/  STS [R236+0x1d400], R7 ;  /* 0x01d40007ec007388 */ /* 0x000fe20000000800 */
[----:B------:R-:W-:Y:S01]  /*7890*/  FMUL.FTZ R25, R185, R25 ;  /* 0x00000019b9197220 */ /* 0x000fe20000410000 */
[----:B------:R-:W-:Y:S01]  /*78a0*/  FMUL.FTZ R11, R11, UR8 ;  /* 0x000000080b0b7c20 */ /* 0x000fe20008410000 */
[----:B------:R-:W-:Y:S01]  /*78b0*/  FMUL.FTZ R10, R10, UR8 ;  /* 0x000000080a0a7c20 */ /* 0x000fe20008410000 */
[----:B------:R-:W-:Y:S01]  /*78c0*/  FMUL.FTZ R9, R9, UR8 ;  /* 0x0000000809097c20 */ /* 0x000fe20008410000 */
[----:B------:R-:W-:Y:S01]  /*78d0*/  FMUL.FTZ R26, R192, R26 ;  /* 0x0000001ac01a7220 */ /* 0x000fe20000410000 */
[----:B------:R-:W-:Y:S01]  /*78e0*/  FMUL.FTZ R27, R191, R27 ;  /* 0x0000001bbf1b7220 */ /* 0x000fe20000410000 */
[----:B------:R-:W-:Y:S01]  /*78f0*/  F2FP.BF16.F32.PACK_AB R17, R34, R35 ;  /* 0x000000232211723e */ /* 0x000fe200000010ff */
[----:B------:R-:W-:Y:S01]  /*7900*/  STS [R237+0x1d000], R12 ;  /* 0x01d0000ced007388 */ /* 0x000fe20000000800 */
[----:B------:R-:W-:Y:S01]  /*7910*/  FMUL.FTZ R9, R9, R25 ;  /* 0x0000001909097220 */ /* 0x000fe20000410000 */
[----:B------:R-:W-:Y:S01]  /*7920*/  FMUL.FTZ R26, R11, R26 ;  /* 0x0000001a0b1a7220 */ /* 0x000fe20000410000 */
[----:B------:R-:W-:Y:S01]  /*7930*/  FMUL.FTZ R27, R10, R27 ;  /* 0x0000001b0a1b7220 */ /* 0x000fe20000410000 */
[----:B------:R-:W-:Y:S01]  /*7940*/  STS [R237+0x1d400], R6 ;  /* 0x01d40006ed007388 */ /* 0x000fe20000000800 */
[----:B------:R-:W-:Y:S02]  /*7950*/  F2FP.BF16.F32.PACK_AB R16, R165, R166 ;  /* 0x000000a6a510723e */ /* 0x000fe400000010ff */
[----:B------:R-:W-:Y:S01]  /*7960*/  F2FP.BF16.F32.PACK_AB R9, R9, R24 ;  /* 0x000000180909723e */ /* 0x000fe200000010ff */
[----:B------:R-:W-:Y:S01]  /*7970*/  STS [R234+0x1c000], R33 ;  /* 0x01c00021ea007388 */ /* 0x000fe20000000800 */
[----:B-1----:R-:W-:Y:S02]  /*7980*/  F2FP.BF16.F32.PACK_AB R5, R27, R26 ;  /* 0x0000001a1b05723e */ /* 0x002fe400000010ff */
[----:B------:R-:W-:Y:S01]  /*7990*/  F2FP.BF16.F32.PACK_AB R8, R8, R28 ;  /* 0x0000001c0808723e */ /* 0x000fe200000010ff */
[----:B------:R-:W-:Y:S01]  /*79a0*/  STS [R234+0x1c400], R17 ;  /* 0x01c40011ea007388 */ /* 0x000fe20000000800 */
[----:B------:R-:W-:Y:S03]  /*79b0*/  F2FP.BF16.F32.PACK_AB R4, R4, R30 ;  /* 0x0000001e0404723e */ /* 0x000fe600000010ff */
        /* <DEDUP_REMOVED lines=9> */
[----:B------:R-:W3:Y:S04]  /*7a50*/  LDSM.16.MT88.4 R12, [R210+0x22000] ;  /* 0x02200000d20c783b */ /* 0x000ee80000004200 */
[----:B------:R-:W4:Y:S04]  /*7a60*/  LDSM.16.MT88.4 R16, [R176] ;  /* 0x00000000b010783b */ /* 0x000f280000004200 */
[----:B------:R-:W2:Y:S04]  /*7a70*/  LDSM.16.MT88.4 R20, [R172+UR4+0xa000] ;  /* 0x00a00004ac14783b */ /* 0x000ea80008004200 */
[----:B------:R-:W2:Y:S04]  /*7a80*/  LDSM.16.MT88.4 R24, [R176+0x2000] ;  /* 0x00200000b018783b */ /* 0x000ea80000004200 */
[----:B------:R-:W-:Y:S04]  /*7a90*/  LDSM.16.MT88.4 R28, [R210+0x20800] ;  /* 0x02080000d21c783b */ /* 0x000fe80000004200 */
[----:B------:R-:W2:Y:S04]  /*7aa0*/  LDSM.16.MT88.4 R32, [R172+UR4+0x8800] ;  /* 0x00880004ac20783b */ /* 0x000ea80008004200 */
[----:B------:R-:W2:Y:S04]  /*7ab0*/  LDSM.16.MT88.4 R164, [R210+0x22800] ;  /* 0x02280000d2a4783b */ /* 0x000ea80000004200 */
[----:B------:R-:W-:Y:S04]  /*7ac0*/  LDSM.16.MT88.4 R168, [R176+0x3000] ;  /* 0x00300000b0a8783b */ /* 0x000fe80000004200 */
[----:B------:R2:W5:Y:S01]  /*7ad0*/  LDL R239, [R1+0x10] ;  /* 0x0000100001ef7983 */ /* 0x0005620000100800 */
[-C--:B-1----:R-:W-:Y:S06]  /*7ae0*/  HMMA.16816.F32.BF16 R36, R4, R8.reuse, R36 ;  /* 0x000000080424723c */ /* 0x082fec0000041824 */
[C---:B---3--:R-:W-:Y:S06]  /*7af0*/  HMMA.16816.F32.BF16 R40, R12.reuse, R8, R40 ;  /* 0x000000080c28723c */ /* 0x048fec0000041828 */
[-C--:B------:R-:W-:Y:S06]  /*7b00*/  HMMA.16816.F32.BF16 R44, R12, R10.reuse, R44 ;  /* 0x0000000a0c2c723c */ /* 0x080fec000004182c */
[C---:B------:R-:W-:Y:S01]  /*7b10*/  HMMA.16816.F32.BF16 R48, R4.reuse, R10, R48 ;  /* 0x0000000a0430723c */ /* 0x040fe20000041830 */
[----:B------:R-:W1:Y:S05]  /*7b20*/  LDSM.16.MT88.4 R8, [R176+0x800] ;  /* 0x00080000b008783b */ /* 0x000e6a0000004200 */
[-C--:B----4-:R-:W-:Y:S06]  /*7b30*/  HMMA.16816.F32.BF16 R52, R4, R16.reuse, R52 ;  /* 0x000000100434723c */ /* 0x090fec0000041834 */
[C---:B------:R-:W-:Y:S06]  /*7b40*/  HMMA.16816.F32.BF16 R56, R12.reuse, R16, R56 ;  /* 0x000000100c38723c */ /* 0x040fec0000041838 */
[-C--:B------:R-:W-:Y:S06]  /*7b50*/  HMMA.16816.F32.BF16 R60, R12, R18.reuse, R60 ;  /* 0x000000120c3c723c */ /* 0x080fec000004183c */
[C---:B------:R-:W-:Y:S01]  /*7b60*/  HMMA.16816.F32.BF16 R64, R4.reuse, R18, R64 ;  /* 0x000000120440723c */ /* 0x040fe20000041840 */
[----:B------:R-:W3:Y:S05]  /*7b70*/  LDSM.16.MT88.4 R16, [R172+UR4+0xa800] ;  /* 0x00a80004ac10783b */ /* 0x000eea0008004200 */
        /* <DEDUP_REMOVED lines=27> */
[-C--:B--2---:R-:W-:Y:S06]  /*7d30*/  HMMA.16816.F32.BF16 R84, R28, R20.reuse, R84 ;  /* 0x000000141c54723c */ /* 0x084fec0000041854 */
        /* <DEDUP_REMOVED lines=52> */
[C---:B------:R-:W-:Y:S02]  /*8080*/  @!P3 LEA R7, P5, R12.reuse, R5, 0x5 ;  /* 0x000000050c07b211 */ /* 0x040fe400078a28ff */
[CC--:B------:R-:W-:Y:S04]  /*8090*/  LEA R4, P0, R5.reuse, R242.reuse, 0x1 ;  /* 0x000000f205047211 */ /* 0x0c0fe800078008ff */
[----:B------:R-:W-:Y:S02]  /*80a0*/  LEA.HI.X.SX32 R5, R5, R243, 0x1, P0 ;  /* 0x000000f305057211 */ /* 0x000fe400000f0eff */
[----:B------:R-:W-:Y:S01]  /*80b0*/  @!P3 LEA R8, P0, R7, R242, 0x1 ;  /* 0x000000f20708b211 */ /* 0x000fe200078008ff */
[----:B------:R-:W-:Y:S01]  /*80c0*/  IMAD.MOV.U32 R242, RZ, RZ, R4 ;  /* 0x000000fffff27224 */ /* 0x000fe200078e0004 */
[C---:B---3--:R-:W-:Y:S02]  /*80d0*/  @!P3 LEA.HI.X R9, R12.reuse, R9, R6, 0x5, P5 ;  /* 0x000000090c09b211 */ /* 0x048fe400028f2c06 */
[----:B-----5:R-:W-:Y:S02]  /*80e0*/  LEA R6, R239, UR4, 0x1 ;  /* 0x00000004ef067c11 */ /* 0x020fe4000f8e08ff */
[C---:B------:R-:W-:Y:S02]  /*80f0*/  @!P4 LEA R10, P5, R12.reuse, R4, 0x6 ;  /* 0x000000040c0ac211 */ /* 0x040fe400078a30ff */
        /* <DEDUP_REMOVED lines=24> */
.L_x_1745:
        /* <DEDUP_REMOVED lines=40> */
[----:B------:R-:W1:Y:S05]  /*8500*/  LDSM.16.MT88.4 R176, [R209+0x5800] ;  /* 0x00580000d1b0783b */ /* 0x000e6a0000004200 */
[----:B------:R-:W-:Y:S01]  /*8510*/  HMMA.16816.F32.BF16 R32, R168, R182, R32 ;  /* 0x000000b6a820723c */ /* 0x000fe20000041820 */
[----:B------:R-:W-:Y:S04]  /*8520*/  LDSM.16.M88.4 R168, [R0+0x1e000] ;  /* 0x01e0000000a8783b */ /* 0x000fe80000000200 */
[----:B------:R-:W1:Y:S01]  /*8530*/  LDSM.16.MT88.4 R180, [R209+0x2000] ;  /* 0x00200000d1b4783b */ /* 0x000e620000004200 */
[-C--:B------:R-:W-:Y:S06]  /*8540*/  HMMA.16816.F32.BF16 R4, R184, R188.reuse, R4 ;  /* 0x000000bcb804723c */ /* 0x080fec0000041804 */
[C---:B------:R-:W-:Y:S06]  /*8550*/  HMMA.16816.F32.BF16 R8, R192.reuse, R188, R8 ;  /* 0x000000bcc008723c */ /* 0x040fec0000041808 */
[-C--:B------:R-:W-:Y:S06]  /*8560*/  HMMA.16816.F32.BF16 R12, R192, R190.reuse, R12 ;  /* 0x000000bec00c723c */ /* 0x080fec000004180c */
[C---:B------:R-:W-:Y:S01]  /*8570*/  HMMA.16816.F32.BF16 R16, R184.reuse, R190, R16 ;  /* 0x000000beb810723c */ /* 0x040fe20000041810 */
[----:B------:R-:W1:Y:S05]  /*8580*/  LDSM.16.M88.4 R188, [R0+0x1f000] ;  /* 0x01f0000000bc783b */ /* 0x000e6a0000000200 */
[-C--:B---3--:R-:W-:Y:S06]  /*8590*/  HMMA.16816.F32.BF16 R20, R184, R196.reuse, R20 ;  /* 0x000000c4b814723c */ /* 0x088fec0000041814 */
[C---:B------:R-:W-:Y:S06]  /*85a0*/  HMMA.16816.F32.BF16 R24, R192.reuse, R196, R24 ;  /* 0x000000c4c018723c */ /* 0x040fec0000041818 */
[-C--:B------:R-:W-:Y:S01]  /*85b0*/  HMMA.16816.F32.BF16 R28, R192, R198.reuse, R28 ;  /* 0x000000c6c01c723c */ /* 0x080fe2000004181c */
[----:B------:R-:W3:Y:S05]  /*85c0*/  LDSM.16.MT88.4 R192, [R209+0x6000] ;  /* 0x00600000d1c0783b */ /* 0x000eea0000004200 */
[----:B------:R-:W-:Y:S01]  /*85d0*/  HMMA.16816.F32.BF16 R32, R184, R198, R32 ;  /* 0x000000c6b820723c */ /* 0x000fe20000041820 */
[----:B------:R-:W-:Y:S04]  /*85e0*/  LDSM.16.MT88.4 R184, [R209+0x2800] ;  /* 0x00280000d1b8783b */ /* 0x000fe80000004200 */
[----:B------:R-:W-:Y:S01]  /*85f0*/  LDSM.16.M88.4 R196, [R2+0x1f000] ;  /* 0x01f0000002c4783b */ /* 0x000fe20000000200 */
[-C--:B------:R-:W-:Y:S06]  /*8600*/  HMMA.16816.F32.BF16 R4, R164, R172.reuse, R4 ;  /* 0x000000aca404723c */ /* 0x080fec0000041804 */
[C---:B------:R-:W-:Y:S06]  /*8610*/  HMMA.16816.F32.BF16 R8, R200.reuse, R172, R8 ;  /* 0x000000acc808723c */ /* 0x040fec0000041808 */
[-C--:B------:R-:W-:Y:S06]  /*8620*/  HMMA.16816.F32.BF16 R12, R200, R174.reuse, R12 ;  /* 0x000000aec80c723c */ /* 0x080fec000004180c */
[C---:B------:R-:W-:Y:S01]  /*8630*/  HMMA.16816.F32.BF16 R16, R164.reuse, R174, R16 ;  /* 0x000000aea410723c */ /* 0x040fe20000041810 */
[----:B------:R-:W3:Y:S05]  /*8640*/  LDSM.16.M88.4 R172, [R2+0x1e000] ;  /* 0x01e0000002ac783b */ /* 0x000eea0000000200 */
[-C--:B-1----:R-:W-:Y:S06]  /*8650*/  HMMA.16816.F32.BF16 R20, R164, R176.reuse, R20 ;  /* 0x000000b0a414723c */ /* 0x082fec0000041814 */
[C---:B------:R-:W-:Y:S06]  /*8660*/  HMMA.16816.F32.BF16 R24, R200.reuse, R176, R24 ;  /* 0x000000b0c818723c */ /* 0x040fec0000041818 */
[-C--:B------:R-:W-:Y:S01]  /*8670*/  HMMA.16816.F32.BF16 R28, R200, R178.reuse, R28 ;  /* 0x000000b2c81c723c */ /* 0x080fe2000004181c */
[----:B------:R-:W-:Y:S05]  /*8680*/  LDSM.16.MT88.4 R200, [R209+0x7000] ;  /* 0x00700000d1c8783b */ /* 0x000fea0000004200 */
        /* <DEDUP_REMOVED lines=11> */
[----:B------:R-:W-:Y:S05]  /*8740*/  LDSM.16.M88.4 R188, [R3+0x1f000] ;  /* 0x01f0000003bc783b */ /* 0x000fea0000000200 */
[----:B------:R-:W-:Y:S01]  /*8750*/  HMMA.16816.F32.BF16 R32, R168, R194, R32 ;  /* 0x000000c2a820723c */ /* 0x000fe20000041820 */
[----:B------:R-:W-:Y:S04]  /*8760*/  LDSM.16.M88.4 R168, [R3+0x1e000] ;  /* 0x01e0000003a8783b */ /* 0x000fe80000000200 */
        /* <DEDUP_REMOVED lines=23> */
[-C--:B------:R-:W-:Y:S05]  /*88e0*/  HMMA.16816.F32.BF16 R4, R168, R184.reuse, R4 ;  /* 0x000000b8a804723c */ /* 0x080fea0000041804 */
[----:B----4-:R-:W-:Y:S01]  /*88f0*/  @P2 IADD3 R166, P0, R230, UR14, RZ ;  /* 0x0000000ee6a62c10 */ /* 0x010fe2000ff1e0ff */
        /* <DEDUP_REMOVED lines=29> */
[----:B----4-:R-:W-:Y:S04]  /*8ad0*/  @P2 STL [R1], R226 ;  /* 0x000000e201002387 */ /* 0x010fe80000100800 */
        /* <DEDUP_REMOVED lines=420> */
.L_x_1747:
        /* <DEDUP_REMOVED lines=23> */
.L_x_1748:
        /* <DEDUP_REMOVED lines=56> */
.L_x_1750:
[----:B------:R-:W-:Y:S05]  /*aa10*/  BSYNC B0 ;  /* 0x0000000000007941 */ /* 0x000fea0003800000 */
.L_x_1749:
        /* <DEDUP_REMOVED lines=18> */
.L_x_1752:
[----:B------:R-:W-:Y:S05]  /*ab40*/  BSYNC B0 ;  /* 0x0000000000007941 */ /* 0x000fea0003800000 */
.L_x_1751:
        /* <DEDUP_REMOVED lines=20> */
.L_x_1754:
[----:B------:R-:W-:Y:S05]  /*ac90*/  BSYNC B0 ;  /* 0x0000000000007941 */ /* 0x000fea0003800000 */
.L_x_1753:
        /* <DEDUP_REMOVED lines=20> */
.L_x_1756:
[----:B------:R-:W-:Y:S05]  /*ade0*/  BSYNC B0 ;  /* 0x0000000000007941 */ /* 0x000fea0003800000 */
.L_x_1755:
        /* <DEDUP_REMOVED lines=32> */
.L_x_1758:
[----:B------:R-:W-:Y:S05]  /*aff0*/  BSYNC B0 ;  /* 0x0000000000007941 */ /* 0x000fea0003800000 */
.L_x_1757:
        /* <DEDUP_REMOVED lines=18> */
.L_x_1760:
[----:B------:R-:W-:Y:S05]  /*b120*/  BSYNC B0 ;  /* 0x0000000000007941 */ /* 0x000fea0003800000 */
.L_x_1759:
        /* <DEDUP_REMOVED lines=18> */
.L_x_1762:
[----:B------:R-:W-:Y:S05]  /*b250*/  BSYNC B0 ;  /* 0x0000000000007941 */ /* 0x000fea0003800000 */
.L_x_1761:
        /* <DEDUP_REMOVED lines=18> */
.L_x_1717:
        /* <DEDUP_REMOVED lines=25> */
.L_x_1764:
        /* <DEDUP_REMOVED lines=23> */
.L_x_1765:
        /* <DEDUP_REMOVED lines=40> */
.L_x_1767:
[----:B------:R-:W-:Y:S05]  /*b900*/  BSYNC B0 ;  /* 0x0000000000007941 */ /* 0x000fea0003800000 */
.L_x_1766:
        /* <DEDUP_REMOVED lines=18> */
.L_x_1769:
[----:B------:R-:W-:Y:S05]  /*ba30*/  BSYNC B0 ;  /* 0x0000000000007941 */ /* 0x000fea0003800000 */
.L_x_1768:
        /* <DEDUP_REMOVED lines=18> */
.L_x_1771:
[----:B------:R-:W-:Y:S05]  /*bb60*/  BSYNC B0 ;  /* 0x0000000000007941 */ /* 0x000fea0003800000 */
.L_x_1770:
        /* <DEDUP_REMOVED lines=18> */
.L_x_1773:
[----:B------:R-:W-:Y:S05]  /*bc90*/  BSYNC B0 ;  /* 0x0000000000007941 */ /* 0x000fea0003800000 */
.L_x_1772:
        /* <DEDUP_REMOVED lines=30> */
.L_x_1775:
[----:B------:R-:W-:Y:S05]  /*be80*/  BSYNC B0 ;  /* 0x0000000000007941 */ /* 0x000fea0003800000 */
.L_x_1774:
        /* <DEDUP_REMOVED lines=18> */
.L_x_1777:
[----:B------:R-:W-:Y:S05]  /*bfb0*/  BSYNC B0 ;  /* 0x0000000000007941 */ /* 0x000fea0003800000 */
.L_x_1776:
        /* <DEDUP_REMOVED lines=18> */
.L_x_1779:
[----:B------:R-:W-:Y:S05]  /*c0e0*/  BSYNC B0 ;  /* 0x0000000000007941 */ /* 0x000fea0003800000 */
.L_x_1778:
        /* <DEDUP_REMOVED lines=17> */
.L_x_1763:
[----:B------:R-:W-:Y:S05]  /*c200*/  BSYNC B1 ;  /* 0x0000000000017941 */ /* 0x000fea0003800000 */
.L_x_1712:
        /* <DEDUP_REMOVED lines=11> */
.L_x_1780:
[----:B------:R-:W-:Y:S05]  /*c2c0*/  EXIT ;  /* 0x000000000000794d */ /* 0x000fea0003800000 */
.L_x_1782:
        /* <DEDUP_REMOVED lines=11> */
.L_x_2091:


//--------------------- .text._ZN5flash44flash_bwd_dq_dk_dv_loop_seqk_parallel_kernelI23Flash_bwd_kernel_traitsILi128ELi64ELi128ELi8ELi2ELi4ELi2ELb0ELb0EN7cutlass10bfloat16_tE19Flash_kernel_traitsILi128ELi64ELi128ELi8ES3_EELb1ELb0ELb1ELb0ELb0ELb1ELb0EEEvNS_16Flash_bwd_paramsE --------------------------
	.section	.text._ZN5flash44flash_bwd_dq_dk_dv_loop_seqk_parallel_kernelI23Flash_bwd_kernel_traitsILi128ELi64ELi128ELi8ELi2ELi4ELi2ELb0ELb0EN7cutlass10bfloat16_tE19Flash_kernel_traitsILi128ELi64ELi128ELi8ES3_EELb1ELb0ELb1ELb0ELb0ELb1ELb0EEEvNS_16Flash_bwd_paramsE,"ax",@progbits
	.align	128
        .global         _ZN5flash44flash_bwd_dq_dk_dv_loop_seqk_parallel_kernelI23Flash_bwd_kernel_traitsILi128ELi64ELi128ELi8ELi2ELi4ELi2ELb0ELb0EN7cutlass10bfloat16_tE19Flash_kernel_traitsILi128ELi64ELi128ELi8ES3_EELb1ELb0ELb1ELb0ELb0ELb1ELb0EEEvNS_16Flash_bwd_paramsE
        .type           _ZN5flash44flash_bwd_dq_dk_dv_loop_seqk_parallel_kernelI23Flash_bwd_kernel_traitsILi128ELi64ELi128ELi8ELi2ELi4ELi2ELb0ELb0EN7cutlass10bfloat16_tE19Flash_kernel_traitsILi128ELi64ELi128ELi8ES3_EELb1ELb0ELb1ELb0ELb0ELb1ELb0EEEvNS_16Flash_bwd_paramsE,@function
        .size           _ZN5flash44flash_bwd_dq_dk_dv_loop_seqk_parallel_kernelI23Flash_bwd_kernel_traitsILi128ELi64ELi128ELi8ELi2ELi4ELi2ELb0ELb0EN7cutlass10bfloat16_tE19Flash_kernel_traitsILi128ELi64ELi128ELi8ES3_EELb1ELb0ELb1ELb0ELb0ELb1ELb0EEEvNS_16Flash_bwd_paramsE,(.L_x_2092 - _ZN5flash44flash_bwd_dq_dk_dv_loop_seqk_parallel_kernelI23Flash_bwd_kernel_traitsILi128ELi64ELi128ELi8ELi2ELi4ELi2ELb0ELb0EN7cutlass10bfloat16_tE19Flash_kernel_traitsILi128ELi64ELi128ELi8ES3_EELb1ELb0ELb1ELb0ELb0ELb1ELb0EEEvNS_16Flash_bwd_paramsE)
        .other          _ZN5flash44flash_bwd_dq_dk_dv_loop_seqk_parallel_kernelI23Flash_bwd_kernel_traitsILi128ELi64ELi128ELi8ELi2ELi4ELi2ELb0ELb0EN7cutlass10bfloat16_tE19Flash_kernel_traitsILi128ELi64ELi128ELi8ES3_EELb1ELb0ELb1ELb0ELb0ELb1ELb0EEEvNS_16Flash_bwd_paramsE,@"STO_CUDA_ENTRY STV_DEFAULT"
_ZN5flash44flash_bwd_dq_dk_dv_loop_seqk_parallel_kernelI23Flash_bwd_kernel_traitsILi128ELi64ELi128ELi8ELi2ELi4ELi2ELb0ELb0EN7cutlass10bfloat16_tE19Flash_kernel_traitsILi128ELi64ELi128ELi8ES3_EELb1ELb0ELb1ELb0ELb0ELb1ELb0EEEvNS_16Flash_bwd_paramsE:
.text._ZN5flash44flash_bwd_dq_dk_dv_loop_seqk_parallel_kernelI23Flash_bwd_kernel_traitsILi128ELi64ELi128ELi8ELi2ELi4ELi2ELb0ELb0EN7cutlass10bfloat16_tE19Flash_kernel_traitsILi128ELi64ELi128ELi8ES3_EELb1ELb0ELb1ELb0ELb0ELb1ELb0EEEvNS_16Flash_bwd_paramsE:
        /* <DEDUP_REMOVED lines=17> */
[----:B------:R-:W-:Y:S01]  /*0110*/  ULDC.64 UR8, c[0x0][0x208] ;  /* 0x0000820000087ab9 */ /* 0x000fe20000000a00 */
[----:B------:R-:W-:Y:S01]  /*0120*/  IMAD.MOV.U32 R234, RZ, RZ, -0x10 ;  /* 0xfffffff0ffea7424 */ /* 0x000fe200078e00ff */
[----:B------:R-:W-:Y:S01]  /*0130*/  ULDC UR59, c[0x0][0x394] ;  /* 0x0000e500003b7ab9 */ /* 0x000fe20000000800 */
[----:B------:R-:W-:Y:S02]  /*0140*/  UMOV UR60, 0xffffc000 ;  /* 0xffffc000003c7882 */ /* 0x000fe40000000000 */
[----:B------:R-:W4:Y:S08]  /*0150*/  S2UR UR56, SR_CTAID.Z ;  /* 0x00000000003879c3 */ /* 0x000f300000002700 */
[----:B------:R-:W5:Y:S01]  /*0160*/  S2UR UR46, SR_CTAID.Y ;  /* 0x00000000002e79c3 */ /* 0x000f620000002600 */
[----:B---3--:R-:W-:Y:S01]  /*0170*/  ULEA UR4, UR4, UR5, 0x18 ;  /* 0x0000000504047291 */ /* 0x008fe2000f8ec03f */
[----:B--2---:R-:W-:Y:S01]  /*0180*/  SHF.R.S32.HI R2, RZ, 0x1f, R7 ;  /* 0x0000001fff027819 */ /* 0x004fe20000011407 */
[----:B----4-:R-:W-:-:S03]  /*0190*/  USHF.R.S32.HI UR5, URZ, 0x1f, UR56 ;  /* 0x0000001f3f057899 */ /* 0x010fc60008011438 */
[CC--:B------:R-:W-:Y:S02]  /*01a0*/  LEA.HI R4, R2.reuse, R7.reuse, RZ, 0x5 ;  /* 0x0000000702047211 */ /* 0x0c0fe400078f28ff */
[CC--:B-1----:R-:W-:Y:S02]  /*01b0*/  LEA.HI R0, R2.reuse, R7.reuse, RZ, 0x2 ;  /* 0x0000000702007211 */ /* 0x0c2fe400078f10ff */
[CC--:B------:R-:W-:Y:S01]  /*01c0*/  LEA.HI R238, R2.reuse, R7.reuse, RZ, 0x3 ;  /* 0x0000000702ee7211 */ /* 0x0c0fe200078f18ff */
[----:B-----5:R-:W-:Y:S01]  /*01d0*/  USHF.L.U32 UR6, UR46, 0x7, URZ ;  /* 0x000000072e067899 */ /* 0x020fe2000800063f */
        /* <DEDUP_REMOVED lines=65> */
[----:B------:R-:W-:Y:S01]  /*05f0*/  IMAD.SHL.U32 R246, R246, 0x8, RZ ;  /* 0x00000008f6f67824 */ /* 0x000fe200078e00ff */
[----:B------:R-:W-:Y:S01]  /*0600*/  LOP3.LUT R209, R4, 0x18, R7, 0xf8, !PT ;  /* 0x0000001804d17812 */ /* 0x000fe200078ef807 */
[----:B------:R-:W-:Y:S01]  /*0610*/  IMAD.SHL.U32 R4, R9, 0x8, RZ ;  /* 0x0000000809047824 */ /* 0x000fe200078e00ff */
[----:B------:R-:W-:-:S02]  /*0620*/  LOP3.LUT R7, R2, 0x10, R5, 0xf8, !PT ;  /* 0x0000001002077812 */ /* 0x000fc400078ef805 */
        /* <DEDUP_REMOVED lines=56> */
.L_x_1829:
        /* <DEDUP_REMOVED lines=16> */
[----:B-1----:R-:W-:Y:S01]  /*0ab0*/  IMAD.U32 R2, RZ, RZ, UR6 ;  /* 0x00000006ff027e24 */ /* 0x002fe2000f8e00ff */
        /* <DEDUP_REMOVED lines=50> */
.L_x_1783:
        /* <DEDUP_REMOVED lines=18> */
[----:B------:R-:W-:Y:S02]  /*0f00*/  USHF.R.S32.HI UR32, URZ, 0x1f, UR58 ;  /* 0x0000001f3f207899 */ /* 0x000fe4000801143a */
[----:B------:R-:W-:Y:S02]  /*0f10*/  @!UP2 UIMAD.WIDE.U32 UR30, UR46, UR10, URZ ;  /* 0x0000000a2e1ea2a5 */ /* 0x000fe4000f8e003f */
[----:B------:R-:W-:Y:S01]  /*0f20*/  USHF.L.U32 UR14, UR46, 0x7, URZ ;  /* 0x000000072e0e7899 */ /* 0x000fe2000800063f */
[----:B------:R-:W-:Y:S01]  /*0f30*/  @UP1 ULDC.64 UR18, c[0x0][0x248] ;  /* 0x0000920000121ab9 */ /* 0x000fe20000000a00 */
[----:B------:R-:W-:Y:S01]  /*0f40*/  ULDC.U8 UR33, c[0x0][0x3d8] ;  /* 0x0000f60000217ab9 */ /* 0x000fe20000000000 */
[----:B------:R-:W-:Y:S01]  /*0f50*/  UIADD3 UR44, UR21, UR22, URZ ;  /* 0x00000016152c7290 */ /* 0x000fe2000fffe03f */
[----:B-1----:R-:W-:Y:S01]  /*0f60*/  IABS R5, R6 ;  /* 0x0000000600057213 */ /* 0x002fe20000000000 */
[----:B------:R-:W-:Y:S01]  /*0f70*/  UISETP.NE.AND UP3, UPT, UR33, URZ, UPT ;  /* 0x0000003f2100728c */ /* 0x000fe2000bf65270 */
[----:B------:R-:W-:Y:S01]  /*0f80*/  ISETP.NE.AND P3, PT, R6, RZ, PT ;  /* 0x000000ff0600720c */ /* 0x000fe20003f65270 */
[----:B------:R-:W-:Y:S01]  /*0f90*/  ULDC.64 UR38, c[0x0][0x240] ;  /* 0x0000900000267ab9 */ /* 0x000fe20000000a00 */
[----:B------:R-:W1:Y:S01]  /*0fa0*/  I2F.RP R2, R5 ;  /* 0x0000000500027306 */ /* 0x000e620000209400 */
[----:B------:R-:W-:Y:S01]  /*0fb0*/  ULDC UR43, c[0x0][0x2dc] ;  /* 0x0000b700002b7ab9 */ /* 0x000fe20000000800 */
[----:B------:R-:W-:Y:S01]  /*0fc0*/  ULDC UR61, c[0x0][0x270] ;  /* 0x00009c00003d7ab9 */ /* 0x000fe20000000800 */
[----:B------:R-:W-:-:S02]  /*0fd0*/  USEL UR34, UR14, URZ, UP0 ;  /* 0x0000003f0e227287 */ /* 0x000fc40008000000 */
[----:B--2---:R-:W-:Y:S02]  /*0fe0*/  UIMAD.WIDE.U32 UR28, UR7, UR12, URZ ;  /* 0x0000000c071c72a5 */ /* 0x004fe4000f8e003f */
[----:B------:R-:W-:Y:S02]  /*0ff0*/  UIMAD.WIDE.U32 UR14, UR6, UR38, URZ ;  /* 0x00000026060e72a5 */ /* 0x000fe4000f8e003f */
[----:B------:R-:W-:Y:S02]  /*1000*/  UIMAD UR48, UR7, UR13, UR29 ;  /* 0x0000000d073072a4 */ /* 0x000fe4000f8e021d */
[----:B------:R-:W-:Y:S01]  /*1010*/  @!UP2 UIMAD UR7, UR57, UR10, URZ ;  /* 0x0000000a3907a2a4 */ /* 0x000fe2000f8e023f */
[----:B------:R-:W-:Y:S01]  /*1020*/  @UP2 ULDC.64 UR12, c[0x0][0x420] ;  /* 0x00010800000c2ab9 */ /* 0x000fe20000000a00 */
[----:B------:R-:W-:Y:S01]  /*1030*/  UIADD3 UR10, UR16, 0x80, UR26 ;  /* 0x00000080100a7890 */ /* 0x000fe2000fffe01a */
[----:B-1----:R-:W1:Y:S01]  /*1040*/  MUFU.RCP R2, R2 ;  /* 0x0000000200027308 */ /* 0x002e620000001000 */
[----:B------:R-:W-:-:S02]  /*1050*/  @!UP2 UIMAD UR25, UR46, UR11, UR7 ;  /* 0x0000000b2e19a2a4 */ /* 0x000fc4000f8e0207 */
[----:B------:R-:W-:Y:S02]  /*1060*/  UIADD3 UR7, UR16, 0x3f, URZ ;  /* 0x0000003f10077890 */ /* 0x000fe4000fffe03f */
[----:B------:R-:W-:Y:S02]  /*1070*/  @UP2 UIMAD.WIDE.U32 UR36, UR6, UR12, URZ ;  /* 0x0000000c062422a5 */ /* 0x000fe4000f8e003f */
[----:B------:R-:W-:Y:S01]  /*1080*/  USHF.R.S32.HI UR11, URZ, 0x1f, UR7 ;  /* 0x0000001f3f0b7899 */ /* 0x000fe20008011407 */
[----:B------:R-:W-:Y:S01]  /*1090*/  ULDC UR12, c[0x0][0x394] ;  /* 0x0000e500000c7ab9 */ /* 0x000fe20000000800 */
[----:B------:R-:W-:Y:S02]  /*10a0*/  @UP2 UIMAD UR47, UR6, UR13, UR37 ;  /* 0x0000000d062f22a4 */ /* 0x000fe4000f8e0225 */
[----:B------:R-:W-:Y:S02]  /*10b0*/  UIADD3 UR10, UR10, UR12, -UR5 ;  /* 0x0000000c0a0a7290 */ /* 0x000fe4000fffe805 */
[----:B------:R-:W-:-:S02]  /*10c0*/  @UP1 UIADD3 UR12, UR35, UR40, URZ ;  /* 0x00000028230c1290 */ /* 0x000fc4000fffe03f */
[----:B------:R-:W-:Y:S01]  /*10d0*/  ULEA.HI UR29, UR11, UR7, URZ, 0x6 ;  /* 0x000000070b1d7291 */ /* 0x000fe2000f8f303f */
[----:B-1----:R-:W-:Y:S01]  /*10e0*/  VIADD R2, R2, 0xffffffe ;  /* 0x0ffffffe02027836 */ /* 0x002fe20000000000 */
[----:B------:R-:W-:Y:S02]  /*10f0*/  UIADD3 UR7, UR10, 0x3f, URZ ;  /* 0x0000003f0a077890 */ /* 0x000fe4000fffe03f */
[----:B------:R-:W-:Y:S01]  /*1100*/  @UP1 UIMAD.WIDE.U32 UR10, UR12, UR18, URZ ;  /* 0x000000120c0a12a5 */ /* 0x000fe2000f8e003f */
[----:B------:R-:W1:Y:S01]  /*1110*/  F2I.FTZ.U32.TRUNC.NTZ R3, R2 ;  /* 0x0000000200037305 */ /* 0x000e62000021f000 */
[----:B------:R-:W-:Y:S01]  /*1120*/  @UP1 UIMAD UR12, UR12, UR19, URZ ;  /* 0x000000130c0c12a4 */ /* 0x000fe2000f8e023f */
[----:B------:R-:W-:Y:S01]  /*1130*/  ULDC.U8 UR13, c[0x0][0x480] ;  /* 0x00012000000d7ab9 */ /* 0x000fe20000000000 */
[----:B------:R-:W-:Y:S02]  /*1140*/  UIMAD UR23, UR6, UR39, URZ ;  /* 0x00000027061772a4 */ /* 0x000fe4000f8e023f */
[----:B------:R-:W-:-:S02]  /*1150*/  @UP1 UIADD3 UR50, UR11, UR12, URZ ;  /* 0x0000000c0b321290 */ /* 0x000fc4000fffe03f */
[----:B------:R-:W-:Y:S01]  /*1160*/  USHF.R.S32.HI UR12, URZ, 0x1f, UR7 ;  /* 0x0000001f3f0c7899 */ /* 0x000fe20008011407 */
[----:B------:R-:W-:Y:S01]  /*1170*/  @UP1 UMOV UR49, UR10 ;  /* 0x0000000a00311c82 */ /* 0x000fe20008000000 */
[----:B------:R-:W-:Y:S02]  /*1180*/  UISETP.NE.AND UP4, UPT, UR13, URZ, UPT ;  /* 0x0000003f0d00728c */ /* 0x000fe4000bf85270 */
[----:B------:R-:W-:Y:S01]  /*1190*/  ULEA.HI UR22, UR12, UR7, URZ, 0x6 ;  /* 0x000000070c167291 */ /* 0x000fe2000f8f303f */
[----:B-1----:R-:W-:Y:S01]  /*11a0*/  IMAD.MOV R0, RZ, RZ, -R3 ;  /* 0x000000ffff007224 */ /* 0x002fe200078e0a03 */
[----:B------:R-:W-:Y:S01]  /*11b0*/  UIMAD UR7, UR32, UR46, URZ ;  /* 0x0000002e200772a4 */ /* 0x000fe2000f8e023f */
[----:B------:R-:W-:Y:S01]  /*11c0*/  IMAD.MOV.U32 R2, RZ, RZ, RZ ;  /* 0x000000ffff027224 */ /* 0x000fe200078e00ff */
[----:B------:R-:W-:Y:S01]  /*11d0*/  UIMAD.WIDE UR10, UR43, UR61, URZ ;  /* 0x0000003d2b0a72a5 */ /* 0x000fe2000f8e023f */
[----:B------:R-:W-:Y:S01]  /*11e0*/  IMAD R0, R0, R5, RZ ;  /* 0x0000000500007224 */ /* 0x000fe200078e02ff */
[----:B------:R-:W-:-:S02]  /*11f0*/  UIMAD.WIDE.U32 UR12, UR46, UR58, URZ ;  /* 0x0000003a2e0c72a5 */ /* 0x000fc4000f8e003f */
[----:B------:R-:W-:Y:S01]  /*1200*/  UIMAD UR7, UR57, UR58, UR7 ;  /* 0x0000003a390772a4 */ /* 0x000fe2000f8e0207 */
[----:B------:R-:W-:Y:S01]  /*1210*/  IMAD.HI.U32 R0, R3, R0, R2 ;  /* 0x0000000003007227 */ /* 0x000fe200078e0002 */
[----:B------:R-:W-:Y:S01]  /*1220*/  MOV R2, R4 ;  /* 0x0000000400027202 */ /* 0x000fe20000000f00 */
[----:B------:R-:W-:Y:S02]  /*1230*/  USEL UR55, UR20, UR14, !UP2 ;  /* 0x0000000e14377287 */ /* 0x000fe4000d000000 */
[----:B------:R-:W-:Y:S02]  /*1240*/  @UP2 UIADD3 UR44, UR15, UR23, URZ ;  /* 0x000000170f2c2290 */ /* 0x000fe4000fffe03f */
[----:B------:R-:W-:Y:S01]  /*1250*/  IMAD.HI.U32 R0, R0, R2, RZ ;  /* 0x0000000200007227 */ /* 0x000fe200078e00ff */
[----:B------:R-:W-:Y:S02]  /*1260*/  USHF.L.U64.HI UR24, UR46, 0x7, UR57 ;  /* 0x000000072e187899 */ /* 0x000fe40008010239 */
[----:B------:R-:W-:Y:S01]  /*1270*/  UIMAD.WIDE.U32 UR14, UR10, UR12, URZ ;  /* 0x0000000c0a0e72a5 */ /* 0x000fe2000f8e003f */
[----:B------:R-:W-:Y:S01]  /*1280*/  IMAD.MOV R3, RZ, RZ, -R0 ;  /* 0x000000ffff037224 */ /* 0x000fe200078e0a00 */
[----:B------:R-:W-:-:S02]  /*1290*/  UIMAD UR23, UR11, UR12, URZ ;  /* 0x0000000c0b1772a4 */ /* 0x000fc4000f8e023f */
[----:B------:R-:W-:Y:S01]  /*12a0*/  UIADD3 UR20, UR13, UR7, URZ ;  /* 0x000000070d147290 */ /* 0x000fe2000fffe03f */
[C---:B------:R-:W-:Y:S01]  /*12b0*/  IMAD R2, R5.reuse, R3, R2 ;  /* 0x0000000305027224 */ /* 0x040fe200078e0202 */
[----:B------:R-:W-:Y:S01]  /*12c0*/  ULDC UR41, c[0x0][0x2c4] ;  /* 0x0000b10000297ab9 */ /* 0x000fe20000000800 */
[----:B------:R-:W-:Y:S02]  /*12d0*/  USHF.R.S32.HI UR12, URZ, 0x6, UR29 ;  /* 0x000000063f0c7899 */ /* 0x000fe4000801141d */
[----:B------:R-:W-:Y:S01]  /*12e0*/  USHF.R.S32.HI UR7, URZ, 0x6, UR22 ;  /* 0x000000063f077899 */ /* 0x000fe20008011416 */
[----:B------:R-:W-:Y:S01]  /*12f0*/  ISETP.GT.U32.AND P1, PT, R5, R2, PT ;  /* 0x000000020500720c */ /* 0x000fe20003f24070 */
[----:B------:R-:W-:Y:S02]  /*1300*/  @UP3 UIMAD UR21, UR46, UR41, URZ ;  /* 0x000000292e1532a4 */ /* 0x000fe4000f8e023f */
[----:B------:R-:W-:Y:S02]  /*1310*/  USEL UR24, UR24, URZ, UP0 ;  /* 0x0000003f18187287 */ /* 0x000fe40008000000 */
[----:B------:R-:W-:-:S02]  /*1320*/  UISETP.LT.AND UP0, UPT, UR12, UR7, UPT ;  /* 0x000000070c00728c */ /* 0x000fc4000bf01270 */
[----:B------:R-:W-:Y:S01]  /*1330*/  @UP3 USEL UR21, UR21, UR6, !UP2 ;  /* 0x0000000615153287 */ /* 0x000fe2000d000000 */
[----:B------:R-:W-:Y:S01]  /*1340*/  @UP3 ULDC UR13, c[0x0][0x2e4] ;  /* 0x0000b900000d3ab9 */ /* 0x000fe20000000800 */
[----:B------:R-:W-:Y:S02]  /*1350*/  USEL UR33, UR12, UR7, UP0 ;  /* 0x000000070c217287 */ /* 0x000fe40008000000 */
[----:B------:R-:W-:Y:S02]  /*1360*/  @UP3 UIMAD UR32, UR56, UR13, UR21 ;  /* 0x0000000d382032a4 */ /* 0x000fe4000f8e0215 */
[----:B------:R-:W-:Y:S01]  /*1370*/  @!P1 IMAD.IADD R2, R2, 0x1, -R5 ;  /* 0x0000000102029824 */ /* 0x000fe200078e0a05 */
[----:B------:R-:W-:Y:S01]  /*1380*/  UIMAD.WIDE.U32 UR12, UR10, UR6, URZ ;  /* 0x000000060a0c72a5 */ /* 0x000fe2000f8e003f */
[----:B------:R-:W-:Y:S01]  /*1390*/  @!P1 IADD3 R0, R0, 0x1, RZ ;  /* 0x0000000100009810 */ /* 0x000fe20007ffe0ff */
[----:B------:R-:W-:Y:S01]  /*13a0*/  ULEA UR7, UR33, 0xffffffc0, 0x6 ;  /* 0xffffffc021077891 */ /* 0x000fe2000f8e303f */
[----:B------:R-:W-:Y:S01]  /*13b0*/  PLOP3.LUT P1, PT, PT, PT, UP1, 0x80, 0x0 ;  /* 0x000000000000781c */ /* 0x000fe20003f2f018 */
[----:B------:R-:W-:Y:S01]  /*13c0*/  UIMAD UR20, UR10, UR20, UR23 ;  /* 0x000000140a1472a4 */ /* 0x000fe2000f8e0217 */
[----:B------:R-:W-:Y:S01]  /*13d0*/  ISETP.GE.U32.AND P0, PT, R2, R5, PT ;  /* 0x000000050200720c */ /* 0x000fe20003f06070 */
[----:B------:R-:W-:Y:S01]  /*13e0*/  USEL UR54, UR14, UR12, !UP2 ;  /* 0x0000000c0e367287 */ /* 0x000fe2000d000000 */
[----:B------:R-:W-:Y:S01]  /*13f0*/  LOP3.LUT R2, R6, UR56, RZ, 0x3c, !PT ;  /* 0x0000003806027c12 */ /* 0x000fe2000f8e3cff */
[----:B------:R-:W-:-:S02]  /*1400*/  USHF.R.S32.HI UR23, URZ, 0x1f, UR7 ;  /* 0x0000001f3f177899 */ /* 0x000fc40008011407 */
[----:B------:R-:W-:Y:S01]  /*1410*/  UIADD3 UR14, UP0, UR7, UR34, URZ ;  /* 0x00000022070e7290 */ /* 0x000fe2000ff1e03f */
[----:B------:R-:W-:Y:S01]  /*1420*/  ISETP.GE.AND P2, PT, R2, RZ, PT ;  /* 0x000000ff0200720c */ /* 0x000fe20003f46270 */
[----:B------:R-:W-:Y:S02]  /*1430*/  UIMAD UR12, UR11, UR6, URZ ;  /* 0x000000060b0c72a4 */ /* 0x000fe4000f8e023f */
[----:B------:R-:W-:Y:S02]  /*1440*/  UIMAD UR45, UR56, UR43, URZ ;  /* 0x0000002b382d72a4 */ /* 0x000fe4000f8e023f */
[----:B------:R-:W-:Y:S02]  /*1450*/  UIADD3 UR43, UR15, UR20, URZ ;  /* 0x000000140f2b7290 */ /* 0x000fe4000fffe03f */
[----:B------:R-:W-:Y:S01]  /*1460*/  UIADD3.X UR15, UR23, UR24, URZ, UP0, !UPT ;  /* 0x00000018170f7290 */ /* 0x000fe200087fe43f */
[----:B------:R-:W-:Y:S01]  /*1470*/  @P0 VIADD R0, R0, 0x1 ;  /* 0x0000000100000836 */ /* 0x000fe20000000000 */
[----:B------:R-:W-:Y:S01]  /*1480*/  UIMAD UR11, UR11, UR14, URZ ;  /* 0x0000000e0b0b72a4 */ /* 0x000fe2000f8e023f */
[----:B------:R-:W-:Y:S01]  /*1490*/  PLOP3.LUT P0, PT, PT, PT, UP3, 0x80, 0x0 ;  /* 0x000000000000781c */ /* 0x000fe20003f0f038 */
[----:B------:R-:W-:-:S02]  /*14a0*/  @UP1 UIADD3 UR27, UR35, UR40, URZ ;  /* 0x00000028231b1290 */ /* 0x000fc4000fffe03f */
[----:B------:R-:W-:Y:S01]  /*14b0*/  @!UP2 UIADD3 UR47, UR31, UR25, URZ ;  /* 0x000000191f2fa290 */ /* 0x000fe2000fffe03f */
[----:B------:R-:W-:Y:S01]  /*14c0*/  @!P2 IADD3 R0, -R0, RZ, RZ ;  /* 0x000000ff0000a210 */ /* 0x000fe20007ffe1ff */
[----:B------:R-:W-:Y:S01]  /*14d0*/  @UP2 UIADD3 UR43, UR13, UR12, URZ ;  /* 0x0000000c0d2b2290 */ /* 0x000fe2000fffe03f */
[----:B------:R-:W-:Y:S01]  /*14e0*/  @!P3 LOP3.LUT R0, RZ, R6, RZ, 0x33, !PT ;  /* 0x00000006ff00b212 */ /* 0x000fe200078e33ff */
[----:B------:R-:W-:Y:S01]  /*14f0*/  UIMAD.WIDE.U32 UR24, UR10, UR14, URZ ;  /* 0x0000000e0a1872a5 */ /* 0x000fe2000f8e003f */
[----:B------:R-:W-:Y:S01]  /*1500*/  @UP1 ULDC.64 UR12, c[0x0][0x250] ;  /* 0x00009400000c1ab9 */ /* 0x000fe20000000a00 */
[----:B------:R-:W-:Y:S02]  /*1510*/  UIMAD UR14, UR10, UR15, UR11 ;  /* 0x0000000f0a0e72a4 */ /* 0x000fe4000f8e020b */
[----:B------:R-:W-:Y:S02]  /*1520*/  @UP1 UIMAD.WIDE.U32 UR10, UR27, UR12, URZ ;  /* 0x0000000c1b0a12a5 */ /* 0x000fe4000f8e003f */
[----:B------:R-:W-:-:S02]  /*1530*/  @!UP3 UIMAD UR22, UR46, UR61, UR56 ;  /* 0x0000003d2e16b2a4 */ /* 0x000fc4000f8e0238 */
[----:B------:R-:W-:Y:S02]  /*1540*/  @UP1 UIMAD UR15, UR27, UR13, URZ ;  /* 0x0000000d1b0f12a4 */ /* 0x000fe4000f8e023f */
[----:B------:R-:W-:Y:S02]  /*1550*/  @!UP3 UIMAD UR32, UR22, UR41, URZ ;  /* 0x000000291620b2a4 */ /* 0x000fe4000f8e023f */
[----:B------:R-:W-:Y:S02]  /*1560*/  USEL UR53, UR48, URZ, UP4 ;  /* 0x0000003f30357287 */ /* 0x000fe4000a000000 */
[----:B------:R-:W-:Y:S02]  /*1570*/  USHF.R.S32.HI UR42, URZ, 0x1f, UR26 ;  /* 0x0000001f3f2a7899 */ /* 0x000fe4000801141a */
[----:B------:R-:W-:Y:S02]  /*1580*/  USHF.R.S32.HI UR51, URZ, 0x1f, UR45 ;  /* 0x0000001f3f337899 */ /* 0x000fe4000801142d */
[----:B------:R-:W-:-:S02]  /*1590*/  USEL UR52, UR28, URZ, UP4 ;  /* 0x0000003f1c347287 */ /* 0x000fc4000a000000 */
        /* <DEDUP_REMOVED lines=16> */
.L_x_1785:
        /* <DEDUP_REMOVED lines=13> */
.L_x_1786:
        /* <DEDUP_REMOVED lines=11> */
.L_x_1787:
[----:B------:R-:W-:-:S04]  /*1820*/  UIMAD UR6, UR46, UR61, UR56 ;  /* 0x0000003d2e0672a4 */ /* 0x000fc8000f8e0238 */
[----:B------:R-:W-:-:S12]  /*1830*/  UIMAD UR6, UR6, UR58, URZ ;  /* 0x0000003a060672a4 */ /* 0x000fd8000f8e023f */
.L_x_1788:
[----:B------:R-:W-:Y:S01]  /*1840*/  SHF.R.S32.HI R40, RZ, 0x1f, R238 ;  /* 0x0000001fff287819 */ /* 0x000fe200000114ee */
[----:B------:R-:W1:Y:S01]  /*1850*/  LDC.64 R8, c[0x0][0x420] ;  /* 0x00010800ff087b82 */ /* 0x000e620000000a00 */
[----:B------:R-:W-:Y:S01]  /*1860*/  IADD3 R4, P0, R238, UR7, RZ ;  /* 0x00000007ee047c10 */ /* 0x000fe2000ff1e0ff */
[----:B------:R-:W2:Y:S01]  /*1870*/  S2R R41, SR_TID.X ;  /* 0x0000000000297919 */ /* 0x000ea20000002100 */
[--C-:B------:R-:W-:Y:S01]  /*1880*/  SHF.R.S32.HI R247, RZ, 0x1f, R246.reuse ;  /* 0x0000001ffff77819 */ /* 0x100fe200000114f6 */
[----:B------:R-:W-:Y:S01]  /*1890*/  UIADD3 UR36, UR26, UR16, URZ ;  /* 0x000000101a247290 */ /* 0x000fe2000fffe03f */
[----:B------:R-:W-:Y:S01]  /*18a0*/  IADD3.X R2, R40, UR23, RZ, P0, !PT ;  /* 0x0000001728027c10 */ /* 0x000fe200087fe4ff */
[----:B------:R-:W-:Y:S01]  /*18b0*/  ULDC UR37, c[0x0][0x398] ;  /* 0x0000e60000257ab9 */ /* 0x000fe20000000800 */
[----:B------:R-:W-:Y:S01]  /*18c0*/  UIADD3 UR31, UR7, UR6, URZ ;  /* 0x00000006071f7290 */ /* 0x000fe2000fffe03f */
[----:B------:R-:W-:Y:S01]  /*18d0*/  BSSY B1, `(.L_x_1784) ;  /* 0x000096a000017945 */ /* 0x000fe20003800000 */
[----:B------:R-:W-:Y:S01]  /*18e0*/  UIADD3 UR32, UR7, UR32, URZ ;  /* 0x0000002007207290 */ /* 0x000fe2000fffe03f */
[----:B------:R-:W-:Y:S01]  /*18f0*/  IMAD R5, R2, UR38, RZ ;  /* 0x0000002602057c24 */ /* 0x000fe2000f8e02ff */
[----:B------:R-:W-:Y:S01]  /*1900*/  ULDC UR11, c[0x0][0x2dc] ;  /* 0x0000b700000b7ab9 */ /* 0x000fe20000000800 */
[----:B------:R-:W-:Y:S01]  /*1910*/  IMAD.WIDE.U32 R2, R4, UR38, R246 ;  /* 0x0000002604027c25 */ /* 0x000fe2000f8e00f6 */
[----:B------:R-:W-:Y:S01]  /*1920*/  UIMAD UR22, UR11, UR61, URZ ;  /* 0x0000003d0b1672a4 */ /* 0x000fe2000f8e023f */
[----:B------:R-:W-:-:S02]  /*1930*/  ULDC.64 UR20, c[0x0][0x428] ;  /* 0x00010a0000147ab9 */ /* 0x000fc40000000a00 */
[----:B------:R-:W-:Y:S01]  /*1940*/  IMAD R5, R4, UR39, R5 ;  /* 0x0000002704057c24 */ /* 0x000fe2000f8e0205 */
[----:B------:R-:W-:Y:S01]  /*1950*/  IADD3 R4, P0, R2, UR55, RZ ;  /* 0x0000003702047c10 */ /* 0x000fe2000ff1e0ff */
[----:B------:R-:W-:Y:S01]  /*1960*/  USHF.R.S32.HI UR28, URZ, 0x1f, UR56 ;  /* 0x0000001f3f1c7899 */ /* 0x000fe20008011438 */
[----:B------:R-:W-:Y:S02]  /*1970*/  ULDC.64 UR14, c[0x0][0x258] ;  /* 0x00009600000e7ab9 */ /* 0x000fe40000000a00 */
[----:B------:R-:W-:Y:S01]  /*1980*/  IADD3.X R5, R3, UR44, R5, P0, !PT ;  /* 0x0000002c03057c10 */ /* 0x000fe200087fe405 */
[----:B------:R-:W-:Y:S01]  /*1990*/  UIMAD UR11, UR28, UR20, URZ ;  /* 0x000000141c0b72a4 */ /* 0x000fe2000f8e023f */
[----:B------:R-:W-:Y:S01]  /*19a0*/  IADD3 R2, P0, R246, UR10, RZ ;  /* 0x0000000af6027c10 */ /* 0x000fe2000ff1e0ff */
[----:B-1----:R-:W-:Y:S01]  /*19b0*/  IMAD R6, R8, UR23, RZ ;  /* 0x0000001708067c24 */ /* 0x002fe2000f8e02ff */
[----:B------:R-:W-:Y:S01]  /*19c0*/  USHF.L.U32 UR10, UR22, 0x6, URZ ;  /* 0x00000006160a7899 */ /* 0x000fe2000800063f */
[----:B------:R-:W-:Y:S01]  /*19d0*/  IMAD.U32 R7, RZ, RZ, UR14 ;  /* 0x0000000eff077e24 */ /* 0x000fe2000f8e00ff */
[----:B------:R-:W-:Y:S01]  /*19e0*/  IADD3.X R3, R247, UR47, RZ, P0, !PT ;  /* 0x0000002ff7037c10 */ /* 0x000fe200087fe4ff */
[----:B------:R-:W-:Y:S01]  /*19f0*/  IMAD R6, R9, UR7, R6 ;  /* 0x0000000709067c24 */ /* 0x000fe2000f8e0206 */
[----:B------:R-:W-:Y:S01]  /*1a00*/  UIADD3 UR27, UP2, UP0, UR24, UR10, UR45 ;  /* 0x0000000a181b7290 */ /* 0x000fe2000f85e02d */
[----:B------:R-:W-:Y:S01]  /*1a10*/  IMAD.WIDE.U32 R4, R7, UR56, R4 ;  /* 0x0000003807047c25 */ /* 0x000fe2000f8e0004 */
[----:B------:R-:W-:-:S02]  /*1a20*/  USHF.R.S32.HI UR10, URZ, 0x1f, UR10 ;  /* 0x0000001f3f0a7899 */ /* 0x000fc4000801140a */
[----:B------:R-:W-:Y:S01]  /*1a30*/  UIMAD UR30, UR56, UR21, UR11 ;  /* 0x00000015381e72a4 */ /* 0x000fe2000f8e020b */
[----:B------:R-:W-:Y:S01]  /*1a40*/  IMAD.WIDE.U32 R2, R8, UR7, R2 ;  /* 0x0000000708027c25 */ /* 0x000fe2000f8e0002 */
[----:B------:R-:W-:Y:S01]  /*1a50*/  UIADD3 UR7, UR36, -UR37, -UR5 ;  /* 0x8000002524077290 */ /* 0x000fe2000fffe805 */
[----:B--2---:R-:W-:Y:S01]  /*1a60*/  SHF.R.S32.HI R42, RZ, 0x1f, R41 ;  /* 0x0000001fff2a7819 */ /* 0x004fe20000011429 */
[----:B------:R-:W-:Y:S01]  /*1a70*/  UIMAD UR11, UR28, UR14, URZ ;  /* 0x0000000e1c0b72a4 */ /* 0x000fe2000f8e023f */
[----:B------:R-:W-:Y:S01]  /*1a80*/  IMAD.IADD R3, R3, 0x1, R6 ;  /* 0x0000000103037824 */ /* 0x000fe200078e0206 */
[----:B------:R-:W-:Y:S01]  /*1a90*/  USHF.R.S32.HI UR23, URZ, 0x1f, UR7 ;  /* 0x0000001f3f177899 */ /* 0x000fe20008011407 */
[----:B------:R-:W-:Y:S01]  /*1aa0*/  IMAD.U32 R6, RZ, RZ, UR20 ;  /* 0x00000014ff067e24 */ /* 0x000fe2000f8e00ff */
[----:B------:R-:W-:Y:S01]  /*1ab0*/  LEA.HI R10, R42, R41, RZ, 0x5 ;  /* 0x000000292a0a7211 */ /* 0x000fe200078f28ff */
[----:B------:R-:W-:Y:S02]  /*1ac0*/  UIMAD UR15, UR56, UR15, UR11 ;  /* 0x0000000f380f72a4 */ /* 0x000fe4000f8e020b */
[----:B------:R-:W-:Y:S01]  /*1ad0*/  ULEA.HI UR23, UR23, UR7, URZ, 0x6 ;  /* 0x0000000717177291 */ /* 0x000fe2000f8f303f */
[----:B------:R-:W-:Y:S01]  /*1ae0*/  IMAD.WIDE.U32 R2, R6, UR56, R2 ;  /* 0x0000003806027c25 */ /* 0x000fe2000f8e0002 */
[----:B------:R-:W-:Y:S01]  /*1af0*/  LOP3.LUT R6, R10, 0xffffffe0, RZ, 0xc0, !PT ;  /* 0xffffffe00a067812 */ /* 0x000fe200078ec0ff */
[----:B------:R-:W-:Y:S01]  /*1b00*/  UIADD3.X UR7, UR48, UR10, UR51, UP2, UP0 ;  /* 0x0000000a30077290 */ /* 0x000fe200097e0433 */
[----:B------:R-:W-:Y:S01]  /*1b10*/  SHF.R.S32.HI R10, RZ, 0x5, R10 ;  /* 0x00000005ff0a7819 */ /* 0x000fe2000001140a */
[----:B------:R-:W-:Y:S01]  /*1b20*/  USHF.R.S32.HI UR23, URZ, 0x6, UR23 ;  /* 0x000000063f177899 */ /* 0x000fe20008011417 */
[----:B------:R-:W-:Y:S01]  /*1b30*/  VIADD R3, R3, UR30 ;  /* 0x0000001e03037c36 */ /* 0x000fe20008000000 */
[----:B------:R-:W-:Y:S01]  /*1b40*/  UIADD3 UR14, UP3, UP2, UR52, UR27, UR54 ;  /* 0x0000001b340e7290 */ /* 0x000fe2000fa7e036 */
[----:B------:R-:W-:Y:S01]  /*1b50*/  IMAD.IADD R36, R41, 0x1, -R6 ;  /* 0x0000000129247824 */ /* 0x000fe200078e0a06 */
[----:B------:R-:W-:Y:S01]  /*1b60*/  UISETP.LT.AND UP0, UPT, URZ, UR23, UPT ;  /* 0x000000173f00728c */ /* 0x000fe2000bf01270 */
[----:B------:R-:W-:Y:S01]  /*1b70*/  IMAD.WIDE.U32 R2, R238, R8, R2 ;  /* 0x00000008ee027225 */ /* 0x000fe200078e0002 */
[----:B------:R-:W-:-:S02]  /*1b80*/  UIADD3.X UR7, UR53, UR7, UR43, UP3, UP2 ;  /* 0x0000000735077290 */ /* 0x000fc40009fe442b */
[----:B------:R-:W-:Y:S01]  /*1b90*/  USEL UR23, URZ, UR23, !UP0 ;  /* 0x000000173f177287 */ /* 0x000fe2000c000000 */
[----:B------:R-:W-:Y:S01]  /*1ba0*/  IMAD R7, R10, UR22, R36 ;  /* 0x000000160a077c24 */ /* 0x000fe2000f8e0224 */
[----:B------:R-:W-:Y:S01]  /*1bb0*/  ULDC.64 UR44, c[0x0][0x478] ;  /* 0x00011e00002c7ab9 */ /* 0x000fe20000000a00 */
[----:B------:R-:W-:Y:S01]  /*1bc0*/  IMAD R10, R40, R8, RZ ;  /* 0x00000008280a7224 */ /* 0x000fe200078e02ff */
[----:B------:R-:W-:Y:S01]  /*1bd0*/  UISETP.GT.AND UP0, UPT, UR33, UR23, UPT ;  /* 0x000000172100728c */ /* 0x000fe2000bf04270 */
[----:B------:R-:W-:Y:S01]  /*1be0*/  VIADD R5, R5, UR15 ;  /* 0x0000000f05057c36 */ /* 0x000fe20008000000 */
[C---:B------:R-:W-:Y:S01]  /*1bf0*/  IADD3 R6, P0, R7.reuse, UR14, RZ ;  /* 0x0000000e07067c10 */ /* 0x040fe2000ff1e0ff */
[----:B------:R-:W-:Y:S01]  /*1c00*/  IMAD R10, R238, R9, R10 ;  /* 0x00000009ee0a7224 */ /* 0x000fe200078e020a */
[----:B------:R-:W-:Y:S01]  /*1c10*/  ULDC.64 UR20, c[0x0][0x400] ;  /* 0x0001000000147ab9 */ /* 0x000fe20000000a00 */
[----:B------:R-:W-:Y:S01]  /*1c20*/  UIMAD.WIDE UR10, UR31, 0x4, UR44 ;  /* 0x000000041f0a78a5 */ /* 0x000fe2000f8e022c */
[----:B------:R-:W-:Y:S01]  /*1c30*/  LEA.HI.X.SX32 R7, R7, UR7, 0x1, P0 ;  /* 0x0000000707077c11 */ /* 0x000fe200080f0eff */
[----:B------:R-:W-:Y:S01]  /*1c40*/  ULDC.64 UR28, c[0x0][0x210] ;  /* 0x00008400001c7ab9 */ /* 0x000fe20000000a00 */
[----:B------:R-:W-:Y:S01]  /*1c50*/  PLOP3.LUT P0, PT, PT, PT, UP0, 0x80, 0x0 ;  /* 0x000000000000781c */ /* 0x000fe20003f0f008 */
[----:B------:R-:W-:Y:S01]  /*1c60*/  ULDC.64 UR24, c[0x0][0x3e0] ;  /* 0x0000f80000187ab9 */ /* 0x000fe20000000a00 */
[----:B------:R-:W-:Y:S01]  /*1c70*/  LEA R201, P2, R6, UR20, 0x2 ;  /* 0x0000001406c97c11 */ /* 0x000fe2000f8410ff */
[----:B------:R-:W-:Y:S01]  /*1c80*/  IMAD.IADD R3, R3, 0x1, R10 ;  /* 0x0000000103037824 */ /* 0x000fe200078e020a */
[----:B------:R-:W-:Y:S01]  /*1c90*/  LEA R230, P4, R4, UR28, 0x1 ;  /* 0x0000001c04e67c11 */ /* 0x000fe2000f8808ff */
[----:B------:R-:W-:Y:S01]  /*1ca0*/  ULDC.64 UR44, c[0x0][0x2b0] ;  /* 0x0000ac00002c7ab9 */ /* 0x000fe20000000a00 */
[----:B------:R-:W-:Y:S01]  /*1cb0*/  LEA R228, P3, R2, UR24, 0x1 ;  /* 0x0000001802e47c11 */ /* 0x000fe2000f8608ff */
[----:B------:R-:W-:Y:S01]  /*1cc0*/  UIADD3 UR6, UR33, -0x1, URZ ;  /* 0xffffffff21067890 */ /* 0x000fe2000fffe03f */
[----:B------:R-:W-:Y:S01]  /*1cd0*/  LEA.HI.X R200, R6, UR21, R7, 0x2, P2 ;  /* 0x0000001506c87c11 */ /* 0x000fe200090f1407 */
[----:B------:R-:W-:Y:S01]  /*1ce0*/  UIMAD.WIDE UR14, UR32, 0x4, UR44 ;  /* 0x00000004200e78a5 */ /* 0x000fe2000f8e022c */
[----:B------:R-:W-:Y:S01]  /*1cf0*/  LEA.HI.X R231, R4, UR29, R5, 0x1, P4 ;  /* 0x0000001d04e77c11 */ /* 0x000fe2000a0f0c05 */
[----:B------:R-:W-:Y:S01]  /*1d00*/  UMOV UR21, UR10 ;  /* 0x0000000a00157c82 */ /* 0x000fe20008000000 */
[----:B------:R-:W-:Y:S01]  /*1d10*/  LEA.HI.X R229, R2, UR25, R3, 0x1, P3 ;  /* 0x0000001902e57c11 */ /* 0x000fe200098f0c03 */
[----:B------:R-:W-:Y:S01]  /*1d20*/  UMOV UR20, UR11 ;  /* 0x0000000b00147c82 */ /* 0x000fe20008000000 */
[----:B------:R-:W-:Y:S07]  /*1d30*/  @P0 BRA `(.L_x_1789) ;  /* 0x0000000c00140947 */ /* 0x000fee0003800000 */
        /* <DEDUP_REMOVED lines=19> */
.L_x_1790:
        /* <DEDUP_REMOVED lines=19> */
.L_x_1791:
        /* <DEDUP_REMOVED lines=35> */
.L_x_1793:
[----:B------:R-:W-:Y:S05]  /*21d0*/  BSYNC B0 ;  /* 0x0000000000007941 */ /* 0x000fea0003800000 */
.L_x_1792:
        /* <DEDUP_REMOVED lines=15> */
.L_x_1795:
[----:B------:R-:W-:Y:S05]  /*22d0*/  BSYNC B0 ;  /* 0x0000000000007941 */ /* 0x000fea0003800000 */
.L_x_1794:
        /* <DEDUP_REMOVED lines=15> */
.L_x_1797:
[----:B------:R-:W-:Y:S05]  /*23d0*/  BSYNC B0 ;  /* 0x0000000000007941 */ /* 0x000fea0003800000 */
.L_x_1796:
        /* <DEDUP_REMOVED lines=15> */
.L_x_1799:
[----:B------:R-:W-:Y:S05]  /*24d0*/  BSYNC B0 ;  /* 0x0000000000007941 */ /* 0x000fea0003800000 */
.L_x_1798:
        /* <DEDUP_REMOVED lines=27> */
.L_x_1801:
[----:B------:R-:W-:Y:S05]  /*2690*/  BSYNC B0 ;  /* 0x0000000000007941 */ /* 0x000fea0003800000 */
.L_x_1800:
        /* <DEDUP_REMOVED lines=15> */
.L_x_1803:
[----:B------:R-:W-:Y:S05]  /*2790*/  BSYNC B0 ;  /* 0x0000000000007941 */ /* 0x000fea0003800000 */
.L_x_1802:
        /* <DEDUP_REMOVED lines=15> */
.L_x_1805:
[----:B------:R-:W-:Y:S05]  /*2890*/  BSYNC B0 ;  /* 0x0000000000007941 */ /* 0x000fea0003800000 */
.L_x_1804:
        /* <DEDUP_REMOVED lines=13> */
[----:B------:R1:W-:Y:S01]  /*2970*/  STG.E.128 desc[UR8][R2.64+0x80], RZ ;  /* 0x000080ff02007986 */ /* 0x0003e2000c101d08 */
[----:B------:R-:W-:Y:S05]  /*2980*/  BRA `(.L_x_1806) ;  /* 0x0000008400787947 */ /* 0x000fea0003800000 */
.L_x_1789:
[----:B------:R-:W-:Y:S01]  /*2990*/  UIMAD UR7, UR6, -0x40, UR16 ;  /* 0xffffffc0060778a4 */ /* 0x000fe2000f8e0210 */
[----:B------:R-:W-:Y:S01]  /*29a0*/  VIADD R3, R238, 0x20 ;  /* 0x00000020ee037836 */ /* 0x000fe20000000000 */
[----:B------:R-:W-:Y:S01]  /*29b0*/  UIMAD UR22, UR42, UR18, URZ ;  /* 0x000000122a1672a4 */ /* 0x000fe2000f8e023f */
[----:B------:R-:W-:Y:S01]  /*29c0*/  IMAD.U32 R4, RZ, RZ, UR18 ;  /* 0x00000012ff047e24 */ /* 0x000fe2000f8e00ff */
[----:B------:R-:W-:Y:S01]  /*29d0*/  UIMAD UR10, UR17, -0x80, UR5 ;  /* 0xffffff80110a78a4 */ /* 0x000fe2000f8e0205 */
[----:B------:R-:W-:Y:S01]  /*29e0*/  IMAD.WIDE.U32 R6, R8, 0x40, RZ ;  /* 0x0000004008067825 */ /* 0x000fe200078e00ff */
[C---:B------:R-:W-:Y:S01]  /*29f0*/  ISETP.GE.AND P5, PT, R3.reuse, UR7, PT ;  /* 0x0000000703007c0c */ /* 0x040fe2000bfa6270 */
[----:B------:R-:W-:Y:S02]  /*2a00*/  UIMAD UR22, UR26, UR19, UR22 ;  /* 0x000000131a1672a4 */ /* 0x000fe4000f8e0216 */
[----:B------:R-:W-:Y:S01]  /*2a10*/  IMAD.WIDE.U32 R4, R4, UR26, R246 ;  /* 0x0000001a04047c25 */ /* 0x000fe2000f8e00f6 */
[----:B------:R-:W-:Y:S01]  /*2a20*/  UIMAD UR11, UR42, UR12, URZ ;  /* 0x0000000c2a0b72a4 */ /* 0x000fe2000f8e023f */
[----:B------:R-:W-:Y:S01]  /*2a30*/  ISETP.GE.AND P3, PT, R3, UR10, PT ;  /* 0x0000000a03007c0c */ /* 0x000fe2000bf66270 */
[----:B------:R-:W-:Y:S01]  /*2a40*/  ULDC.64 UR24, c[0x0][0x260] ;  /* 0x0000980000187ab9 */ /* 0x000fe20000000a00 */
[----:B------:R-:W-:Y:S01]  /*2a50*/  IMAD.U32 R2, RZ, RZ, UR12 ;  /* 0x0000000cff027e24 */ /* 0x000fe2000f8e00ff */
[----:B------:R-:W-:Y:S01]  /*2a60*/  UIMAD UR11, UR26, UR13, UR11 ;  /* 0x0000000d1a0b72a4 */ /* 0x000fe2000f8e020b */
[----:B------:R-:W-:-:S02]  /*2a70*/  VIADD R11, R238, 0x40 ;  /* 0x00000040ee0b7836 */ /* 0x000fc40000000000 */
[----:B------:R-:W-:Y:S02]  /*2a80*/  IMAD.SHL.U32 R13, R9, 0x40, RZ ;  /* 0x00000040090d7824 */ /* 0x000fe400078e00ff */
[----:B------:R-:W-:Y:S01]  /*2a90*/  @!P5 IADD3 R10, P4, R228, R6, RZ ;  /* 0x00000006e40ad210 */ /* 0x000fe20007f9e0ff */
[----:B------:R-:W-:Y:S01]  /*2aa0*/  IMAD.U32 R8, RZ, RZ, UR22 ;  /* 0x00000016ff087e24 */ /* 0x000fe2000f8e00ff */
[----:B------:R-:W-:Y:S01]  /*2ab0*/  IADD3 R6, P1, R4, UR49, RZ ;  /* 0x0000003104067c10 */ /* 0x000fe2000ff3e0ff */
[----:B------:R-:W-:Y:S01]  /*2ac0*/  IMAD.WIDE.U32 R2, R2, UR26, R246 ;  /* 0x0000001a02027c25 */ /* 0x000fe2000f8e00f6 */
[----:B------:R-:W-:Y:S01]  /*2ad0*/  ISETP.GE.AND P2, PT, R11, UR10, PT ;  /* 0x0000000a0b007c0c */ /* 0x000fe2000bf46270 */
[----:B------:R-:W-:Y:S01]  /*2ae0*/  ULDC.64 UR26, c[0x0][0x268] ;  /* 0x00009a00001a7ab9 */ /* 0x000fe20000000a00 */
[----:B------:R-:W-:Y:S01]  /*2af0*/  @!P5 IADD3.X R11, R229, R7, R13, P4, !PT ;  /* 0x00000007e50bd210 */ /* 0x000fe200027fe40d */
[----:B------:R-:W-:Y:S01]  /*2b00*/  VIADD R9, R238, 0x60 ;  /* 0x00000060ee097836 */ /* 0x000fe20000000000 */
[----:B------:R-:W-:Y:S01]  /*2b10*/  IADD3.X R7, R5, UR50, R8, P1, !PT ;  /* 0x0000003205077c10 */ /* 0x000fe20008ffe408 */
[----:B------:R-:W-:Y:S01]  /*2b20*/  IMAD.U32 R5, RZ, RZ, UR11 ;  /* 0x0000000bff057e24 */ /* 0x000fe2000f8e00ff */
[----:B------:R-:W-:Y:S01]  /*2b30*/  IADD3 R4, P1, R2, UR34, RZ ;  /* 0x0000002202047c10 */ /* 0x000fe2000ff3e0ff */
[----:B------:R-:W-:Y:S01]  /*2b40*/  IMAD R2, R12, UR24, RZ ;  /* 0x000000180c027c24 */ /* 0x000fe2000f8e02ff */
[----:B------:R-:W-:Y:S01]  /*2b50*/  ISETP.GE.AND P0, PT, R9, UR10, PT ;  /* 0x0000000a09007c0c */ /* 0x000fe2000bf06270 */
[----:B------:R-:W-:Y:S01]  /*2b60*/  IMAD.SHL.U32 R8, R238, 0x40, RZ ;  /* 0x00000040ee087824 */ /* 0x000fe200078e00ff */
[----:B------:R-:W-:Y:S01]  /*2b70*/  IADD3.X R5, R3, UR41, R5, P1, !PT ;  /* 0x0000002903057c10 */ /* 0x000fe20008ffe405 */
[----:B------:R-:W-:Y:S01]  /*2b80*/  IMAD R9, R0, UR25, R2 ;  /* 0x0000001900097c24 */ /* 0x000fe2000f8e0202 */
[----:B------:R-:W-:Y:S01]  /*2b90*/  ISETP.GE.AND P4, PT, R238, UR10, PT ;  /* 0x0000000aee007c0c */ /* 0x000fe2000bf86270 */
[----:B------:R-:W-:Y:S01]  /*2ba0*/  IMAD.WIDE.U32 R2, R0, UR24, R6 ;  /* 0x0000001800027c25 */ /* 0x000fe2000f8e0006 */
[----:B------:R-:W-:Y:S01]  /*2bb0*/  LOP3.LUT R8, R8, 0x1c0, RZ, 0xc0, !PT ;  /* 0x000001c008087812 */ /* 0x000fe200078ec0ff */
[----:B------:R-:W-:Y:S01]  /*2bc0*/  ULEA.HI UR10, UR6, UR6, URZ, 0x1 ;  /* 0x00000006060a7291 */ /* 0x000fe2000f8f083f */
[----:B------:R-:W1:Y:S01]  /*2bd0*/  @!P2 LDC.64 R30, c[0x0][0x218] ;  /* 0x00008600ff1eab82 */ /* 0x000e620000000a00 */
[----:B------:R-:W-:Y:S01]  /*2be0*/  IMAD R6, R12, UR26, RZ ;  /* 0x0000001a0c067c24 */ /* 0x000fe2000f8e02ff */
[----:B------:R-:W-:Y:S01]  /*2bf0*/  LOP3.LUT R7, R8, 0x38, R246, 0xf8, !PT ;  /* 0x0000003808077812 */ /* 0x000fe200078ef8f6 */
[----:B------:R-:W-:Y:S01]  /*2c00*/  IMAD.IADD R3, R3, 0x1, R9 ;  /* 0x0000000103037824 */ /* 0x000fe200078e0209 */
[----:B------:R-:W-:Y:S01]  /*2c10*/  SHF.R.U32.HI R8, RZ, 0x3, R8 ;  /* 0x00000003ff087819 */ /* 0x000fe20000011608 */
[----:B------:R-:W-:Y:S01]  /*2c20*/  IMAD R12, R0, UR27, R6 ;  /* 0x0000001b000c7c24 */ /* 0x000fe2000f8e0206 */
[----:B------:R-:W-:Y:S01]  /*2c30*/  @!P3 IADD3 R6, P6, R238, 0x20, RZ ;  /* 0x00000020ee06b810 */ /* 0x000fe20007fde0ff */
[----:B------:R-:W-:Y:S01]  /*2c40*/  IMAD.WIDE.U32 R4, R0, UR26, R4 ;  /* 0x0000001a00047c25 */ /* 0x000fe2000f8e0004 */
[----:B------:R-:W-:Y:S01]  /*2c50*/  @!P2 IADD3 R0, P1, R238, 0x40, RZ ;  /* 0x00000040ee00a810 */ /* 0x000fe20007f3e0ff */
[----:B------:R-:W-:Y:S01]  /*2c60*/  ULOP3.LUT UR10, UR10, 0xfffffffe, URZ, 0xc0, !UPT ;  /* 0xfffffffe0a0a7892 */ /* 0x000fe2000f8ec03f */
[----:B------:R-:W-:Y:S01]  /*2c70*/  LOP3.LUT R17, R7, R8, RZ, 0x3c, !PT ;  /* 0x0000000807117212 */ /* 0x000fe200078e3cff */
[--C-:B------:R-:W-:Y:S01]  /*2c80*/  @!P3 IMAD.X R9, RZ, RZ, R40.reuse, P6 ;  /* 0x000000ffff09b224 */ /* 0x100fe200030e0628 */
[----:B------:R-:W-:Y:S01]  /*2c90*/  PLOP3.LUT P6, PT, PT, PT, UP4, 0x80, 0x0 ;  /* 0x000000000000781c */ /* 0x000fe20003fcf048 */
[----:B------:R-:W-:Y:S01]  /*2ca0*/  @!P2 IMAD.X R7, RZ, RZ, R40, P1 ;  /* 0x000000ffff07a224 */ /* 0x000fe200008e0628 */
[----:B------:R-:W-:Y:S01]  /*2cb0*/  UIADD3 UR10, UR6, -UR10, URZ ;  /* 0x8000000a060a7290 */ /* 0x000fe2000fffe03f */
[----:B------:R-:W-:Y:S01]  /*2cc0*/  @!P3 IMAD R9, R9, UR18, RZ ;  /* 0x000000120909bc24 */ /* 0x000fe2000f8e02ff */
[----:B------:R-:W-:Y:S01]  /*2cd0*/  USHF.L.U32 UR22, UR39, 0x6, URZ ;  /* 0x0000000627167899 */ /* 0x000fe2000800063f */
[----:B------:R-:W-:Y:S01]  /*2ce0*/  @!P2 IMAD R8, R7, UR18, RZ ;  /* 0x000000120708ac24 */ /* 0x000fe2000f8e02ff */
[----:B------:R-:W-:Y:S01]  /*2cf0*/  UISETP.NE.AND UP0, UPT, UR10, 0x1, UPT ;  /* 0x000000010a00788c */ /* 0x000fe2000bf05270 */
[----:B------:R-:W-:Y:S01]  /*2d00*/  @!P3 IMAD R34, R6, UR19, R9 ;  /* 0x000000130622bc24 */ /* 0x000fe2000f8e0209 */
[----:B------:R-:W-:Y:S01]  /*2d10*/  UIMAD.WIDE.U32 UR10, UR38, 0x40, URZ ;  /* 0x00000040260a78a5 */ /* 0x000fe2000f8e003f */
[--C-:B------:R-:W-:Y:S01]  /*2d20*/  @!P4 IMAD.MOV.U32 R26, RZ, RZ, R2.reuse ;  /* 0x000000ffff1ac224 */ /* 0x100fe200078e0002 */
[----:B------:R-:W2:Y:S01]  /*2d30*/  @!P4 LDC.64 R24, c[0x0][0x218] ;  /* 0x00008600ff18cb82 */ /* 0x000ea20000000a00 */
[----:B------:R-:W-:-:S02]  /*2d40*/  @!P2 IMAD.MOV.U32 R20, RZ, RZ, R2 ;  /* 0x000000ffff14a224 */ /* 0x000fc400078e0002 */
[----:B------:R-:W-:-:S05]  /*2d50*/  IMAD.MOV.U32 R242, RZ, RZ, 0x7f800000 ;  /* 0x7f800000fff27424 */ /* 0x000fca00078e00ff */
[----:B------:R-:W-:Y:S01]  /*2d60*/  @P6 BAR.SYNC.DEFER_BLOCKING 0x0 ;  /* 0x0000000000006b1d */ /* 0x000fe20000010000 */
[--C-:B------:R-:W-:Y:S01]  /*2d70*/  @!P0 IMAD.MOV.U32 R18, RZ, RZ, R2.reuse ;  /* 0x000000ffff128224 */ /* 0x100fe200078e0002 */
[----:B------:R-:W-:Y:S01]  /*2d80*/  @!P3 IADD3 R16, P6, R238, 0x20, RZ ;  /* 0x00000020ee10b810 */ /* 0x000fe20007fde0ff */
[----:B------:R-:W-:Y:S01]  /*2d90*/  @!P3 IMAD.WIDE.U32 R6, R6, UR18, R2 ;  /* 0x000000120606bc25 */ /* 0x000fe2000f8e0002 */
[----:B------:R-:W-:-:S04]  /*2da0*/  @!P0 IADD3 R2, P1, R238, 0x60, RZ ;  /* 0x00000060ee028810 */ /* 0x000fc80007f3e0ff */
[----:B------:R-:W3:Y:S01]  /*2db0*/  @!P4 LDC.64 R28, c[0x0][0x220] ;  /* 0x00008800ff1ccb82 */ /* 0x000ee20000000a00 */
[--C-:B------:R-:W-:Y:S02]  /*2dc0*/  @!P2 IMAD.MOV.U32 R21, RZ, RZ, R3.reuse ;  /* 0x000000ffff15a224 */ /* 0x100fe400078e0003 */
[----:B------:R-:W-:Y:S02]  /*2dd0*/  IMAD.MOV.U32 R243, RZ, RZ, 0x7f800000 ;  /* 0x7f800000fff37424 */ /* 0x000fe400078e00ff */
[----:B------:R-:W-:Y:S02]  /*2de0*/  IMAD.MOV.U32 R240, RZ, RZ, 0x7f800000 ;  /* 0x7f800000fff07424 */ /* 0x000fe400078e00ff */
[----:B------:R-:W-:Y:S02]  /*2df0*/  IMAD.MOV.U32 R241, RZ, RZ, 0x7f800000 ;  /* 0x7f800000fff17424 */ /* 0x000fe400078e00ff */
[----:B------:R-:W-:Y:S02]  /*2e00*/  IMAD.MOV.U32 R219, RZ, RZ, 0x20 ;  /* 0x00000020ffdb7424 */ /* 0x000fe400078e00ff */
[----:B------:R-:W-:Y:S01]  /*2e10*/  IMAD.MOV.U32 R217, RZ, RZ, 0x40 ;  /* 0x00000040ffd97424 */ /* 0x000fe200078e00ff */
[----:B------:R-:W-:Y:S01]  /*2e20*/  UIADD3 UR36, -UR5, 0x80, UR36 ;  /* 0x0000008005247890 */ /* 0x000fe2000fffe124 */
[--C-:B------:R-:W-:Y:S01]  /*2e30*/  @!P4 IMAD.MOV.U32 R27, RZ, RZ, R3.reuse ;  /* 0x000000ffff1bc224 */ /* 0x100fe200078e0003 */
[----:B------:R-:W-:Y:S01]  /*2e40*/  ULDC UR28, c[0x0][0x394] ;  /* 0x0000e500001c7ab9 */ /* 0x000fe20000000800 */
[----:B------:R-:W-:Y:S01]  /*2e50*/  @!P0 IMAD.MOV.U32 R19, RZ, RZ, R3 ;  /* 0x000000ffff138224 */ /* 0x000fe200078e0003 */
[----:B------:R-:W-:Y:S01]  /*2e60*/  CS2R R158, SRZ ;  /* 0x00000000009e7805 */ /* 0x000fe2000001ff00 */
[----:B------:R-:W-:Y:S01]  /*2e70*/  @!P0 IMAD.X R3, RZ, RZ, R40, P1 ;  /* 0x000000ffff038224 */ /* 0x000fe200008e0628 */
[----:B------:R-:W-:Y:S01]  /*2e80*/  @!P2 IADD3 R22, P1, R238, 0x40, RZ ;  /* 0x00000040ee16a810 */ /* 0x000fe20007f3e0ff */
[C---:B------:R-:W-:Y:S01]  /*2e90*/  @!P2 IMAD R38, R0.reuse, UR19, R8 ;  /* 0x000000130026ac24 */ /* 0x040fe2000f8e0208 */
[----:B------:R-:W-:Y:S01]  /*2ea0*/  CS2R R156, SRZ ;  /* 0x00000000009c7805 */ /* 0x000fe2000001ff00 */
[----:B------:R-:W-:Y:S01]  /*2eb0*/  @!P2 IMAD.WIDE.U32 R20, R0, UR18, R20 ;  /* 0x000000120014ac25 */ /* 0x000fe2000f8e0014 */
[----:B------:R-:W-:-:S02]  /*2ec0*/  CS2R R162, SRZ ;  /* 0x0000000000a27805 */ /* 0x000fc4000001ff00 */
[----:B------:R-:W-:Y:S02]  /*2ed0*/  CS2R R160, SRZ ;  /* 0x0000000000a07805 */ /* 0x000fe4000001ff00 */
[----:B------:R-:W-:Y:S01]  /*2ee0*/  CS2R R154, SRZ ;  /* 0x00000000009a7805 */ /* 0x000fe2000001ff00 */
[----:B------:R-:W-:Y:S01]  /*2ef0*/  IMAD R0, R244, 0x200, R17 ;  /* 0x00000200f4007824 */ /* 0x000fe200078e0211 */
[----:B------:R-:W-:Y:S01]  /*2f00*/  CS2R R152, SRZ ;  /* 0x0000000000987805 */ /* 0x000fe2000001ff00 */
[--C-:B------:R-:W-:Y:S01]  /*2f10*/  @!P3 IMAD.X R8, RZ, RZ, R40.reuse, P6 ;  /* 0x000000ffff08b224 */ /* 0x100fe200030e0628 */
[----:B------:R-:W-:Y:S01]  /*2f20*/  ISETP.GE.AND P6, PT, R238, UR7, PT ;  /* 0x00000007ee007c0c */ /* 0x000fe2000bfc6270 */
[----:B------:R-:W-:Y:S01]  /*2f30*/  @!P2 IMAD.X R23, RZ, RZ, R40, P1 ;  /* 0x000000ffff17a224 */ /* 0x000fe200008e0628 */
[----:B------:R-:W-:Y:S01]  /*2f40*/  PLOP3.LUT P1, PT, PT, PT, UP0, 0x80, 0x0 ;  /* 0x000000000000781c */ /* 0x000fe20003f2f008 */
[----:B------:R-:W-:Y:S01]  /*2f50*/  @!P0 IMAD R3, R3, UR18, RZ ;  /* 0x0000001203038c24 */ /* 0x000fe2000f8e02ff */
[----:B------:R-:W-:Y:S01]  /*2f60*/  CS2R R150, SRZ ;  /* 0x0000000000967805 */ /* 0x000fe2000001ff00 */
[----:B------:R-:W-:Y:S01]  /*2f70*/  VIADD R9, R0, 0x2000 ;  /* 0x0000200000097836 */ /* 0x000fe20000000000 */
[----:B------:R-:W-:Y:S01]  /*2f80*/  CS2R R148, SRZ ;  /* 0x0000000000947805 */ /* 0x000fe2000001ff00 */
[C---:B------:R-:W-:Y:S01]  /*2f90*/  @!P0 IMAD R37, R2.reuse, UR19, R3 ;  /* 0x0000001302258c24 */ /* 0x040fe2000f8e0203 */
[----:B------:R-:W-:Y:S01]  /*2fa0*/  CS2R R142, SRZ ;  /* 0x00000000008e7805 */ /* 0x000fe2000001ff00 */
[----:B------:R-:W-:Y:S01]  /*2fb0*/  @!P0 IMAD.WIDE.U32 R18, R2, UR18, R18 ;  /* 0x0000001202128c25 */ /* 0x000fe2000f8e0012 */
[----:B------:R-:W-:-:S02]  /*2fc0*/  SEL R2, R9, R0, !P1 ;  /* 0x0000000009027207 */ /* 0x000fc40004800000 */
[----:B------:R-:W-:Y:S02]  /*2fd0*/  CS2R R140, SRZ ;  /* 0x00000000008c7805 */ /* 0x000fe4000001ff00 */
[----:B------:R-:W-:Y:S01]  /*2fe0*/  LEA R0, R0, UR4, 0x1 ;  /* 0x0000000400007c11 */ /* 0x000fe2000f8e08ff */
[----:B------:R-:W-:Y:S01]  /*2ff0*/  IMAD.IADD R5, R5, 0x1, R12 ;  /* 0x0000000105057824 */ /* 0x000fe200078e020c */
[----:B------:R-:W-:Y:S01]  /*3000*/  LEA R227, R2, UR4, 0x1 ;  /* 0x0000000402e37c11 */ /* 0x000fe2000f8e08ff */
[----:B------:R-:W-:Y:S01]  /*3010*/  @!P3 IMAD R8, R8, UR12, RZ ;  /* 0x0000000c0808bc24 */ /* 0x000fe2000f8e02ff */
[----:B------:R-:W-:Y:S01]  /*3020*/  CS2R R146, SRZ ;  /* 0x0000000000927805 */ /* 0x000fe2000001ff00 */
[----:B------:R-:W-:Y:S01]  /*3030*/  @P6 STS.128 [R0+0x8000], RZ ;  /* 0x008000ff00006388 */ /* 0x000fe20000000c00 */
[----:B------:R-:W-:Y:S01]  /*3040*/  @!P3 IMAD.MOV.U32 R12, RZ, RZ, R4 ;  /* 0x000000ffff0cb224 */ /* 0x000fe200078e0004 */
[----:B------:R-:W-:Y:S01]  /*3050*/  CS2R R144, SRZ ;  /* 0x0000000000907805 */ /* 0x000fe2000001ff00 */
[----:B------:R-:W-:Y:S01]  /*3060*/  @!P3 IMAD.MOV.U32 R13, RZ, RZ, R5 ;  /* 0x000000ffff0db224 */ /* 0x000fe200078e0005 */
[----:B------:R-:W-:Y:S01]  /*3070*/  @P6 STS.128 [R0+0xa000], RZ ;  /* 0x00a000ff00006388 */ /* 0x000fe20000000c00 */
[C---:B------:R-:W-:Y:S01]  /*3080*/  @!P3 IMAD R39, R16.reuse, UR13, R8 ;  /* 0x0000000d1027bc24 */ /* 0x040fe2000f8e0208 */
[----:B------:R-:W-:Y:S01]  /*3090*/  CS2R R138, SRZ ;  /* 0x00000000008a7805 */ /* 0x000fe2000001ff00 */
[----:B------:R-:W-:Y:S01]  /*30a0*/  IMAD.U32 R8, RZ, RZ, UR22 ;  /* 0x00000016ff087e24 */ /* 0x000fe2000f8e00ff */
[----:B------:R-:W-:Y:S01]  /*30b0*/  @!PT LDS RZ, [RZ] ;  /* 0x00000000fffff984 */ /* 0x000fe20000000800 */
[----:B------:R-:W-:Y:S01]  /*30c0*/  @!PT LDS RZ, [RZ] ;  /* 0x00000000fffff984 */ /* 0x000fe20000000800 */
[----:B------:R-:W-:Y:S01]  /*30d0*/  @!PT LDS RZ, [RZ] ;  /* 0x00000000fffff984 */ /* 0x000fe20000000800 */
[----:B------:R-:W-:Y:S01]  /*30e0*/  @!P6 LDGSTS.E.BYPASS.LTC128B.128 [R0+0x8000], desc[UR8][R228.64] ;  /* 0x08000000e400efae */ /* 0x000fe2000b901d48 */
[----:B------:R-:W-:Y:S01]  /*30f0*/  @!P2 IMAD R3, R23, UR12, RZ ;  /* 0x0000000c1703ac24 */ /* 0x000fe2000f8e02ff */
[----:B------:R-:W-:Y:S01]  /*3100*/  CS2R R136, SRZ ;  /* 0x0000000000887805 */ /* 0x000fe2000001ff00 */
[----:B------:R-:W-:Y:S01]  /*3110*/  @!P3 IMAD.WIDE.U32 R16, R16, UR12, R12 ;  /* 0x0000000c1010bc25 */ /* 0x000fe2000f8e000c */
[----:B------:R-:W-:Y:S01]  /*3120*/  @!P6 LDGSTS.E.BYPASS.LTC128B.128 [R0+0xa000], desc[UR8][R228.64+0x80] ;  /* 0x0a000080e400efae */ /* 0x000fe2000b901d48 */
[----:B------:R-:W4:Y:S01]  /*3130*/  @!P3 LDC.64 R12, c[0x0][0x218] ;  /* 0x00008600ff0cbb82 */ /* 0x000f220000000a00 */
[----:B------:R-:W-:Y:S01]  /*3140*/  CS2R R134, SRZ ;  /* 0x0000000000867805 */ /* 0x000fe2000001ff00 */
[----:B------:R-:W-:Y:S01]  /*3150*/  @!P2 IMAD R35, R22, UR13, R3 ;  /* 0x0000000d1623ac24 */ /* 0x000fe2000f8e0203 */
[----:B------:R-:W-:Y:S01]  /*3160*/  @P5 STS.128 [R0+0x9000], RZ ;  /* 0x009000ff00005388 */ /* 0x000fe20000000c00 */
[----:B------:R-:W-:Y:S01]  /*3170*/  @!P2 IMAD.MOV.U32 R14, RZ, RZ, R4 ;  /* 0x000000ffff0ea224 */ /* 0x000fe200078e0004 */
[----:B------:R-:W-:Y:S01]  /*3180*/  CS2R R132, SRZ ;  /* 0x0000000000847805 */ /* 0x000fe2000001ff00 */
[----:B------:R-:W-:Y:S01]  /*3190*/  @!P2 IMAD.MOV.U32 R15, RZ, RZ, R5 ;  /* 0x000000ffff0fa224 */ /* 0x000fe200078e0005 */
[----:B------:R-:W-:Y:S01]  /*31a0*/  @P5 STS.128 [R0+0xb000], RZ ;  /* 0x00b000ff00005388 */ /* 0x000fe20000000c00 */
[----:B------:R-:W-:Y:S01]  /*31b0*/  @!P4 IMAD R9, R40, UR12, RZ ;  /* 0x0000000c2809cc24 */ /* 0x000fe2000f8e02ff */
[----:B------:R-:W-:Y:S01]  /*31c0*/  CS2R R126, SRZ ;  /* 0x00000000007e7805 */ /* 0x000fe2000001ff00 */
[----:B------:R-:W-:Y:S01]  /*31d0*/  @!P2 IMAD.WIDE.U32 R22, R22, UR12, R14 ;  /* 0x0000000c1616ac25 */ /* 0x000fe2000f8e000e */
[----:B------:R-:W-:Y:S01]  /*31e0*/  @!PT LDS RZ, [RZ] ;  /* 0x00000000fffff984 */ /* 0x000fe20000000800 */
[----:B------:R-:W-:Y:S01]  /*31f0*/  @!PT LDS RZ, [RZ] ;  /* 0x00000000fffff984 */ /* 0x000fe20000000800 */
[----:B------:R-:W-:Y:S01]  /*3200*/  @!PT LDS RZ, [RZ] ;  /* 0x00000000fffff984 */ /* 0x000fe20000000800 */
[----:B------:R-:W-:Y:S01]  /*3210*/  @!P5 LDGSTS.E.BYPASS.LTC128B.128 [R0+0x9000], desc[UR8][R10.64] ;  /* 0x090000000a00dfae */ /* 0x000fe2000b901d48 */
[----:B------:R-:W-:-:S02]  /*3220*/  CS2R R124, SRZ ;  /* 0x00000000007c7805 */ /* 0x000fc4000001ff00 */
[----:B------:R-:W-:Y:S01]  /*3230*/  CS2R R130, SRZ ;  /* 0x0000000000827805 */ /* 0x000fe2000001ff00 */
[----:B------:R-:W-:Y:S01]  /*3240*/  @!P0 IMAD.MOV.U32 R32, RZ, RZ, R4 ;  /* 0x000000ffff208224 */ /* 0x000fe200078e0004 */
[----:B------:R1:W-:Y:S01]  /*3250*/  @!P5 LDGSTS.E.BYPASS.LTC128B.128 [R0+0xb000], desc[UR8][R10.64+0x80] ;  /* 0x0b0000800a00dfae */ /* 0x0003e2000b901d48 */
[--C-:B------:R-:W-:Y:S01]  /*3260*/  @!P0 IMAD.MOV.U32 R33, RZ, RZ, R5.reuse ;  /* 0x000000ffff218224 */ /* 0x100fe200078e0005 */
[----:B------:R-:W-:Y:S01]  /*3270*/  CS2R R128, SRZ ;  /* 0x0000000000807805 */ /* 0x000fe2000001ff00 */
[----:B------:R-:W-:Y:S01]  /*3280*/  @!P3 IMAD.IADD R7, R7, 0x1, R34 ;  /* 0x000000010707b824 */ /* 0x000fe200078e0222 */
[----:B------:R-:W-:Y:S01]  /*3290*/  @P6 STS [R227], RZ ;  /* 0x000000ffe3006388 */ /* 0x000fe20000000800 */
[----:B------:R-:W-:Y:S01]  /*32a0*/  @!P4 IMAD.WIDE.U32 R4, R238, UR12, R4 ;  /* 0x0000000cee04cc25 */ /* 0x000fe2000f8e0004 */
        /* <DEDUP_REMOVED lines=20> */
[----:B------:R-:W-:Y:S01]  /*33f0*/  CS2R R96, SRZ ;  /* 0x0000000000607805 */ /* 0x000fe2000001ff00 */
[----:B-1----:R-:W-:Y:S01]  /*3400*/  @!P4 IMAD R10, R40, UR18, RZ ;  /* 0x00000012280acc24 */ /* 0x002fe2000f8e02ff */
[----:B------:R-:W-:Y:S01]  /*3410*/  @P6 STS [R227+0x2008], RZ ;  /* 0x002008ffe3006388 */ /* 0x000fe20000000800 */
[C---:B------:R-:W-:Y:S01]  /*3420*/  @!P4 IMAD R11, R238.reuse, UR13, R9 ;  /* 0x0000000dee0bcc24 */ /* 0x040fe2000f8e0209 */
[----:B------:R-:W-:Y:S01]  /*3430*/  CS2R R90, SRZ ;  /* 0x00000000005a7805 */ /* 0x000fe2000001ff00 */
[----:B------:R-:W-:Y:S01]  /*3440*/  @!P4 IMAD R10, R238, UR19, R10 ;  /* 0x00000013ee0acc24 */ /* 0x000fe2000f8e020a */
        /* <DEDUP_REMOVED lines=12> */
[----:B------:R-:W-:Y:S02]  /*3510*/  @!P5 IADD3 R2, P6, R230, UR10, RZ ;  /* 0x0000000ae602dc10 */ /* 0x000fe4000ffde0ff */
[----:B------:R-:W-:Y:S02]  /*3520*/  CS2R R80, SRZ ;  /* 0x0000000000507805 */ /* 0x000fe4000001ff00 */
        /* <DEDUP_REMOVED lines=9> */
[----:B------:R-:W-:Y:S01]  /*35c0*/  @P5 STS [R227+0x1008], RZ ;  /* 0x001008ffe3005388 */ /* 0x000fe20000000800 */
[----:B------:R-:W-:Y:S01]  /*35d0*/  @!P0 IMAD.X R8, RZ, RZ, R40, P6 ;  /* 0x000000ffff088224 */ /* 0x000fe200030e0628 */
[----:B------:R-:W-:-:S02]  /*35e0*/  CS2R R60, SRZ ;  /* 0x00000000003c7805 */ /* 0x000fc4000001ff00 */
[----:B------:R-:W-:Y:S01]  /*35f0*/  CS2R R66, SRZ ;  /* 0x0000000000427805 */ /* 0x000fe2000001ff00 */
[----:B------:R-:W-:Y:S01]  /*3600*/  @P5 STS [R227+0x100c], RZ ;  /* 0x00100cffe3005388 */ /* 0x000fe20000000800 */
[----:B------:R-:W-:Y:S01]  /*3610*/  @!P0 IMAD R9, R8, UR12, RZ ;  /* 0x0000000c08098c24 */ /* 0x000fe2000f8e02ff */
        /* <DEDUP_REMOVED lines=11> */
[----:B------:R-:W-:Y:S01]  /*36d0*/  CS2R R48, SRZ ;  /* 0x0000000000307805 */ /* 0x000fe2000001ff00 */
[----:B------:R-:W-:Y:S01]  /*36e0*/  UMOV UR19, UR28 ;  /* 0x0000001c00137c82 */ /* 0x000fe20008000000 */
[----:B------:R-:W-:Y:S01]  /*36f0*/  UIADD3 UR36, UR36, -UR37, URZ ;  /* 0x8000002524247290 */ /* 0x000fe2000fffe03f */
[----:B------:R-:W-:Y:S01]  /*3700*/  @P5 STS [R227+0x300c], RZ ;  /* 0x00300cffe3005388 */ /* 0x000fe20000000800 */
[----:B------:R-:W-:Y:S01]  /*3710*/  ULDC UR41, c[0x0][0x398] ;  /* 0x0000e60000297ab9 */ /* 0x000fe20000000800 */
[----:B------:R-:W-:Y:S01]  /*3720*/  ULDC UR39, c[0x0][0x2dc] ;  /* 0x0000b70000277ab9 */ /* 0x000fe20000000800 */
[----:B------:R-:W-:Y:S01]  /*3730*/  ULDC UR11, c[0x0][0x2ec] ;  /* 0x0000bb00000b7ab9 */ /* 0x000fe20000000800 */
[----:B------:R-:W-:Y:S01]  /*3740*/  @!PT LDS RZ, [RZ] ;  /* 0x00000000fffff984 */ /* 0x000fe20000000800 */
[----:B------:R-:W-:Y:S01]  /*3750*/  @!PT LDS RZ, [RZ] ;  /* 0x00000000fffff984 */ /* 0x000fe20000000800 */
[----:B------:R-:W-:Y:S01]  /*3760*/  @!PT LDS RZ, [RZ] ;  /* 0x00000000fffff984 */ /* 0x000fe20000000800 */
[----:B------:R-:W-:Y:S04]  /*3770*/  @!P5 LDGSTS.E.BYPASS.LTC128B.128 [R227+0x1000], desc[UR8][R2.64] ;  /* 0x0100000002e3dfae */ /* 0x000fe8000b901d48 */
[----:B------:R1:W-:Y:S01]  /*3780*/  @!P5 LDGSTS.E.BYPASS.LTC128B.128 [R227+0x3000], desc[UR8][R2.64+0x80] ;  /* 0x0300008002e3dfae */ /* 0x0003e2000b901d48 */
[----:B----4-:R-:W-:-:S03]  /*3790*/  @!P3 LEA R12, P5, R6, R12, 0x1 ;  /* 0x0000000c060cb211 */ /* 0x010fc600078a08ff */
[----:B------:R-:W-:Y:S01]  /*37a0*/  @P4 STS.128 [R0+0xc000], RZ ;  /* 0x00c000ff00004388 */ /* 0x000fe20000000c00 */
[----:B------:R-:W-:-:S03]  /*37b0*/  @!P3 LEA.HI.X R13, R6, R13, R7, 0x1, P5 ;  /* 0x0000000d060db211 */ /* 0x000fc600028f0c07 */
[----:B------:R-:W-:Y:S01]  /*37c0*/  @P4 STS.128 [R0+0x10000], RZ ;  /* 0x010000ff00004388 */ /* 0x000fe20000000c00 */
[----:B-1----:R-:W-:Y:S02]  /*37d0*/  @!P4 IMAD.WIDE.U32 R2, R238, UR18, R26 ;  /* 0x00000012ee02cc25 */ /* 0x002fe4000f8e001a */
[----:B------:R-:W1:Y:S02]  /*37e0*/  @!P0 LDC.64 R26, c[0x0][0x218] ;  /* 0x00008600ff1a8b82 */ /* 0x000e640000000a00 */
[----:B------:R-:W-:Y:S01]  /*37f0*/  @!P4 IMAD.IADD R10, R3, 0x1, R10 ;  /* 0x00000001030ac824 */ /* 0x000fe200078e020a */
[----:B--2---:R-:W-:Y:S01]  /*3800*/  @!P4 LEA R8, P6, R2, R24, 0x1 ;  /* 0x000000180208c211 */ /* 0x004fe200078c08ff */
[----:B------:R-:W-:Y:S02]  /*3810*/  @!P0 IMAD R24, R14, UR13, R9 ;  /* 0x0000000d0e188c24 */ /* 0x000fe4000f8e0209 */
[----:B------:R-:W-:Y:S01]  /*3820*/  @!P4 IMAD.IADD R3, R5, 0x1, R11 ;  /* 0x000000010503c824 */ /* 0x000fe200078e020b */
[----:B------:R-:W-:Y:S01]  /*3830*/  @!P4 LEA.HI.X R9, R2, R25, R10, 0x1, P6 ;  /* 0x000000190209c211 */ /* 0x000fe200030f0c0a */
[----:B------:R-:W-:Y:S01]  /*3840*/  @!P2 IMAD.IADD R2, R21, 0x1, R38 ;  /* 0x000000011502a824 */ /* 0x000fe200078e0226 */
[----:B---3--:R-:W-:Y:S01]  /*3850*/  @!P4 LEA R10, P5, R4, R28, 0x1 ;  /* 0x0000001c040ac211 */ /* 0x008fe200078a08ff */
[----:B------:R-:W-:Y:S01]  /*3860*/  @!P0 IMAD.WIDE.U32 R14, R14, UR12, R32 ;  /* 0x0000000c0e0e8c25 */ /* 0x000fe2000f8e0020 */
[----:B------:R-:W-:Y:S01]  /*3870*/  @!P2 LEA R6, P6, R20, R30, 0x1 ;  /* 0x0000001e1406a211 */ /* 0x000fe200078c08ff */
[----:B------:R-:W-:Y:S01]  /*3880*/  @!PT LDS RZ, [RZ] ;  /* 0x00000000fffff984 */ /* 0x000fe20000000800 */
[----:B------:R-:W-:Y:S01]  /*3890*/  @!PT LDS RZ, [RZ] ;  /* 0x00000000fffff984 */ /* 0x000fe20000000800 */
[----:B------:R-:W-:Y:S01]  /*38a0*/  @!PT LDS RZ, [RZ] ;  /* 0x00000000fffff984 */ /* 0x000fe20000000800 */
[----:B------:R-:W-:Y:S01]  /*38b0*/  @!P4 LDGSTS.E.BYPASS.LTC128B.128 [R0+0xc000], desc[UR8][R8.64] ;  /* 0x0c0000000800cfae */ /* 0x000fe2000b901d48 */
[----:B------:R-:W-:Y:S01]  /*38c0*/  @!P4 LEA.HI.X R11, R4, R29, R3, 0x1, P5 ;  /* 0x0000001d040bc211 */ /* 0x000fe200028f0c03 */
[----:B------:R-:W-:Y:S01]  /*38d0*/  @!P0 IMAD.IADD R3, R19, 0x1, R37 ;  /* 0x0000000113038824 */ /* 0x000fe200078e0225 */
[----:B------:R-:W-:Y:S01]  /*38e0*/  @!P2 LEA.HI.X R7, R20, R31, R2, 0x1, P6 ;  /* 0x0000001f1407a211 */ /* 0x000fe200030f0c02 */
[----:B------:R2:W-:Y:S01]  /*38f0*/  @!P4 LDGSTS.E.BYPASS.LTC128B.128 [R0+0x10000], desc[UR8][R8.64+0x80] ;  /* 0x100000800800cfae */ /* 0x0005e2000b901d48 */
[----:B------:R-:W3:Y:S01]  /*3900*/  @!P2 LDC.64 R4, c[0x0][0x220] ;  /* 0x00008800ff04ab82 */ /* 0x000ee20000000a00 */
[----:B------:R-:W-:-:S02]  /*3910*/  ULDC.U8 UR12, c[0x0][0x388] ;  /* 0x0000e200000c7ab9 */ /* 0x000fc40000000000 */
[----:B------:R-:W-:Y:S01]  /*3920*/  @P3 STS.128 [R0+0xd000], RZ ;  /* 0x00d000ff00003388 */ /* 0x000fe20000000c00 */
[----:B-1----:R-:W-:-:S03]  /*3930*/  @!P0 LEA R2, P5, R18, R26, 0x1 ;  /* 0x0000001a12028211 */ /* 0x002fc600078a08ff */
[----:B------:R-:W-:Y:S01]  /*3940*/  @P3 STS.128 [R0+0x11000], RZ ;  /* 0x011000ff00003388 */ /* 0x000fe20000000c00 */
[----:B------:R-:W-:-:S03]  /*3950*/  @!P0 LEA.HI.X R3, R18, R27, R3, 0x1, P5 ;  /* 0x0000001b12038211 */ /* 0x000fc600028f0c03 */
        /* <DEDUP_REMOVED lines=35> */
[----:B---3--:R-:W-:Y:S02]  /*3b90*/  @!P2 LEA R4, P5, R22, R4, 0x1 ;  /* 0x000000041604a211 */ /* 0x008fe400078a08ff */
[----:B-1----:R-:W-:Y:S01]  /*3ba0*/  @!P0 LEA R2, P4, R14, R12, 0x1 ;  /* 0x0000000c0e028211 */ /* 0x002fe200078808ff */
        /* <DEDUP_REMOVED lines=54> */
[----:B------:R-:W-:-:S04]  /*3f10*/  CS2R R42, SRZ ;  /* 0x00000000002a7805 */ /* 0x000fc8000001ff00 */
[----:B------:R-:W-:Y:S02]  /*3f20*/  SEL R0, R0, R218, !P1 ;  /* 0x000000da00007207 */ /* 0x000fe40004800000 */
[----:B------:R-:W-:Y:S02]  /*3f30*/  CS2R R40, SRZ ;  /* 0x0000000000287805 */ /* 0x000fe4000001ff00 */
[----:B------:R-:W-:Y:S02]  /*3f40*/  CS2R R38, SRZ ;  /* 0x0000000000267805 */ /* 0x000fe4000001ff00 */
[----:B------:R-:W-:Y:S02]  /*3f50*/  SEL R219, R219, 0xffffffe0, !P0 ;  /* 0xffffffe0dbdb7807 */ /* 0x000fe40004000000 */
[----:B------:R-:W-:Y:S02]  /*3f60*/  LEA R212, R0, UR4, 0x1 ;  /* 0x0000000400d47c11 */ /* 0x000fe4000f8e08ff */
[----:B------:R-:W-:-:S02]  /*3f70*/  SEL R217, R217, 0xffffffc0, !P2 ;  /* 0xffffffc0d9d97807 */ /* 0x000fc40005000000 */
[----:B--2---:R-:W-:Y:S02]  /*3f80*/  R2UR UR34, R9 ;  /* 0x00000000092272ca */ /* 0x004fe400000e0000 */
[----:B----4-:R-:W-:Y:S02]  /*3f90*/  IADD3 R248, P4, P3, R4, UR7, R36 ;  /* 0x0000000704f87c10 */ /* 0x010fe4000fb9e024 */
[----:B------:R-:W-:Y:S02]  /*3fa0*/  R2UR UR7, R8 ;  /* 0x00000000080772ca */ /* 0x000fe400000e0000 */
[----:B------:R-:W-:Y:S01]  /*3fb0*/  IADD3.X R245, R5, UR10, R2, P4, P3 ;  /* 0x0000000a05f57c10 */ /* 0x000fe2000a7e6402 */
[----:B------:R-:W-:Y:S01]  /*3fc0*/  VIADD R2, R220, 0x2000 ;  /* 0x00002000dc027836 */ /* 0x000fe20000000000 */
[----:B------:R-:W-:-:S04]  /*3fd0*/  CS2R R36, SRZ ;  /* 0x0000000000247805 */ /* 0x000fc8000001ff00 */
[----:B------:R-:W-:Y:S01]  /*3fe0*/  SEL R2, R2, R220, !P1 ;  /* 0x000000dc02027207 */ /* 0x000fe20004800000 */
[----:B------:R-:W-:-:S03]  /*3ff0*/  UIADD3 UR38, UR34, -0x4498517b, URZ ;  /* 0xbb67ae8522267890 */ /* 0x000fc6000fffe03f */
[----:B------:R-:W-:Y:S02]  /*4000*/  LEA R211, R2, UR4, 0x1 ;  /* 0x0000000402d37c11 */ /* 0x000fe4000f8e08ff */
[----:B------:R-:W-:Y:S01]  /*4010*/  LOP3.LUT R245, R245, UR7, RZ, 0x3c, !PT ;  /* 0x00000007f5f57c12 */ /* 0x000fe2000f8e3cff */
[----:B------:R-:W-:Y:S02]  /*4020*/  UIADD3 UR33, UR7, -0x61c88647, URZ ;  /* 0x9e3779b907217890 */ /* 0x000fe4000fffe03f */
[----:B------:R-:W-:Y:S02]  /*4030*/  UIADD3 UR37, UR7, 0x3c6ef372, URZ ;  /* 0x3c6ef37207257890 */ /* 0x000fe4000fffe03f */
[----:B------:R-:W-:Y:S02]  /*4040*/  UIADD3 UR32, UR34, 0x76cf5d0a, URZ ;  /* 0x76cf5d0a22207890 */ /* 0x000fe4000fffe03f */
[----:B------:R-:W-:Y:S02]  /*4050*/  UIADD3 UR31, UR7, -0x255992d5, URZ ;  /* 0xdaa66d2b071f7890 */ /* 0x000fe4000fffe03f */
[----:B------:R-:W-:-:S02]  /*4060*/  UIADD3 UR30, UR34, 0x32370b8f, URZ ;  /* 0x32370b8f221e7890 */ /* 0x000fc4000fffe03f */
[----:B------:R-:W-:Y:S02]  /*4070*/  UIADD3 UR29, UR7, 0x78dde6e4, URZ ;  /* 0x78dde6e4071d7890 */ /* 0x000fe4000fffe03f */
[----:B------:R-:W-:Y:S02]  /*4080*/  UIADD3 UR28, UR34, -0x126145ec, URZ ;  /* 0xed9eba14221c7890 */ /* 0x000fe4000fffe03f */
[----:B------:R-:W-:Y:S02]  /*4090*/  UIADD3 UR27, UR7, 0x1715609d, URZ ;  /* 0x1715609d071b7890 */ /* 0x000fe4000fffe03f */
[----:B------:R-:W-:Y:S02]  /*40a0*/  UIADD3 UR26, UR34, -0x56f99767, URZ ;  /* 0xa9066899221a7890 */ /* 0x000fe4000fffe03f */
[----:B------:R-:W-:Y:S02]  /*40b0*/  UIADD3 UR24, UR34, 0x646e171e, URZ ;  /* 0x646e171e22187890 */ /* 0x000fe4000fffe03f */
[----:B------:R-:W-:-:S12]  /*40c0*/  UIADD3 UR25, UR7, -0x4ab325aa, URZ ;  /* 0xb54cda5607197890 */ /* 0x000fd8000fffe03f */
.L_x_1811:
[----:B------:R-:W0:Y:S01]  /*40d0*/  LDGDEPBAR ;  /* 0x00000000000079af */ /* 0x000e220000000000 */
[C---:B------:R-:W-:Y:S01]  /*40e0*/  IADD3 R0, R212.reuse, R219, RZ ;  /* 0x000000dbd4007210 */ /* 0x040fe20007ffe0ff */
[----:B------:R-:W-:Y:S01]  /*40f0*/  IMAD.U32 R2, RZ, RZ, UR21 ;  /* 0x00000015ff027e24 */ /* 0x000fe2000f8e00ff */
[----:B------:R-:W-:Y:S01]  /*4100*/  MOV R237, R200 ;  /* 0x000000c800ed7202 */ /* 0x000fe20000000f00 */
[----:B------:R-:W-:Y:S01]  /*4110*/  IMAD.U32 R3, RZ, RZ, UR20 ;  /* 0x00000014ff037e24 */ /* 0x000fe2000f8e00ff */
[----:B------:R-:W-:Y:S01]  /*4120*/  USHF.L.U32 UR7, UR6, 0x6, URZ ;  /* 0x0000000606077899 */ /* 0x000fe2000800063f */
[----:B------:R-:W-:Y:S01]  /*4130*/  IMAD.MOV.U32 R236, RZ, RZ, R201 ;  /* 0x000000ffffec7224 */ /* 0x000fe200078e00c9 */
[C---:B------:R-:W-:Y:S01]  /*4140*/  LEA R2, P0, R239.reuse, R2, 0x2 ;  /* 0x00000002ef027211 */ /* 0x040fe200078010ff */
[----:B------:R-:W-:Y:S01]  /*4150*/  UMOV UR13, UR59 ;  /* 0x0000003b000d7c82 */ /* 0x000fe20008000000 */
[----:B------:R-:W-:Y:S02]  /*4160*/  UISETP.GE.AND UP0, UPT, UR7, UR36, UPT ;  /* 0x000000240700728c */ /* 0x000fe4000bf06270 */
[----:B------:R-:W-:Y:S04]  /*4170*/  LEA.HI.X.SX32 R3, R239, R3, 0x2, P0 ;  /* 0x00000003ef037211 */ /* 0x000fe800000f16ff */
        /* <DEDUP_REMOVED lines=120> */
.L_x_1807:
        /* <DEDUP_REMOVED lines=132> */
.L_x_1808:
[C---:B------:R-:W-:Y:S01]  /*5140*/  FSETP.NEU.FTZ.AND P0, PT, R242.reuse, -INF , PT ;  /* 0xff800000f200780b */ /* 0x040fe20003f1d000 */
[----:B------:R-:W-:Y:S01]  /*5150*/  FMUL.FTZ R164, R242, 1.4426950216293334961 ;  /* 0x3fb8aa3bf2a47820 */ /* 0x000fe20000410000 */
[----:B------:R-:W-:Y:S01]  /*5160*/  FSETP.NEU.FTZ.AND P1, PT, R240, -INF , PT ;  /* 0xff800000f000780b */ /* 0x000fe20003f3d000 */
[----:B------:R-:W-:Y:S04]  /*5170*/  IMAD.WIDE.U32 R166, R248, -0x2daee0ad, RZ ;  /* 0xd2511f53f8a67825 */ /* 0x000fe800078e00ff */
[----:B------:R-:W-:Y:S01]  /*5180*/  FMUL.FTZ R2, R240, 1.4426950216293334961 ;  /* 0x3fb8aa3bf0027820 */ /* 0x000fe20000410000 */
[----:B------:R-:W-:Y:S01]  /*5190*/  UISETP.GT.AND UP3, UPT, UR6, UR23, UPT ;  /* 0x000000170600728c */ /* 0x000fe2000bf64270 */
[----:B------:R-:W-:Y:S01]  /*51a0*/  FSEL R164, R164, RZ, P0 ;  /* 0x000000ffa4a47208 */ /* 0x000fe20000000000 */
[C---:B------:R-:W-:Y:S01]  /*51b0*/  FMUL.FTZ R3, R243.reuse, 1.4426950216293334961 ;  /* 0x3fb8aa3bf3037820 */ /* 0x040fe20000410000 */
[----:B------:R-:W-:Y:S01]  /*51c0*/  FSETP.NEU.FTZ.AND P0, PT, R243, -INF , PT ;  /* 0xff800000f300780b */ /* 0x000fe20003f1d000 */
[----:B------:R-:W-:Y:S01]  /*51d0*/  FMUL.FTZ R0, R241, 1.4426950216293334961 ;  /* 0x3fb8aa3bf1007820 */ /* 0x000fe20000410000 */
[----:B------:R-:W-:Y:S01]  /*51e0*/  FSEL R2, R2, RZ, P1 ;  /* 0x000000ff02027208 */ /* 0x000fe20000800000 */
[--C-:B------:R-:W-:Y:S01]  /*51f0*/  FFMA.FTZ R16, R16, UR11, -R164.reuse ;  /* 0x0000000b10107c23 */ /* 0x100fe200080108a4 */
[----:B------:R-:W-:Y:S01]  /*5200*/  FSEL R3, R3, RZ, P0 ;  /* 0x000000ff03037208 */ /* 0x000fe20000000000 */
[----:B------:R-:W-:Y:S01]  /*5210*/  FFMA.FTZ R20, R20, UR11, -R164 ;  /* 0x0000000b14147c23 */ /* 0x000fe200080108a4 */
[----:B------:R-:W-:Y:S01]  /*5220*/  FSETP.NEU.FTZ.AND P0, PT, R241, -INF , PT ;  /* 0xff800000f100780b */ /* 0x000fe20003f1d000 */
[----:B------:R1:W-:Y:S01]  /*5230*/  MUFU.EX2 R205, R16 ;  /* 0x0000001000cd7308 */ /* 0x0003e20000000800 */
[----:B------:R-:W-:Y:S01]  /*5240*/  FFMA.FTZ R28, R28, UR11, -R2 ;  /* 0x0000000b1c1c7c23 */ /* 0x000fe20008010802 */
[--C-:B------:R-:W-:Y:S01]  /*5250*/  FFMA.FTZ R35, R35, UR11, -R3.reuse ;  /* 0x0000000b23237c23 */ /* 0x100fe20008010803 */
[----:B------:R-:W-:Y:S01]  /*5260*/  FSEL R0, R0, RZ, P0 ;  /* 0x000000ff00007208 */ /* 0x000fe20000000000 */
[--C-:B------:R-:W-:Y:S01]  /*5270*/  FFMA.FTZ R34, R34, UR11, -R3.reuse ;  /* 0x0000000b22227c23 */ /* 0x100fe20008010803 */
[--C-:B------:R-:W-:Y:S01]  /*5280*/  FFMA.FTZ R19, R19, UR11, -R3.reuse ;  /* 0x0000000b13137c23 */ /* 0x100fe20008010803 */
[--C-:B------:R-:W-:Y:S01]  /*5290*/  FFMA.FTZ R23, R23, UR11, -R3.reuse ;  /* 0x0000000b17177c23 */ /* 0x100fe20008010803 */
[--C-:B------:R-:W-:Y:S03]  /*52a0*/  FFMA.FTZ R18, R18, UR11, -R3.reuse ;  /* 0x0000000b12127c23 */ /* 0x100fe60008010803 */
[----:B------:R2:W-:Y:S01]  /*52b0*/  MUFU.EX2 R221, R20 ;  /* 0x0000001400dd7308 */ /* 0x0005e20000000800 */
[--C-:B------:R-:W-:Y:S01]  /*52c0*/  FFMA.FTZ R32, R32, UR11, -R164.reuse ;  /* 0x0000000b20207c23 */ /* 0x100fe200080108a4 */
[--C-:B------:R-:W-:Y:S01]  /*52d0*/  FFMA.FTZ R33, R33, UR11, -R164.reuse ;  /* 0x0000000b21217c23 */ /* 0x100fe200080108a4 */
[--C-:B------:R-:W-:Y:S01]  /*52e0*/  FFMA.FTZ R192, R17, UR11, -R164.reuse ;  /* 0x0000000b11c07c23 */ /* 0x100fe200080108a4 */
[----:B------:R-:W-:Y:S01]  /*52f0*/  FFMA.FTZ R190, R21, UR11, -R164 ;  /* 0x0000000b15be7c23 */ /* 0x000fe200080108a4 */
[--C-:B------:R-:W-:Y:S01]  /*5300*/  FFMA.FTZ R181, R8, UR11, -R2.reuse ;  /* 0x0000000b08b57c23 */ /* 0x100fe20008010802 */
[--C-:B------:R-:W-:Y:S01]  /*5310*/  FFMA.FTZ R177, R9, UR11, -R2.reuse ;  /* 0x0000000b09b17c23 */ /* 0x100fe20008010802 */
[--C-:B------:R-:W-:Y:S03]  /*5320*/  FFMA.FTZ R17, R12, UR11, -R2.reuse ;  /* 0x0000000b0c117c23 */ /* 0x100fe60008010802 */
[----:B------:R3:W-:Y:S01]  /*5330*/  MUFU.EX2 R223, R28 ;  /* 0x0000001c00df7308 */ /* 0x0007e20000000800 */
[----:B-1----:R-:W-:Y:S02]  /*5340*/  IMAD.U32 R16, RZ, RZ, UR17 ;  /* 0x00000011ff107e24 */ /* 0x002fe4000f8e00ff */
[----:B------:R-:W-:Y:S01]  /*5350*/  FFMA.FTZ R179, R13, UR11, -R2 ;  /* 0x0000000b0db37c23 */ /* 0x000fe20008010802 */
[--C-:B------:R-:W-:Y:S01]  /*5360*/  FFMA.FTZ R15, R15, UR11, -R0.reuse ;  /* 0x0000000b0f0f7c23 */ /* 0x100fe20008010800 */
[----:B------:R-:W-:Y:S01]  /*5370*/  FFMA.FTZ R185, R14, UR11, -R0 ;  /* 0x0000000b0eb97c23 */ /* 0x000fe20008010800 */
[----:B------:R-:W-:Y:S02]  /*5380*/  IMAD R16, R16, 0x4, R244 ;  /* 0x0000000410107824 */ /* 0x000fe400078e02f4 */
[--C-:B------:R-:W-:Y:S01]  /*5390*/  FFMA.FTZ R31, R31, UR11, -R0.reuse ;  /* 0x0000000b1f1f7c23 */ /* 0x100fe20008010800 */
[--C-:B------:R-:W-:Y:S01]  /*53a0*/  FFMA.FTZ R178, R10, UR11, -R0.reuse ;  /* 0x0000000b0ab27c23 */ /* 0x100fe20008010800 */
[----:B------:R-:W1:Y:S01]  /*53b0*/  MUFU.EX2 R226, R32 ;  /* 0x0000002000e27308 */ /* 0x000e620000000800 */
[----:B------:R-:W-:Y:S01]  /*53c0*/  FFMA.FTZ R180, R11, UR11, -R0 ;  /* 0x0000000b0bb47c23 */ /* 0x000fe20008010800 */
[----:B--2---:R-:W-:Y:S01]  /*53d0*/  LOP3.LUT R20, R167, UR34, R16, 0x96, !PT ;  /* 0x00000022a7147c12 */ /* 0x004fe2000f8e9610 */
[--C-:B------:R-:W-:Y:S01]  /*53e0*/  FFMA.FTZ R16, R7, UR11, -R3.reuse ;  /* 0x0000000b07107c23 */ /* 0x100fe20008010803 */
[--C-:B------:R-:W-:Y:S01]  /*53f0*/  FFMA.FTZ R7, R4, UR11, -R164.reuse ;  /* 0x0000000b04077c23 */ /* 0x100fe200080108a4 */
[----:B------:R-:W-:Y:S01]  /*5400*/  FFMA.FTZ R164, R5, UR11, -R164 ;  /* 0x0000000b05a47c23 */ /* 0x000fe200080108a4 */
[--C-:B------:R-:W-:Y:S01]  /*5410*/  FFMA.FTZ R24, R24, UR11, -R2.reuse ;  /* 0x0000000b18187c23 */ /* 0x100fe20008010802 */
[--C-:B------:R-:W-:Y:S03]  /*5420*/  FFMA.FTZ R25, R25, UR11, -R2.reuse ;  /* 0x0000000b19197c23 */ /* 0x100fe60008010802 */
[----:B------:R2:W-:Y:S01]  /*5430*/  MUFU.EX2 R191, R7 ;  /* 0x0000000700bf7308 */ /* 0x0005e20000000800 */
[--C-:B---3--:R-:W-:Y:S01]  /*5440*/  FFMA.FTZ R28, R22, UR11, -R3.reuse ;  /* 0x0000000b161c7c23 */ /* 0x108fe20008010803 */
[----:B------:R-:W-:Y:S01]  /*5450*/  FFMA.FTZ R3, R6, UR11, -R3 ;  /* 0x0000000b06037c23 */ /* 0x000fe20008010803 */
[----:B------:R-:W-:Y:S02]  /*5460*/  IMAD.U32 R6, RZ, RZ, UR6 ;  /* 0x00000006ff067e24 */ /* 0x000fe4000f8e00ff */
[----:B------:R-:W-:Y:S01]  /*5470*/  FFMA.FTZ R2, R29, UR11, -R2 ;  /* 0x0000000b1d027c23 */ /* 0x000fe20008010802 */
[--C-:B------:R-:W-:Y:S01]  /*5480*/  FFMA.FTZ R27, R27, UR11, -R0.reuse ;  /* 0x0000000b1b1b7c23 */ /* 0x100fe20008010800 */
[--C-:B------:R-:W-:Y:S01]  /*5490*/  FFMA.FTZ R26, R26, UR11, -R0.reuse ;  /* 0x0000000b1a1a7c23 */ /* 0x100fe20008010800 */
[----:B------:R-:W-:Y:S02]  /*54a0*/  IMAD R4, R6, 0x4, R251 ;  /* 0x0000000406047824 */ /* 0x000fe400078e02fb */
[----:B------:R3:W-:Y:S01]  /*54b0*/  MUFU.EX2 R206, R19 ;  /* 0x0000001300ce7308 */ /* 0x0007e20000000800 */
[----:B------:R-:W-:Y:S01]  /*54c0*/  FFMA.FTZ R0, R30, UR11, -R0 ;  /* 0x0000000b1e007c23 */ /* 0x000fe20008010800 */
[----:B------:R-:W-:Y:S02]  /*54d0*/  IMAD.MOV.U32 R217, RZ, RZ, 0x40 ;  /* 0x00000040ffd97424 */ /* 0x000fe400078e00ff */
[C---:B------:R-:W-:Y:S03]  /*54e0*/  IMAD.WIDE.U32 R8, R4.reuse, -0x326172a9, RZ ;  /* 0xcd9e8d5704087825 */ /* 0x040fe600078e00ff */
[----:B------:R-:W-:Y:S03]  /*54f0*/  SEL R217, R217, 0xffffffc0, !P2 ;  /* 0xffffffc0d9d97807 */ /* 0x000fe60005000000 */
[----:B------:R4:W-:Y:S01]  /*5500*/  MUFU.EX2 R193, R16 ;  /* 0x0000001000c17308 */ /* 0x0009e20000000800 */
[-C--:B------:R-:W-:Y:S01]  /*5510*/  LOP3.LUT R9, R9, R245.reuse, RZ, 0x3c, !PT ;  /* 0x000000f509097212 */ /* 0x080fe200078e3cff */
[----:B------:R-:W-:Y:S02]  /*5520*/  VIADD R6, R4, 0x2 ;  /* 0x0000000204067836 */ /* 0x000fe40000000000 */
[----:B------:R-:W-:Y:S06]  /*5530*/  IMAD.WIDE.U32 R4, R20, -0x326172a9, RZ ;  /* 0xcd9e8d5714047825 */ /* 0x000fec00078e00ff */
[----:B------:R1:W-:Y:S01]  /*5540*/  MUFU.EX2 R202, R18 ;  /* 0x0000001200ca7308 */ /* 0x0003e20000000800 */
[----:B------:R-:W-:Y:S01]  /*5550*/  LOP3.LUT R20, R5, UR33, R8, 0x96, !PT ;  /* 0x0000002105147c12 */ /* 0x000fe2000f8e9608 */
[----:B--2---:R-:W-:Y:S01]  /*5560*/  IMAD.WIDE.U32 R6, R6, -0x326172a9, RZ ;  /* 0xcd9e8d5706067825 */ /* 0x004fe200078e00ff */
[----:B---3--:R-:W-:Y:S03]  /*5570*/  LOP3.LUT R19, R166, UR38, RZ, 0x3c, !PT ;  /* 0x00000026a6137c12 */ /* 0x008fe6000f8e3cff */
[----:B------:R-:W-:Y:S01]  /*5580*/  IMAD.WIDE.U32 R20, R20, -0x2daee0ad, RZ ;  /* 0xd2511f5314147825 */ /* 0x000fe200078e00ff */
[----:B------:R-:W-:Y:S03]  /*5590*/  LOP3.LUT R7, R7, R245, RZ, 0x3c, !PT ;  /* 0x000000f507077212 */ /* 0x000fe600078e3cff */
[----:B------:R-:W2:Y:S01]  /*55a0*/  MUFU.EX2 R225, R35 ;  /* 0x0000002300e17308 */ /* 0x000ea20000000800 */
[----:B------:R-:W-:Y:S01]  /*55b0*/  LOP3.LUT R12, R5, UR33, R6, 0x96, !PT ;  /* 0x00000021050c7c12 */ /* 0x000fe2000f8e9606 */
[----:B------:R-:W-:Y:S01]  /*55c0*/  IMAD.WIDE.U32 R8, R9, -0x2daee0ad, RZ ;  /* 0xd2511f5309087825 */ /* 0x000fe200078e00ff */
[----:B----4-:R-:W-:Y:S03]  /*55d0*/  LOP3.LUT R16, R4, UR37, RZ, 0x3c, !PT ;  /* 0x0000002504107c12 */ /* 0x010fe6000f8e3cff */
[----:B------:R-:W-:Y:S01]  /*55e0*/  IMAD.WIDE.U32 R12, R12, -0x2daee0ad, RZ ;  /* 0xd2511f530c0c7825 */ /* 0x000fe200078e00ff */
[----:B------:R-:W-:Y:S03]  /*55f0*/  LOP3.LUT R4, R19, R9, RZ, 0x3c, !PT ;  /* 0x0000000913047212 */ /* 0x000fe600078e3cff */
[----:B------:R3:W-:Y:S01]  /*5600*/  MUFU.EX2 R195, R17 ;  /* 0x0000001100c37308 */ /* 0x0007e20000000800 */
[----:B-1----:R-:W-:Y:S01]  /*5610*/  LOP3.LUT R18, R21, UR32, R8, 0x96, !PT ;  /* 0x0000002015127c12 */ /* 0x002fe2000f8e9608 */
[----:B------:R-:W-:Y:S05]  /*5620*/  IMAD.WIDE.U32 R6, R7, -0x2daee0ad, RZ ;  /* 0xd2511f5307067825 */ /* 0x000fea00078e00ff */
[----:B------:R-:W-:Y:S03]  /*5630*/  LOP3.LUT R5, R19, R7, RZ, 0x3c, !PT ;  /* 0x0000000713057212 */ /* 0x000fe600078e3cff */
[----:B------:R1:W-:Y:S01]  /*5640*/  MUFU.EX2 R207, R23 ;  /* 0x0000001700cf7308 */ /* 0x0003e20000000800 */
[----:B------:R-:W-:Y:S01]  /*5650*/  LOP3.LUT R8, R13, UR32, R6, 0x96, !PT ;  /* 0x000000200d087c12 */ /* 0x000fe2000f8e9606 */
[----:B------:R-:W-:Y:S04]  /*5660*/  IMAD.WIDE.U32 R6, R4, -0x326172a9, RZ ;  /* 0xcd9e8d5704067825 */ /* 0x000fe800078e00ff */
[----:B------:R-:W-:Y:S01]  /*5670*/  IMAD.WIDE.U32 R18, R18, -0x326172a9, RZ ;  /* 0xcd9e8d5712127825 */ /* 0x000fe200078e00ff */
[----:B------:R-:W-:Y:S03]  /*5680*/  LOP3.LUT R7, R16, R7, RZ, 0x3c, !PT ;  /* 0x0000000710077212 */ /* 0x000fe600078e3cff */
[----:B------:R-:W-:Y:S01]  /*5690*/  MUFU.EX2 R222, R34 ;  /* 0x0000002200de7308 */ /* 0x000fe20000000800 */
[----:B------:R-:W-:Y:S01]  /*56a0*/  IMAD.WIDE.U32 R8, R8, -0x326172a9, RZ ;  /* 0xcd9e8d5708087825 */ /* 0x000fe200078e00ff */
[----:B---3--:R-:W-:Y:S03]  /*56b0*/  LOP3.LUT R17, R19, UR31, R6, 0x96, !PT ;  /* 0x0000001f13117c12 */ /* 0x008fe6000f8e9606 */
[----:B------:R-:W-:Y:S05]  /*56c0*/  IMAD.WIDE.U32 R4, R5, -0x326172a9, RZ ;  /* 0xcd9e8d5705047825 */ /* 0x000fea00078e00ff */
[----:B------:R3:W-:Y:S01]  /*56d0*/  MUFU.EX2 R194, R15 ;  /* 0x0000000f00c27308 */ /* 0x0007e20000000800 */
[----:B------:R-:W-:Y:S01]  /*56e0*/  IMAD.WIDE.U32 R6, R7, -0x2daee0ad, RZ ;  /* 0xd2511f5307067825 */ /* 0x000fe200078e00ff */
[----:B------:R-:W-:Y:S02]  /*56f0*/  LOP3.LUT R5, R16, R5, RZ, 0x3c, !PT ;  /* 0x0000000510057212 */ /* 0x000fe400078e3cff */
[----:B------:R-:W-:Y:S01]  /*5700*/  LOP3.LUT R22, R9, UR31, R4, 0x96, !PT ;  /* 0x0000001f09167c12 */ /* 0x000fe2000f8e9604 */
[----:B------:R-:W-:Y:S01]  /*5710*/  IMAD.WIDE.U32 R16, R17, -0x2daee0ad, RZ ;  /* 0xd2511f5311107825 */ /* 0x000fe200078e00ff */
[----:B------:R-:W-:Y:S04]  /*5720*/  LOP3.LUT R7, R7, UR30, R20, 0x96, !PT ;  /* 0x0000001e07077c12 */ /* 0x000fe8000f8e9614 */
[----:B------:R-:W4:Y:S01]  /*5730*/  MUFU.EX2 R224, R31 ;  /* 0x0000001f00e07308 */ /* 0x000f220000000800 */
[----:B-1----:R-:W-:Y:S01]  /*5740*/  IMAD.WIDE.U32 R22, R22, -0x2daee0ad, RZ ;  /* 0xd2511f5316167825 */ /* 0x002fe200078e00ff */
[----:B------:R-:W-:Y:S03]  /*5750*/  LOP3.LUT R13, R17, UR28, R6, 0x96, !PT ;  /* 0x0000001c110d7c12 */ /* 0x000fe6000f8e9606 */
[----:B------:R-:W-:Y:S05]  /*5760*/  IMAD.WIDE.U32 R4, R5, -0x2daee0ad, RZ ;  /* 0xd2511f5305047825 */ /* 0x000fea00078e00ff */
[----:B------:R-:W-:Y:S01]  /*5770*/  MUFU.EX2 R200, R28 ;  /* 0x0000001c00c87308 */ /* 0x000fe20000000800 */
[----:B------:R-:W-:Y:S01]  /*5780*/  IMAD.WIDE.U32 R6, R7, -0x326172a9, RZ ;  /* 0xcd9e8d5707067825 */ /* 0x000fe200078e00ff */
[----:B------:R-:W-:Y:S02]  /*5790*/  LOP3.LUT R5, R5, UR30, R12, 0x96, !PT ;  /* 0x0000001e05057c12 */ /* 0x000fe4000f8e960c */
[----:B------:R-:W-:Y:S01]  /*57a0*/  LOP3.LUT R14, R23, UR28, R4, 0x96, !PT ;  /* 0x0000001c170e7c12 */ /* 0x000fe2000f8e9604 */
[----:B------:R-:W-:Y:S01]  /*57b0*/  IMAD.WIDE.U32 R12, R13, -0x326172a9, RZ ;  /* 0xcd9e8d570d0c7825 */ /* 0x000fe200078e00ff */
[----:B------:R-:W-:Y:S04]  /*57c0*/  LOP3.LUT R9, R7, UR29, R18, 0x96, !PT ;  /* 0x0000001d07097c12 */ /* 0x000fe8000f8e9612 */
[----:B------:R1:W-:Y:S01]  /*57d0*/  MUFU.EX2 R182, R3 ;  /* 0x0000000300b67308 */ /* 0x0003e20000000800 */
[----:B------:R-:W-:Y:S01]  /*57e0*/  IMAD.WIDE.U32 R4, R5, -0x326172a9, RZ ;  /* 0xcd9e8d5705047825 */ /* 0x000fe200078e00ff */
[----:B------:R-:W-:Y:S03]  /*57f0*/  LOP3.LUT R7, R13, UR27, R6, 0x96, !PT ;  /* 0x0000001b0d077c12 */ /* 0x000fe6000f8e9606 */
[----:B---3--:R-:W-:Y:S01]  /*5800*/  IMAD.WIDE.U32 R14, R14, -0x326172a9, RZ ;  /* 0xcd9e8d570e0e7825 */ /* 0x008fe200078e00ff */
[----:B------:R-:W-:Y:S04]  /*5810*/  LOP3.LUT R10, R5, UR29, R8, 0x96, !PT ;  /* 0x0000001d050a7c12 */ /* 0x000fe8000f8e9608 */
[----:B------:R-:W-:Y:S01]  /*5820*/  MUFU.EX2 R201, R33 ;  /* 0x0000002100c97308 */ /* 0x000fe20000000800 */
[----:B------:R-:W-:Y:S01]  /*5830*/  IMAD.WIDE.U32 R8, R9, -0x2daee0ad, RZ ;  /* 0xd2511f5309087825 */ /* 0x000fe200078e00ff */
[----:B------:R-:W-:Y:S03]  /*5840*/  LOP3.LUT R6, R15, UR27, R4, 0x96, !PT ;  /* 0x0000001b0f067c12 */ /* 0x000fe6000f8e9604 */
[----:B------:R-:W-:Y:S01]  /*5850*/  IMAD.WIDE.U32 R4, R7, -0x2daee0ad, RZ ;  /* 0xd2511f5307047825 */ /* 0x000fe200078e00ff */
[----:B------:R-:W-:Y:S04]  /*5860*/  LOP3.LUT R16, R9, UR26, R16, 0x96, !PT ;  /* 0x0000001a09107c12 */ /* 0x000fe8000f8e9610 */
[----:B------:R-:W-:Y:S01]  /*5870*/  MUFU.EX2 R192, R192 ;  /* 0x000000c000c07308 */ /* 0x000fe20000000800 */
[----:B------:R-:W-:Y:S01]  /*5880*/  IMAD.WIDE.U32 R6, R6, -0x2daee0ad, RZ ;  /* 0xd2511f5306067825 */ /* 0x000fe200078e00ff */
[----:B------:R-:W-:Y:S02]  /*5890*/  LOP3.LUT R13, R4, 0xff, RZ, 0xc0, !PT ;  /* 0x000000ff040d7812 */ /* 0x000fe400078ec0ff */
[----:B------:R-:W-:Y:S01]  /*58a0*/  LOP3.LUT R9, R5, UR24, R8, 0x96, !PT ;  /* 0x0000001805097c12 */ /* 0x000fe2000f8e9608 */
[----:B------:R-:W-:Y:S01]  /*58b0*/  IMAD.WIDE.U32 R10, R10, -0x2daee0ad, RZ ;  /* 0xd2511f530a0a7825 */ /* 0x000fe200078e00ff */
[----:B------:R-:W-:Y:S04]  /*58c0*/  ISETP.LE.U32.AND P4, PT, R13, UR12, PT ;  /* 0x0000000c0d007c0c */ /* 0x000fe8000bf83070 */
[----:B------:R-:W-:Y:S01]  /*58d0*/  MUFU.EX2 R181, R181 ;  /* 0x000000b500b57308 */ /* 0x000fe20000000800 */
[----:B-1----:R-:W-:Y:S02]  /*58e0*/  LOP3.LUT R3, R6, 0xff, RZ, 0xc0, !PT ;  /* 0x000000ff06037812 */ /* 0x002fe400078ec0ff */
[----:B------:R-:W-:Y:S02]  /*58f0*/  LOP3.LUT R22, R11, UR26, R22, 0x96, !PT ;  /* 0x0000001a0b167c12 */ /* 0x000fe4000f8e9616 */
[----:B------:R-:W-:Y:S02]  /*5900*/  LOP3.LUT R17, R4, 0xffff, RZ, 0xc0, !PT ;  /* 0x0000ffff04117812 */ /* 0x000fe400078ec0ff */
[----:B------:R-:W-:Y:S03]  /*5910*/  LOP3.LUT R8, R7, UR24, R10, 0x96, !PT ;  /* 0x0000001807087c12 */ /* 0x000fe6000f8e960a */
[----:B------:R-:W-:Y:S01]  /*5920*/  MUFU.EX2 R180, R180 ;  /* 0x000000b400b47308 */ /* 0x000fe20000000800 */
[--C-:B------:R-:W-:Y:S02]  /*5930*/  SHF.R.U32.HI R11, RZ, 0x18, R4.reuse ;  /* 0x00000018ff0b7819 */ /* 0x100fe40000011604 */
[----:B------:R-:W-:Y:S01]  /*5940*/  SHF.R.U32.HI R15, RZ, 0x10, R4 ;  /* 0x00000010ff0f7819 */ /* 0x000fe20000011604 */
[----:B------:R-:W-:Y:S01]  /*5950*/  IMAD.WIDE.U32 R4, R16, -0x326172a9, RZ ;  /* 0xcd9e8d5710047825 */ /* 0x000fe200078e00ff */
[--C-:B------:R-:W-:Y:S02]  /*5960*/  SHF.R.U32.HI R10, RZ, 0x18, R6.reuse ;  /* 0x00000018ff0a7819 */ /* 0x100fe40000011606 */
[----:B------:R-:W-:Y:S03]  /*5970*/  ISETP.LE.U32.AND P1, PT, R3, UR12, PT ;  /* 0x0000000c03007c0c */ /* 0x000fe6000bf23070 */
[----:B------:R-:W-:Y:S01]  /*5980*/  MUFU.EX2 R185, R185 ;  /* 0x000000b900b97308 */ /* 0x000fe20000000800 */
[----:B------:R-:W-:Y:S02]  /*5990*/  ISETP.LE.U32.AND P0, PT, R10, UR12, PT ;  /* 0x0000000c0a007c0c */ /* 0x000fe4000bf03070 */
[----:B------:R-:W-:Y:S02]  /*59a0*/  ISETP.LE.U32.AND P3, PT, R11, UR12, PT ;  /* 0x0000000c0b007c0c */ /* 0x000fe4000bf63070 */
[----:B------:R-:W-:Y:S02]  /*59b0*/  LOP3.LUT R10, R4, 0xff, RZ, 0xc0, !PT ;  /* 0x000000ff040a7812 */ /* 0x000fe400078ec0ff */
[----:B------:R-:W-:Y:S03]  /*59c0*/  LOP3.LUT R3, R9, 0xff, RZ, 0xc0, !PT ;  /* 0x000000ff09037812 */ /* 0x000fe600078ec0ff */
[----:B------:R-:W-:Y:S01]  /*59d0*/  MUFU.EX2 R190, R190 ;  /* 0x000000be00be7308 */ /* 0x000fe20000000800 */
[----:B------:R-:W-:Y:S02]  /*59e0*/  SHF.R.U32.HI R18, RZ, 0x10, R6 ;  /* 0x00000010ff127819 */ /* 0x000fe40000011606 */
[----:B------:R-:W-:Y:S02]  /*59f0*/  LOP3.LUT R19, R6, 0xffff, RZ, 0xc0, !PT ;  /* 0x0000ffff06137812 */ /* 0x000fe400078ec0ff */
[----:B------:R-:W-:Y:S02]  /*5a00*/  ISETP.LE.U32.AND P6, PT, R10, UR12, PT ;  /* 0x0000000c0a007c0c */ /* 0x000fe4000bfc3070 */
[----:B------:R-:W-:Y:S03]  /*5a10*/  LOP3.LUT R6, R5, UR25, R12, 0x96, !PT ;  /* 0x0000001905067c12 */ /* 0x000fe6000f8e960c */
[----:B------:R-:W-:Y:S01]  /*5a20*/  MUFU.EX2 R176, R164 ;  /* 0x000000a400b07308 */ /* 0x000fe20000000800 */
[--C-:B------:R-:W-:Y:S02]  /*5a30*/  SHF.R.U32.HI R7, RZ, 0x18, R4.reuse ;  /* 0x00000018ff077819 */ /* 0x100fe40000011604 */
[----:B------:R-:W-:Y:S02]  /*5a40*/  LOP3.LUT R16, R4, 0xffff, RZ, 0xc0, !PT ;  /* 0x0000ffff04107812 */ /* 0x000fe400078ec0ff */
[----:B------:R-:W-:Y:S01]  /*5a50*/  SHF.R.U32.HI R12, RZ, 0x10, R4 ;  /* 0x00000010ff0c7819 */ /* 0x000fe20000011604 */
[----:B------:R-:W-:Y:S01]  /*5a60*/  IMAD.WIDE.U32 R4, R22, -0x326172a9, RZ ;  /* 0xcd9e8d5716047825 */ /* 0x000fe200078e00ff */
[----:B------:R-:W-:Y:S03]  /*5a70*/  ISETP.LE.U32.AND P5, PT, R7, UR12, PT ;  /* 0x0000000c07007c0c */ /* 0x000fe6000bfa3070 */
[----:B------:R-:W-:Y:S01]  /*5a80*/  MUFU.EX2 R178, R178 ;  /* 0x000000b200b27308 */ /* 0x000fe20000000800 */
[--C-:B------:R-:W-:Y:S02]  /*5a90*/  SHF.R.U32.HI R7, RZ, 0x18, R9.reuse ;  /* 0x00000018ff077819 */ /* 0x100fe40000011609 */
[----:B------:R-:W-:Y:S02]  /*5aa0*/  LOP3.LUT R11, R4, 0xff, RZ, 0xc0, !PT ;  /* 0x000000ff040b7812 */ /* 0x000fe400078ec0ff */
[--C-:B------:R-:W-:Y:S02]  /*5ab0*/  SHF.R.U32.HI R10, RZ, 0x18, R4.reuse ;  /* 0x00000018ff0a7819 */ /* 0x100fe40000011604 */
[----:B------:R-:W-:Y:S03]  /*5ac0*/  SHF.R.U32.HI R13, RZ, 0x10, R4 ;  /* 0x00000010ff0d7819 */ /* 0x000fe60000011604 */
[----:B------:R-:W-:Y:S10]  /*5ad0*/  MUFU.EX2 R177, R177 ;  /* 0x000000b100b17308 */ /* 0x000ff40000000800 */
[----:B------:R-:W-:Y:S10]  /*5ae0*/  MUFU.EX2 R187, R2 ;  /* 0x0000000200bb7308 */ /* 0x000ff40000000800 */
[----:B------:R-:W-:Y:S10]  /*5af0*/  MUFU.EX2 R179, R179 ;  /* 0x000000b300b37308 */ /* 0x000ff40000000800 */
[----:B------:R-:W-:Y:S10]  /*5b00*/  MUFU.EX2 R183, R0 ;  /* 0x0000000000b77308 */ /* 0x000ff40000000800 */
[----:B------:R-:W-:Y:S10]  /*5b10*/  MUFU.EX2 R189, R24 ;  /* 0x0000001800bd7308 */ /* 0x000ff40000000800 */
[----:B------:R-:W1:Y:S10]  /*5b20*/  MUFU.EX2 R188, R27 ;  /* 0x0000001b00bc7308 */ /* 0x000e740000000800 */
[----:B------:R-:W-:Y:S10]  /*5b30*/  MUFU.EX2 R186, R25 ;  /* 0x0000001900ba7308 */ /* 0x000ff40000000800 */
[----:B------:R-:W3:Y:S01]  /*5b40*/  MUFU.EX2 R184, R26 ;  /* 0x0000001a00b87308 */ /* 0x000ee20000000800 */
[----:B------:R-:W-:Y:S01]  /*5b50*/  @!P4 FADD.FTZ R226, -R226, -RZ ;  /* 0x800000ffe2e2c221 */ /* 0x000fe20000010100 */
[----:B------:R-:W-:Y:S01]  /*5b60*/  ISETP.LE.U32.AND P4, PT, R3, UR12, PT ;  /* 0x0000000c03007c0c */ /* 0x000fe2000bf83070 */
[----:B------:R-:W-:Y:S01]  /*5b70*/  @!P1 FADD.FTZ R223, -R223, -RZ ;  /* 0x800000ffdfdf9221 */ /* 0x000fe20000010100 */
[----:B------:R-:W-:Y:S01]  /*5b80*/  LOP3.LUT R3, R15, 0xff, RZ, 0xc0, !PT ;  /* 0x000000ff0f037812 */ /* 0x000fe200078ec0ff */
[----:B--2---:R-:W-:Y:S01]  /*5b90*/  @!P3 FADD.FTZ R225, -R225, -RZ ;  /* 0x800000ffe1e1b221 */ /* 0x004fe20000010100 */
[----:B------:R-:W-:Y:S01]  /*5ba0*/  ISETP.LE.U32.AND P3, PT, R7, UR12, PT ;  /* 0x0000000c07007c0c */ /* 0x000fe2000bf63070 */
[----:B------:R-:W-:Y:S01]  /*5bb0*/  @!P6 FADD.FTZ R205, -R205, -RZ ;  /* 0x800000ffcdcde221 */ /* 0x000fe20000010100 */
[----:B------:R-:W-:Y:S01]  /*5bc0*/  ISETP.LE.U32.AND P1, PT, R3, UR12, PT ;  /* 0x0000000c03007c0c */ /* 0x000fe2000bf23070 */
[----:B------:R-:W-:Y:S01]  /*5bd0*/  @!P5 FADD.FTZ R206, -R206, -RZ ;  /* 0x800000ffceced221 */ /* 0x000fe20000010100 */
[----:B------:R-:W-:Y:S01]  /*5be0*/  LOP3.LUT R3, R5, UR25, R14, 0x96, !PT ;  /* 0x0000001905037c12 */ /* 0x000fe2000f8e960e */
[----:B----4-:R-:W-:Y:S01]  /*5bf0*/  @!P0 FADD.FTZ R224, -R224, -RZ ;  /* 0x800000ffe0e08221 */ /* 0x010fe20000010100 */
[----:B------:R-:W-:Y:S02]  /*5c00*/  LOP3.LUT R14, R4, 0xffff, RZ, 0xc0, !PT ;  /* 0x0000ffff040e7812 */ /* 0x000fe400078ec0ff */
[----:B------:R-:W-:Y:S01]  /*5c10*/  SHF.R.U32.HI R4, RZ, 0x18, R6 ;  /* 0x00000018ff047819 */ /* 0x000fe20000011606 */
[----:B------:R-:W-:Y:S01]  /*5c20*/  @!P4 FADD.FTZ R221, -R221, -RZ ;  /* 0x800000ffddddc221 */ /* 0x000fe20000010100 */
[----:B------:R-:W-:Y:S02]  /*5c30*/  SHF.R.U32.HI R5, RZ, 0x18, R8 ;  /* 0x00000018ff057819 */ /* 0x000fe40000011608 */
[----:B------:R-:W-:Y:S01]  /*5c40*/  ISETP.LE.U32.AND P6, PT, R4, UR12, PT ;  /* 0x0000000c04007c0c */ /* 0x000fe2000bfc3070 */
[----:B------:R-:W-:Y:S01]  /*5c50*/  @!P3 FADD.FTZ R207, -R207, -RZ ;  /* 0x800000ffcfcfb221 */ /* 0x000fe20000010100 */
[----:B------:R-:W-:Y:S01]  /*5c60*/  LOP3.LUT R4, R6, 0xff, RZ, 0xc0, !PT ;  /* 0x000000ff06047812 */ /* 0x000fe200078ec0ff */
[----:B------:R-:W-:Y:S01]  /*5c70*/  @!P1 FADD.FTZ R222, -R222, -RZ ;  /* 0x800000ffdede9221 */ /* 0x000fe20000010100 */
[----:B------:R-:W-:Y:S02]  /*5c80*/  ISETP.LE.U32.AND P4, PT, R5, UR12, PT ;  /* 0x0000000c05007c0c */ /* 0x000fe4000bf83070 */
[----:B------:R-:W-:Y:S02]  /*5c90*/  ISETP.LE.U32.AND P5, PT, R4, UR12, PT ;  /* 0x0000000c04007c0c */ /* 0x000fe4000bfa3070 */
[----:B------:R-:W-:Y:S02]  /*5ca0*/  LOP3.LUT R4, R12, 0xff, RZ, 0xc0, !PT ;  /* 0x000000ff0c047812 */ /* 0x000fe400078ec0ff */
[----:B------:R-:W-:Y:S02]  /*5cb0*/  ISETP.LE.U32.AND P1, PT, R11, UR12, PT ;  /* 0x0000000c0b007c0c */ /* 0x000fe4000bf23070 */
[----:B------:R-:W-:Y:S01]  /*5cc0*/  ISETP.LE.U32.AND P3, PT, R4, UR12, PT ;  /* 0x0000000c04007c0c */ /* 0x000fe2000bf63070 */
[----:B------:R-:W-:Y:S01]  /*5cd0*/  @!P6 FADD.FTZ R193, -R193, -RZ ;  /* 0x800000ffc1c1e221 */ /* 0x000fe20000010100 */
[----:B------:R-:W-:Y:S02]  /*5ce0*/  SHF.R.U32.HI R4, RZ, 0x10, R9 ;  /* 0x00000010ff047819 */ /* 0x000fe40000011609 */
[----:B------:R-:W-:Y:S01]  /*5cf0*/  ISETP.LE.U32.AND P6, PT, R10, UR12, PT ;  /* 0x0000000c0a007c0c */ /* 0x000fe2000bfc3070 */
[----:B-1----:R-:W-:Y:S01]  /*5d00*/  @!P4 FADD.FTZ R188, -R188, -RZ ;  /* 0x800000ffbcbcc221 */ /* 0x002fe20000010100 */
[----:B------:R-:W-:Y:S01]  /*5d10*/  LOP3.LUT R5, R4, 0xff, RZ, 0xc0, !PT ;  /* 0x000000ff04057812 */ /* 0x000fe200078ec0ff */
[----:B------:R-:W-:Y:S01]  /*5d20*/  @!P5 FADD.FTZ R191, -R191, -RZ ;  /* 0x800000ffbfbfd221 */ /* 0x000fe20000010100 */
[----:B------:R-:W-:Y:S02]  /*5d30*/  SHF.R.U32.HI R4, RZ, 0x8, R17 ;  /* 0x00000008ff047819 */ /* 0x000fe40000011611 */
[----:B------:R-:W-:Y:S01]  /*5d40*/  ISETP.LE.U32.AND P5, PT, R5, UR12, PT ;  /* 0x0000000c05007c0c */ /* 0x000fe2000bfa3070 */
[----:B------:R-:W-:Y:S01]  /*5d50*/  @!P1 FADD.FTZ R195, -R195, -RZ ;  /* 0x800000ffc3c39221 */ /* 0x000fe20000010100 */
[----:B------:R-:W-:Y:S01]  /*5d60*/  LOP3.LUT R4, R4, 0xffff, RZ, 0xc0, !PT ;  /* 0x0000ffff04047812 */ /* 0x000fe200078ec0ff */
[----:B------:R-:W-:Y:S01]  /*5d70*/  @!P3 FADD.FTZ R202, -R202, -RZ ;  /* 0x800000ffcacab221 */ /* 0x000fe20000010100 */
[----:B------:R-:W-:Y:S02]  /*5d80*/  LOP3.LUT R7, R8, 0xff, RZ, 0xc0, !PT ;  /* 0x000000ff08077812 */ /* 0x000fe400078ec0ff */
[----:B------:R-:W-:Y:S01]  /*5d90*/  SHF.R.U32.HI R5, RZ, 0x10, R6 ;  /* 0x00000010ff057819 */ /* 0x000fe20000011606 */
[----:B------:R-:W-:Y:S01]  /*5da0*/  @!P6 FADD.FTZ R194, -R194, -RZ ;  /* 0x800000ffc2c2e221 */ /* 0x000fe20000010100 */
[----:B------:R-:W-:Y:S02]  /*5db0*/  ISETP.LE.U32.AND P3, PT, R4, UR12, PT ;  /* 0x0000000c04007c0c */ /* 0x000fe4000bf63070 */
[----:B------:R-:W-:Y:S02]  /*5dc0*/  ISETP.LE.U32.AND P0, PT, R7, UR12, PT ;  /* 0x0000000c07007c0c */ /* 0x000fe4000bf03070 */
        /* <DEDUP_REMOVED lines=193> */
[----:B------:R-:W-:Y:S03]  /*69e0*/  FADD.FTZ R7, -R198, R7 ;  /* 0x00000007c6077221 */ /* 0x000fe60000010100 */
[-C--:B------:R-:W-:Y:S01]  /*69f0*/  FSEL R0, R0, R199.reuse, P0 ;  /* 0x000000c700007208 */ /* 0x080fe20000000000 */
[----:B------:R-:W-:Y:S01]  /*6a00*/  FADD.FTZ R5, -R196, R10 ;  /* 0x0000000ac4057221 */ /* 0x000fe20000010100 */
[----:B------:R-:W-:Y:S02]  /*6a10*/  FSEL R4, R4, R199, P1 ;  /* 0x000000c704047208 */ /* 0x000fe40000800000 */
[----:B------:R-:W-:Y:S01]  /*6a20*/  FSETP.GE.FTZ.AND P1, PT, R182, RZ, PT ;  /* 0x000000ffb600720b */ /* 0x000fe20003f36000 */
[----:B------:R-:W-:Y:S01]  /*6a30*/  FMUL.FTZ R203, R176, R0 ;  /* 0x00000000b0cb7220 */ /* 0x000fe20000410000 */
[----:B------:R-:W-:Y:S01]  /*6a40*/  FSETP.GE.FTZ.AND P0, PT, R193, RZ, PT ;  /* 0x000000ffc100720b */ /* 0x000fe20003f16000 */
[----:B------:R-:W-:Y:S01]  /*6a50*/  FADD.FTZ R0, -R198, R6 ;  /* 0x00000006c6007221 */ /* 0x000fe20000010100 */
[----:B------:R-:W-:Y:S01]  /*6a60*/  FMUL.FTZ R204, R191, R4 ;  /* 0x00000004bfcc7220 */ /* 0x000fe20000410000 */
[----:B------:R-:W-:Y:S01]  /*6a70*/  FADD.FTZ R6, -R197, R9 ;  /* 0x00000009c5067221 */ /* 0x000fe20000010100 */
[-C--:B------:R-:W-:Y:S01]  /*6a80*/  FSEL R7, R7, R198.reuse, P0 ;  /* 0x000000c607077208 */ /* 0x080fe20000000000 */
[----:B------:R-:W-:Y:S01]  /*6a90*/  FADD.FTZ R14, -R196, R14 ;  /* 0x0000000ec40e7221 */ /* 0x000fe20000010100 */
[----:B------:R-:W-:Y:S01]  /*6aa0*/  FSEL R0, R0, R198, P1 ;  /* 0x000000c600007208 */ /* 0x000fe20000800000 */
[----:B------:R-:W-:Y:S01]  /*6ab0*/  FADD.FTZ R15, -R196, R15 ;  /* 0x0000000fc40f7221 */ /* 0x000fe20000010100 */
[----:B------:R-:W-:Y:S01]  /*6ac0*/  FSETP.GE.FTZ.AND P1, PT, R178, RZ, PT ;  /* 0x000000ffb200720b */ /* 0x000fe20003f36000 */
[----:B------:R-:W-:Y:S01]  /*6ad0*/  FADD.FTZ R12, -R197, R12 ;  /* 0x0000000cc50c7221 */ /* 0x000fe20000010100 */
[----:B------:R-:W-:Y:S01]  /*6ae0*/  FSETP.GE.FTZ.AND P0, PT, R180, RZ, PT ;  /* 0x000000ffb400720b */ /* 0x000fe20003f16000 */
[----:B------:R-:W-:Y:S01]  /*6af0*/  FMUL.FTZ R191, R182, R0 ;  /* 0x00000000b6bf7220 */ /* 0x000fe20000410000 */
[----:B------:R-:W-:Y:S01]  /*6b00*/  LEA R0, R220, UR4, 0x1 ;  /* 0x00000004dc007c11 */ /* 0x000fe2000f8e08ff */
[----:B------:R-:W-:Y:S01]  /*6b10*/  FMUL.FTZ R182, R193, R7 ;  /* 0x00000007c1b67220 */ /* 0x000fe20000410000 */
[-C--:B------:R-:W-:Y:S01]  /*6b20*/  FSEL R5, R5, R196.reuse, P1 ;  /* 0x000000c405057208 */ /* 0x080fe20000800000 */
[----:B------:R-:W-:Y:S01]  /*6b30*/  FADD.FTZ R7, -R197, R8 ;  /* 0x00000008c5077221 */ /* 0x000fe20000010100 */
[----:B------:R-:W-:Y:S01]  /*6b40*/  FSETP.GE.FTZ.AND P1, PT, R185, RZ, PT ;  /* 0x000000ffb900720b */ /* 0x000fe20003f36000 */
[----:B------:R-:W-:Y:S01]  /*6b50*/  VIADD R4, R0, 0x8000 ;  /* 0x0000800000047836 */ /* 0x000fe20000000000 */
[-C--:B------:R-:W-:Y:S01]  /*6b60*/  FSEL R6, R6, R197.reuse, P3 ;  /* 0x000000c506067208 */ /* 0x080fe20001800000 */
[----:B------:R-:W-:Y:S01]  /*6b70*/  VIADD R176, R0, 0x8040 ;  /* 0x0000804000b07836 */ /* 0x000fe20000000000 */
[----:B------:R-:W-:Y:S01]  /*6b80*/  FSEL R7, R7, R197, P4 ;  /* 0x000000c507077208 */ /* 0x000fe20002000000 */
[----:B------:R-:W-:Y:S01]  /*6b90*/  @P2 VIADD R176, R4, 0xffffffc0 ;  /* 0xffffffc004b02836 */ /* 0x000fe20000000000 */
[----:B------:R-:W-:Y:S01]  /*6ba0*/  FSETP.GE.FTZ.AND P4, PT, R195, RZ, PT ;  /* 0x000000ffc300720b */ /* 0x000fe20003f96000 */
[----:B------:R-:W-:Y:S01]  /*6bb0*/  FADD.FTZ R4, -R196, R11 ;  /* 0x0000000bc4047221 */ /* 0x000fe20000010100 */
[----:B------:R-:W-:Y:S01]  /*6bc0*/  FSETP.GE.FTZ.AND P3, PT, R179, RZ, PT ;  /* 0x000000ffb300720b */ /* 0x000fe20003f76000 */
[-C--:B-1----:R-:W-:Y:S03]  /*6bd0*/  HMMA.16816.F32.BF16 R20, R172, R164.reuse, R20 ;  /* 0x000000a4ac14723c */ /* 0x082fe60000041814 */
[-C--:B------:R-:W-:Y:S01]  /*6be0*/  FSEL R4, R4, R196.reuse, P0 ;  /* 0x000000c404047208 */ /* 0x080fe20000000000 */
[----:B------:R-:W-:Y:S01]  /*6bf0*/  FADD.FTZ R13, -R197, R13 ;  /* 0x0000000dc50d7221 */ /* 0x000fe20000010100 */
[----:B------:R-:W-:Y:S01]  /*6c00*/  FSETP.GE.FTZ.AND P0, PT, R194, RZ, PT ;  /* 0x000000ffc200720b */ /* 0x000fe20003f16000 */
[C---:B------:R-:W-:Y:S05]  /*6c10*/  HMMA.16816.F32.BF16 R24, R168.reuse, R164, R24 ;  /* 0x000000a4a818723c */ /* 0x040fea0000041818 */
[----:B------:R-:W-:Y:S01]  /*6c20*/  FMUL.FTZ R10, R178, R5 ;  /* 0x00000005b20a7220 */ /* 0x000fe20000410000 */
[----:B------:R-:W-:Y:S01]  /*6c30*/  FSEL R5, R14, R196, P1 ;  /* 0x000000c40e057208 */ /* 0x000fe20000800000 */
[----:B------:R-:W-:Y:S01]  /*6c40*/  FMUL.FTZ R9, R180, R4 ;  /* 0x00000004b4097220 */ /* 0x000fe20000410000 */
[----:B------:R-:W-:Y:S01]  /*6c50*/  FSEL R4, R15, R196, P0 ;  /* 0x000000c40f047208 */ /* 0x000fe20000000000 */
[-C--:B------:R-:W-:Y:S03]  /*6c60*/  HMMA.16816.F32.BF16 R28, R168, R166.reuse, R28 ;  /* 0x000000a6a81c723c */ /* 0x080fe6000004181c */
[----:B------:R-:W-:Y:S01]  /*6c70*/  FSETP.GE.FTZ.AND P1, PT, R202, RZ, PT ;  /* 0x000000ffca00720b */ /* 0x000fe20003f36000 */
[----:B------:R-:W-:Y:S01]  /*6c80*/  FADD.FTZ R18, -R198, R18 ;  /* 0x00000012c6127221 */ /* 0x000fe20000010100 */
[----:B------:R-:W-:Y:S01]  /*6c90*/  FSETP.GE.FTZ.AND P0, PT, R206, RZ, PT ;  /* 0x000000ffce00720b */ /* 0x000fe20003f16000 */
[----:B------:R-:W-:Y:S01]  /*6ca0*/  FMUL.FTZ R193, R181, R7 ;  /* 0x00000007b5c17220 */ /* 0x000fe20000410000 */
[-C--:B------:R-:W-:Y:S01]  /*6cb0*/  FSEL R7, R12, R197.reuse, P4 ;  /* 0x000000c50c077208 */ /* 0x080fe20002000000 */
[----:B------:R-:W-:Y:S01]  /*6cc0*/  FMUL.FTZ R11, R177, R6 ;  /* 0x00000006b10b7220 */ /* 0x000fe20000410000 */
[----:B------:R-:W-:Y:S01]  /*6cd0*/  FSETP.GE.FTZ.AND P4, PT, R205, RZ, PT ;  /* 0x000000ffcd00720b */ /* 0x000fe20003f96000 */
[----:B------:R-:W-:Y:S04]  /*6ce0*/  HMMA.16816.F32.BF16 R32, R172, R166, R32 ;  /* 0x000000a6ac20723c */ /* 0x000fe80000041820 */
[----:B------:R-:W-:Y:S01]  /*6cf0*/  FSEL R6, R13, R197, P3 ;  /* 0x000000c50d067208 */ /* 0x000fe20001800000 */
[----:B------:R-:W-:Y:S01]  /*6d00*/  FADD.FTZ R19, -R198, R19 ;  /* 0x00000013c6137221 */ /* 0x000fe20000010100 */
[----:B------:R-:W-:Y:S01]  /*6d10*/  FSETP.GE.FTZ.AND P3, PT, R192, RZ, PT ;  /* 0x000000ffc000720b */ /* 0x000fe20003f76000 */
[----:B------:R-:W-:Y:S01]  /*6d20*/  FADD.FTZ R181, -R199, R16 ;  /* 0x00000010c7b57221 */ /* 0x000fe20000010100 */
[----:B------:R-:W-:Y:S03]  /*6d30*/  F2FP.BF16.F32.PACK_AB R16, R9, R10 ;  /* 0x0000000a0910723e */ /* 0x000fe600000010ff */
[----:B------:R-:W-:Y:S01]  /*6d40*/  F2FP.BF16.F32.PACK_AB R178, R203, R204 ;  /* 0x000000cccbb2723e */ /* 0x000fe200000010ff */
[----:B------:R-:W-:Y:S01]  /*6d50*/  FADD.FTZ R180, -R199, R17 ;  /* 0x00000011c7b47221 */ /* 0x000fe20000010100 */
[----:B------:R-:W-:Y:S01]  /*6d60*/  F2FP.BF16.F32.PACK_AB R17, R11, R193 ;  /* 0x000000c10b11723e */ /* 0x000fe200000010ff */
[----:B------:R-:W-:Y:S01]  /*6d70*/  FMUL.FTZ R8, R185, R5 ;  /* 0x00000005b9087220 */ /* 0x000fe20000410000 */
[----:B------:R-:W-:Y:S01]  /*6d80*/  FSEL R5, R18, R198, P1 ;  /* 0x000000c612057208 */ /* 0x000fe20000800000 */
[----:B------:R-:W-:Y:S01]  /*6d90*/  FMUL.FTZ R14, R194, R4 ;  /* 0x00000004c20e7220 */ /* 0x000fe20000410000 */
[----:B------:R-:W-:Y:S01]  /*6da0*/  FSEL R4, R19, R198, P0 ;  /* 0x000000c613047208 */ /* 0x000fe20000000000 */
        /* <DEDUP_REMOVED lines=8> */
[----:B------:R-:W-:Y:S01]  /*6e30*/  FADD.FTZ R11, -R199, R21 ;  /* 0x00000015c70b7221 */ /* 0x000fe20000010100 */
[----:B------:R-:W-:Y:S01]  /*6e40*/  FSETP.GE.FTZ.AND P3, PT, R190, RZ, PT ;  /* 0x000000ffbe00720b */ /* 0x000fe20003f76000 */
[----:B------:R-:W-:Y:S01]  /*6e50*/  FMUL.FTZ R18, R202, R5 ;  /* 0x00000005ca127220 */ /* 0x000fe20000410000 */
[----:B------:R-:W-:Y:S01]  /*6e60*/  FSEL R10, R10, R198, P0 ;  /* 0x000000c60a0a7208 */ /* 0x000fe20000000000 */
[----:B------:R-:W-:Y:S01]  /*6e70*/  FADD.FTZ R5, -R196, R27 ;  /* 0x0000001bc4057221 */ /* 0x000fe20000010100 */
[----:B------:R-:W-:Y:S01]  /*6e80*/  FSETP.GE.FTZ.AND P0, PT, R188, RZ, PT ;  /* 0x000000ffbc00720b */ /* 0x000fe20003f16000 */
[----:B------:R-:W-:Y:S01]  /*6e90*/  FMUL.FTZ R12, R206, R4 ;  /* 0x00000004ce0c7220 */ /* 0x000fe20000410000 */
[-C--:B------:R-:W-:Y:S01]  /*6ea0*/  FSEL R4, R20, R199.reuse, P4 ;  /* 0x000000c714047208 */ /* 0x080fe20002000000 */
[----:B------:R-:W-:Y:S01]  /*6eb0*/  FADD.FTZ R9, -R198, R22 ;  /* 0x00000016c6097221 */ /* 0x000fe20000010100 */
[----:B------:R-:W-:Y:S01]  /*6ec0*/  FSEL R11, R11, R199, P3 ;  /* 0x000000c70b0b7208 */ /* 0x000fe20001800000 */
[----:B------:R-:W-:Y:S01]  /*6ed0*/  FMUL.FTZ R19, R205, R7 ;  /* 0x00000007cd137220 */ /* 0x000fe20000410000 */
[----:B------:R-:W-:Y:S01]  /*6ee0*/  FSETP.GE.FTZ.AND P1, PT, R200, RZ, PT ;  /* 0x000000ffc800720b */ /* 0x000fe20003f36000 */
[----:B------:R-:W-:Y:S01]  /*6ef0*/  FMUL.FTZ R13, R192, R6 ;  /* 0x00000006c00d7220 */ /* 0x000fe20000410000 */
[----:B------:R-:W-:Y:S01]  /*6f00*/  FSEL R5, R5, R196, P0 ;  /* 0x000000c405057208 */ /* 0x000fe20000000000 */
[----:B------:R-:W-:Y:S01]  /*6f10*/  FMUL.FTZ R4, R221, R4 ;  /* 0x00000004dd047220 */ /* 0x000fe20000410000 */
        /* <DEDUP_REMOVED lines=8> */
[----:B------:R-:W-:Y:S01]  /*6fa0*/  FSETP.GE.FTZ.AND P1, PT, R184, RZ, PT ;  /* 0x000000ffb800720b */ /* 0x000fe20003f36000 */
[----:B------:R-:W-:Y:S01]  /*6fb0*/  FADD.FTZ R34, -R198, R34 ;  /* 0x00000022c6227221 */ /* 0x000fe20000010100 */
[----:B------:R-:W-:Y:S01]  /*6fc0*/  FSETP.GE.FTZ.AND P4, PT, R189, RZ, PT ;  /* 0x000000ffbd00720b */ /* 0x000fe20003f96000 */
[----:B------:R-:W-:Y:S01]  /*6fd0*/  FMUL.FTZ R9, R200, R9 ;  /* 0x00000009c8097220 */ /* 0x000fe20000410000 */
[----:B------:R-:W-:Y:S01]  /*6fe0*/  F2FP.BF16.F32.PACK_AB R11, R11, R4 ;  /* 0x000000040b0b723e */ /* 0x000fe200000010ff */
[----:B------:R-:W-:Y:S01]  /*6ff0*/  FADD.FTZ R4, -R196, R30 ;  /* 0x0000001ec4047221 */ /* 0x000fe20000010100 */
[-C--:B------:R-:W-:Y:S01]  /*7000*/  FSEL R7, R7, R197.reuse, P3 ;  /* 0x000000c507077208 */ /* 0x080fe20001800000 */
[----:B------:R-:W-:Y:S01]  /*7010*/  FMUL.FTZ R10, R207, R10 ;  /* 0x0000000acf0a7220 */ /* 0x000fe20000410000 */
[----:B------:R-:W-:Y:S01]  /*7020*/  FSEL R6, R6, R196, P1 ;  /* 0x000000c406067208 */ /* 0x000fe20000800000 */
[----:B------:R-:W-:Y:S01]  /*7030*/  FADD.FTZ R32, -R199, R32 ;  /* 0x00000020c7207221 */ /* 0x000fe20000010100 */
[----:B------:R-:W-:Y:S01]  /*7040*/  FSEL R8, R8, R197, P4 ;  /* 0x000000c508087208 */ /* 0x000fe20002000000 */
[----:B------:R-:W-:Y:S01]  /*7050*/  FMUL.FTZ R7, R186, R7 ;  /* 0x00000007ba077220 */ /* 0x000fe20000410000 */
[----:B------:R-:W-:Y:S01]  /*7060*/  FSETP.GE.FTZ.AND P3, PT, R187, RZ, PT ;  /* 0x000000ffbb00720b */ /* 0x000fe20003f76000 */
[----:B------:R-:W-:Y:S01]  /*7070*/  FMUL.FTZ R6, R184, R6 ;  /* 0x00000006b8067220 */ /* 0x000fe20000410000 */
[----:B------:R-:W-:Y:S02]  /*7080*/  FSETP.GE.FTZ.AND P1, PT, R183, RZ, PT ;  /* 0x000000ffb700720b */ /* 0x000fe40003f36000 */
[----:B------:R-:W-:Y:S01]  /*7090*/  F2FP.BF16.F32.PACK_AB R12, R12, R18 ;  /* 0x000000120c0c723e */ /* 0x000fe200000010ff */
[----:B------:R-:W-:Y:S01]  /*70a0*/  FMUL.FTZ R18, R189, R8 ;  /* 0x00000008bd127220 */ /* 0x000fe20000410000 */
[----:B------:R-:W-:Y:S01]  /*70b0*/  FSEL R4, R4, R196, P1 ;  /* 0x000000c404047208 */ /* 0x000fe20000800000 */
[----:B------:R-:W-:Y:S01]  /*70c0*/  @P0 FADD.FTZ R196, -R196, R31 ;  /* 0x0000001fc4c40221 */ /* 0x000fe20000010100 */
[----:B------:R-:W-:Y:S01]  /*70d0*/  FSETP.GE.FTZ.AND P0, PT, R225, RZ, PT ;  /* 0x000000ffe100720b */ /* 0x000fe20003f16000 */
[----:B------:R-:W-:Y:S01]  /*70e0*/  FMUL.FTZ R8, R188, R5 ;  /* 0x00000005bc087220 */ /* 0x000fe20000410000 */
[----:B------:R-:W-:Y:S01]  /*70f0*/  FSETP.GE.FTZ.AND P4, PT, R223, RZ, PT ;  /* 0x000000ffdf00720b */ /* 0x000fe20003f96000 */
[----:B------:R-:W-:Y:S01]  /*7100*/  FADD.FTZ R5, -R197, R28 ;  /* 0x0000001cc5057221 */ /* 0x000fe20000010100 */
[----:B------:R-:W-:Y:S01]  /*7110*/  FSETP.GE.FTZ.AND P1, PT, R201, RZ, PT ;  /* 0x000000ffc900720b */ /* 0x000fe20003f36000 */
[----:B------:R-:W-:Y:S01]  /*7120*/  FMUL.FTZ R4, R183, R4 ;  /* 0x00000004b7047220 */ /* 0x000fe20000410000 */
[----:B------:R-:W-:Y:S02]  /*7130*/  F2FP.BF16.F32.PACK_AB R10, R10, R9 ;  /* 0x000000090a0a723e */ /* 0x000fe400000010ff */
[----:B------:R-:W-:Y:S01]  /*7140*/  FSEL R5, R5, R197, P4 ;  /* 0x000000c505057208 */ /* 0x000fe20002000000 */
[----:B------:R-:W-:Y:S01]  /*7150*/  @P3 FADD.FTZ R197, -R197, R29 ;  /* 0x0000001dc5c53221 */ /* 0x000fe20000010100 */
[----:B------:R-:W-:Y:S02]  /*7160*/  FSETP.GE.FTZ.AND P3, PT, R222, RZ, PT ;  /* 0x000000ffde00720b */ /* 0x000fe40003f76000 */
[----:B------:R-:W-:Y:S01]  /*7170*/  FSETP.GE.FTZ.AND P4, PT, R226, RZ, PT ;  /* 0x000000ffe200720b */ /* 0x000fe20003f96000 */
[----:B------:R-:W-:Y:S01]  /*7180*/  FMUL.FTZ R5, R223, R5 ;  /* 0x00000005df057220 */ /* 0x000fe20000410000 */
[----:B------:R-:W-:Y:S01]  /*7190*/  FSEL R34, R34, R198, P3 ;  /* 0x000000c622227208 */ /* 0x000fe20001800000 */
[----:B------:R-:W-:Y:S01]  /*71a0*/  @P0 FADD.FTZ R198, -R198, R35 ;  /* 0x00000023c6c60221 */ /* 0x000fe20000010100 */
[----:B------:R-:W-:Y:S02]  /*71b0*/  PLOP3.LUT P0, PT, PT, PT, UP3, 0x80, 0x0 ;  /* 0x000000000000781c */ /* 0x000fe40003f0f038 */
[----:B------:R-:W-:Y:S01]  /*71c0*/  F2FP.BF16.F32.PACK_AB R9, R7, R18 ;  /* 0x000000120709723e */ /* 0x000fe200000010ff */
[----:B------:R-:W-:Y:S01]  /*71d0*/  FMUL.FTZ R7, R187, R197 ;  /* 0x000000c5bb077220 */ /* 0x000fe20000410000 */
        /* <DEDUP_REMOVED lines=36> */
.L_x_1809:
[----:B------:R-:W-:Y:S01]  /*7420*/  STS [R232+0x1c000], R178 ;  /* 0x01c000b2e8007388 */ /* 0x000fe20000000800 */
[----:B-1----:R-:W-:Y:S02]  /*7430*/  F2FP.BF16.F32.PACK_AB R5, R199, R32 ;  /* 0x00000020c705723e */ /* 0x002fe400000010ff */
[----:B------:R-:W-:Y:S01]  /*7440*/  F2FP.BF16.F32.PACK_AB R4, R198, R34 ;  /* 0x00000022c604723e */ /* 0x000fe200000010ff */
        /* <DEDUP_REMOVED lines=19> */
[----:B------:R-:W3:Y:S04]  /*7580*/  LDSM.16.MT88.4 R16, [R176] ;  /* 0x00000000b010783b */ /* 0x000ee80000004200 */
[----:B------:R-:W4:Y:S04]  /*7590*/  LDSM.16.MT88.4 R20, [R0+0xa000] ;  /* 0x00a000000014783b */ /* 0x000f280000004200 */
[----:B------:R-:W5:Y:S04]  /*75a0*/  LDSM.16.MT88.4 R24, [R176+0x2000] ;  /* 0x00200000b018783b */ /* 0x000f680000004200 */
[----:B------:R-:W-:Y:S04]  /*75b0*/  LDSM.16.MT88.4 R28, [R210+0x20800] ;  /* 0x02080000d21c783b */ /* 0x000fe80000004200 */
[----:B------:R-:W5:Y:S04]  /*75c0*/  LDSM.16.MT88.4 R32, [R0+0x8800] ;  /* 0x008800000020783b */ /* 0x000f680000004200 */
[----:B------:R-:W5:Y:S04]  /*75d0*/  LDSM.16.MT88.4 R164, [R210+0x22800] ;  /* 0x02280000d2a4783b */ /* 0x000f680000004200 */
[----:B------:R-:W-:Y:S04]  /*75e0*/  LDSM.16.MT88.4 R168, [R176+0x3000] ;  /* 0x00300000b0a8783b */ /* 0x000fe80000004200 */
        /* <DEDUP_REMOVED lines=106> */
.L_x_1810:
[----:B-1----:R-:W-:Y:S01]  /*7c90*/  LEA R0, R218, UR4, 0x1 ;  /* 0x00000004da007c11 */ /* 0x002fe2000f8e08ff */
[----:B------:R-:W-:Y:S01]  /*7ca0*/  LDSM.16.MT88.4 R16, [R209] ;  /* 0x00000000d110783b */ /* 0x000fe20000004200 */
[----:B------:R-:W-:Y:S01]  /*7cb0*/  IMAD.MOV.U32 R221, RZ, RZ, 0x4 ;  /* 0x00000004ffdd7424 */ /* 0x000fe200078e00ff */
[----:B------:R-:W-:Y:S02]  /*7cc0*/  ULOP3.LUT UR7, UR6, 0x1, URZ, 0xc0, !UPT ;  /* 0x0000000106077892 */ /* 0x000fe4000f8ec03f */
[----:B------:R-:W1:Y:S01]  /*7cd0*/  LDSM.16.M88.4 R32, [R0+0x1c000] ;  /* 0x01c000000020783b */ /* 0x000e620000000200 */
[----:B------:R-:W-:Y:S02]  /*7ce0*/  UISETP.GT.AND UP2, UPT, UR6, UR23, UPT ;  /* 0x000000170600728c */ /* 0x000fe4000bf44270 */
[----:B------:R-:W-:Y:S01]  /*7cf0*/  UISETP.NE.U32.AND UP0, UPT, UR7, 0x1, UPT ;  /* 0x000000010700788c */ /* 0x000fe2000bf05070 */
[----:B------:R-:W2:Y:S01]  /*7d00*/  LDSM.16.M88.4 R28, [R0+0x1d000] ;  /* 0x01d00000001c783b */ /* 0x000ea20000000200 */
[----:B------:R-:W-:Y:S02]  /*7d10*/  @UP3 UIADD3 UR10, UP1, UR14, -0x100, URZ ;  /* 0xffffff000e0a3890 */ /* 0x000fe4000ff3e03f */
[----:B------:R-:W-:Y:S01]  /*7d20*/  UIADD3 UR6, UR6, -0x1, URZ ;  /* 0xffffffff06067890 */ /* 0x000fe2000fffe03f */
[----:B------:R-:W3:Y:S01]  /*7d30*/  LDSM.16.MT88.4 R164, [R209+0x4000] ;  /* 0x00400000d1a4783b */ /* 0x000ee20000004200 */
[----:B------:R-:W-:Y:S03]  /*7d40*/  @UP3 UIADD3.X UR7, UR15, -0x1, URZ, UP1, !UPT ;  /* 0xffffffff0f073890 */ /* 0x000fe60008ffe43f */
        /* <DEDUP_REMOVED lines=36> */
[----:B----4-:R-:W4:Y:S04]  /*7f90*/  LDC R0, c[0x0][0x270] ;  /* 0x00009c00ff007b82 */ /* 0x010f280000000800 */
        /* <DEDUP_REMOVED lines=39> */
[----:B------:R-:W-:Y:S06]  /*8210*/  HMMA.16816.F32.BF16 R32, R172, R198, R32 ;  /* 0x000000c6ac20723c */ /* 0x000fec0000041820 */
[-C--:B--2---:R-:W-:Y:S05]  /*8220*/  HMMA.16816.F32.BF16 R4, R164, R176.reuse, R4 ;  /* 0x000000b0a404723c */ /* 0x084fea0000041804 */
[----:B------:R-:W-:Y:S01]  /*8230*/  @P0 VIADD R172, R239, 0xffffffc0 ;  /* 0xffffffc0efac0836 */ /* 0x000fe20000000000 */
[C---:B------:R-:W-:Y:S05]  /*8240*/  HMMA.16816.F32.BF16 R8, R200.reuse, R176, R8 ;  /* 0x000000b0c808723c */ /* 0x040fea0000041808 */
        /* <DEDUP_REMOVED lines=14> */
[-C--:B---3--:R-:W-:Y:S05]  /*8330*/  HMMA.16816.F32.BF16 R4, R168, R180.reuse, R4 ;  /* 0x000000b4a804723c */ /* 0x088fea0000041804 */
[----:B----4-:R-:W-:Y:S01]  /*8340*/  IMAD R167, R0, UR39, RZ ;  /* 0x0000002700a77c24 */ /* 0x010fe2000f8e02ff */
[C---:B-1----:R-:W-:Y:S05]  /*8350*/  HMMA.16816.F32.BF16 R8, R184.reuse, R180, R8 ;  /* 0x000000b4b808723c */ /* 0x042fea0000041808 */
        /* <DEDUP_REMOVED lines=504> */
.L_x_1812:
        /* <DEDUP_REMOVED lines=24> */
.L_x_1813:
        /* <DEDUP_REMOVED lines=50> */
.L_x_1815:
[----:B------:R-:W-:Y:S05]  /*a780*/  BSYNC B0 ;  /* 0x0000000000007941 */ /* 0x000fea0003800000 */
.L_x_1814:
        /* <DEDUP_REMOVED lines=15> */
.L_x_1817:
[----:B------:R-:W-:Y:S05]  /*a880*/  BSYNC B0 ;  /* 0x0000000000007941 */ /* 0x000fea0003800000 */
.L_x_1816:
        /* <DEDUP_REMOVED lines=17> */
.L_x_1819:
[----:B------:R-:W-:Y:S05]  /*a9a0*/  BSYNC B0 ;  /* 0x0000000000007941 */ /* 0x000fea0003800000 */
.L_x_1818:
        /* <DEDUP_REMOVED lines=16> */
.L_x_1821:
[----:B------:R-:W-:Y:S05]  /*aab0*/  BSYNC B0 ;  /* 0x0000000000007941 */ /* 0x000fea0003800000 */
.L_x_1820:
        /* <DEDUP_REMOVED lines=29> */
.L_x_1823:
[----:B------:R-:W-:Y:S05]  /*ac90*/  BSYNC B0 ;  /* 0x0000000000007941 */ /* 0x000fea0003800000 */
.L_x_1822:
        /* <DEDUP_REMOVED lines=15> */
.L_x_1825:
[----:B------:R-:W-:Y:S05]  /*ad90*/  BSYNC B0 ;  /* 0x0000000000007941 */ /* 0x000fea0003800000 */
.L_x_1824:
        /* <DEDUP_REMOVED lines=15> */
.L_x_1827:
[----:B------:R-:W-:Y:S05]  /*ae90*/  BSYNC B0 ;  /* 0x0000000000007941 */ /* 0x000fea0003800000 */
.L_x_1826:
        /* <DEDUP_REMOVED lines=12> */
[----:B------:R2:W-:Y:S02]  /*af60*/  STG.E.128 desc[UR8][R2.64+0x80], R44 ;  /* 0x0000802c02007986 */ /* 0x0005e4000c101d08 */
.L_x_1806:
[----:B------:R-:W-:Y:S05]  /*af70*/  BSYNC B1 ;  /* 0x0000000000017941 */ /* 0x000fea0003800000 */
.L_x_1784:
[----:B-12---:R-:W2:Y:S01]  /*af80*/  LDL R2, [R1+0xc] ;  /* 0x00000c0001027983 */ /* 0x006ea20000100800 */
[----:B------:R-:W-:Y:S02]  /*af90*/  ULDC UR5, c[0x0][0xc] ;  /* 0x0000030000057ab9 */ /* 0x000fe40000000800 */
[----:B------:R-:W-:Y:S01]  /*afa0*/  UIADD3 UR17, UR5, UR17, URZ ;  /* 0x0000001105117290 */ /* 0x000fe2000fffe03f */
[----:B--2---:R-:W-:-:S13]  /*afb0*/  R2UR UR6, R2 ;  /* 0x00000000020672ca */ /* 0x004fda00000e0000 */
[----:B------:R-:W-:-:S06]  /*afc0*/  UISETP.GE.AND UP0, UPT, UR17, UR6, UPT ;  /* 0x000000061100728c */ /* 0x000fcc000bf06270 */
[----:B------:R-:W-:-:S13]  /*afd0*/  PLOP3.LUT P0, PT, PT, PT, UP0, 0x80, 0x0 ;  /* 0x000000000000781c */ /* 0x000fda0003f0f008 */
[----:B------:R-:W-:Y:S05]  /*afe0*/  @P0 BRA `(.L_x_1828) ;  /* 0x0000000000040947 */ /* 0x000fea0003800000 */
[----:B------:R-:W-:Y:S05]  /*aff0*/  BRA `(.L_x_1829) ;  /* 0xffffff58006c7947 */ /* 0x000fea000383ffff */
.L_x_1828:
[----:B------:R-:W-:Y:S05]  /*b000*/  EXIT ;  /* 0x000000000000794d */ /* 0x000fea0003800000 */
.L_x_1830:
        /* <DEDUP_REMOVED lines=15> */
.L_x_2092:


//--------------------- .text._ZN5flash44flash_bwd_dq_dk_dv_loop_seqk_parallel_kernelI23Flash_bwd_kernel_traitsILi128ELi64ELi128ELi8ELi2ELi4ELi2ELb0ELb0EN7cutlass10bfloat16_tE19Flash_kernel_traitsILi128ELi64ELi128ELi8ES3_EELb0ELb0ELb1ELb0ELb0ELb1ELb1EEEvNS_16Flash_bwd_paramsE --------------------------
	.section	.text._ZN5flash44flash_bwd_dq_dk_dv_loop_seqk_parallel_kernelI23Flash_bwd_kernel_traitsILi128ELi64ELi128ELi8ELi2ELi4ELi2ELb0ELb0EN7cutlass10bfloat16_tE19Flash_kernel_traitsILi128ELi64ELi128ELi8ES3_EELb0ELb0ELb1ELb0ELb0ELb1ELb1EEEvNS_16Flash_bwd_paramsE,"ax",@progbits
	.align	128
        .global         _ZN5flash44flash_bwd_dq_dk_dv_loop_seqk_parallel_kernelI23Flash_bwd_kernel_traitsILi128ELi64ELi128ELi8ELi2ELi4ELi2ELb0ELb0EN7cutlass10bfloat16_tE19Flash_kernel_traitsILi128ELi64ELi128ELi8ES3_EELb0ELb0ELb1ELb0ELb0ELb1ELb1EEEvNS_16Flash_bwd_paramsE
        .type           _ZN5flash44flash_bwd_dq_dk_dv_loop_seqk_parallel_kernelI23Flash_bwd_kernel_traitsILi128ELi64ELi128ELi8ELi2ELi4ELi2ELb0ELb0EN7cutlass10bfloat16_tE19Flash_kernel_traitsILi128ELi64ELi128ELi8ES3_EELb0ELb0ELb1ELb0ELb0ELb1ELb1EEEvNS_16Flash_bwd_paramsE,@function
        .size           _ZN5flash44flash_bwd_dq_dk_dv_loop_seqk_parallel_kernelI23Flash_bwd_kernel_traitsILi128ELi64ELi128ELi8ELi2ELi4ELi2ELb0ELb0EN7cutlass10bfloat16_tE19Flash_kernel_traitsILi128ELi64ELi128ELi8ES3_EELb0ELb0ELb1ELb0ELb0ELb1ELb1EEEvNS_16Flash_bwd_paramsE,(.L_x_2093 - _ZN5flash44flash_bwd_dq_dk_dv_loop_seqk_parallel_kernelI23Flash_bwd_kernel_traitsILi128ELi64ELi128ELi8ELi2ELi4ELi2ELb0ELb0EN7cutlass10bfloat16_tE19Flash_kernel_traitsILi128ELi64ELi128ELi8ES3_EELb0ELb0ELb1ELb0ELb0ELb1ELb1EEEvNS_16Flash_bwd_paramsE)
        .other          _ZN5flash44flash_bwd_dq_dk_dv_loop_seqk_parallel_kernelI23Flash_bwd_kernel_traitsILi128ELi64ELi128ELi8ELi2ELi4ELi2ELb0ELb0EN7cutlass10bfloat16_tE19Flash_kernel_traitsILi128ELi64ELi128ELi8ES3_EELb0ELb0ELb1ELb0ELb0ELb1ELb1EEEvNS_16Flash_bwd_paramsE,@"STO_CUDA_ENTRY STV_DEFAULT"
_ZN5flash44flash_bwd_dq_dk_dv_loop_seqk_parallel_kernelI23Flash_bwd_kernel_traitsILi128ELi64ELi128ELi8ELi2ELi4ELi2ELb0ELb0EN7cutlass10bfloat16_tE19Flash_kernel_traitsILi128ELi64ELi128ELi8ES3_EELb0ELb0ELb1ELb0ELb0ELb1ELb1EEEvNS_16Flash_bwd_paramsE:
.text._ZN5flash44flash_bwd_dq_dk_dv_loop_seqk_parallel_kernelI23Flash_bwd_kernel_traitsILi128ELi64ELi128ELi8ELi2ELi4ELi2ELb0ELb0EN7cutlass10bfloat16_tE19Flash_kernel_traitsILi128ELi64ELi128ELi8ES3_EELb0ELb0ELb1ELb0ELb0ELb1ELb1EEEvNS_16Flash_bwd_paramsE:
        /* <DEDUP_REMOVED lines=17> */
[----:B------:R-:W-:Y:S01]  /*0110*/  ULDC.64 UR8, c[0x0][0x208] ;  /* 0x0000820000087ab9 */ /* 0x000fe20000000a00 */
[----:B------:R-:W-:Y:S01]  /*0120*/  ULDC UR58, c[0x0][0x394] ;  /* 0x0000e500003a7ab9 */ /* 0x000fe20000000800 */
[----:B------:R-:W-:-:S03]  /*0130*/  UMOV UR59, 0xffffc000 ;  /* 0xffffc000003b7882 */ /* 0x000fc60000000000 */
[----:B------:R-:W4:Y:S08]  /*0140*/  S2UR UR54, SR_CTAID.Z ;  /* 0x00000000003679c3 */ /* 0x000f300000002700 */
[----:B------:R-:W5:Y:S01]  /*0150*/  S2UR UR44, SR_CTAID.Y ;  /* 0x00000000002c79c3 */ /* 0x000f620000002600 */
[----:B---3--:R-:W-:Y:S01]  /*0160*/  ULEA UR4, UR4, UR5, 0x18 ;  /* 0x0000000504047291 */ /* 0x008fe2000f8ec03f */
[----:B--2---:R-:W-:Y:S01]  /*0170*/  SHF.R.S32.HI R14, RZ, 0x1f, R15 ;  /* 0x0000001fff0e7819 */ /* 0x004fe2000001140f */
[----:B----4-:R-:W-:-:S03]  /*0180*/  USHF.R.S32.HI UR6, URZ, 0x1f, UR54 ;  /* 0x0000001f3f067899 */ /* 0x010fc60008011436 */
        /* <DEDUP_REMOVED lines=28> */
[----:B------:R-:W-:Y:S01]  /*0350*/  IMAD.IADD R3, R15, 0x1, -R2 ;  /* 0x000000010f037824 */ /* 0x000fe200078e0a02 */
        /* <DEDUP_REMOVED lines=22> */
[--C-:B------:R-:W-:Y:S02]  /*04c0*/  LOP3.LUT R6, R2, 0x8, R215.reuse, 0xf8, !PT ;  /* 0x0000000802067812 */ /* 0x100fe400078ef8d7 */
[----:B------:R-:W-:Y:S01]  /*04d0*/  SHF.R.S32.HI R3, RZ, 0x6, R4 ;  /* 0x00000006ff037819 */ /* 0x000fe20000011404 */
[----:B------:R-:W-:Y:S01]  /*04e0*/  IMAD.SHL.U32 R4, R10, 0x20, RZ ;  /* 0x000000200a047824 */ /* 0x000fe200078e00ff */
[----:B------:R-:W-:Y:S02]  /*04f0*/  LOP3.LUT R215, R0, 0x8, R215, 0xf8, !PT ;  /* 0x0000000800d77812 */ /* 0x000fe400078ef8d7 */
[----:B------:R-:W-:Y:S01]  /*0500*/  SHF.R.U32.HI R211, RZ, 0x3, R0 ;  /* 0x00000003ffd37819 */ /* 0x000fe20000011600 */
[C---:B------:R-:W-:Y:S01]  /*0510*/  IMAD R2, R3.reuse, 0x800, R5 ;  /* 0x0000080003027824 */ /* 0x040fe200078e0205 */
[----:B------:R-:W-:Y:S01]  /*0520*/  LOP3.LUT R0, R18, 0x7ffffffc, RZ, 0xc0, !PT ;  /* 0x7ffffffc12007812 */ /* 0x000fe200078ec0ff */
[----:B------:R-:W-:Y:S01]  /*0530*/  IMAD.SHL.U32 R7, R3, 0x8, RZ ;  /* 0x0000000803077824 */ /* 0x000fe200078e00ff */
[----:B------:R-:W-:-:S02]  /*0540*/  LOP3.LUT R215, R215, R211, RZ, 0x3c, !PT ;  /* 0x000000d3d7d77212 */ /* 0x000fc400078e3cff */
[----:B------:R-:W-:Y:S01]  /*0550*/  LEA.HI R14, R14, R15, RZ, 0x7 ;  /* 0x0000000f0e0e7211 */ /* 0x000fe200078f38ff */
[C---:B------:R-:W-:Y:S01]  /*0560*/  IMAD.IADD R0, R15.reuse, 0x1, -R0 ;  /* 0x000000010f007824 */ /* 0x040fe200078e0a00 */
[----:B------:R-:W-:Y:S01]  /*0570*/  LOP3.LUT R4, R4, 0x20, RZ, 0xc0, !PT ;  /* 0x0000002004047812 */ /* 0x000fe200078ec0ff */
[----:B------:R-:W-:Y:S01]  /*0580*/  IMAD.IADD R215, R2, 0x1, R215 ;  /* 0x0000000102d77824 */ /* 0x000fe200078e02d7 */
[----:B------:R-:W-:Y:S01]  /*0590*/  R2P PR, R8, 0x6 ;  /* 0x0000000608007804 */ /* 0x000fe20000000000 */
[----:B------:R-:W-:Y:S01]  /*05a0*/  IMAD.SHL.U32 R2, R0, 0x2, RZ ;  /* 0x0000000200027824 */ /* 0x000fe200078e00ff */
[----:B------:R-:W-:Y:S01]  /*05b0*/  SHF.R.S32.HI R0, RZ, 0x7, R14 ;  /* 0x00000007ff007819 */ /* 0x000fe2000001140e */
[----:B------:R-:W-:Y:S01]  /*05c0*/  IMAD.SHL.U32 R15, R15, 0x2, RZ ;  /* 0x000000020f0f7824 */ /* 0x000fe200078e00ff */
[----:B------:R-:W-:Y:S01]  /*05d0*/  LOP3.LUT R210, R4, 0x18, R7, 0xf8, !PT ;  /* 0x0000001804d27812 */ /* 0x000fe200078ef807 */
[--C-:B------:R-:W-:Y:S01]  /*05e0*/  IMAD R11, R11, 0x400, R2.reuse ;  /* 0x000004000b0b7824 */ /* 0x100fe200078e0202 */
[----:B------:R-:W-:Y:S01]  /*05f0*/  LOP3.LUT R211, R5, R6, R211, 0xf6, !PT ;  /* 0x0000000605d37212 */ /* 0x000fe200078ef6d3 */
[C---:B------:R-:W-:Y:S01]  /*0600*/  IMAD R7, R0.reuse, 0x1000, R2 ;  /* 0x0000100000077824 */ /* 0x040fe200078e0202 */
[----:B------:R-:W-:Y:S01]  /*0610*/  SEL R241, R241, 0x10, !P0 ;  /* 0x00000010f1f17807 */ /* 0x000fe20004000000 */
[----:B------:R-:W-:Y:S01]  /*0620*/  IMAD.SHL.U32 R2, R3, 0x20, RZ ;  /* 0x0000002003027824 */ /* 0x000fe200078e00ff */
[----:B------:R-:W-:Y:S01]  /*0630*/  LEA R211, R211, UR4, 0x1 ;  /* 0x00000004d3d37c11 */ /* 0x000fe2000f8e08ff */
[----:B------:R-:W-:-:S02]  /*0640*/  IMAD.SHL.U32 R4, R0, 0x8, RZ ;  /* 0x0000000800047824 */ /* 0x000fc400078e00ff */
[----:B------:R-:W-:Y:S01]  /*0650*/  IMAD.SHL.U32 R0, R8, 0x40, RZ ;  /* 0x0000004008007824 */ /* 0x000fe200078e00ff */
[----:B------:R-:W-:Y:S01]  /*0660*/  LOP3.LUT R6, R2, 0x6, R15, 0xf8, !PT ;  /* 0x0000000602067812 */ /* 0x000fe200078ef80f */
[----:B------:R-:W-:Y:S01]  /*0670*/  IMAD R8, R3, 0x200, R9 ;  /* 0x0000020003087824 */ /* 0x000fe200078e0209 */
[----:B------:R-:W-:Y:S01]  /*0680*/  LOP3.LUT R3, R4, 0x8, RZ, 0xc0, !PT ;  /* 0x0000000804037812 */ /* 0x000fe200078ec0ff */
[----:B------:R-:W-:Y:S01]  /*0690*/  IMAD.SHL.U32 R5, R10, 0x10, RZ ;  /* 0x000000100a057824 */ /* 0x000fe200078e00ff */
[----:B------:R-:W-:Y:S01]  /*06a0*/  LOP3.LUT R0, R0, 0x1c0, RZ, 0xc0, !PT ;  /* 0x000001c000007812 */ /* 0x000fe200078ec0ff */
[----:B------:R-:W-:Y:S01]  /*06b0*/  IMAD R7, R13, 0x400, R7 ;  /* 0x000004000d077824 */ /* 0x000fe200078e0207 */
[----:B------:R1:W-:Y:S01]  /*06c0*/  STL [R1+0x20], R8 ;  /* 0x0000200801007387 */ /* 0x0003e20000100800 */
[----:B------:R-:W-:Y:S01]  /*06d0*/  IMAD.SHL.U32 R215, R215, 0x2, RZ ;  /* 0x00000002d7d77824 */ /* 0x000fe200078e00ff */
[----:B------:R-:W-:Y:S02]  /*06e0*/  LOP3.LUT R4, R0, 0x20, R2, 0xf8, !PT ;  /* 0x0000002000047812 */ /* 0x000fe400078ef802 */
[----:B------:R2:W-:Y:S01]  /*06f0*/  STL [R1+0x30], R6 ;  /* 0x0000300601007387 */ /* 0x0005e20000100800 */
[----:B------:R-:W-:-:S04]  /*0700*/  SHF.R.U32.HI R2, RZ, 0x3, R0 ;  /* 0x00000003ff027819 */ /* 0x000fc80000011600 */
[----:B------:R-:W-:Y:S02]  /*0710*/  LOP3.LUT R4, R4, R2, RZ, 0x3c, !PT ;  /* 0x0000000204047212 */ /* 0x000fe400078e3cff */
[----:B------:R-:W-:-:S03]  /*0720*/  LOP3.LUT R0, R2, R0, R3, 0x1e, !PT ;  /* 0x0000000002007212 */ /* 0x000fc600078e1e03 */
[----:B------:R-:W-:Y:S02]  /*0730*/  IMAD.IADD R7, R4, 0x1, R7 ;  /* 0x0000000104077824 */ /* 0x000fe400078e0207 */
[----:B------:R-:W-:-:S03]  /*0740*/  IMAD.IADD R11, R11, 0x1, R0 ;  /* 0x000000010b0b7824 */ /* 0x000fc600078e0200 */
[----:B------:R-:W-:-:S05]  /*0750*/  LEA R242, R7, UR4, 0x1 ;  /* 0x0000000407f27c11 */ /* 0x000fca000f8e08ff */
[----:B------:R-:W-:Y:S01]  /*0760*/  IMAD.IADD R243, R242, 0x1, R241 ;  /* 0x00000001f2f37824 */ /* 0x000fe200078e02f1 */
[----:B-1----:R-:W-:Y:S01]  /*0770*/  LOP3.LUT R8, R3, 0x10, R5, 0xf8, !PT ;  /* 0x0000001003087812 */ /* 0x002fe200078ef805 */
[----:B------:R-:W-:Y:S02]  /*0780*/  IMAD.SHL.U32 R3, R17, 0x40, RZ ;  /* 0x0000004011037824 */ /* 0x000fe400078e00ff */
[----:B------:R-:W-:Y:S01]  /*0790*/  IMAD.SHL.U32 R5, R10, 0x8, RZ ;  /* 0x000000080a057824 */ /* 0x000fe200078e00ff */
[----:B--2---:R-:W-:Y:S02]  /*07a0*/  SHF.R.S32.HI R6, RZ, 0x2, R16 ;  /* 0x00000002ff067819 */ /* 0x004fe40000011410 */
[----:B------:R-:W-:-:S03]  /*07b0*/  LOP3.LUT R3, R3, 0x1c0, RZ, 0xc0, !PT ;  /* 0x000001c003037812 */ /* 0x000fc600078ec0ff */
[----:B------:R-:W-:Y:S01]  /*07c0*/  IMAD R9, R13, 0x10, R6 ;  /* 0x000000100d097824 */ /* 0x000fe200078e0206 */
[----:B------:R-:W-:Y:S01]  /*07d0*/  SHF.R.U32.HI R4, RZ, 0x3, R3 ;  /* 0x00000003ff047819 */ /* 0x000fe20000011603 */
[----:B------:R-:W-:Y:S01]  /*07e0*/  IMAD.SHL.U32 R6, R12, 0x40, RZ ;  /* 0x000000400c067824 */ /* 0x000fe200078e00ff */
[----:B------:R-:W-:Y:S01]  /*07f0*/  LOP3.LUT R5, R3, 0x8, R5, 0xf8, !PT ;  /* 0x0000000803057812 */ /* 0x000fe200078ef805 */
[----:B------:R-:W-:Y:S01]  /*0800*/  VIADD R2, R9, 0xffffffc0 ;  /* 0xffffffc009027836 */ /* 0x000fe20000000000 */
[----:B------:R-:W-:Y:S01]  /*0810*/  STL [R1+0x10], R9 ;  /* 0x0000100901007387 */ /* 0x000fe20000100800 */
[----:B------:R-:W-:-:S03]  /*0820*/  LOP3.LUT R210, R4, R210, R3, 0x1e, !PT ;  /* 0x000000d204d27212 */ /* 0x000fc600078e1e03 */
[----:B------:R-:W-:-:S04]  /*0830*/  SHF.R.S32.HI R0, RZ, 0x1f, R2 ;  /* 0x0000001fff007819 */ /* 0x000fc80000011402 */
[----:B------:R-:W-:Y:S02]  /*0840*/  SHF.L.U64.HI R2, R2, 0x2, R0 ;  /* 0x0000000202027819 */ /* 0x000fe40000010200 */
[----:B------:R-:W-:-:S03]  /*0850*/  LOP3.LUT R0, R6, 0xfffffe00, RZ, 0xc0, !PT ;  /* 0xfffffe0006007812 */ /* 0x000fc600078ec0ff */
[----:B------:R1:W-:Y:S01]  /*0860*/  STL [R1+0x2c], R2 ;  /* 0x00002c0201007387 */ /* 0x0003e20000100800 */
[----:B------:R-:W-:Y:S02]  /*0870*/  LOP3.LUT R210, R210, R0, RZ, 0xfc, !PT ;  /* 0x00000000d2d27212 */ /* 0x000fe400078efcff */
[----:B-1----:R-:W-:Y:S02]  /*0880*/  LOP3.LUT R2, R4, R8, R3, 0x1e, !PT ;  /* 0x0000000804027212 */ /* 0x002fe400078e1e03 */
[----:B------:R-:W-:Y:S01]  /*0890*/  LOP3.LUT R3, R5, R4, RZ, 0x3c, !PT ;  /* 0x0000000405037212 */ /* 0x000fe200078e3cff */
        /* <DEDUP_REMOVED lines=8> */
[----:B------:R-:W-:Y:S02]  /*0920*/  IMAD.MOV.U32 R0, RZ, RZ, 0x40 ;  /* 0x00000040ff007424 */ /* 0x000fe400078e00ff */
[----:B------:R-:W-:Y:S01]  /*0930*/  IMAD.U32 R3, RZ, RZ, UR6 ;  /* 0x00000006ff037e24 */ /* 0x000fe2000f8e00ff */
[----:B------:R-:W-:Y:S01]  /*0940*/  SEL R214, R2, 0xffffffe0, !P4 ;  /* 0xffffffe002d67807 */ /* 0x000fe20006000000 */
[----:B------:R-:W-:Y:S01]  /*0950*/  USHF.R.S32.HI UR6, URZ, 0x1f, UR54 ;  /* 0x0000001f3f067899 */ /* 0x000fe20008011436 */
[----:B------:R-:W-:Y:S01]  /*0960*/  SEL R216, R0, 0xffffffc0, !P3 ;  /* 0xffffffc000d87807 */ /* 0x000fe20005800000 */
[----:B------:R-:W-:Y:S01]  /*0970*/  VIADD R217, R215, UR5 ;  /* 0x00000005d7d97c36 */ /* 0x000fe20008000000 */
[----:B------:R-:W-:-:S02]  /*0980*/  SEL R2, R2, 0xffffffe0, !P1 ;  /* 0xffffffe002027807 */ /* 0x000fc40004800000 */
[----:B------:R-:W-:Y:S01]  /*0990*/  LEA R5, R11, UR5, 0x1 ;  /* 0x000000050b057c11 */ /* 0x000fe2000f8e08ff */
[----:B------:R-:W-:Y:S01]  /*09a0*/  IMAD.U32 R3, RZ, RZ, UR6 ;  /* 0x00000006ff037e24 */ /* 0x000fe2000f8e00ff */
[----:B------:R-:W-:Y:S01]  /*09b0*/  SEL R0, R0, 0xffffffc0, !P2 ;  /* 0xffffffc000007807 */ /* 0x000fe20005000000 */
[----:B------:R-:W-:Y:S01]  /*09c0*/  IMAD.IADD R240, R242, 0x1, R2 ;  /* 0x00000001f2f07824 */ /* 0x000fe200078e0202 */
[----:B------:R-:W-:Y:S01]  /*09d0*/  LEA R210, R210, UR5, 0x1 ;  /* 0x00000005d2d27c11 */ /* 0x000fe2000f8e08ff */
[----:B------:R-:W-:Y:S01]  /*09e0*/  IMAD.IADD R4, R2, 0x1, R5 ;  /* 0x0000000102047824 */ /* 0x000fe200078e0205 */
[----:B------:R-:W-:Y:S01]  /*09f0*/  STL [R1+0x24], R5 ;  /* 0x0000240501007387 */ /* 0x000fe20000100800 */
[C---:B------:R-:W-:Y:S02]  /*0a00*/  IMAD.IADD R2, R5.reuse, 0x1, R0 ;  /* 0x0000000105027824 */ /* 0x040fe400078e0200 */
[C---:B------:R-:W-:Y:S01]  /*0a10*/  VIADD R3, R5.reuse, 0x420 ;  /* 0x0000042005037836 */ /* 0x040fe20000000000 */
[----:B------:R-:W-:Y:S01]  /*0a20*/  STL [R1+0x34], R4 ;  /* 0x0000340401007387 */ /* 0x000fe20000100800 */
[----:B------:R-:W-:-:S02]  /*0a30*/  @P1 VIADD R3, R5, 0x3e0 ;  /* 0x000003e005031836 */ /* 0x000fc40000000000 */
[C---:B------:R-:W-:Y:S01]  /*0a40*/  IMAD.IADD R214, R217.reuse, 0x1, R214 ;  /* 0x00000001d9d67824 */ /* 0x040fe200078e02d6 */
[----:B------:R1:W-:Y:S01]  /*0a50*/  STL [R1+0x28], R2 ;  /* 0x0000280201007387 */ /* 0x0003e20000100800 */
        /* <DEDUP_REMOVED lines=8> */
.L_x_1877:
        /* <DEDUP_REMOVED lines=18> */
[----:B--2---:R-:W-:Y:S01]  /*0c00*/  IMAD.U32 R2, RZ, RZ, UR6 ;  /* 0x00000006ff027e24 */ /* 0x004fe2000f8e00ff */
        /* <DEDUP_REMOVED lines=10> */
[----:B----4-:R-:W2:Y:S02]  /*0cb0*/  @P1 LDG.E R7, desc[UR8][R4.64] ;  /* 0x0000000804071981 */ /* 0x010ea4000c1e1900 */
[----:B------:R-:W-:-:S02]  /*0cc0*/  UISETP.EQ.OR.EX UP4, UPT, UR13, URZ, !UP2, UP4 ;  /* 0x0000003f0d00728c */ /* 0x000fc4000d782740 */
[----:B------:R-:W-:-:S04]  /*0cd0*/  UIADD3 UR6, UP0, UR16, UR12, URZ ;  /* 0x0000000c10067290 */ /* 0x000fc8000ff1e03f */
[----:B------:R-:W-:Y:S01]  /*0ce0*/  PLOP3.LUT P2, PT, PT, PT, UP4, 0x80, 0x0 ;  /* 0x000000000000781c */ /* 0x000fe20003f4f048 */
[----:B------:R-:W-:Y:S01]  /*0cf0*/  UIADD3.X UR5, UR5, UR13, URZ, UP0, !UPT ;  /* 0x0000000d05057290 */ /* 0x000fe200087fe43f */
[----:B---3--:R1:W3:Y:S02]  /*0d00*/  @P0 LDG.E R5, desc[UR8][R2.64] ;  /* 0x0000000802050981 */ /* 0x0082e4000c1e1900 */
        /* <DEDUP_REMOVED lines=32> */
.L_x_1831:
        /* <DEDUP_REMOVED lines=18> */
[----:B------:R-:W-:Y:S02]  /*1030*/  USHF.L.U32 UR15, UR44, 0x7, URZ ;  /* 0x000000072c0f7899 */ /* 0x000fe4000800063f */
[----:B------:R-:W-:Y:S01]  /*1040*/  @!UP2 UIMAD.WIDE.U32 UR34, UR44, UR10, URZ ;  /* 0x0000000a2c22a2a5 */ /* 0x000fe2000f8e003f */
[----:B------:R-:W-:Y:S02]  /*1050*/  ULDC.U8 UR42, c[0x0][0x3d8] ;  /* 0x0000f600002a7ab9 */ /* 0x000fe40000000000 */
[----:B------:R-:W-:Y:S01]  /*1060*/  @UP0 ULDC.64 UR24, c[0x0][0x248] ;  /* 0x0000920000180ab9 */ /* 0x000fe20000000a00 */
[----:B------:R-:W-:Y:S02]  /*1070*/  UIADD3 UR48, UR19, UR21, URZ ;  /* 0x0000001513307290 */ /* 0x000fe4000fffe03f */
[----:B------:R-:W-:Y:S01]  /*1080*/  UISETP.NE.AND UP3, UPT, UR42, URZ, UPT ;  /* 0x0000003f2a00728c */ /* 0x000fe2000bf65270 */
[----:B-1----:R-:W-:Y:S01]  /*1090*/  IABS R5, R6 ;  /* 0x0000000600057213 */ /* 0x002fe20000000000 */
[----:B------:R-:W-:Y:S01]  /*10a0*/  ULDC.64 UR38, c[0x0][0x240] ;  /* 0x0000900000267ab9 */ /* 0x000fe20000000a00 */
[----:B------:R-:W-:Y:S01]  /*10b0*/  ULDC UR61, c[0x0][0x2dc] ;  /* 0x0000b700003d7ab9 */ /* 0x000fe20000000800 */
[----:B------:R-:W-:Y:S01]  /*10c0*/  ULDC UR60, c[0x0][0x270] ;  /* 0x00009c00003c7ab9 */ /* 0x000fe20000000800 */
[----:B------:R-:W1:Y:S01]  /*10d0*/  I2F.RP R2, R5 ;  /* 0x0000000500027306 */ /* 0x000e620000209400 */
[----:B------:R-:W-:Y:S01]  /*10e0*/  USEL UR29, UR15, URZ, UP1 ;  /* 0x0000003f0f1d7287 */ /* 0x000fe20008800000 */
[----:B------:R-:W-:Y:S01]  /*10f0*/  ISETP.NE.AND P3, PT, R6, RZ, PT ;  /* 0x000000ff0600720c */ /* 0x000fe20003f65270 */
[----:B------:R-:W-:-:S02]  /*1100*/  UIMAD.WIDE.U32 UR16, UR5, UR38, URZ ;  /* 0x00000026051072a5 */ /* 0x000fc4000f8e003f */
[----:B--2---:R-:W-:Y:S02]  /*1110*/  UIMAD.WIDE.U32 UR32, UR7, UR12, URZ ;  /* 0x0000000c072072a5 */ /* 0x004fe4000f8e003f */
[----:B------:R-:W-:Y:S02]  /*1120*/  UIMAD UR15, UR5, UR39, URZ ;  /* 0x00000027050f72a4 */ /* 0x000fe4000f8e023f */
        /* <DEDUP_REMOVED lines=10> */
[----:B------:R-:W-:Y:S02]  /*11d0*/  USHF.R.S32.HI UR33, URZ, 0x1f, UR57 ;  /* 0x0000001f3f217899 */ /* 0x000fe40008011439 */
[----:B------:R-:W-:Y:S02]  /*11e0*/  UIADD3 UR10, UR10, UR12, -UR6 ;  /* 0x0000000c0a0a7290 */ /* 0x000fe4000fffe806 */
[----:B------:R-:W-:-:S02]  /*11f0*/  @UP0 UIADD3 UR12, UR22, UR30, URZ ;  /* 0x0000001e160c0290 */ /* 0x000fc4000fffe03f */
[----:B------:R-:W-:Y:S01]  /*1200*/  ULEA.HI UR28, UR11, UR7, URZ, 0x6 ;  /* 0x000000070b1c7291 */ /* 0x000fe2000f8f303f */
[----:B-1----:R-:W-:Y:S01]  /*1210*/  VIADD R2, R2, 0xffffffe ;  /* 0x0ffffffe02027836 */ /* 0x002fe20000000000 */
[----:B------:R-:W-:Y:S02]  /*1220*/  UIADD3 UR7, UR10, 0x3f, URZ ;  /* 0x0000003f0a077890 */ /* 0x000fe4000fffe03f */
[----:B------:R-:W-:Y:S01]  /*1230*/  @UP0 UIMAD.WIDE.U32 UR10, UR12, UR24, URZ ;  /* 0x000000180c0a02a5 */ /* 0x000fe2000f8e003f */
[----:B------:R-:W1:Y:S01]  /*1240*/  F2I.FTZ.U32.TRUNC.NTZ R3, R2 ;  /* 0x0000000200037305 */ /* 0x000e62000021f000 */
[----:B------:R-:W-:Y:S02]  /*1250*/  @UP0 UIMAD UR12, UR12, UR25, URZ ;  /* 0x000000190c0c02a4 */ /* 0x000fe4000f8e023f */
[----:B------:R-:W-:Y:S02]  /*1260*/  @UP2 UIMAD UR50, UR5, UR13, UR37 ;  /* 0x0000000d053222a4 */ /* 0x000fe4000f8e0225 */
[----:B------:R-:W-:-:S02]  /*1270*/  @UP0 UIADD3 UR52, UR11, UR12, URZ ;  /* 0x0000000c0b340290 */ /* 0x000fc4000fffe03f */
[----:B------:R-:W-:Y:S01]  /*1280*/  USHF.R.S32.HI UR12, URZ, 0x1f, UR7 ;  /* 0x0000001f3f0c7899 */ /* 0x000fe20008011407 */
[----:B------:R-:W-:Y:S01]  /*1290*/  ULDC.U8 UR13, c[0x0][0x480] ;  /* 0x00012000000d7ab9 */ /* 0x000fe20000000000 */
[----:B------:R-:W-:Y:S02]  /*12a0*/  @UP0 UMOV UR51, UR10 ;  /* 0x0000000a00330c82 */ /* 0x000fe40008000000 */
[----:B------:R-:W-:Y:S02]  /*12b0*/  ULEA.HI UR19, UR12, UR7, URZ, 0x6 ;  /* 0x000000070c137291 */ /* 0x000fe4000f8f303f */
[----:B------:R-:W-:Y:S01]  /*12c0*/  UIMAD UR7, UR33, UR44, URZ ;  /* 0x0000002c210772a4 */ /* 0x000fe2000f8e023f */
[----:B-1----:R-:W-:Y:S01]  /*12d0*/  IMAD.MOV R0, RZ, RZ, -R3 ;  /* 0x000000ffff007224 */ /* 0x002fe200078e0a03 */
[----:B------:R-:W-:Y:S01]  /*12e0*/  UISETP.NE.AND UP5, UPT, UR13, URZ, UPT ;  /* 0x0000003f0d00728c */ /* 0x000fe2000bfa5270 */
        /* <DEDUP_REMOVED lines=28> */
[----:B------:R-:W-:Y:S01]  /*14b0*/  @!UP3 UIMAD UR19, UR44, UR60, UR54 ;  /* 0x0000003c2c13b2a4 */ /* 0x000fe2000f8e0236 */
[----:B------:R-:W-:Y:S01]  /*14c0*/  @!P1 IADD3 R0, R0, 0x1, RZ ;  /* 0x0000000100009810 */ /* 0x000fe20007ffe0ff */
[----:B------:R-:W-:Y:S01]  /*14d0*/  UIMAD.WIDE.U32 UR12, UR10, UR5, URZ ;  /* 0x000000050a0c72a5 */ /* 0x000fe2000f8e003f */
[----:B------:R-:W-:Y:S01]  /*14e0*/  PLOP3.LUT P1, PT, PT, PT, UP0, 0x80, 0x0 ;  /* 0x000000000000781c */ /* 0x000fe20003f2f008 */
[----:B------:R-:W-:Y:S01]  /*14f0*/  ULEA UR18, UR33, 0xffffffc0, 0x6 ;  /* 0xffffffc021127891 */ /* 0x000fe2000f8e303f */
[----:B------:R-:W-:Y:S01]  /*1500*/  ISETP.GE.U32.AND P0, PT, R2, R5, PT ;  /* 0x000000050200720c */ /* 0x000fe20003f06070 */
[----:B------:R-:W-:Y:S01]  /*1510*/  UIMAD UR15, UR10, UR15, UR21 ;  /* 0x0000000f0a0f72a4 */ /* 0x000fe2000f8e0215 */
[----:B------:R-:W-:Y:S01]  /*1520*/  LOP3.LUT R2, R6, UR54, RZ, 0x3c, !PT ;  /* 0x0000003606027c12 */ /* 0x000fe2000f8e3cff */
[----:B------:R-:W-:-:S02]  /*1530*/  @!UP3 UIMAD UR43, UR19, UR40, URZ ;  /* 0x00000028132bb2a4 */ /* 0x000fc4000f8e023f */
[----:B------:R-:W-:Y:S01]  /*1540*/  USEL UR53, UR16, UR12, !UP2 ;  /* 0x0000000c10357287 */ /* 0x000fe2000d000000 */
[----:B------:R-:W-:Y:S01]  /*1550*/  ISETP.GE.AND P2, PT, R2, RZ, PT ;  /* 0x000000ff0200720c */ /* 0x000fe20003f46270 */
[----:B------:R-:W-:Y:S02]  /*1560*/  USHF.R.S32.HI UR19, URZ, 0x1f, UR18 ;  /* 0x0000001f3f137899 */ /* 0x000fe40008011412 */
[----:B------:R-:W-:Y:S02]  /*1570*/  UIADD3 UR7, UP1, UR18, UR29, URZ ;  /* 0x0000001d12077290 */ /* 0x000fe4000ff3e03f */
[----:B------:R-:W-:Y:S02]  /*1580*/  UIMAD UR12, UR11, UR5, URZ ;  /* 0x000000050b0c72a4 */ /* 0x000fe4000f8e023f */
[----:B------:R-:W-:Y:S01]  /*1590*/  UIADD3 UR21, UR17, UR15, URZ ;  /* 0x0000000f11157290 */ /* 0x000fe2000fffe03f */
[----:B------:R-:W-:Y:S01]  /*15a0*/  @P0 VIADD R0, R0, 0x1 ;  /* 0x0000000100000836 */ /* 0x000fe20000000000 */
[----:B------:R-:W-:Y:S01]  /*15b0*/  UIADD3.X UR15, UR19, UR26, URZ, UP1, !UPT ;  /* 0x0000001a130f7290 */ /* 0x000fe20008ffe43f */
[----:B------:R-:W-:Y:S01]  /*15c0*/  PLOP3.LUT P0, PT, PT, PT, UP3, 0x80, 0x0 ;  /* 0x000000000000781c */ /* 0x000fe20003f0f038 */
[----:B------:R-:W-:-:S02]  /*15d0*/  UIMAD UR11, UR11, UR7, URZ ;  /* 0x000000070b0b72a4 */ /* 0x000fc4000f8e023f */
[----:B------:R-:W-:Y:S01]  /*15e0*/  @UP0 UIADD3 UR31, UR22, UR30, URZ ;  /* 0x0000001e161f0290 */ /* 0x000fe2000fffe03f */
[----:B------:R-:W-:Y:S01]  /*15f0*/  @!P2 IADD3 R0, -R0, RZ, RZ ;  /* 0x000000ff0000a210 */ /* 0x000fe20007ffe1ff */
[----:B------:R-:W-:Y:S01]  /*1600*/  @UP2 UIADD3 UR21, UR13, UR12, URZ ;  /* 0x0000000c0d152290 */ /* 0x000fe2000fffe03f */
[----:B------:R-:W-:Y:S01]  /*1610*/  @!P3 LOP3.LUT R0, RZ, R6, RZ, 0x33, !PT ;  /* 0x00000006ff00b212 */ /* 0x000fe200078e33ff */
[----:B------:R-:W-:Y:S01]  /*1620*/  UIMAD.WIDE.U32 UR28, UR10, UR7, URZ ;  /* 0x000000070a1c72a5 */ /* 0x000fe2000f8e003f */
[----:B------:R-:W-:Y:S01]  /*1630*/  @UP0 ULDC.64 UR12, c[0x0][0x250] ;  /* 0x00009400000c0ab9 */ /* 0x000fe20000000a00 */
[----:B------:R-:W-:Y:S02]  /*1640*/  UIMAD UR7, UR10, UR15, UR11 ;  /* 0x0000000f0a0772a4 */ /* 0x000fe4000f8e020b */
[----:B------:R-:W-:Y:S02]  /*1650*/  @UP0 UIMAD.WIDE.U32 UR10, UR31, UR12, URZ ;  /* 0x0000000c1f0a02a5 */ /* 0x000fe4000f8e003f */
[----:B------:R-:W-:-:S02]  /*1660*/  UIMAD UR42, UR54, UR61, URZ ;  /* 0x0000003d362a72a4 */ /* 0x000fc4000f8e023f */
[----:B------:R-:W-:Y:S02]  /*1670*/  @UP0 UIMAD UR15, UR31, UR13, URZ ;  /* 0x0000000d1f0f02a4 */ /* 0x000fe4000f8e023f */
[----:B------:R-:W-:Y:S02]  /*1680*/  USEL UR46, UR32, URZ, UP5 ;  /* 0x0000003f202e7287 */ /* 0x000fe4000a800000 */
[----:B------:R-:W-:Y:S02]  /*1690*/  USHF.R.S32.HI UR41, URZ, 0x1f, UR23 ;  /* 0x0000001f3f297899 */ /* 0x000fe40008011417 */
[----:B------:R-:W-:Y:S02]  /*16a0*/  @!UP2 UIADD3 UR50, UR35, UR27, URZ ;  /* 0x0000001b2332a290 */ /* 0x000fe4000fffe03f */
[----:B------:R-:W-:Y:S02]  /*16b0*/  USHF.R.S32.HI UR49, URZ, 0x1f, UR42 ;  /* 0x0000001f3f317899 */ /* 0x000fe4000801142a */
[----:B------:R-:W-:-:S02]  /*16c0*/  @UP0 UIADD3 UR40, UR11, UR15, URZ ;  /* 0x0000000f0b280290 */ /* 0x000fc4000fffe03f */
        /* <DEDUP_REMOVED lines=16> */
.L_x_1833:
        /* <DEDUP_REMOVED lines=13> */
.L_x_1834:
        /* <DEDUP_REMOVED lines=11> */
.L_x_1835:
[----:B------:R-:W-:-:S04]  /*1950*/  UIMAD UR5, UR44, UR60, UR54 ;  /* 0x0000003c2c0572a4 */ /* 0x000fc8000f8e0236 */
[----:B------:R-:W-:-:S12]  /*1960*/  UIMAD UR5, UR5, UR57, URZ ;  /* 0x00000039050572a4 */ /* 0x000fd8000f8e023f */
.L_x_1836:
        /* <DEDUP_REMOVED lines=105> */
.L_x_1838:
        /* <DEDUP_REMOVED lines=19> */
.L_x_1839:
        /* <DEDUP_REMOVED lines=35> */
.L_x_1841:
[----:B------:R-:W-:Y:S05]  /*2360*/  BSYNC B0 ;  /* 0x0000000000007941 */ /* 0x000fea0003800000 */
.L_x_1840:
        /* <DEDUP_REMOVED lines=15> */
.L_x_1843:
[----:B------:R-:W-:Y:S05]  /*2460*/  BSYNC B0 ;  /* 0x0000000000007941 */ /* 0x000fea0003800000 */
.L_x_1842:
        /* <DEDUP_REMOVED lines=15> */
.L_x_1845:
[----:B------:R-:W-:Y:S05]  /*2560*/  BSYNC B0 ;  /* 0x0000000000007941 */ /* 0x000fea0003800000 */
.L_x_1844:
        /* <DEDUP_REMOVED lines=15> */
.L_x_1847:
[----:B------:R-:W-:Y:S05]  /*2660*/  BSYNC B0 ;  /* 0x0000000000007941 */ /* 0x000fea0003800000 */
.L_x_1846:
        /* <DEDUP_REMOVED lines=27> */
.L_x_1849:
[----:B------:R-:W-:Y:S05]  /*2820*/  BSYNC B0 ;  /* 0x0000000000007941 */ /* 0x000fea0003800000 */
.L_x_1848:
        /* <DEDUP_REMOVED lines=15> */
.L_x_1851:
[----:B------:R-:W-:Y:S05]  /*2920*/  BSYNC B0 ;  /* 0x0000000000007941 */ /* 0x000fea0003800000 */
.L_x_1850:
        /* <DEDUP_REMOVED lines=15> */
.L_x_1853:
[----:B------:R-:W-:Y:S05]  /*2a20*/  BSYNC B0 ;  /* 0x0000000000007941 */ /* 0x000fea0003800000 */
.L_x_1852:
        /* <DEDUP_REMOVED lines=14> */
.L_x_1837:
[----:B------:R-:W2:Y:S04]  /*2b10*/  LDL R14, [R1+0x20] ;  /* 0x00002000010e7983 */ /* 0x000ea80000100800 */
[----:B------:R-:W3:Y:S01]  /*2b20*/  LDL R164, [R1+0x10] ;  /* 0x0000100001a47983 */ /* 0x000ee20000100800 */
        /* <DEDUP_REMOVED lines=38> */
[----:B------:R-:W4:Y:S08]  /*2d90*/  @!P3 LDC.64 R30, c[0x0][0x218] ;  /* 0x00008600ff1ebb82 */ /* 0x000f300000000a00 */
[----:B------:R-:W-:Y:S01]  /*2da0*/  @P1 BAR.SYNC.DEFER_BLOCKING 0x0 ;  /* 0x0000000000001b1d */ /* 0x000fe20000010000 */
[----:B------:R-:W-:Y:S01]  /*2db0*/  IMAD R3, R15, UR28, RZ ;  /* 0x0000001c0f037c24 */ /* 0x000fe2000f8e02ff */
[----:B------:R-:W-:Y:S01]  /*2dc0*/  @!P4 IADD3 R8, P1, R2, 0x20, RZ ;  /* 0x000000200208c810 */ /* 0x000fe20007f3e0ff */
[----:B------:R-:W-:Y:S01]  /*2dd0*/  UISETP.NE.AND UP0, UPT, UR11, 0x1, UPT ;  /* 0x000000010b00788c */ /* 0x000fe2000bf05270 */
[----:B------:R-:W-:-:S02]  /*2de0*/  IMAD R16, R0, UR27, R10 ;  /* 0x0000001b00107c24 */ /* 0x000fc4000f8e020a */
[C---:B------:R-:W-:Y:S02]  /*2df0*/  IMAD R15, R0.reuse, UR29, R3 ;  /* 0x0000001d000f7c24 */ /* 0x040fe4000f8e0203 */
[----:B------:R-:W5:Y:S01]  /*2e00*/  @!P2 LDC.64 R32, c[0x0][0x218] ;  /* 0x00008600ff20ab82 */ /* 0x000f620000000a00 */
[----:B------:R-:W-:Y:S01]  /*2e10*/  IMAD.WIDE.U32 R6, R0, UR26, R6 ;  /* 0x0000001a00067c25 */ /* 0x000fe2000f8e0006 */
[----:B------:R-:W-:-:S03]  /*2e20*/  UIMAD.WIDE.U32 UR26, UR38, 0x40, URZ ;  /* 0x00000040261a78a5 */ /* 0x000fc6000f8e003f */
[----:B------:R-:W-:Y:S01]  /*2e30*/  @!P4 IMAD.X R9, RZ, RZ, R35, P1 ;  /* 0x000000ffff09c224 */ /* 0x000fe200008e0623 */
[----:B------:R-:W-:Y:S01]  /*2e40*/  PLOP3.LUT P1, PT, PT, PT, UP0, 0x80, 0x0 ;  /* 0x000000000000781c */ /* 0x000fe20003f2f008 */
[----:B------:R-:W-:Y:S01]  /*2e50*/  IMAD.U32 R11, RZ, RZ, UR15 ;  /* 0x0000000fff0b7e24 */ /* 0x000fe2000f8e00ff */
[----:B------:R-:W-:Y:S01]  /*2e60*/  @!P6 IADD3 R10, P5, R238, UR26, RZ ;  /* 0x0000001aee0aec10 */ /* 0x000fe2000ffbe0ff */
[----:B------:R-:W-:Y:S02]  /*2e70*/  @!P4 IMAD R9, R9, UR24, RZ ;  /* 0x000000180909cc24 */ /* 0x000fe4000f8e02ff */
[----:B------:R-:W-:Y:S01]  /*2e80*/  IMAD.IADD R5, R5, 0x1, R15 ;  /* 0x0000000105057824 */ /* 0x000fe200078e020f */
[----:B------:R-:W-:Y:S01]  /*2e90*/  @!P6 IADD3.X R11, R239, UR27, R11, P5, !PT ;  /* 0x0000001bef0bec10 */ /* 0x000fe2000affe40b */
[----:B------:R-:W-:Y:S01]  /*2ea0*/  IMAD.IADD R7, R7, 0x1, R16 ;  /* 0x0000000107077824 */ /* 0x000fe200078e0210 */
[----:B------:R-:W-:Y:S01]  /*2eb0*/  ISETP.GE.AND P5, PT, R2, UR10, PT ;  /* 0x0000000a02007c0c */ /* 0x000fe2000bfa6270 */
[----:B------:R-:W-:-:S02]  /*2ec0*/  @!P4 IMAD.MOV.U32 R22, RZ, RZ, R6 ;  /* 0x000000ffff16c224 */ /* 0x000fc400078e0006 */
[----:B------:R-:W-:Y:S02]  /*2ed0*/  IMAD.MOV.U32 R43, RZ, RZ, 0x7f800000 ;  /* 0x7f800000ff2b7424 */ /* 0x000fe400078e00ff */
[----:B------:R-:W-:Y:S02]  /*2ee0*/  IMAD.MOV.U32 R42, RZ, RZ, 0x7f800000 ;  /* 0x7f800000ff2a7424 */ /* 0x000fe400078e00ff */
[----:B------:R-:W-:Y:S02]  /*2ef0*/  IMAD.MOV.U32 R41, RZ, RZ, 0x7f800000 ;  /* 0x7f800000ff297424 */ /* 0x000fe400078e00ff */
[----:B------:R-:W-:Y:S02]  /*2f00*/  IMAD.MOV.U32 R40, RZ, RZ, 0x7f800000 ;  /* 0x7f800000ff287424 */ /* 0x000fe400078e00ff */
[----:B------:R-:W-:Y:S02]  /*2f10*/  VIADD R213, R221, 0x2000 ;  /* 0x00002000ddd57836 */ /* 0x000fe40000000000 */
[----:B------:R-:W-:Y:S01]  /*2f20*/  VIADD R212, R220, 0x2000 ;  /* 0x00002000dcd47836 */ /* 0x000fe20000000000 */
[----:B------:R-:W4:Y:S01]  /*2f30*/  @!P5 LDC.64 R26, c[0x0][0x218] ;  /* 0x00008600ff1adb82 */ /* 0x000f220000000a00 */
[----:B------:R-:W-:-:S02]  /*2f40*/  @!P4 IMAD.MOV.U32 R23, RZ, RZ, R7 ;  /* 0x000000ffff17c224 */ /* 0x000fc400078e0007 */
[--C-:B------:R-:W-:Y:S02]  /*2f50*/  @!P3 IMAD.MOV.U32 R24, RZ, RZ, R6.reuse ;  /* 0x000000ffff18b224 */ /* 0x100fe400078e0006 */
[--C-:B------:R-:W-:Y:S02]  /*2f60*/  @!P3 IMAD.MOV.U32 R25, RZ, RZ, R7.reuse ;  /* 0x000000ffff19b224 */ /* 0x100fe400078e0007 */
[--C-:B------:R-:W-:Y:S02]  /*2f70*/  @!P2 IMAD.MOV.U32 R36, RZ, RZ, R6.reuse ;  /* 0x000000ffff24a224 */ /* 0x100fe400078e0006 */
[--C-:B------:R-:W-:Y:S02]  /*2f80*/  @!P2 IMAD.MOV.U32 R37, RZ, RZ, R7.reuse ;  /* 0x000000ffff25a224 */ /* 0x100fe400078e0007 */
[----:B------:R-:W-:Y:S02]  /*2f90*/  IMAD.MOV.U32 R219, RZ, RZ, 0x20 ;  /* 0x00000020ffdb7424 */ /* 0x000fe400078e00ff */
[----:B------:R-:W-:Y:S01]  /*2fa0*/  IMAD.MOV.U32 R218, RZ, RZ, 0x40 ;  /* 0x00000040ffda7424 */ /* 0x000fe200078e00ff */
[----:B------:R-:W-:Y:S01]  /*2fb0*/  CS2R R158, SRZ ;  /* 0x00000000009e7805 */ /* 0x000fe2000001ff00 */
[----:B------:R-:W-:-:S04]  /*2fc0*/  @!P5 IMAD.WIDE.U32 R6, R2, UR12, R6 ;  /* 0x0000000c0206dc25 */ /* 0x000fc8000f8e0006 */
[C---:B--2---:R-:W-:Y:S01]  /*2fd0*/  VIADD R3, R14.reuse, 0x2000 ;  /* 0x000020000e037836 */ /* 0x044fe20000000000 */
[----:B------:R-:W-:Y:S02]  /*2fe0*/  LEA R0, R14, UR4, 0x1 ;  /* 0x000000040e007c11 */ /* 0x000fe4000f8e08ff */
[----:B------:R-:W-:Y:S02]  /*2ff0*/  CS2R R156, SRZ ;  /* 0x00000000009c7805 */ /* 0x000fe4000001ff00 */
[----:B------:R-:W-:Y:S02]  /*3000*/  CS2R R162, SRZ ;  /* 0x0000000000a27805 */ /* 0x000fe4000001ff00 */
[----:B------:R-:W-:Y:S02]  /*3010*/  CS2R R160, SRZ ;  /* 0x0000000000a07805 */ /* 0x000fe4000001ff00 */
[----:B------:R-:W-:Y:S01]  /*3020*/  SEL R14, R3, R14, !P1 ;  /* 0x0000000e030e7207 */ /* 0x000fe20004800000 */
[----:B------:R-:W-:Y:S01]  /*3030*/  @P0 STS.128 [R0+0x8000], RZ ;  /* 0x008000ff00000388 */ /* 0x000fe20000000c00 */
[----:B------:R-:W-:Y:S01]  /*3040*/  @!P4 IMAD R3, R8, UR25, R9 ;  /* 0x000000190803cc24 */ /* 0x000fe2000f8e0209 */
[----:B------:R-:W-:-:S02]  /*3050*/  CS2R R154, SRZ ;  /* 0x00000000009a7805 */ /* 0x000fc4000001ff00 */
[----:B------:R-:W-:Y:S01]  /*3060*/  LEA R235, R14, UR4, 0x1 ;  /* 0x000000040eeb7c11 */ /* 0x000fe2000f8e08ff */
[----:B------:R-:W-:Y:S01]  /*3070*/  @P0 STS.128 [R0+0xa000], RZ ;  /* 0x00a000ff00000388 */ /* 0x000fe20000000c00 */
[----:B------:R-:W-:Y:S01]  /*3080*/  @!P4 IMAD.WIDE.U32 R8, R8, UR24, R4 ;  /* 0x000000180808cc25 */ /* 0x000fe2000f8e0004 */
[----:B------:R-:W-:Y:S02]  /*3090*/  CS2R R152, SRZ ;  /* 0x0000000000987805 */ /* 0x000fe4000001ff00 */
[----:B------:R-:W-:Y:S01]  /*30a0*/  CS2R R150, SRZ ;  /* 0x0000000000967805 */ /* 0x000fe2000001ff00 */
[----:B------:R-:W-:Y:S01]  /*30b0*/  @!PT LDS RZ, [RZ] ;  /* 0x00000000fffff984 */ /* 0x000fe20000000800 */
[----:B------:R-:W-:Y:S01]  /*30c0*/  @!PT LDS RZ, [RZ] ;  /* 0x00000000fffff984 */ /* 0x000fe20000000800 */
[----:B------:R-:W-:Y:S01]  /*30d0*/  @!PT LDS RZ, [RZ] ;  /* 0x00000000fffff984 */ /* 0x000fe20000000800 */
[----:B------:R-:W-:Y:S01]  /*30e0*/  @!P0 LDGSTS.E.BYPASS.LTC128B.128 [R0+0x8000], desc[UR8][R236.64] ;  /* 0x08000000ec008fae */ /* 0x000fe2000b901d48 */
[----:B------:R-:W-:Y:S01]  /*30f0*/  @!P4 IMAD.IADD R3, R9, 0x1, R3 ;  /* 0x000000010903c824 */ /* 0x000fe200078e0203 */
[----:B------:R-:W-:Y:S01]  /*3100*/  CS2R R148, SRZ ;  /* 0x0000000000947805 */ /* 0x000fe2000001ff00 */
[----:B------:R-:W-:Y:S01]  /*3110*/  @!P5 IMAD.MOV.U32 R9, RZ, RZ, R5 ;  /* 0x000000ffff09d224 */ /* 0x000fe200078e0005 */
[----:B------:R-:W-:Y:S01]  /*3120*/  @!P0 LDGSTS.E.BYPASS.LTC128B.128 [R0+0xa000], desc[UR8][R236.64+0x80] ;  /* 0x0a000080ec008fae */ /* 0x000fe2000b901d48 */
[----:B------:R-:W-:-:S02]  /*3130*/  CS2R R142, SRZ ;  /* 0x00000000008e7805 */ /* 0x000fc4000001ff00 */
        /* <DEDUP_REMOVED lines=18> */
[----:B------:R-:W-:-:S02]  /*3260*/  CS2R R122, SRZ ;  /* 0x00000000007a7805 */ /* 0x000fc4000001ff00 */
[----:B------:R-:W-:Y:S02]  /*3270*/  CS2R R120, SRZ ;  /* 0x0000000000787805 */ /* 0x000fe4000001ff00 */
[----:B------:R-:W-:Y:S01]  /*3280*/  CS2R R118, SRZ ;  /* 0x0000000000767805 */ /* 0x000fe2000001ff00 */
[----:B------:R-:W-:Y:S01]  /*3290*/  @P0 STS [R235], RZ ;  /* 0x000000ffeb000388 */ /* 0x000fe20000000800 */
        /* <DEDUP_REMOVED lines=22> */
[----:B---3--:R-:W-:Y:S01]  /*3400*/  VIADD R12, R164, 0x8 ;  /* 0x00000008a40c7836 */ /* 0x008fe20000000000 */
        /* <DEDUP_REMOVED lines=16> */
[----:B-1----:R-:W-:Y:S02]  /*3510*/  @!P4 LEA R20, P0, R8, R20, 0x1 ;  /* 0x000000140814c211 */ /* 0x002fe400078008ff */
[----:B------:R-:W-:-:S02]  /*3520*/  CS2R R60, SRZ ;  /* 0x00000000003c7805 */ /* 0x000fc4000001ff00 */
        /* <DEDUP_REMOVED lines=22> */
[----:B------:R-:W-:Y:S01]  /*3690*/  CS2R R48, SRZ ;  /* 0x0000000000307805 */ /* 0x000fe2000001ff00 */
[----:B------:R-:W-:Y:S01]  /*36a0*/  ULDC UR31, c[0x0][0x394] ;  /* 0x0000e500001f7ab9 */ /* 0x000fe20000000800 */
[----:B------:R-:W-:Y:S01]  /*36b0*/  ULDC UR10, c[0x0][0x2ec] ;  /* 0x0000bb00000a7ab9 */ /* 0x000fe20000000800 */
[----:B------:R-:W-:Y:S04]  /*36c0*/  @P6 STS [R235+0x3008], RZ ;  /* 0x003008ffeb006388 */ /* 0x000fe80000000800 */
[----:B------:R-:W-:Y:S04]  /*36d0*/  @P6 STS [R235+0x300c], RZ ;  /* 0x00300cffeb006388 */ /* 0x000fe80000000800 */
[----:B------:R-:W-:Y:S01]  /*36e0*/  @!PT LDS RZ, [RZ] ;  /* 0x00000000fffff984 */ /* 0x000fe20000000800 */
[----:B------:R-:W-:Y:S01]  /*36f0*/  @!PT LDS RZ, [RZ] ;  /* 0x00000000fffff984 */ /* 0x000fe20000000800 */
[----:B------:R-:W-:Y:S01]  /*3700*/  @!PT LDS RZ, [RZ] ;  /* 0x00000000fffff984 */ /* 0x000fe20000000800 */
[----:B------:R-:W-:Y:S04]  /*3710*/  @!P6 LDGSTS.E.BYPASS.LTC128B.128 [R235+0x1000], desc[UR8][R10.64] ;  /* 0x010000000aebefae */ /* 0x000fe8000b901d48 */
[----:B------:R1:W-:Y:S01]  /*3720*/  @!P6 LDGSTS.E.BYPASS.LTC128B.128 [R235+0x3000], desc[UR8][R10.64+0x80] ;  /* 0x030000800aebefae */ /* 0x0003e2000b901d48 */
[----:B------:R-:W-:-:S02]  /*3730*/  ISETP.GE.AND P6, PT, R12, UR5, PT ;  /* 0x000000050c007c0c */ /* 0x000fc4000bfc6270 */
[C---:B------:R-:W-:Y:S01]  /*3740*/  @!P2 IADD3 R12, P0, R2.reuse, 0x60, RZ ;  /* 0x00000060020ca810 */ /* 0x040fe20007f1e0ff */
[----:B------:R-:W-:Y:S04]  /*3750*/  @P5 STS.128 [R0+0xc000], RZ ;  /* 0x00c000ff00005388 */ /* 0x000fe80000000c00 */
[--C-:B------:R-:W-:Y:S01]  /*3760*/  @!P2 IMAD.X R14, RZ, RZ, R35.reuse, P0 ;  /* 0x000000ffff0ea224 */ /* 0x100fe200000e0623 */
[----:B------:R-:W-:Y:S01]  /*3770*/  @!P4 IADD3 R18, P0, R2, 0x20, RZ ;  /* 0x000000200212c810 */ /* 0x000fe20007f1e0ff */
[----:B------:R-:W-:Y:S02]  /*3780*/  @P5 STS.128 [R0+0x10000], RZ ;  /* 0x010000ff00005388 */ /* 0x000fe40000000c00 */
        /* <DEDUP_REMOVED lines=10> */
[----:B----4-:R-:W-:Y:S02]  /*3830*/  @!P5 LEA R10, P0, R8, R26, 0x1 ;  /* 0x0000001a080ad211 */ /* 0x010fe400078008ff */
[----:B------:R-:W-:Y:S01]  /*3840*/  SEL R213, R213, R221, !P1 ;  /* 0x000000ddd5d57207 */ /* 0x000fe20004800000 */
[----:B------:R-:W-:Y:S01]  /*3850*/  @!P5 IMAD R14, R2, UR25, R3 ;  /* 0x00000019020edc24 */ /* 0x000fe2000f8e0203 */
[----:B------:R-:W-:Y:S01]  /*3860*/  SEL R212, R212, R220, !P1 ;  /* 0x000000dcd4d47207 */ /* 0x000fe20004800000 */
[----:B------:R-:W-:Y:S02]  /*3870*/  @!P4 IMAD R3, R17, UR12, RZ ;  /* 0x0000000c1103cc24 */ /* 0x000fe4000f8e02ff */
[----:B------:R-:W-:Y:S01]  /*3880*/  @!P3 IMAD.IADD R5, R5, 0x1, R29 ;  /* 0x000000010505b824 */ /* 0x000fe200078e021d */
[----:B------:R-:W-:Y:S01]  /*3890*/  LEA R213, R213, UR4, 0x1 ;  /* 0x00000004d5d57c11 */ /* 0x000fe2000f8e08ff */
[----:B------:R-:W-:Y:S01]  /*38a0*/  @!P5 IMAD.IADD R11, R9, 0x1, R14 ;  /* 0x00000001090bd824 */ /* 0x000fe200078e020e */
[----:B------:R-:W-:Y:S01]  /*38b0*/  UMOV UR15, UR31 ;  /* 0x0000001f000f7c82 */ /* 0x000fe20008000000 */
[C---:B------:R-:W-:Y:S01]  /*38c0*/  @!P4 IMAD R34, R18.reuse, UR13, R3 ;  /* 0x0000000d1222cc24 */ /* 0x040fe2000f8e0203 */
[----:B------:R-:W-:Y:S01]  /*38d0*/  ULDC UR25, c[0x0][0x398] ;  /* 0x0000e60000197ab9 */ /* 0x000fe20000000800 */
[----:B------:R-:W-:Y:S01]  /*38e0*/  @!P4 IMAD.WIDE.U32 R18, R18, UR12, R22 ;  /* 0x0000000c1212cc25 */ /* 0x000fe2000f8e0016 */
[----:B------:R-:W-:Y:S01]  /*38f0*/  @!P5 LEA.HI.X R11, R8, R27, R11, 0x1, P0 ;  /* 0x0000001b080bd211 */ /* 0x000fe200000f0c0b */
[----:B------:R-:W1:Y:S01]  /*3900*/  @!P5 LDC.64 R22, c[0x0][0x220] ;  /* 0x00008800ff16db82 */ /* 0x000e620000000a00 */
[C---:B------:R-:W-:Y:S01]  /*3910*/  @!P3 LEA R14, P0, R4.reuse, R30, 0x1 ;  /* 0x0000001e040eb211 */ /* 0x040fe200078008ff */
[----:B------:R-:W-:Y:S01]  /*3920*/  @!P5 IMAD R3, R35, UR12, RZ ;  /* 0x0000000c2303dc24 */ /* 0x000fe2000f8e02ff */
[----:B------:R-:W-:Y:S01]  /*3930*/  ULDC UR24, c[0x0][0x2dc] ;  /* 0x0000b70000187ab9 */ /* 0x000fe20000000800 */
[----:B------:R-:W-:Y:S01]  /*3940*/  @!P3 IMAD R9, R15, UR12, RZ ;  /* 0x0000000c0f09bc24 */ /* 0x000fe2000f8e02ff */
[----:B------:R-:W-:Y:S01]  /*3950*/  @!P3 LEA.HI.X R15, R4, R31, R5, 0x1, P0 ;  /* 0x0000001f040fb211 */ /* 0x000fe200000f0c05 */
[----:B------:R-:W-:Y:S01]  /*3960*/  @!P5 IMAD R4, R2, UR13, R3 ;  /* 0x0000000d0204dc24 */ /* 0x000fe2000f8e0203 */
[----:B-----5:R-:W-:Y:S01]  /*3970*/  @!P2 LEA R8, P0, R12, R32, 0x1 ;  /* 0x000000200c08a211 */ /* 0x020fe200078008ff */
[----:B------:R-:W-:Y:S01]  /*3980*/  @!P2 IMAD.IADD R3, R13, 0x1, R28 ;  /* 0x000000010d03a824 */ /* 0x000fe200078e021c */
[----:B------:R-:W-:Y:S01]  /*3990*/  @!PT LDS RZ, [RZ] ;  /* 0x00000000fffff984 */ /* 0x000fe20000000800 */
[----:B------:R-:W-:Y:S01]  /*39a0*/  @!PT LDS RZ, [RZ] ;  /* 0x00000000fffff984 */ /* 0x000fe20000000800 */
[----:B------:R-:W-:Y:S01]  /*39b0*/  @!PT LDS RZ, [RZ] ;  /* 0x00000000fffff984 */ /* 0x000fe20000000800 */
[----:B------:R-:W-:Y:S01]  /*39c0*/  @!P5 LDGSTS.E.BYPASS.LTC128B.128 [R0+0xc000], desc[UR8][R10.64] ;  /* 0x0c0000000a00dfae */ /* 0x000fe2000b901d48 */
[----:B------:R-:W-:-:S02]  /*39d0*/  @!P3 IMAD R26, R16, UR13, R9 ;  /* 0x0000000d101abc24 */ /* 0x000fc4000f8e0209 */
[----:B------:R-:W-:Y:S01]  /*39e0*/  @!P3 IMAD.WIDE.U32 R16, R16, UR12, R24 ;  /* 0x0000000c1010bc25 */ /* 0x000fe2000f8e0018 */
[----:B------:R2:W-:Y:S01]  /*39f0*/  @!P5 LDGSTS.E.BYPASS.LTC128B.128 [R0+0x10000], desc[UR8][R10.64+0x80] ;  /* 0x100000800a00dfae */ /* 0x0005e2000b901d48 */
[----:B------:R-:W-:Y:S02]  /*3a00*/  @!P2 LEA.HI.X R9, R12, R33, R3, 0x1, P0 ;  /* 0x000000210c09a211 */ /* 0x000fe400000f0c03 */
[----:B------:R-:W3:Y:S01]  /*3a10*/  @!P4 LDC.64 R12, c[0x0][0x220] ;  /* 0x00008800ff0ccb82 */ /* 0x000ee20000000a00 */
[----:B------:R-:W-:Y:S01]  /*3a20*/  @P4 STS.128 [R0+0xd000], RZ ;  /* 0x00d000ff00004388 */ /* 0x000fe20000000c00 */
[----:B------:R-:W-:-:S03]  /*3a30*/  @!P5 IMAD.IADD R3, R7, 0x1, R4 ;  /* 0x000000010703d824 */ /* 0x000fc600078e0204 */
[----:B------:R-:W-:Y:S01]  /*3a40*/  @P4 STS.128 [R0+0x11000], RZ ;  /* 0x011000ff00004388 */ /* 0x000fe20000000c00 */
[----:B-1----:R-:W-:-:S03]  /*3a50*/  @!P5 LEA R4, P0, R6, R22, 0x1 ;  /* 0x000000160604d211 */ /* 0x002fc600078008ff */
[----:B------:R-:W-:Y:S01]  /*3a60*/  @!PT LDS RZ, [RZ] ;  /* 0x00000000fffff984 */ /* 0x000fe20000000800 */
[----:B------:R-:W-:Y:S01]  /*3a70*/  @!PT LDS RZ, [RZ] ;  /* 0x00000000fffff984 */ /* 0x000fe20000000800 */
[----:B------:R-:W-:Y:S01]  /*3a80*/  @!PT LDS RZ, [RZ] ;  /* 0x00000000fffff984 */ /* 0x000fe20000000800 */
[----:B------:R-:W-:Y:S01]  /*3a90*/  @!P4 LDGSTS.E.BYPASS.LTC128B.128 [R0+0xd000], desc[UR8][R20.64] ;  /* 0x0d0000001400cfae */ /* 0x000fe2000b901d48 */
[----:B------:R-:W-:-:S03]  /*3aa0*/  @!P5 LEA.HI.X R5, R6, R23, R3, 0x1, P0 ;  /* 0x000000170605d211 */ /* 0x000fc600000f0c03 */
[----:B------:R1:W-:Y:S01]  /*3ab0*/  @!P4 LDGSTS.E.BYPASS.LTC128B.128 [R0+0x11000], desc[UR8][R20.64+0x80] ;  /* 0x110000801400cfae */ /* 0x0003e2000b901d48 */
[----:B------:R-:W-:-:S03]  /*3ac0*/  @!P2 IADD3 R2, P0, R2, 0x60, RZ ;  /* 0x000000600202a810 */ /* 0x000fc60007f1e0ff */
[----:B------:R-:W-:Y:S02]  /*3ad0*/  @P3 STS.128 [R0+0xe000], RZ ;  /* 0x00e000ff00003388 */ /* 0x000fe40000000c00 */
[----:B------:R-:W-:Y:S02]  /*3ae0*/  @!P2 IMAD.X R3, RZ, RZ, R35, P0 ;  /* 0x000000ffff03a224 */ /* 0x000fe400000e0623 */
[----:B------:R-:W-:Y:S02]  /*3af0*/  @P3 STS.128 [R0+0x12000], RZ ;  /* 0x012000ff00003388 */ /* 0x000fe40000000c00 */
[----:B------:R-:W-:Y:S02]  /*3b00*/  @!P2 IMAD R3, R3, UR12, RZ ;  /* 0x0000000c0303ac24 */ /* 0x000fe4000f8e02ff */
[----:B------:R-:W-:Y:S01]  /*3b10*/  @!PT LDS RZ, [RZ] ;  /* 0x00000000fffff984 */ /* 0x000fe20000000800 */
[----:B------:R-:W-:Y:S01]  /*3b20*/  @!PT LDS RZ, [RZ] ;  /* 0x00000000fffff984 */ /* 0x000fe20000000800 */
[----:B------:R-:W-:Y:S01]  /*3b30*/  @!PT LDS RZ, [RZ] ;  /* 0x00000000fffff984 */ /* 0x000fe20000000800 */
[----:B------:R-:W-:Y:S01]  /*3b40*/  @!P3 LDGSTS.E.BYPASS.LTC128B.128 [R0+0xe000], desc[UR8][R14.64] ;  /* 0x0e0000000e00bfae */ /* 0x000fe2000b901d48 */
[----:B--2---:R-:W-:Y:S02]  /*3b50*/  VIADD R10, R164, 0x28 ;  /* 0x00000028a40a7836 */ /* 0x004fe40000000000 */
[C---:B------:R-:W-:Y:S01]  /*3b60*/  @!P2 IMAD R11, R2.reuse, UR13, R3 ;  /* 0x0000000d020bac24 */ /* 0x040fe2000f8e0203 */
[----:B------:R2:W-:Y:S01]  /*3b70*/  @!P3 LDGSTS.E.BYPASS.LTC128B.128 [R0+0x12000], desc[UR8][R14.64+0x80] ;  /* 0x120000800e00bfae */ /* 0x0005e2000b901d48 */
[----:B------:R-:W-:-:S03]  /*3b80*/  @!P2 IMAD.WIDE.U32 R2, R2, UR12, R36 ;  /* 0x0000000c0202ac25 */ /* 0x000fc6000f8e0024 */
[----:B------:R-:W-:Y:S01]  /*3b90*/  @P2 STS.128 [R0+0xf000], RZ ;  /* 0x00f000ff00002388 */ /* 0x000fe20000000c00 */
[----:B------:R-:W-:-:S03]  /*3ba0*/  @!P2 IMAD.IADD R3, R3, 0x1, R11 ;  /* 0x000000010303a824 */ /* 0x000fc600078e020b */
        /* <DEDUP_REMOVED lines=60> */
[----:B------:R-:W5:Y:S01]  /*3f70*/  @!P0 LDG.E R40, desc[UR8][R4.64] ;  /* 0x0000000804288981 */ /* 0x000f62000c1e1900 */
[----:B------:R-:W-:-:S04]  /*3f80*/  LEA.HI R0, R39, R38, RZ, 0x4 ;  /* 0x0000002627007211 */ /* 0x000fc800078f20ff */
[----:B------:R-:W-:-:S05]  /*3f90*/  LOP3.LUT R0, R0, 0xfffffff0, RZ, 0xc0, !PT ;  /* 0xfffffff000007812 */ /* 0x000fca00078ec0ff */
[----:B------:R-:W-:-:S05]  /*3fa0*/  IMAD.IADD R0, R38, 0x1, -R0 ;  /* 0x0000000126007824 */ /* 0x000fca00078e0a00 */
[----:B-1----:R-:W-:-:S04]  /*3fb0*/  SHF.R.S32.HI R2, RZ, 0x1f, R0 ;  /* 0x0000001fff027819 */ /* 0x002fc80000011400 */
[----:B------:R-:W-:-:S04]  /*3fc0*/  LEA.HI R2, R2, R0, RZ, 0x3 ;  /* 0x0000000002027211 */ /* 0x000fc800078f18ff */
[----:B------:R-:W-:-:S05]  /*3fd0*/  LOP3.LUT R2, R2, 0xfffffff8, RZ, 0xc0, !PT ;  /* 0xfffffff802027812 */ /* 0x000fca00078ec0ff */
[----:B------:R-:W-:Y:S02]  /*3fe0*/  IMAD.IADD R0, R0, 0x1, -R2 ;  /* 0x0000000100007824 */ /* 0x000fe400078e0a02 */
[----:B------:R-:W-:-:S03]  /*3ff0*/  IMAD.SHL.U32 R2, R164, 0x4, RZ ;  /* 0x00000004a4027824 */ /* 0x000fc600078e00ff */
[C---:B------:R-:W-:Y:S02]  /*4000*/  LOP3.LUT P0, RZ, R0.reuse, 0x2, RZ, 0xc0, !PT ;  /* 0x0000000200ff7812 */ /* 0x040fe4000780c0ff */
[----:B------:R-:W-:Y:S01]  /*4010*/  LOP3.LUT P2, RZ, R0, 0x4, RZ, 0xc0, !PT ;  /* 0x0000000400ff7812 */ /* 0x000fe2000784c0ff */
[----:B------:R-:W-:Y:S01]  /*4020*/  VIADD R0, R164, 0xffffffc0 ;  /* 0xffffffc0a4007836 */ /* 0x000fe20000000000 */
[----:B------:R1:W-:Y:S03]  /*4030*/  STL [R1+0x1c], R2 ;  /* 0x00001c0201007387 */ /* 0x0003e60000100800 */
[----:B------:R-:W-:Y:S01]  /*4040*/  IMAD.SHL.U32 R0, R0, 0x4, RZ ;  /* 0x0000000400007824 */ /* 0x000fe200078e00ff */
[----:B------:R-:W-:Y:S01]  /*4050*/  UIADD3 UR5, UR23, UR14, URZ ;  /* 0x0000000e17057290 */ /* 0x000fe2000fffe03f */
[----:B-1----:R-:W-:-:S03]  /*4060*/  SHF.L.U64.HI R2, R164, 0x2, R6 ;  /* 0x00000002a4027819 */ /* 0x002fc60000010206 */
[----:B------:R-:W-:Y:S01]  /*4070*/  UIADD3 UR5, -UR6, 0x80, UR5 ;  /* 0x0000008006057890 */ /* 0x000fe2000fffe105 */
[----:B------:R-:W-:Y:S02]  /*4080*/  CS2R R38, SRZ ;  /* 0x0000000000267805 */ /* 0x000fe4000001ff00 */
[----:B------:R-:W-:Y:S02]  /*4090*/  CS2R R36, SRZ ;  /* 0x0000000000247805 */ /* 0x000fe4000001ff00 */
[----:B------:R-:W-:Y:S02]  /*40a0*/  LEA R212, R212, UR4, 0x1 ;  /* 0x00000004d4d47c11 */ /* 0x000fe4000f8e08ff */
[----:B------:R-:W-:Y:S02]  /*40b0*/  SEL R219, R219, 0xffffffe0, !P0 ;  /* 0xffffffe0dbdb7807 */ /* 0x000fe40004000000 */
[----:B------:R-:W-:Y:S01]  /*40c0*/  SEL R218, R218, 0xffffffc0, !P2 ;  /* 0xffffffc0dada7807 */ /* 0x000fe20005000000 */
[----:B------:R-:W-:-:S03]  /*40d0*/  UIADD3 UR23, UR5, -UR34, URZ ;  /* 0x8000002205177290 */ /* 0x000fc6000fffe03f */
[----:B------:R-:W-:Y:S01]  /*40e0*/  ULDC UR5, c[0x0][0x39c] ;  /* 0x0000e70000057ab9 */ /* 0x000fe20000000800 */
[----:B---3--:R-:W-:Y:S04]  /*40f0*/  STL [R1+0x8], R43 ;  /* 0x0000082b01007387 */ /* 0x008fe80000100800 */
[----:B--2---:R1:W-:Y:S04]  /*4100*/  STL [R1+0xc], R42 ;  /* 0x00000c2a01007387 */ /* 0x0043e80000100800 */
[----:B----4-:R-:W-:Y:S04]  /*4110*/  STL [R1], R41 ;  /* 0x0000002901007387 */ /* 0x010fe80000100800 */
[----:B-----5:R2:W-:Y:S04]  /*4120*/  STL [R1+0x4], R40 ;  /* 0x0000042801007387 */ /* 0x0205e80000100800 */
[----:B------:R3:W-:Y:S04]  /*4130*/  STL [R1+0x18], R2 ;  /* 0x0000180201007387 */ /* 0x0007e80000100800 */
[----:B------:R3:W-:Y:S01]  /*4140*/  STL [R1+0x14], R0 ;  /* 0x0000140001007387 */ /* 0x0007e20000100800 */
[----:B-1----:R-:W-:-:S02]  /*4150*/  CS2R R42, SRZ ;  /* 0x00000000002a7805 */ /* 0x002fc4000001ff00 */
[----:B--2---:R-:W-:-:S07]  /*4160*/  CS2R R40, SRZ ;  /* 0x0000000000287805 */ /* 0x004fce000001ff00 */
.L_x_1859:
[----:B------:R-:W2:Y:S01]  /*4170*/  LDL R201, [R1+0x1c] ;  /* 0x00001c0001c97983 */ /* 0x000ea20000100800 */
[C---:B---3--:R-:W-:Y:S01]  /*4180*/  IADD3 R0, R213.reuse, R219, RZ ;  /* 0x000000dbd5007210 */ /* 0x048fe20007ffe0ff */
        /* <DEDUP_REMOVED lines=223> */
.L_x_1855:
        /* <DEDUP_REMOVED lines=130> */
.L_x_1856:
[----:B------:R-:W2:Y:S01]  /*57a0*/  LDL R0, [R1+0x8] ;  /* 0x0000080001007983 */ /* 0x000ea20000100800 */
[----:B------:R-:W-:Y:S01]  /*57b0*/  MOV R218, 0x40 ;  /* 0x0000004000da7802 */ /* 0x000fe20000000f00 */
[----:B------:R-:W-:Y:S02]  /*57c0*/  UISETP.GT.AND UP3, UPT, UR7, UR21, UPT ;  /* 0x000000150700728c */ /* 0x000fe4000bf64270 */
[----:B------:R-:W3:Y:S01]  /*57d0*/  LDL R2, [R1+0xc] ;  /* 0x00000c0001027983 */ /* 0x000ee20000100800 */
[----:B------:R-:W-:Y:S03]  /*57e0*/  SEL R218, R218, 0xffffffc0, !P2 ;  /* 0xffffffc0dada7807 */ /* 0x000fe60005000000 */
[----:B------:R-:W4:Y:S04]  /*57f0*/  LDL R11, [R1] ;  /* 0x00000000010b7983 */ /* 0x000f280000100800 */
[----:B------:R-:W4:Y:S04]  /*5800*/  LDL R166, [R1+0x4] ;  /* 0x0000040001a67983 */ /* 0x000f280000100800 */
        /* <DEDUP_REMOVED lines=46> */
[----:B------:R-:W-:Y:S01]  /*5af0*/  FFMA.FTZ R11, R23, UR10, -R2 ;  /* 0x0000000a170b7c23 */ /* 0x000fe20008010802 */
[----:B------:R-:W-:Y:S03]  /*5b00*/  PLOP3.LUT P0, PT, PT, PT, UP3, 0x80, 0x0 ;  /* 0x000000000000781c */ /* 0x000fe60003f0f038 */
        /* <DEDUP_REMOVED lines=181> */
[C---:B------:R-:W-:Y:S01]  /*6660*/  FADD.FTZ R4, -R205.reuse, R8 ;  /* 0x00000008cd047221 */ /* 0x040fe20000010100 */
[----:B------:R-:W-:Y:S01]  /*6670*/  FADD.FTZ R9, -R205, R9 ;  /* 0x00000009cd097221 */ /* 0x000fe20000010100 */
[----:B------:R-:W-:Y:S01]  /*6680*/  FMUL.FTZ R183, R183, R5 ;  /* 0x00000005b7b77220 */ /* 0x000fe20000410000 */
[----:B------:R-:W-:Y:S01]  /*6690*/  MOV R5, UR4 ;  /* 0x0000000400057c02 */ /* 0x000fe20008000f00 */
[----:B------:R-:W-:Y:S01]  /*66a0*/  FMUL.FTZ R181, R181, R4 ;  /* 0x00000004b5b57220 */ /* 0x000fe20000410000 */
[----:B------:R-:W-:Y:S01]  /*66b0*/  FADD.FTZ R13, -R205, R13 ;  /* 0x0000000dcd0d7221 */ /* 0x000fe20000010100 */
[----:B------:R-:W-:Y:S01]  /*66c0*/  FMUL.FTZ R180, R180, R9 ;  /* 0x00000009b4b47220 */ /* 0x000fe20000410000 */
[----:B------:R-:W-:Y:S01]  /*66d0*/  IADD3 R8, R0, 0x8000, R5 ;  /* 0x0000800000087810 */ /* 0x000fe20007ffe005 */
[----:B------:R-:W-:Y:S01]  /*66e0*/  FFMA.FTZ R9, -R186, R186, 1 ;  /* 0x3f800000ba097423 */ /* 0x000fe200000101ba */
[----:B------:R-:W1:Y:S01]  /*66f0*/  LDSM.16.M88.4 R4, [R216+0xc800] ;  /* 0x00c80000d804783b */ /* 0x000e620000000200 */
[----:B------:R-:W-:Y:S01]  /*6700*/  FADD.FTZ R17, -R206, R17 ;  /* 0x00000011ce117221 */ /* 0x000fe20000010100 */
[----:B------:R-:W-:Y:S01]  /*6710*/  FADD.FTZ R18, -R207, R18 ;  /* 0x00000012cf127221 */ /* 0x000fe20000010100 */
[----:B------:R-:W-:Y:S01]  /*6720*/  FMUL.FTZ R9, R9, UR5 ;  /* 0x0000000509097c20 */ /* 0x000fe20008410000 */
[----:B------:R-:W-:Y:S01]  /*6730*/  FADD.FTZ R19, -R207, R19 ;  /* 0x00000013cf137221 */ /* 0x000fe20000010100 */
[----:B------:R-:W-:Y:S01]  /*6740*/  FADD.FTZ R12, -R205, R12 ;  /* 0x0000000ccd0c7221 */ /* 0x000fe20000010100 */
[----:B------:R-:W-:Y:S01]  /*6750*/  FADD.FTZ R14, -R204, R14 ;  /* 0x0000000ecc0e7221 */ /* 0x000fe20000010100 */
[----:B------:R-:W-:Y:S01]  /*6760*/  FMUL.FTZ R171, R182, R9 ;  /* 0x00000009b6ab7220 */ /* 0x000fe20000410000 */
[----:B------:R-:W-:Y:S01]  /*6770*/  FADD.FTZ R16, -R206, R16 ;  /* 0x00000010ce107221 */ /* 0x000fe20000010100 */
[----:B------:R-:W-:Y:S01]  /*6780*/  IADD3 R176, R8, 0x40, RZ ;  /* 0x0000004008b07810 */ /* 0x000fe20007ffe0ff */
[----:B------:R-:W-:Y:S01]  /*6790*/  FADD.FTZ R15, -R204, R15 ;  /* 0x0000000fcc0f7221 */ /* 0x000fe20000010100 */
[----:B------:R-:W-:Y:S01]  /*67a0*/  @P2 IADD3 R176, R8, -0x40, RZ ;  /* 0xffffffc008b02810 */ /* 0x000fe20007ffe0ff */
[----:B------:R-:W-:Y:S01]  /*67b0*/  FFMA.FTZ R8, -R185, R185, 1 ;  /* 0x3f800000b9087423 */ /* 0x000fe200000101b9 */
[----:B------:R-:W-:Y:S01]  /*67c0*/  FMUL.FTZ R185, R249, R12 ;  /* 0x0000000cf9b97220 */ /* 0x000fe20000410000 */
[----:B------:R-:W-:Y:S01]  /*67d0*/  FMUL.FTZ R182, R246, R15 ;  /* 0x0000000ff6b67220 */ /* 0x000fe20000410000 */
[----:B------:R-:W-:Y:S01]  /*67e0*/  FADD.FTZ R11, -R204, R11 ;  /* 0x0000000bcc0b7221 */ /* 0x000fe20000010100 */
[----:B------:R-:W-:Y:S01]  /*67f0*/  FMUL.FTZ R8, R8, UR5 ;  /* 0x0000000508087c20 */ /* 0x000fe20008410000 */
[----:B------:R-:W-:Y:S01]  /*6800*/  FADD.FTZ R10, -R204, R10 ;  /* 0x0000000acc0a7221 */ /* 0x000fe20000010100 */
[----:B------:R-:W-:Y:S01]  /*6810*/  FFMA.FTZ R9, -R196, R196, 1 ;  /* 0x3f800000c4097423 */ /* 0x000fe200000101c4 */
[----:B------:R-:W-:Y:S01]  /*6820*/  FMUL.FTZ R178, R178, R11 ;  /* 0x0000000bb2b27220 */ /* 0x000fe20000410000 */
[----:B------:R-:W-:Y:S01]  /*6830*/  FMUL.FTZ R170, R177, R8 ;  /* 0x00000008b1aa7220 */ /* 0x000fe20000410000 */
[----:B------:R-:W-:Y:S01]  /*6840*/  FMUL.FTZ R177, R51, R17 ;  /* 0x0000001133b17220 */ /* 0x000fe20000410000 */
[----:B------:R-:W-:Y:S01]  /*6850*/  FFMA.FTZ R11, -R193, R193, 1 ;  /* 0x3f800000c10b7423 */ /* 0x000fe200000101c1 */
[----:B------:R2:W5:Y:S01]  /*6860*/  LDL.LU R51, [R1+0x84] ;  /* 0x0000840001337983 */ /* 0x0005620000300800 */
[----:B------:R-:W-:Y:S01]  /*6870*/  MOV R193, R169 ;  /* 0x000000a900c17202 */ /* 0x000fe20000000f00 */
[----:B------:R-:W-:Y:S01]  /*6880*/  FMUL.FTZ R179, R179, R10 ;  /* 0x0000000ab3b37220 */ /* 0x000fe20000410000 */
[----:B------:R-:W-:Y:S01]  /*6890*/  FMUL.FTZ R11, R11, UR5 ;  /* 0x000000050b0b7c20 */ /* 0x000fe20008410000 */
[----:B------:R-:W-:Y:S01]  /*68a0*/  FFMA.FTZ R10, -R192, R192, 1 ;  /* 0x3f800000c00a7423 */ /* 0x000fe200000101c0 */
[----:B------:R-:W-:Y:S01]  /*68b0*/  FMUL.FTZ R9, R9, UR5 ;  /* 0x0000000509097c20 */ /* 0x000fe20008410000 */
[----:B------:R-:W-:Y:S01]  /*68c0*/  FFMA.FTZ R8, -R187, R187, 1 ;  /* 0x3f800000bb087423 */ /* 0x000fe200000101bb */
[----:B------:R-:W-:Y:S01]  /*68d0*/  FMUL.FTZ R168, R184, R11 ;  /* 0x0000000bb8a87220 */ /* 0x000fe20000410000 */
[----:B------:R-:W-:Y:S01]  /*68e0*/  FMUL.FTZ R184, R248, R13 ;  /* 0x0000000df8b87220 */ /* 0x000fe20000410000 */
[----:B------:R-:W-:Y:S01]  /*68f0*/  FFMA.FTZ R11, -R198, R198, 1 ;  /* 0x3f800000c60b7423 */ /* 0x000fe200000101c6 */
[----:B------:R-:W-:Y:S01]  /*6900*/  FMUL.FTZ R10, R10, UR5 ;  /* 0x000000050a0a7c20 */ /* 0x000fe20008410000 */
[----:B------:R-:W-:Y:S01]  /*6910*/  FMUL.FTZ R15, R179, R9 ;  /* 0x00000009b30f7220 */ /* 0x000fe20000410000 */
[----:B------:R-:W-:Y:S01]  /*6920*/  FFMA.FTZ R9, -R200, R200, 1 ;  /* 0x3f800000c8097423 */ /* 0x000fe200000101c8 */
[----:B------:R-:W-:Y:S01]  /*6930*/  FMUL.FTZ R11, R11, UR5 ;  /* 0x000000050b0b7c20 */ /* 0x000fe20008410000 */
[----:B------:R-:W-:Y:S01]  /*6940*/  FMUL.FTZ R169, R183, R10 ;  /* 0x0000000ab7a97220 */ /* 0x000fe20000410000 */
[----:B------:R-:W-:Y:S01]  /*6950*/  FMUL.FTZ R183, R247, R14 ;  /* 0x0000000ef7b77220 */ /* 0x000fe20000410000 */
[----:B------:R-:W-:Y:S01]  /*6960*/  FMUL.FTZ R9, R9, UR5 ;  /* 0x0000000509097c20 */ /* 0x000fe20008410000 */
[-C--:B-1----:R-:W-:Y:S03]  /*6970*/  HMMA.16816.F32.BF16 R20, R164, R4.reuse, R20 ;  /* 0x00000004a414723c */ /* 0x082fe60000041814 */
[----:B------:R-:W-:Y:S01]  /*6980*/  FMUL.FTZ R13, R181, R11 ;  /* 0x0000000bb50d7220 */ /* 0x000fe20000410000 */
[----:B------:R-:W-:Y:S01]  /*6990*/  F2FP.BF16.F32.PACK_AB R169, R169, R168 ;  /* 0x000000a8a9a9723e */ /* 0x000fe200000010ff */
[----:B------:R-:W-:Y:S01]  /*69a0*/  FFMA.FTZ R10, -R197, R197, 1 ;  /* 0x3f800000c50a7423 */ /* 0x000fe200000101c5 */
[C---:B------:R-:W-:Y:S05]  /*69b0*/  HMMA.16816.F32.BF16 R24, R172.reuse, R4, R24 ;  /* 0x00000004ac18723c */ /* 0x040fea0000041818 */
[----:B------:R-:W-:Y:S01]  /*69c0*/  F2FP.BF16.F32.PACK_AB R168, R170, R171 ;  /* 0x000000abaaa8723e */ /* 0x000fe200000010ff */
[-C--:B------:R-:W-:Y:S05]  /*69d0*/  HMMA.16816.F32.BF16 R28, R172, R6.reuse, R28 ;  /* 0x00000006ac1c723c */ /* 0x080fea000004181c */
[----:B------:R-:W-:Y:S01]  /*69e0*/  FMUL.FTZ R171, R50, R18 ;  /* 0x0000001232ab7220 */ /* 0x000fe20000410000 */
[----:B------:R-:W-:Y:S01]  /*69f0*/  HMMA.16816.F32.BF16 R32, R164, R6, R32 ;  /* 0x00000006a420723c */ /* 0x000fe20000041820 */
[----:B------:R2:W5:Y:S04]  /*6a00*/  LDL.LU R50, [R1+0x80] ;  /* 0x0000800001327983 */ /* 0x0005680000300800 */
[----:B------:R-:W-:Y:S01]  /*6a10*/  FMUL.FTZ R170, R250, R19 ;  /* 0x00000013faaa7220 */ /* 0x000fe20000410000 */
[C---:B------:R-:W-:Y:S01]  /*6a20*/  FADD.FTZ R20, -R206.reuse, R20 ;  /* 0x00000014ce147221 */ /* 0x040fe20000010100 */
[----:B------:R-:W-:Y:S01]  /*6a30*/  FADD.FTZ R21, -R206, R21 ;  /* 0x00000015ce157221 */ /* 0x000fe20000010100 */
[----:B------:R-:W-:Y:S03]  /*6a40*/  FADD.FTZ R23, -R207, R23 ;  /* 0x00000017cf177221 */ /* 0x000fe60000010100 */
[----:B------:R-:W-:Y:S01]  /*6a50*/  FMUL.FTZ R172, R49, R20 ;  /* 0x0000001431ac7220 */ /* 0x000fe20000410000 */
[C---:B------:R-:W-:Y:S01]  /*6a60*/  FADD.FTZ R24, -R205.reuse, R24 ;  /* 0x00000018cd187221 */ /* 0x040fe20000010100 */
[----:B------:R2:W5:Y:S01]  /*6a70*/  LDL.LU R49, [R1+0x7c] ;  /* 0x00007c0001317983 */ /* 0x0005620000300800 */
[----:B------:R-:W-:Y:S01]  /*6a80*/  FADD.FTZ R25, -R205, R25 ;  /* 0x00000019cd197221 */ /* 0x000fe20000010100 */
[C---:B------:R-:W-:Y:S01]  /*6a90*/  FADD.FTZ R26, -R204.reuse, R26 ;  /* 0x0000001acc1a7221 */ /* 0x040fe20000010100 */
[----:B------:R-:W-:Y:S01]  /*6aa0*/  FMUL.FTZ R164, R47, R24 ;  /* 0x000000182fa47220 */ /* 0x000fe20000410000 */
[C---:B------:R-:W-:Y:S01]  /*6ab0*/  FADD.FTZ R27, -R204.reuse, R27 ;  /* 0x0000001bcc1b7221 */ /* 0x040fe20000010100 */
[C---:B------:R-:W-:Y:S01]  /*6ac0*/  FADD.FTZ R28, -R205.reuse, R28 ;  /* 0x0000001ccd1c7221 */ /* 0x040fe20000010100 */
[----:B------:R-:W-:Y:S01]  /*6ad0*/  FADD.FTZ R29, -R205, R29 ;  /* 0x0000001dcd1d7221 */ /* 0x000fe20000010100 */
[----:B------:R-:W-:Y:S01]  /*6ae0*/  FADD.FTZ R30, -R204, R30 ;  /* 0x0000001ecc1e7221 */ /* 0x000fe20000010100 */
[----:B------:R-:W-:Y:S01]  /*6af0*/  FMUL.FTZ R24, R44, R27 ;  /* 0x0000001b2c187220 */ /* 0x000fe20000410000 */
[----:B------:R-:W-:Y:S01]  /*6b00*/  FADD.FTZ R31, -R204, R31 ;  /* 0x0000001fcc1f7221 */ /* 0x000fe20000010100 */
[----:B------:R-:W-:Y:S01]  /*6b10*/  FMUL.FTZ R29, R42, R29 ;  /* 0x0000001d2a1d7220 */ /* 0x000fe20000410000 */
[C---:B------:R-:W-:Y:S01]  /*6b20*/  FADD.FTZ R32, -R206.reuse, R32 ;  /* 0x00000020ce207221 */ /* 0x040fe20000010100 */
[----:B------:R-:W-:Y:S01]  /*6b30*/  FADD.FTZ R33, -R206, R33 ;  /* 0x00000021ce217221 */ /* 0x000fe20000010100 */
[C---:B------:R-:W-:Y:S01]  /*6b40*/  FADD.FTZ R34, -R207.reuse, R34 ;  /* 0x00000022cf227221 */ /* 0x040fe20000010100 */
[----:B------:R-:W-:Y:S01]  /*6b50*/  FADD.FTZ R35, -R207, R35 ;  /* 0x00000023cf237221 */ /* 0x000fe20000010100 */
[----:B------:R-:W-:Y:S01]  /*6b60*/  FMUL.FTZ R32, R39, R32 ;  /* 0x0000002027207220 */ /* 0x000fe20000410000 */
[----:B------:R-:W-:Y:S01]  /*6b70*/  FADD.FTZ R22, -R207, R22 ;  /* 0x00000016cf167221 */ /* 0x000fe20000010100 */
[----:B------:R-:W-:Y:S01]  /*6b80*/  FMUL.FTZ R34, R37, R34 ;  /* 0x0000002225227220 */ /* 0x000fe20000410000 */
[----:B------:R-:W-:Y:S01]  /*6b90*/  FMUL.FTZ R35, R36, R35 ;  /* 0x0000002324237220 */ /* 0x000fe20000410000 */
[----:B------:R-:W-:Y:S01]  /*6ba0*/  FMUL.FTZ R10, R10, UR5 ;  /* 0x000000050a0a7c20 */ /* 0x000fe20008410000 */
[----:B------:R-:W-:Y:S01]  /*6bb0*/  FMUL.FTZ R22, R252, R22 ;  /* 0x00000016fc167220 */ /* 0x000fe20000410000 */
[----:B------:R-:W-:Y:S01]  /*6bc0*/  FFMA.FTZ R5, -R195, R195, 1 ;  /* 0x3f800000c3057423 */ /* 0x000fe200000101c3 */
[----:B------:R-:W-:Y:S01]  /*6bd0*/  FFMA.FTZ R7, -R226, R226, 1 ;  /* 0x3f800000e2077423 */ /* 0x000fe200000101e2 */
[----:B------:R-:W-:Y:S01]  /*6be0*/  FMUL.FTZ R12, R180, R10 ;  /* 0x0000000ab40c7220 */ /* 0x000fe20000410000 */
[----:B------:R-:W-:Y:S01]  /*6bf0*/  FMUL.FTZ R10, R185, R9 ;  /* 0x00000009b90a7220 */ /* 0x000fe20000410000 */
[----:B------:R-:W-:Y:S01]  /*6c00*/  FMUL.FTZ R5, R5, UR5 ;  /* 0x0000000505057c20 */ /* 0x000fe20008410000 */
[----:B------:R-:W-:Y:S01]  /*6c10*/  FMUL.FTZ R7, R7, UR5 ;  /* 0x0000000507077c20 */ /* 0x000fe20008410000 */
[----:B------:R-:W-:Y:S01]  /*6c20*/  FFMA.FTZ R9, -R222, R222, 1 ;  /* 0x3f800000de097423 */ /* 0x000fe200000101de */
[----:B------:R-:W-:Y:S01]  /*6c30*/  F2FP.BF16.F32.PACK_AB R19, R12, R13 ;  /* 0x0000000d0c13723e */ /* 0x000fe200000010ff */
[----:B------:R-:W-:Y:S01]  /*6c40*/  FMUL.FTZ R13, R48, R21 ;  /* 0x00000015300d7220 */ /* 0x000fe20000410000 */
[----:B------:R-:W-:Y:S01]  /*6c50*/  FMUL.FTZ R21, R43, R28 ;  /* 0x0000001c2b157220 */ /* 0x000fe20000410000 */
[----:B------:R2:W5:Y:S01]  /*6c60*/  LDL.LU R48, [R1+0x78] ;  /* 0x0000780001307983 */ /* 0x0005620000300800 */
[----:B------:R-:W-:Y:S01]  /*6c70*/  FMUL.FTZ R11, R183, R5 ;  /* 0x00000005b70b7220 */ /* 0x000fe20000410000 */
[----:B------:R-:W-:Y:S01]  /*6c80*/  FMUL.FTZ R12, R251, R23 ;  /* 0x00000017fb0c7220 */ /* 0x000fe20000410000 */
[----:B------:R-:W-:Y:S01]  /*6c90*/  FMUL.FTZ R23, R41, R30 ;  /* 0x0000001e29177220 */ /* 0x000fe20000410000 */
[----:B------:R2:W5:Y:S01]  /*6ca0*/  LDL.LU R47, [R1+0x74] ;  /* 0x00007400012f7983 */ /* 0x0005620000300800 */
[----:B------:R-:W-:Y:S01]  /*6cb0*/  FMUL.FTZ R9, R9, UR5 ;  /* 0x0000000509097c20 */ /* 0x000fe20008410000 */
[----:B------:R-:W-:Y:S01]  /*6cc0*/  FFMA.FTZ R4, -R194, R194, 1 ;  /* 0x3f800000c2047423 */ /* 0x000fe200000101c2 */
[----:B------:R-:W-:Y:S01]  /*6cd0*/  FFMA.FTZ R6, -R225, R225, 1 ;  /* 0x3f800000e1067423 */ /* 0x000fe200000101e1 */
[----:B------:R-:W-:Y:S01]  /*6ce0*/  FMUL.FTZ R8, R8, UR5 ;  /* 0x0000000508087c20 */ /* 0x000fe20008410000 */
[----:B------:R-:W-:Y:S01]  /*6cf0*/  FFMA.FTZ R5, -R202, R202, 1 ;  /* 0x3f800000ca057423 */ /* 0x000fe200000101ca */
[----:B------:R-:W-:Y:S01]  /*6d00*/  FMUL.FTZ R4, R4, UR5 ;  /* 0x0000000504047c20 */ /* 0x000fe20008410000 */
[----:B------:R-:W-:Y:S01]  /*6d10*/  FMUL.FTZ R6, R6, UR5 ;  /* 0x0000000506067c20 */ /* 0x000fe20008410000 */
[----:B------:R-:W-:Y:S01]  /*6d20*/  FMUL.FTZ R14, R178, R8 ;  /* 0x00000008b20e7220 */ /* 0x000fe20000410000 */
[----:B------:R-:W-:Y:S01]  /*6d30*/  FMUL.FTZ R178, R193, R16 ;  /* 0x00000010c1b27220 */ /* 0x000fe20000410000 */
[----:B------:R-:W-:Y:S01]  /*6d40*/  FMUL.FTZ R16, R182, R4 ;  /* 0x00000004b6107220 */ /* 0x000fe20000410000 */
[----:B------:R-:W-:Y:S01]  /*6d50*/  FMUL.FTZ R13, R13, R6 ;  /* 0x000000060d0d7220 */ /* 0x000fe20000410000 */
[----:B------:R-:W-:Y:S01]  /*6d60*/  FMUL.FTZ R5, R5, UR5 ;  /* 0x0000000505057c20 */ /* 0x000fe20008410000 */
[----:B------:R-:W-:Y:S01]  /*6d70*/  F2FP.BF16.F32.PACK_AB R18, R14, R15 ;  /* 0x0000000f0e12723e */ /* 0x000fe200000010ff */
[----:B------:R-:W-:Y:S01]  /*6d80*/  FFMA.FTZ R8, -R199, R199, 1 ;  /* 0x3f800000c7087423 */ /* 0x000fe200000101c7 */
[----:B------:R-:W-:Y:S01]  /*6d90*/  F2FP.BF16.F32.PACK_AB R16, R16, R11 ;  /* 0x0000000b1010723e */ /* 0x000fe200000010ff */
[----:B------:R-:W-:Y:S01]  /*6da0*/  FMUL.FTZ R11, R46, R25 ;  /* 0x000000192e0b7220 */ /* 0x000fe20000410000 */
[----:B------:R-:W-:Y:S01]  /*6db0*/  FMUL.FTZ R25, R45, R26 ;  /* 0x0000001a2d197220 */ /* 0x000fe20000410000 */
[----:B------:R2:W5:Y:S01]  /*6dc0*/  LDL.LU R46, [R1+0x70] ;  /* 0x00007000012e7983 */ /* 0x0005620000300800 */
[----:B------:R-:W-:Y:S01]  /*6dd0*/  FMUL.FTZ R8, R8, UR5 ;  /* 0x0000000508087c20 */ /* 0x000fe20008410000 */
[----:B------:R-:W-:Y:S01]  /*6de0*/  FMUL.FTZ R20, R171, R5 ;  /* 0x00000005ab147220 */ /* 0x000fe20000410000 */
[----:B------:R-:W-:Y:S01]  /*6df0*/  FFMA.FTZ R5, -R224, R224, 1 ;  /* 0x3f800000e0057423 */ /* 0x000fe200000101e0 */
[----:B------:R2:W5:Y:S01]  /*6e00*/  LDL.LU R45, [R1+0x6c] ;  /* 0x00006c00012d7983 */ /* 0x0005620000300800 */
[----:B------:R-:W-:Y:S01]  /*6e10*/  FMUL.FTZ R17, R184, R8 ;  /* 0x00000008b8117220 */ /* 0x000fe20000410000 */
[----:B------:R-:W-:Y:S01]  /*6e20*/  FFMA.FTZ R8, -R203, R203, 1 ;  /* 0x3f800000cb087423 */ /* 0x000fe200000101cb */
[----:B------:R-:W-:Y:S01]  /*6e30*/  FMUL.FTZ R5, R5, UR5 ;  /* 0x0000000505057c20 */ /* 0x000fe20008410000 */
[----:B------:R2:W5:Y:S01]  /*6e40*/  LDL.LU R44, [R1+0x68] ;  /* 0x00006800012c7983 */ /* 0x0005620000300800 */
[----:B------:R-:W-:Y:S01]  /*6e50*/  FFMA.FTZ R4, -R201, R201, 1 ;  /* 0x3f800000c9047423 */ /* 0x000fe200000101c9 */
[----:B------:R-:W-:Y:S01]  /*6e60*/  F2FP.BF16.F32.PACK_AB R17, R17, R10 ;  /* 0x0000000a1111723e */ /* 0x000fe200000010ff */
[----:B------:R-:W-:Y:S01]  /*6e70*/  FMUL.FTZ R10, R22, R5 ;  /* 0x00000005160a7220 */ /* 0x000fe20000410000 */
[----:B------:R2:W5:Y:S01]  /*6e80*/  LDL.LU R43, [R1+0x64] ;  /* 0x00006400012b7983 */ /* 0x0005620000300800 */
[----:B------:R-:W-:Y:S01]  /*6e90*/  FMUL.FTZ R22, R40, R31 ;  /* 0x0000001f28167220 */ /* 0x000fe20000410000 */
[----:B------:R-:W-:Y:S01]  /*6ea0*/  FMUL.FTZ R15, R8, UR5 ;  /* 0x00000005080f7c20 */ /* 0x000fe20008410000 */
[----:B------:R-:W-:Y:S01]  /*6eb0*/  FMUL.FTZ R8, R178, R9 ;  /* 0x00000009b2087220 */ /* 0x000fe20000410000 */
[----:B------:R2:W5:Y:S01]  /*6ec0*/  LDL.LU R42, [R1+0x60] ;  /* 0x00006000012a7983 */ /* 0x0005620000300800 */
[----:B------:R-:W-:Y:S01]  /*6ed0*/  FMUL.FTZ R9, R172, R7 ;  /* 0x00000007ac097220 */ /* 0x000fe20000410000 */
[----:B------:R-:W-:Y:S01]  /*6ee0*/  FMUL.FTZ R4, R4, UR5 ;  /* 0x0000000504047c20 */ /* 0x000fe20008410000 */
[----:B------:R-:W-:Y:S01]  /*6ef0*/  FFMA.FTZ R7, -R230, R230, 1 ;  /* 0x3f800000e6077423 */ /* 0x000fe200000101e6 */
[----:B------:R2:W5:Y:S01]  /*6f00*/  LDL.LU R41, [R1+0x5c] ;  /* 0x00005c0001297983 */ /* 0x0005620000300800 */
[----:B------:R-:W-:Y:S01]  /*6f10*/  FFMA.FTZ R6, -R228, R228, 1 ;  /* 0x3f800000e4067423 */ /* 0x000fe200000101e4 */
[----:B------:R-:W-:Y:S01]  /*6f20*/  F2FP.BF16.F32.PACK_AB R13, R13, R9 ;  /* 0x000000090d0d723e */ /* 0x000fe200000010ff */
[----:B------:R-:W-:Y:S01]  /*6f30*/  FMUL.FTZ R9, R38, R33 ;  /* 0x0000002126097220 */ /* 0x000fe20000410000 */
[----:B------:R2:W5:Y:S01]  /*6f40*/  LDL.LU R40, [R1+0x58] ;  /* 0x0000580001287983 */ /* 0x0005620000300800 */
[----:B------:R-:W-:Y:S01]  /*6f50*/  FMUL.FTZ R14, R170, R4 ;  /* 0x00000004aa0e7220 */ /* 0x000fe20000410000 */
[----:B------:R-:W-:Y:S01]  /*6f60*/  FFMA.FTZ R4, -R223, R223, 1 ;  /* 0x3f800000df047423 */ /* 0x000fe200000101df */
[----:B------:R-:W-:Y:S01]  /*6f70*/  FFMA.FTZ R5, -R227, R227, 1 ;  /* 0x3f800000e3057423 */ /* 0x000fe200000101e3 */
[----:B------:R2:W5:Y:S01]  /*6f80*/  LDL.LU R39, [R1+0x54] ;  /* 0x0000540001277983 */ /* 0x0005620000300800 */
[----:B------:R-:W-:Y:S01]  /*6f90*/  FMUL.FTZ R15, R177, R15 ;  /* 0x0000000fb10f7220 */ /* 0x000fe20000410000 */
[----:B------:R-:W-:Y:S01]  /*6fa0*/  FMUL.FTZ R4, R4, UR5 ;  /* 0x0000000504047c20 */ /* 0x000fe20008410000 */
[----:B------:R-:W-:Y:S01]  /*6fb0*/  FMUL.FTZ R7, R7, UR5 ;  /* 0x0000000507077c20 */ /* 0x000fe20008410000 */
[----:B------:R2:W5:Y:S01]  /*6fc0*/  LDL.LU R38, [R1+0x50] ;  /* 0x0000500001267983 */ /* 0x0005620000300800 */
[----:B------:R-:W-:Y:S01]  /*6fd0*/  FMUL.FTZ R6, R6, UR5 ;  /* 0x0000000506067c20 */ /* 0x000fe20008410000 */
[----:B------:R-:W-:Y:S01]  /*6fe0*/  FMUL.FTZ R12, R12, R4 ;  /* 0x000000040c0c7220 */ /* 0x000fe20000410000 */
[----:B------:R-:W-:Y:S01]  /*6ff0*/  FFMA.FTZ R4, -R188, R188, 1 ;  /* 0x3f800000bc047423 */ /* 0x000fe200000101bc */
[----:B------:R2:W5:Y:S01]  /*7000*/  LDL.LU R37, [R1+0x4c] ;  /* 0x00004c0001257983 */ /* 0x0005620000300800 */
[----:B------:R-:W-:Y:S01]  /*7010*/  FMUL.FTZ R5, R5, UR5 ;  /* 0x0000000505057c20 */ /* 0x000fe20008410000 */
[----:B------:R-:W-:Y:S01]  /*7020*/  F2FP.BF16.F32.PACK_AB R15, R15, R8 ;  /* 0x000000080f0f723e */ /* 0x000fe200000010ff */
[----:B------:R-:W-:Y:S01]  /*7030*/  FMUL.FTZ R4, R4, UR5 ;  /* 0x0000000504047c20 */ /* 0x000fe20008410000 */
[----:B------:R2:W5:Y:S01]  /*7040*/  LDL.LU R36, [R1+0x48] ;  /* 0x0000480001247983 */ /* 0x0005620000300800 */
[----:B------:R-:W-:Y:S01]  /*7050*/  FMUL.FTZ R8, R164, R7 ;  /* 0x00000007a4087220 */ /* 0x000fe20000410000 */
[----:B------:R-:W-:Y:S01]  /*7060*/  FMUL.FTZ R11, R11, R6 ;  /* 0x000000060b0b7220 */ /* 0x000fe20000410000 */
[----:B------:R-:W-:Y:S01]  /*7070*/  FMUL.FTZ R24, R24, R4 ;  /* 0x0000000418187220 */ /* 0x000fe20000410000 */
[----:B------:R-:W-:Y:S01]  /*7080*/  FFMA.FTZ R4, -R189, R189, 1 ;  /* 0x3f800000bd047423 */ /* 0x000fe200000101bd */
[----:B------:R-:W-:Y:S01]  /*7090*/  FMUL.FTZ R25, R25, R5 ;  /* 0x0000000519197220 */ /* 0x000fe20000410000 */
[----:B------:R-:W-:Y:S01]  /*70a0*/  FFMA.FTZ R7, -R229, R229, 1 ;  /* 0x3f800000e5077423 */ /* 0x000fe200000101e5 */
[----:B------:R-:W-:Y:S01]  /*70b0*/  FFMA.FTZ R6, -R191, R191, 1 ;  /* 0x3f800000bf067423 */ /* 0x000fe200000101bf */
[----:B------:R-:W-:Y:S01]  /*70c0*/  FMUL.FTZ R4, R4, UR5 ;  /* 0x0000000504047c20 */ /* 0x000fe20008410000 */
[----:B------:R-:W-:Y:S01]  /*70d0*/  FFMA.FTZ R5, -R190, R190, 1 ;  /* 0x3f800000be057423 */ /* 0x000fe200000101be */
[----:B------:R-:W-:Y:S01]  /*70e0*/  FMUL.FTZ R7, R7, UR5 ;  /* 0x0000000507077c20 */ /* 0x000fe20008410000 */
[----:B------:R-:W-:Y:S01]  /*70f0*/  FMUL.FTZ R6, R6, UR5 ;  /* 0x0000000506067c20 */ /* 0x000fe20008410000 */
[----:B------:R-:W-:Y:S01]  /*7100*/  FMUL.FTZ R22, R22, R4 ;  /* 0x0000000416167220 */ /* 0x000fe20000410000 */
[----:B------:R-:W-:Y:S01]  /*7110*/  FMUL.FTZ R5, R5, UR5 ;  /* 0x0000000505057c20 */ /* 0x000fe20008410000 */
[----:B------:R-:W-:Y:S01]  /*7120*/  F2FP.BF16.F32.PACK_AB R14, R14, R20 ;  /* 0x000000140e0e723e */ /* 0x000fe200000010ff */
[----:B------:R-:W-:Y:S01]  /*7130*/  FFMA.FTZ R4, -R234, R234, 1 ;  /* 0x3f800000ea047423 */ /* 0x000fe200000101ea */
[----:B------:R-:W-:Y:S01]  /*7140*/  FMUL.FTZ R21, R21, R7 ;  /* 0x0000000715157220 */ /* 0x000fe20000410000 */
[----:B------:R-:W-:Y:S01]  /*7150*/  F2FP.BF16.F32.PACK_AB R11, R11, R8 ;  /* 0x000000080b0b723e */ /* 0x000fe200000010ff */
[----:B------:R-:W-:Y:S01]  /*7160*/  FMUL.FTZ R7, R29, R6 ;  /* 0x000000061d077220 */ /* 0x000fe20000410000 */
[----:B------:R-:W-:Y:S01]  /*7170*/  FMUL.FTZ R23, R23, R5 ;  /* 0x0000000517177220 */ /* 0x000fe20000410000 */
[----:B------:R-:W-:Y:S01]  /*7180*/  F2FP.BF16.F32.PACK_AB R12, R12, R10 ;  /* 0x0000000a0c0c723e */ /* 0x000fe200000010ff */
[----:B------:R-:W-:Y:S01]  /*7190*/  FMUL.FTZ R20, R4, UR5 ;  /* 0x0000000504147c20 */ /* 0x000fe20008410000 */
[----:B------:R-:W-:Y:S01]  /*71a0*/  FFMA.FTZ R6, -R233, R233, 1 ;  /* 0x3f800000e9067423 */ /* 0x000fe200000101e9 */
[----:B------:R-:W-:Y:S01]  /*71b0*/  F2FP.BF16.F32.PACK_AB R10, R24, R25 ;  /* 0x00000019180a723e */ /* 0x000fe200000010ff */
[----:B------:R-:W-:Y:S01]  /*71c0*/  FFMA.FTZ R5, -R232, R232, 1 ;  /* 0x3f800000e8057423 */ /* 0x000fe200000101e8 */
[----:B------:R-:W-:Y:S01]  /*71d0*/  FFMA.FTZ R4, -R231, R231, 1 ;  /* 0x3f800000e7047423 */ /* 0x000fe200000101e7 */
[----:B------:R-:W-:Y:S01]  /*71e0*/  F2FP.BF16.F32.PACK_AB R7, R7, R21 ;  /* 0x000000150707723e */ /* 0x000fe200000010ff */
[----:B------:R-:W-:Y:S01]  /*71f0*/  FMUL.FTZ R6, R6, UR5 ;  /* 0x0000000506067c20 */ /* 0x000fe20008410000 */
[----:B------:R-:W-:Y:S01]  /*7200*/  FMUL.FTZ R5, R5, UR5 ;  /* 0x0000000505057c20 */ /* 0x000fe20008410000 */
[----:B------:R-:W-:Y:S01]  /*7210*/  FMUL.FTZ R8, R4, UR5 ;  /* 0x0000000504087c20 */ /* 0x000fe20008410000 */
[----:B------:R-:W-:Y:S01]  /*7220*/  FMUL.FTZ R20, R32, R20 ;  /* 0x0000001420147220 */ /* 0x000fe20000410000 */
[----:B------:R-:W-:Y:S01]  /*7230*/  FMUL.FTZ R9, R9, R6 ;  /* 0x0000000609097220 */ /* 0x000fe20000410000 */
[----:B------:R-:W-:Y:S01]  /*7240*/  F2FP.BF16.F32.PACK_AB R6, R22, R23 ;  /* 0x000000171606723e */ /* 0x000fe200000010ff */
[----:B------:R-:W-:Y:S01]  /*7250*/  FMUL.FTZ R4, R34, R5 ;  /* 0x0000000522047220 */ /* 0x000fe20000410000 */
[----:B------:R-:W-:Y:S02]  /*7260*/  FMUL.FTZ R8, R35, R8 ;  /* 0x0000000823087220 */ /* 0x000fe40000410000 */
[----:B------:R-:W-:Y:S03]  /*7270*/  F2FP.BF16.F32.PACK_AB R9, R9, R20 ;  /* 0x000000140909723e */ /* 0x000fe600000010ff */
[----:B------:R-:W-:Y:S01]  /*7280*/  F2FP.BF16.F32.PACK_AB R8, R8, R4 ;  /* 0x000000040808723e */ /* 0x000fe200000010ff */
[----:B--2---:R-:W-:Y:S06]  /*7290*/  @!P0 BRA `(.L_x_1857) ;  /* 0x0000000000588947 */ /* 0x004fec0003800000 */
        /* <DEDUP_REMOVED lines=22> */
.L_x_1857:
        /* <DEDUP_REMOVED lines=128> */
.L_x_1858:
        /* <DEDUP_REMOVED lines=98> */
[----:B------:R-:W-:Y:S01]  /*8220*/  IMAD.SHL.U32 R172, R173, 0x10, RZ ;  /* 0x00000010adac7824 */ /* 0x000fe200078e00ff */
        /* <DEDUP_REMOVED lines=30> */
[C---:B------:R-:W-:Y:S02]  /*8410*/  IMAD R171, R173.reuse, 0x30, RZ ;  /* 0x00000030adab7824 */ /* 0x040fe400078e02ff */
[----:B------:R1:W-:Y:S02]  /*8420*/  REDG.E.ADD.F32.FTZ.RN.STRONG.GPU desc[UR8][R164.64], R5 ;  /* 0x00000005a40079a6 */ /* 0x0003e4000c10f388 */
[CC--:B-1----:R-:W-:Y:S04]  /*8430*/  LEA R4, P1, R170.reuse, R2.reuse, 0x2 ;  /* 0x00000002aa047211 */ /* 0x0c2fe800078210ff */
[-C--:B------:R-:W-:Y:S01]  /*8440*/  LEA.HI.X.SX32 R5, R170, R3.reuse, 0x2, P1 ;  /* 0x00000003aa057211 */ /* 0x080fe200008f16ff */
[----:B------:R-:W-:Y:S01]  /*8450*/  IMAD R170, R173, 0x38, RZ ;  /* 0x00000038adaa7824 */ /* 0x000fe200078e02ff */
[----:B--2---:R-:W-:Y:S04]  /*8460*/  @P0 STL [R1+0x4], R223 ;  /* 0x000004df01000387 */ /* 0x004fe80000100800 */
[----:B----4-:R-:W-:Y:S04]  /*8470*/  @P0 STL [R1], R224 ;  /* 0x000000e001000387 */ /* 0x010fe80000100800 */
[----:B------:R-:W-:Y:S04]  /*8480*/  @P0 STL [R1+0xc], R225 ;  /* 0x00000ce101000387 */ /* 0x000fe80000100800 */
[----:B---3--:R-:W-:Y:S01]  /*8490*/  @P0 STL [R1+0x8], R226 ;  /* 0x000008e201000387 */ /* 0x008fe20000100800 */
        /* <DEDUP_REMOVED lines=418> */
.L_x_1860:
        /* <DEDUP_REMOVED lines=24> */
.L_x_1861:
        /* <DEDUP_REMOVED lines=51> */
.L_x_1863:
[----:B------:R-:W-:Y:S05]  /*a370*/  BSYNC B0 ;  /* 0x0000000000007941 */ /* 0x000fea0003800000 */
.L_x_1862:
        /* <DEDUP_REMOVED lines=15> */
.L_x_1865:
[----:B------:R-:W-:Y:S05]  /*a470*/  BSYNC B0 ;  /* 0x0000000000007941 */ /* 0x000fea0003800000 */
.L_x_1864:
        /* <DEDUP_REMOVED lines=17> */
.L_x_1867:
[----:B------:R-:W-:Y:S05]  /*a590*/  BSYNC B0 ;  /* 0x0000000000007941 */ /* 0x000fea0003800000 */
.L_x_1866:
        /* <DEDUP_REMOVED lines=17> */
.L_x_1869:
[----:B------:R-:W-:Y:S05]  /*a6b0*/  BSYNC B0 ;  /* 0x0000000000007941 */ /* 0x000fea0003800000 */
.L_x_1868:
        /* <DEDUP_REMOVED lines=29> */
.L_x_1871:
[----:B------:R-:W-:Y:S05]  /*a890*/  BSYNC B0 ;  /* 0x0000000000007941 */ /* 0x000fea0003800000 */
.L_x_1870:
        /* <DEDUP_REMOVED lines=15> */
.L_x_1873:
[----:B------:R-:W-:Y:S05]  /*a990*/  BSYNC B0 ;  /* 0x0000000000007941 */ /* 0x000fea0003800000 */
.L_x_1872:
        /* <DEDUP_REMOVED lines=15> */
.L_x_1875:
[----:B------:R-:W-:Y:S05]  /*aa90*/  BSYNC B0 ;  /* 0x0000000000007941 */ /* 0x000fea0003800000 */
.L_x_1874:
        /* <DEDUP_REMOVED lines=13> */
.L_x_1854:
[----:B------:R-:W-:Y:S05]  /*ab70*/  BSYNC B1 ;  /* 0x0000000000017941 */ /* 0x000fea0003800000 */
.L_x_1832:
[----:B-1----:R-:W5:Y:S01]  /*ab80*/  LDL R2, [R1+0x44] ;  /* 0x0000440001027983 */ /* 0x002f620000100800 */
[----:B------:R-:W-:Y:S02]  /*ab90*/  ULDC UR5, c[0x0][0xc] ;  /* 0x0000030000057ab9 */ /* 0x000fe40000000800 */
[----:B------:R-:W-:Y:S01]  /*aba0*/  UIADD3 UR20, UR5, UR20, URZ ;  /* 0x0000001405147290 */ /* 0x000fe2000fffe03f */
[----:B-----5:R-:W-:-:S13]  /*abb0*/  R2UR UR6, R2 ;  /* 0x00000000020672ca */ /* 0x020fda00000e0000 */
[----:B------:R-:W-:-:S06]  /*abc0*/  UISETP.GE.AND UP0, UPT, UR20, UR6, UPT ;  /* 0x000000061400728c */ /* 0x000fcc000bf06270 */
[----:B------:R-:W-:-:S13]  /*abd0*/  PLOP3.LUT P0, PT, PT, PT, UP0, 0x80, 0x0 ;  /* 0x000000000000781c */ /* 0x000fda0003f0f008 */
[----:B------:R-:W-:Y:S05]  /*abe0*/  @P0 BRA `(.L_x_1876) ;  /* 0x0000000000040947 */ /* 0x000fea0003800000 */
[----:B------:R-:W-:Y:S05]  /*abf0*/  BRA `(.L_x_1877) ;  /* 0xffffff5c00b87947 */ /* 0x000fea000383ffff */
.L_x_1876:
[----:B------:R-:W-:Y:S05]  /*ac00*/  EXIT ;  /* 0x000000000000794d */ /* 0x000fea0003800000 */
.L_x_1878:
        /* <DEDUP_REMOVED lines=15> */
.L_x_2093:


//--------------------- .text._ZN5flash44flash_bwd_dq_dk_dv_loop_seqk_parallel_kernelI23Flash_bwd_kernel_traitsILi128ELi64ELi128ELi8ELi2ELi4ELi2ELb0ELb0EN7cutlass10bfloat16_tE19Flash_kernel_traitsILi128ELi64ELi128ELi8ES3_EELb1ELb0ELb1ELb1ELb0ELb0ELb0EEEvNS_16Flash_bwd_paramsE --------------------------
	.section	.text._ZN5flash44flash_bwd_dq_dk_dv_loop_seqk_parallel_kernelI23Flash_bwd_kernel_traitsILi128ELi64ELi128ELi8ELi2ELi4ELi2ELb0ELb0EN7cutlass10bfloat16_tE19Flash_kernel_traitsILi128ELi64ELi128ELi8ES3_EELb1ELb0ELb1ELb1ELb0ELb0ELb0EEEvNS_16Flash_bwd_paramsE,"ax",@progbits
	.align	128
        .global         _ZN5flash44flash_bwd_dq_dk_dv_loop_seqk_parallel_kernelI23Flash_bwd_kernel_traitsILi128ELi64ELi128ELi8ELi2ELi4ELi2ELb0ELb0EN7cutlass10bfloat16_tE19Flash_kernel_traitsILi128ELi64ELi128ELi8ES3_EELb1ELb0ELb1ELb1ELb0ELb0ELb0EEEvNS_16Flash_bwd_paramsE
        .type           _ZN5flash44flash_bwd_dq_dk_dv_loop_seqk_parallel_kernelI23Flash_bwd_kernel_traitsILi128ELi64ELi128ELi8ELi2ELi4ELi2ELb0ELb0EN7cutlass10bfloat16_tE19Flash_kernel_traitsILi128ELi64ELi128ELi8ES3_EELb1ELb0ELb1ELb1ELb0ELb0ELb0EEEvNS_16Flash_bwd_paramsE,@function
        .size           _ZN5flash44flash_bwd_dq_dk_dv_loop_seqk_parallel_kernelI23Flash_bwd_kernel_traitsILi128ELi64ELi128ELi8ELi2ELi4ELi2ELb0ELb0EN7cutlass10bfloat16_tE19Flash_kernel_traitsILi128ELi64ELi128ELi8ES3_EELb1ELb0ELb1ELb1ELb0ELb0ELb0EEEvNS_16Flash_bwd_paramsE,(.L_x_2094 - _ZN5flash44flash_bwd_dq_dk_dv_loop_seqk_parallel_kernelI23Flash_bwd_kernel_traitsILi128ELi64ELi128ELi8ELi2ELi4ELi2ELb0ELb0EN7cutlass10bfloat16_tE19Flash_kernel_traitsILi128ELi64ELi128ELi8ES3_EELb1ELb0ELb1ELb1ELb0ELb0ELb0EEEvNS_16Flash_bwd_paramsE)
        .other          _ZN5flash44flash_bwd_dq_dk_dv_loop_seqk_parallel_kernelI23Flash_bwd_kernel_traitsILi128ELi64ELi128ELi8ELi2ELi4ELi2ELb0ELb0EN7cutlass10bfloat16_tE19Flash_kernel_traitsILi128ELi64ELi128ELi8ES3_EELb1ELb0ELb1ELb1ELb0ELb0ELb0EEEvNS_16Flash_bwd_paramsE,@"STO_CUDA_ENTRY STV_DEFAULT"
_ZN5flash44flash_bwd_dq_dk_dv_loop_seqk_parallel_kernelI23Flash_bwd_kernel_traitsILi128ELi64ELi128ELi8ELi2ELi4ELi2ELb0ELb0EN7cutlass10bfloat16_tE19Flash_kernel_traitsILi128ELi64ELi128ELi8ES3_EELb1ELb0ELb1ELb1ELb0ELb0ELb0EEEvNS_16Flash_bwd_paramsE:
.text._ZN5flash44flash_bwd_dq_dk_dv_loop_seqk_parallel_kernelI23Flash_bwd_kernel_traitsILi128ELi64ELi128ELi8ELi2ELi4ELi2ELb0ELb0EN7cutlass10bfloat16_tE19Flash_kernel_traitsILi128ELi64ELi128ELi8ES3_EELb1ELb0ELb1ELb1ELb0ELb0ELb0EEEvNS_16Flash_bwd_paramsE:
        /* <DEDUP_REMOVED lines=14> */
[----:B------:R-:W-:Y:S01]  /*00e0*/  IMAD.U32 R248, RZ, RZ, UR6 ;  /* 0x00000006fff87e24 */ /* 0x000fe2000f8e00ff */
[----:B------:R-:W-:Y:S01]  /*00f0*/  ULDC.64 UR8, c[0x0][0x208] ;  /* 0x0000820000087ab9 */ /* 0x000fe20000000a00 */
[----:B------:R-:W-:-:S04]  /*0100*/  IMAD.MOV.U32 R234, RZ, RZ, -0x10 ;  /* 0xfffffff0ffea7424 */ /* 0x000fc800078e00ff */
        /* <DEDUP_REMOVED lines=38> */
[----:B------:R-:W-:Y:S01]  /*0370*/  SHF.R.S32.HI R2, RZ, 0x1f, R8 ;  /* 0x0000001fff027819 */ /* 0x000fe20000011408 */
[----:B------:R-:W-:Y:S01]  /*0380*/  STL [R1+0x4], R15 ;  /* 0x0000040f01007387 */ /* 0x000fe20000100800 */
[----:B------:R-:W-:Y:S01]  /*0390*/  LEA.HI R12, R10, R7, RZ, 0x3 ;  /* 0x000000070a0c7211 */ /* 0x000fe200078f18ff */
[----:B------:R-:W-:Y:S01]  /*03a0*/  IMAD.IADD R9, R4, 0x1, -R0 ;  /* 0x0000000104097824 */ /* 0x000fe200078e0a00 */
[----:B------:R-:W-:Y:S01]  /*03b0*/  LEA.HI R237, R2, R8, RZ, 0x2 ;  /* 0x0000000802ed7211 */ /* 0x000fe200078f10ff */
[----:B------:R-:W-:Y:S01]  /*03c0*/  IMAD.SHL.U32 R2, R6, 0x10, RZ ;  /* 0x0000001006027824 */ /* 0x000fe200078e00ff */
[----:B------:R-:W-:Y:S01]  /*03d0*/  LOP3.LUT R0, R3, 0x1c0, RZ, 0xc0, !PT ;  /* 0x000001c003007812 */ /* 0x000fe200078ec0ff */
[----:B------:R-:W-:Y:S01]  /*03e0*/  IMAD.SHL.U32 R10, R9, 0x200, RZ ;  /* 0x00000200090a7824 */ /* 0x000fe200078e00ff */
[----:B------:R-:W-:-:S02]  /*03f0*/  LOP3.LUT R4, R5, 0x1, RZ, 0xc0, !PT ;  /* 0x0000000105047812 */ /* 0x000fc400078ec0ff */
[C---:B------:R-:W-:Y:S02]  /*0400*/  LOP3.LUT R210, R0.reuse, 0x8, R242, 0xf8, !PT ;  /* 0x0000000800d27812 */ /* 0x040fe400078ef8f2 */
[----:B------:R-:W-:Y:S01]  /*0410*/  LOP3.LUT R206, R0, 0x30, R2, 0xf8, !PT ;  /* 0x0000003000ce7812 */ /* 0x000fe200078ef802 */
[----:B------:R-:W-:Y:S01]  /*0420*/  IMAD.SHL.U32 R2, R13, 0x2, RZ ;  /* 0x000000020d027824 */ /* 0x000fe200078e00ff */
[----:B------:R-:W-:Y:S02]  /*0430*/  SHF.R.U32.HI R8, RZ, 0x3, R0 ;  /* 0x00000003ff087819 */ /* 0x000fe40000011600 */
[----:B------:R-:W-:Y:S01]  /*0440*/  SHF.R.S32.HI R0, RZ, 0x7, R14 ;  /* 0x00000007ff007819 */ /* 0x000fe2000001140e */
[--C-:B------:R-:W-:Y:S01]  /*0450*/  IMAD R252, R6, 0x400, R2.reuse ;  /* 0x0000040006fc7824 */ /* 0x100fe200078e0202 */
        /* <DEDUP_REMOVED lines=12> */
[C---:B------:R-:W-:Y:S01]  /*0520*/  IMAD R3, R249.reuse, 0x800, R10 ;  /* 0x00000800f9037824 */ /* 0x040fe200078e020a */
[----:B------:R-:W-:Y:S01]  /*0530*/  LOP3.LUT R4, R4, 0x20, RZ, 0xc0, !PT ;  /* 0x0000002004047812 */ /* 0x000fe200078ec0ff */
[C---:B------:R-:W-:Y:S01]  /*0540*/  IMAD.SHL.U32 R6, R249.reuse, 0x20, RZ ;  /* 0x00000020f9067824 */ /* 0x040fe200078e00ff */
[C---:B------:R-:W-:Y:S01]  /*0550*/  LOP3.LUT P4, RZ, R230.reuse, 0x2, RZ, 0xc0, !PT ;  /* 0x00000002e6ff7812 */ /* 0x040fe2000788c0ff */
[----:B------:R-:W-:Y:S01]  /*0560*/  IMAD.SHL.U32 R7, R249, 0x8, RZ ;  /* 0x00000008f9077824 */ /* 0x000fe200078e00ff */
[----:B------:R-:W-:Y:S01]  /*0570*/  LOP3.LUT P3, RZ, R230, 0x4, RZ, 0xc0, !PT ;  /* 0x00000004e6ff7812 */ /* 0x000fe2000786c0ff */
[----:B------:R-:W-:Y:S01]  /*0580*/  IMAD.SHL.U32 R5, R9, 0x10, RZ ;  /* 0x0000001009057824 */ /* 0x000fe200078e00ff */
[----:B------:R-:W-:Y:S01]  /*0590*/  LOP3.LUT R6, R0, 0x20, R6, 0xf8, !PT ;  /* 0x0000002000067812 */ /* 0x000fe200078ef806 */
[----:B------:R-:W-:Y:S01]  /*05a0*/  IMAD.IADD R210, R3, 0x1, R210 ;  /* 0x0000000103d27824 */ /* 0x000fe200078e02d2 */
[----:B------:R-:W-:Y:S01]  /*05b0*/  SHF.R.U32.HI R3, RZ, 0x3, R0 ;  /* 0x00000003ff037819 */ /* 0x000fe20000011600 */
[----:B------:R-:W-:Y:S01]  /*05c0*/  STL [R1+0x1c], R16 ;  /* 0x00001c1001007387 */ /* 0x000fe20000100800 */
[----:B------:R-:W-:Y:S01]  /*05d0*/  LOP3.LUT R205, R4, 0x18, R7, 0xf8, !PT ;  /* 0x0000001804cd7812 */ /* 0x000fe200078ef807 */
[----:B------:R-:W-:Y:S01]  /*05e0*/  IMAD.SHL.U32 R230, R230, 0x8, RZ ;  /* 0x00000008e6e67824 */ /* 0x000fe200078e00ff */
[----:B------:R-:W-:-:S02]  /*05f0*/  LOP3.LUT R7, R2, 0x10, R5, 0xf8, !PT ;  /* 0x0000001002077812 */ /* 0x000fc400078ef805 */
[----:B------:R-:W-:Y:S01]  /*0600*/  LOP3.LUT R5, R3, R0, R2, 0x1e, !PT ;  /* 0x0000000003057212 */ /* 0x000fe200078e1e02 */
[----:B------:R-:W-:Y:S01]  /*0610*/  IMAD R0, R15, 0x400, R11 ;  /* 0x000004000f007824 */ /* 0x000fe200078e020b */
[----:B------:R-:W-:Y:S01]  /*0620*/  LOP3.LUT R2, R6, R3, RZ, 0x3c, !PT ;  /* 0x0000000306027212 */ /* 0x000fe200078e3cff */
[----:B------:R-:W-:Y:S01]  /*0630*/  IMAD.SHL.U32 R3, R16, 0x40, RZ ;  /* 0x0000004010037824 */ /* 0x000fe200078e00ff */
[----:B------:R-:W-:Y:S01]  /*0640*/  LEA R210, R210, UR4, 0x1 ;  /* 0x00000004d2d27c11 */ /* 0x000fe2000f8e08ff */
[----:B------:R-:W-:Y:S01]  /*0650*/  IMAD.IADD R252, R252, 0x1, R5 ;  /* 0x00000001fcfc7824 */ /* 0x000fe200078e0205 */
[----:B------:R-:W-:Y:S01]  /*0660*/  LOP3.LUT R206, R206, 0x8, R242, 0xf8, !PT ;  /* 0x00000008cece7812 */ /* 0x000fe200078ef8f2 */
[----:B------:R-:W-:Y:S01]  /*0670*/  IMAD.IADD R232, R2, 0x1, R0 ;  /* 0x0000000102e87824 */ /* 0x000fe200078e0200 */
[----:B------:R-:W-:Y:S01]  /*0680*/  LOP3.LUT R3, R3, 0x1c0, RZ, 0xc0, !PT ;  /* 0x000001c003037812 */ /* 0x000fe200078ec0ff */
[----:B------:R-:W-:Y:S01]  /*0690*/  IMAD.SHL.U32 R2, R9, 0x8, RZ ;  /* 0x0000000809027824 */ /* 0x000fe200078e00ff */
        /* <DEDUP_REMOVED lines=9> */
[-C--:B------:R-:W-:Y:S01]  /*0730*/  LOP3.LUT R215, R2, R0.reuse, RZ, 0xfc, !PT ;  /* 0x0000000002d77212 */ /* 0x080fe200078efcff */
[----:B------:R-:W-:Y:S01]  /*0740*/  IMAD.MOV.U32 R2, RZ, RZ, 0x20 ;  /* 0x00000020ff027424 */ /* 0x000fe200078e00ff */
[----:B------:R-:W-:Y:S01]  /*0750*/  LOP3.LUT R205, R205, R0, RZ, 0xfc, !PT ;  /* 0x00000000cdcd7212 */ /* 0x000fe200078efcff */
[----:B------:R-:W-:Y:S01]  /*0760*/  IMAD.U32 R0, RZ, RZ, UR5 ;  /* 0x00000005ff007e24 */ /* 0x000fe2000f8e00ff */
[----:B------:R-:W-:Y:S01]  /*0770*/  USHF.R.S32.HI UR5, URZ, 0x1f, UR10 ;  /* 0x0000001f3f057899 */ /* 0x000fe2000801140a */
[----:B------:R-:W-:Y:S01]  /*0780*/  IMAD.IADD R216, R4, 0x1, R3 ;  /* 0x0000000104d87824 */ /* 0x000fe200078e0203 */
[C---:B------:R-:W-:Y:S01]  /*0790*/  SEL R211, R2.reuse, 0xffffffe0, !P4 ;  /* 0xffffffe002d37807 */ /* 0x040fe20006000000 */
[----:B------:R-:W-:Y:S01]  /*07a0*/  IMAD.U32 R3, RZ, RZ, UR6 ;  /* 0x00000006ff037e24 */ /* 0x000fe2000f8e00ff */
[----:B------:R-:W-:Y:S01]  /*07b0*/  SEL R2, R2, 0xffffffe0, !P1 ;  /* 0xffffffe002027807 */ /* 0x000fe20004800000 */
[----:B------:R-:W-:Y:S01]  /*07c0*/  IMAD.MOV.U32 R0, RZ, RZ, 0x40 ;  /* 0x00000040ff007424 */ /* 0x000fe200078e00ff */
[----:B------:R-:W-:Y:S01]  /*07d0*/  LEA R232, R232, UR4, 0x1 ;  /* 0x00000004e8e87c11 */ /* 0x000fe2000f8e08ff */
[----:B------:R-:W-:Y:S01]  /*07e0*/  IMAD.U32 R3, RZ, RZ, UR5 ;  /* 0x00000005ff037e24 */ /* 0x000fe2000f8e00ff */
[----:B------:R-:W-:Y:S01]  /*07f0*/  UIADD3 UR5, UR4, 0xc000, URZ ;  /* 0x0000c00004057890 */ /* 0x000fe2000fffe03f */
[----:B------:R-:W-:Y:S01]  /*0800*/  SHF.R.S32.HI R237, RZ, 0x2, R237 ;  /* 0x00000002ffed7819 */ /* 0x000fe200000114ed */
[----:B------:R-:W-:Y:S01]  /*0810*/  USHF.R.S32.HI UR6, URZ, 0x1f, UR7 ;  /* 0x0000001f3f067899 */ /* 0x000fe20008011407 */
[----:B------:R-:W-:Y:S01]  /*0820*/  SEL R212, R0, 0xffffffc0, !P3 ;  /* 0xffffffc000d47807 */ /* 0x000fe20005800000 */
[----:B------:R-:W-:Y:S01]  /*0830*/  IMAD.IADD R233, R232, 0x1, R2 ;  /* 0x00000001e8e97824 */ /* 0x000fe200078e0202 */
[----:B------:R-:W-:Y:S01]  /*0840*/  SEL R0, R0, 0xffffffc0, !P2 ;  /* 0xffffffc000007807 */ /* 0x000fe20005000000 */
[----:B------:R-:W-:Y:S01]  /*0850*/  IMAD.IADD R211, R211, 0x1, R210 ;  /* 0x00000001d3d37824 */ /* 0x000fe200078e02d2 */
[----:B------:R-:W-:Y:S01]  /*0860*/  LEA R252, R252, UR5, 0x1 ;  /* 0x00000005fcfc7c11 */ /* 0x000fe2000f8e08ff */
[----:B------:R-:W-:Y:S01]  /*0870*/  IMAD.U32 R3, RZ, RZ, UR6 ;  /* 0x00000006ff037e24 */ /* 0x000fe2000f8e00ff */
[----:B------:R-:W-:Y:S01]  /*0880*/  LOP3.LUT R206, R10, R206, R8, 0xf6, !PT ;  /* 0x000000ce0ace7212 */ /* 0x000fe200078ef608 */
[----:B------:R-:W-:Y:S01]  /*0890*/  IMAD.IADD R213, R212, 0x1, R210 ;  /* 0x00000001d4d57824 */ /* 0x000fe200078e02d2 */
[----:B------:R-:W-:Y:S01]  /*08a0*/  SHF.R.S32.HI R242, RZ, 0x3, R242 ;  /* 0x00000003fff27819 */ /* 0x000fe200000114f2 */
[----:B------:R-:W-:Y:S01]  /*08b0*/  IMAD.IADD R4, R2, 0x1, R252 ;  /* 0x0000000102047824 */ /* 0x000fe200078e02fc */
[----:B------:R-:W-:Y:S01]  /*08c0*/  LEA R206, R206, UR4, 0x1 ;  /* 0x00000004cece7c11 */ /* 0x000fe2000f8e08ff */
[C---:B------:R-:W-:Y:S01]  /*08d0*/  IMAD.IADD R2, R252.reuse, 0x1, R0 ;  /* 0x00000001fc027824 */ /* 0x040fe200078e0200 */
[----:B------:R-:W-:Y:S01]  /*08e0*/  LEA R205, R205, UR5, 0x1 ;  /* 0x00000005cdcd7c11 */ /* 0x000fe2000f8e08ff */
[C---:B------:R-:W-:Y:S01]  /*08f0*/  VIADD R3, R252.reuse, 0x420 ;  /* 0x00000420fc037836 */ /* 0x040fe20000000000 */
[----:B------:R-:W-:Y:S01]  /*0900*/  STL [R1+0xc], R4 ;  /* 0x00000c0401007387 */ /* 0x000fe20000100800 */
[----:B------:R-:W-:-:S02]  /*0910*/  @P1 VIADD R3, R252, 0x3e0 ;  /* 0x000003e0fc031836 */ /* 0x000fc40000000000 */
[----:B------:R-:W-:Y:S01]  /*0920*/  IMAD.IADD R235, R232, 0x1, R234 ;  /* 0x00000001e8eb7824 */ /* 0x000fe200078e02ea */
[----:B------:R1:W-:Y:S01]  /*0930*/  STL [R1], R2 ;  /* 0x0000000201007387 */ /* 0x0003e20000100800 */
[----:B------:R-:W-:Y:S02]  /*0940*/  IMAD R237, R15, 0x10, R237 ;  /* 0x000000100fed7824 */ /* 0x000fe400078e02ed */
[----:B------:R-:W-:Y:S01]  /*0950*/  IMAD.IADD R212, R212, 0x1, R211 ;  /* 0x00000001d4d47824 */ /* 0x000fe200078e02d3 */
[----:B------:R2:W-:Y:S01]  /*0960*/  STL [R1+0x20], R3 ;  /* 0x0000200301007387 */ /* 0x0005e20000100800 */
[----:B------:R-:W-:Y:S02]  /*0970*/  IMAD.IADD R234, R234, 0x1, R233 ;  /* 0x00000001eaea7824 */ /* 0x000fe400078e02e9 */
[----:B-1----:R-:W-:Y:S02]  /*0980*/  IMAD.IADD R2, R4, 0x1, R0 ;  /* 0x0000000104027824 */ /* 0x002fe400078e0200 */
[----:B------:R-:W-:-:S03]  /*0990*/  IMAD.IADD R0, R0, 0x1, R3 ;  /* 0x0000000100007824 */ /* 0x000fc600078e0203 */
[----:B------:R2:W-:Y:S04]  /*09a0*/  STL [R1+0x10], R2 ;  /* 0x0000100201007387 */ /* 0x0005e80000100800 */
[----:B------:R2:W-:Y:S02]  /*09b0*/  STL [R1+0x18], R0 ;  /* 0x0000180001007387 */ /* 0x0005e40000100800 */
.L_x_1951:
        /* <DEDUP_REMOVED lines=25> */
[----:B---34-:R-:W-:Y:S01]  /*0b50*/  IMAD.U32 R4, RZ, RZ, UR10 ;  /* 0x0000000aff047e24 */ /* 0x018fe2000f8e00ff */
[----:B------:R-:W-:Y:S01]  /*0b60*/  ULDC.64 UR12, c[0x0][0x2f8] ;  /* 0x0000be00000c7ab9 */ /* 0x000fe20000000a00 */
[----:B------:R-:W-:Y:S01]  /*0b70*/  UISETP.NE.AND UP2, UPT, UR17, URZ, UPT ;  /* 0x0000003f1100728c */ /* 0x000fe2000bf45270 */
[----:B------:R-:W-:Y:S01]  /*0b80*/  PLOP3.LUT P3, PT, PT, PT, UP0, 0x80, 0x0 ;  /* 0x000000000000781c */ /* 0x000fe20003f6f008 */
[----:B------:R-:W-:Y:S01]  /*0b90*/  UISETP.EQ.U32.AND UP4, UPT, UR12, URZ, UPT ;  /* 0x0000003f0c00728c */ /* 0x000fe2000bf82070 */
[----:B------:R-:W-:-:S03]  /*0ba0*/  IMAD.U32 R5, RZ, RZ, UR11 ;  /* 0x0000000bff057e24 */ /* 0x000fc6000f8e00ff */
[----:B------:R-:W-:Y:S02]  /*0bb0*/  UISETP.EQ.OR.EX UP4, UPT, UR13, URZ, !UP2, UP4 ;  /* 0x0000003f0d00728c */ /* 0x000fe4000d782740 */
[----:B------:R-:W-:Y:S01]  /*0bc0*/  UIADD3 UR6, UP1, UR16, UR12, URZ ;  /* 0x0000000c10067290 */ /* 0x000fe2000ff3e03f */
[----:B------:R-:W2:Y:S03]  /*0bd0*/  @P1 LDG.E R7, desc[UR8][R4.64] ;  /* 0x0000000804071981 */ /* 0x000ea6000c1e1900 */
[----:B------:R-:W-:Y:S01]  /*0be0*/  PLOP3.LUT P2, PT, PT, PT, UP4, 0x80, 0x0 ;  /* 0x000000000000781c */ /* 0x000fe20003f4f048 */
[----:B------:R-:W-:Y:S01]  /*0bf0*/  UIADD3.X UR5, UR5, UR13, URZ, UP1, !UPT ;  /* 0x0000000d05057290 */ /* 0x000fe20008ffe43f */
[----:B------:R1:W3:Y:S02]  /*0c00*/  @P0 LDG.E R5, desc[UR8][R2.64] ;  /* 0x0000000802050981 */ /* 0x0002e4000c1e1900 */
[----:B-1----:R-:W-:-:S02]  /*0c10*/  IMAD.U32 R2, RZ, RZ, UR15 ;  /* 0x0000000fff027e24 */ /* 0x002fc4000f8e00ff */
[----:B------:R-:W-:-:S05]  /*0c20*/  IMAD.U32 R3, RZ, RZ, UR14 ;  /* 0x0000000eff037e24 */ /* 0x000fca000f8e00ff */
[----:B------:R-:W4:Y:S04]  /*0c30*/  @P3 LDG.E R6, desc[UR8][R2.64] ;  /* 0x0000000802063981 */ /* 0x000f28000c1e1900 */
[----:B-----5:R1:W5:Y:S02]  /*0c40*/  @P3 LDG.E R0, desc[UR8][R2.64+0x4] ;  /* 0x0000040802003981 */ /* 0x020364000c1e1900 */
[----:B-1----:R-:W-:Y:S01]  /*0c50*/  IMAD.U32 R2, RZ, RZ, UR6 ;  /* 0x00000006ff027e24 */ /* 0x002fe2000f8e00ff */
[----:B------:R-:W-:Y:S01]  /*0c60*/  @!UP3 ULDC.64 UR6, c[0x0][0x318] ;  /* 0x0000c6000006bab9 */ /* 0x000fe20000000a00 */
[----:B------:R-:W-:-:S05]  /*0c70*/  IMAD.U32 R3, RZ, RZ, UR5 ;  /* 0x00000005ff037e24 */ /* 0x000fca000f8e00ff */
[----:B------:R-:W5:Y:S01]  /*0c80*/  @!P2 LDG.E R4, desc[UR8][R2.64] ;  /* 0x000000080204a981 */ /* 0x000f62000c1e1900 */
[----:B------:R-:W-:Y:S01]  /*0c90*/  @!UP3 UISETP.NE.U32.AND UP1, UPT, UR6, URZ, UPT ;  /* 0x0000003f0600b28c */ /* 0x000fe2000bf25070 */
[----:B------:R-:W-:Y:S02]  /*0ca0*/  UMOV UR18, URZ ;  /* 0x0000003f00127c82 */ /* 0x000fe40008000000 */
[----:B------:R-:W-:Y:S01]  /*0cb0*/  @!UP3 ULDC UR6, c[0x0][0x2cc] ;  /* 0x0000b3000006bab9 */ /* 0x000fe20000000800 */
[----:B------:R-:W-:Y:S01]  /*0cc0*/  @!UP3 UISETP.NE.AND.EX UP1, UPT, UR7, URZ, UPT, UP1 ;  /* 0x0000003f0700b28c */ /* 0x000fe2000bf25310 */
[----:B------:R-:W-:Y:S02]  /*0cd0*/  UMOV UR5, 0xffffffff ;  /* 0xffffffff00057882 */ /* 0x000fe40000000000 */
[----:B------:R-:W-:Y:S01]  /*0ce0*/  UMOV UR7, 0xffffffff ;  /* 0xffffffff00077882 */ /* 0x000fe20000000000 */
[----:B------:R-:W-:Y:S02]  /*0cf0*/  @!UP3 USEL UR10, UR6, URZ, UP1 ;  /* 0x0000003f060ab287 */ /* 0x000fe40008800000 */
[----:B------:R-:W-:Y:S01]  /*0d00*/  USHF.L.U32 UR35, UR19, 0x7, URZ ;  /* 0x0000000713237899 */ /* 0x000fe2000800063f */
[----:B--2---:R-:W-:-:S13]  /*0d10*/  @P1 R2UR UR18, R7 ;  /* 0x00000000071212ca */ /* 0x004fda00000e0000 */
[----:B------:R-:W-:-:S05]  /*0d20*/  IMAD.U32 R16, RZ, RZ, UR18 ;  /* 0x00000012ff107e24 */ /* 0x000fca000f8e00ff */
[----:B------:R1:W-:Y:S01]  /*0d30*/  STL [R1+0x8], R16 ;  /* 0x0000081001007387 */ /* 0x0003e20000100800 */
[----:B---3--:R-:W-:Y:S02]  /*0d40*/  @P0 R2UR UR11, R5 ;  /* 0x00000000050b02ca */ /* 0x008fe400000e0000 */
[----:B------:R-:W-:-:S04]  /*0d50*/  ISETP.NE.U32.AND P0, PT, RZ, UR12, PT ;  /* 0x0000000cff007c0c */ /* 0x000fc8000bf05070 */
[----:B------:R-:W-:-:S07]  /*0d60*/  ISETP.NE.AND.EX P0, PT, RZ, UR13, PT, P0 ;  /* 0x0000000dff007c0c */ /* 0x000fce000bf05300 */
[----:B------:R-:W-:Y:S01]  /*0d70*/  @UP3 UIADD3 UR6, UR11, -UR18, URZ ;  /* 0x800000120b063290 */ /* 0x000fe2000fffe03f */
[----:B----4-:R-:W-:Y:S02]  /*0d80*/  @P3 R2UR UR5, R6 ;  /* 0x00000000060532ca */ /* 0x010fe400000e0000 */
[----:B-----5:R-:W-:Y:S02]  /*0d90*/  @P3 R2UR UR12, R0 ;  /* 0x00000000000c32ca */ /* 0x020fe400000e0000 */
[----:B------:R-:W-:-:S13]  /*0da0*/  @!P2 R2UR UR7, R4 ;  /* 0x000000000407a2ca */ /* 0x000fda00000e0000 */
[----:B------:R-:W-:Y:S01]  /*0db0*/  IMAD.U32 R17, RZ, RZ, UR7 ;  /* 0x00000007ff117e24 */ /* 0x000fe2000f8e00ff */
[----:B------:R-:W-:-:S04]  /*0dc0*/  ULDC UR7, c[0x0][0x2c8] ;  /* 0x0000b20000077ab9 */ /* 0x000fc80000000800 */
[----:B------:R1:W-:Y:S01]  /*0dd0*/  STL [R1+0x14], R17 ;  /* 0x0000141101007387 */ /* 0x0003e20000100800 */
[----:B------:R-:W-:Y:S05]  /*0de0*/  @!P0 BRA `(.L_x_1879) ;  /* 0x00000000001c8947 */ /* 0x000fea0003800000 */
[----:B------:R-:W-:Y:S02]  /*0df0*/  PLOP3.LUT P0, PT, PT, PT, UP2, 0x80, 0x0 ;  /* 0x000000000000781c */ /* 0x000fe40003f0f028 */
[----:B------:R-:W-:-:S11]  /*0e00*/  R2UR UR11, R17 ;  /* 0x00000000110b72ca */ /* 0x000fd600000e0000 */
[----:B------:R-:W2:Y:S04]  /*0e10*/  @P0 LDG.E R0, desc[UR8][R2.64+0x4] ;  /* 0x0000040802000981 */ /* 0x000ea8000c1e1900 */
[----:B------:R-:W3:Y:S01]  /*0e20*/  @!P0 LDG.E R2, desc[UR8][R2.64] ;  /* 0x0000000802028981 */ /* 0x000ee2000c1e1900 */
[----:B--2---:R-:W-:-:S13]  /*0e30*/  @P0 R2UR UR7, R0 ;  /* 0x00000000000702ca */ /* 0x004fda00000e0000 */
[----:B------:R-:W-:-:S07]  /*0e40*/  @UP2 UIADD3 UR7, UR7, -UR11, URZ ;  /* 0x8000000b07072290 */ /* 0x000fce000fffe03f */
[----:B---3--:R-:W-:-:S15]  /*0e50*/  @!P0 R2UR UR7, R2 ;  /* 0x00000000020782ca */ /* 0x008fde00000e0000 */
.L_x_1879:
[----:B------:R-:W-:-:S13]  /*0e60*/  R2UR UR11, R16 ;  /* 0x00000000100b72ca */ /* 0x000fda00000e0000 */
[----:B------:R-:W-:Y:S02]  /*0e70*/  @!UP3 UIADD3 UR6, UR10, UR7, -UR11 ;  /* 0x000000070a06b290 */ /* 0x000fe4000fffe80b */
[----:B------:R-:W-:Y:S02]  /*0e80*/  @UP0 UIADD3 UR11, UR12, -UR5, URZ ;  /* 0x800000050c0b0290 */ /* 0x000fe4000fffe03f */
[----:B------:R-:W-:-:S05]  /*0e90*/  UISETP.GT.AND UP1, UPT, UR6, UR35, UPT ;  /* 0x000000230600728c */ /* 0x000fca000bf24270 */
[----:B------:R-:W-:Y:S01]  /*0ea0*/  @!UP0 ULDC UR11, c[0x0][0x2c4] ;  /* 0x0000b100000b8ab9 */ /* 0x000fe20000000800 */
[----:B------:R-:W-:-:S13]  /*0eb0*/  PLOP3.LUT P0, PT, PT, PT, UP1, 0x80, 0x0 ;  /* 0x000000000000781c */ /* 0x000fda0003f0f018 */
[----:B------:R-:W-:Y:S05]  /*0ec0*/  @!P0 BRA `(.L_x_1880) ;  /* 0x000000c0009c8947 */ /* 0x000fea0003800000 */
[----:B------:R-:W2:Y:S01]  /*0ed0*/  LDC R6, c[0x0][0x278] ;  /* 0x00009e00ff067b82 */ /* 0x000ea20000000800 */
[----:B------:R-:W-:Y:S01]  /*0ee0*/  UISETP.NE.AND UP2, UPT, UR5, -0x1, UPT ;  /* 0xffffffff0500788c */ /* 0x000fe2000bf45270 */
[----:B------:R-:W-:Y:S01]  /*0ef0*/  R2UR UR17, R17 ;  /* 0x00000000111172ca */ /* 0x000fe200000e0000 */
[----:B------:R-:W-:Y:S01]  /*0f00*/  ULDC.64 UR14, c[0x0][0x488] ;  /* 0x00012200000e7ab9 */ /* 0x000fe20000000a00 */
[----:B------:R-:W-:Y:S01]  /*0f10*/  ULDC.64 UR12, c[0x0][0x228] ;  /* 0x00008a00000c7ab9 */ /* 0x000fe20000000a00 */
[----:B------:R-:W-:Y:S01]  /*0f20*/  R2UR UR16, R16 ;  /* 0x00000000101072ca */ /* 0x000fe200000e0000 */
[----:B------:R-:W-:Y:S02]  /*0f30*/  UIMAD UR7, UR52, UR12, URZ ;  /* 0x0000000c340772a4 */ /* 0x000fe4000f8e023f */
[----:B------:R-:W3:Y:S01]  /*0f40*/  S2UR UR10, SR_CTAID.X ;  /* 0x00000000000a79c3 */ /* 0x000ee20000002500 */
[----:B------:R-:W-:Y:S01]  /*0f50*/  ULDC UR53, c[0x0][0x2d4] ;  /* 0x0000b50000357ab9 */ /* 0x000fe20000000800 */
[----:B------:R-:W-:Y:S01]  /*0f60*/  ULDC.U8 UR27, c[0x0][0x3d8] ;  /* 0x0000f600001b7ab9 */ /* 0x000fe20000000000 */
[----:B------:R-:W-:-:S02]  /*0f70*/  USHF.R.S32.HI UR33, URZ, 0x1f, UR53 ;  /* 0x0000001f3f217899 */ /* 0x000fc40008011435 */
[----:B------:R-:W-:Y:S02]  /*0f80*/  UISETP.NE.AND UP3, UPT, UR27, URZ, UPT ;  /* 0x0000003f1b00728c */ /* 0x000fe4000bf65270 */
[----:B------:R-:W-:Y:S01]  /*0f90*/  UISETP.NE.AND UP1, UPT, UR17, -0x1, UPT ;  /* 0xffffffff1100788c */ /* 0x000fe2000bf25270 */
[----:B------:R-:W4:Y:S01]  /*0fa0*/  S2UR UR48, SR_CTAID.Y ;  /* 0x00000000003079c3 */ /* 0x000f220000002600 */
[----:B------:R-:W-:Y:S01]  /*0fb0*/  ULDC.64 UR24, c[0x0][0x240] ;  /* 0x0000900000187ab9 */ /* 0x000fe20000000a00 */
[----:B------:R-:W-:Y:S01]  /*0fc0*/  ULDC UR55, c[0x0][0x2dc] ;  /* 0x0000b70000377ab9 */ /* 0x000fe20000000800 */
[----:B------:R-:W-:Y:S01]  /*0fd0*/  ULDC UR54, c[0x0][0x270] ;  /* 0x00009c0000367ab9 */ /* 0x000fe20000000800 */
[----:B------:R-:W-:Y:S01]  /*0fe0*/  UIMAD UR22, UR5, UR25, URZ ;  /* 0x00000019051672a4 */ /* 0x000fe2000f8e023f */
[----:B------:R-:W-:Y:S01]  /*0ff0*/  ULDC.U8 UR36, c[0x0][0x480] ;  /* 0x0001200000247ab9 */ /* 0x000fe20000000000 */
[----:B------:R-:W-:Y:S01]  /*1000*/  ULDC UR45, c[0x0][0x2c4] ;  /* 0x0000b100002d7ab9 */ /* 0x000fe20000000800 */
[----:B--2---:R-:W-:Y:S01]  /*1010*/  IABS R5, R6 ;  /* 0x0000000600057213 */ /* 0x004fe20000000000 */
[----:B------:R-:W2:Y:S02]  /*1020*/  S2UR UR47, SR_CTAID.Z ;  /* 0x00000000002f79c3 */ /* 0x000ea40000002700 */
[----:B------:R-:W-:Y:S01]  /*1030*/  @UP1 UIADD3 UR26, UR16, UR17, URZ ;  /* 0x00000011101a1290 */ /* 0x000fe2000fffe03f */
[----:B------:R-:W-:Y:S01]  /*1040*/  ISETP.NE.AND P3, PT, R6, RZ, PT ;  /* 0x000000ff0600720c */ /* 0x000fe20003f65270 */
[----:B------:R-:W5:Y:S01]  /*1050*/  I2F.RP R2, R5 ;  /* 0x0000000500027306 */ /* 0x000f620000209400 */
[----:B------:R-:W-:-:S02]  /*1060*/  UISETP.NE.AND UP4, UPT, UR36, URZ, UPT ;  /* 0x0000003f2400728c */ /* 0x000fc4000bf85270 */
[----:B------:R-:W-:Y:S01]  /*1070*/  USHF.R.S32.HI UR34, URZ, 0x1f, UR35 ;  /* 0x0000001f3f227899 */ /* 0x000fe20008011423 */
[----:B------:R-:W1:Y:S01]  /*1080*/  S2UR UR18, SR_CTAID.Y ;  /* 0x00000000001279c3 */ /* 0x000e620000002600 */
[----:B---3--:R-:W-:-:S04]  /*1090*/  UIMAD.WIDE.U32 UR28, UR10, UR14, URZ ;  /* 0x0000000e0a1c72a5 */ /* 0x008fc8000f8e003f */
[----:B------:R-:W-:Y:S02]  /*10a0*/  UIMAD UR37, UR10, UR15, UR29 ;  /* 0x0000000f0a2572a4 */ /* 0x000fe4000f8e021d */
[----:B----4-:R-:W-:Y:S01]  /*10b0*/  UIMAD.WIDE.U32 UR20, UR48, UR12, URZ ;  /* 0x0000000c301472a5 */ /* 0x010fe2000f8e003f */
[----:B------:R-:W-:Y:S01]  /*10c0*/  @UP2 ULDC.64 UR14, c[0x0][0x420] ;  /* 0x00010800000e2ab9 */ /* 0x000fe20000000a00 */
[----:B-----5:R-:W3:Y:S01]  /*10d0*/  MUFU.RCP R2, R2 ;  /* 0x0000000200027308 */ /* 0x020ee20000001000 */
[----:B------:R-:W-:Y:S02]  /*10e0*/  UIMAD UR23, UR48, UR13, UR7 ;  /* 0x0000000d301772a4 */ /* 0x000fe4000f8e0207 */
[----:B------:R-:W-:Y:S01]  /*10f0*/  @UP2 UIMAD.WIDE.U32 UR40, UR5, UR14, URZ ;  /* 0x0000000e052822a5 */ /* 0x000fe2000f8e003f */
[----:B------:R-:W-:Y:S01]  /*1100*/  @!UP2 ULDC.64 UR12, c[0x0][0x418] ;  /* 0x00010600000caab9 */ /* 0x000fe20000000a00 */
[----:B--2---:R-:W-:Y:S01]  /*1110*/  IABS R4, UR47 ;  /* 0x0000002f00047c13 */ /* 0x004fe20008000000 */
[----:B------:R-:W-:-:S02]  /*1120*/  UIADD3 UR10, UR11, 0x3f, URZ ;  /* 0x0000003f0b0a7890 */ /* 0x000fc4000fffe03f */
[----:B------:R-:W-:Y:S02]  /*1130*/  @!UP2 UIMAD UR7, UR52, UR12, URZ ;  /* 0x0000000c3407a2a4 */ /* 0x000fe4000f8e023f */
[----:B------:R-:W-:Y:S02]  /*1140*/  @UP2 UIMAD UR46, UR5, UR15, UR41 ;  /* 0x0000000f052e22a4 */ /* 0x000fe4000f8e0229 */
[----:B------:R-:W-:Y:S02]  /*1150*/  USHF.R.S32.HI UR15, URZ, 0x1f, UR10 ;  /* 0x0000001f3f0f7899 */ /* 0x000fe4000801140a */
[----:B------:R-:W-:Y:S01]  /*1160*/  @!UP2 UIMAD UR30, UR48, UR13, UR7 ;  /* 0x0000000d301ea2a4 */ /* 0x000fe2000f8e0207 */
[----:B---3--:R-:W-:Y:S01]  /*1170*/  VIADD R2, R2, 0xffffffe ;  /* 0x0ffffffe02027836 */ /* 0x008fe20000000000 */
[----:B------:R-:W-:Y:S02]  /*1180*/  UIADD3 UR7, UR11, 0x80, UR35 ;  /* 0x000000800b077890 */ /* 0x000fe4000fffe023 */
[----:B------:R-:W-:Y:S01]  /*1190*/  @!UP2 UIMAD.WIDE.U32 UR38, UR48, UR12, URZ ;  /* 0x0000000c3026a2a5 */ /* 0x000fe2000f8e003f */
[----:B------:R-:W2:Y:S01]  /*11a0*/  F2I.FTZ.U32.TRUNC.NTZ R3, R2 ;  /* 0x0000000200037305 */ /* 0x000ea2000021f000 */
[----:B-1----:R-:W-:Y:S01]  /*11b0*/  USHF.L.U32 UR18, UR18, 0x7, URZ ;  /* 0x0000000712127899 */ /* 0x002fe2000800063f */
[----:B------:R-:W-:Y:S01]  /*11c0*/  ULDC UR12, c[0x0][0x394] ;  /* 0x0000e500000c7ab9 */ /* 0x000fe20000000800 */
[----:B------:R-:W-:-:S02]  /*11d0*/  ULEA.HI UR27, UR15, UR10, URZ, 0x6 ;  /* 0x0000000a0f1b7291 */ /* 0x000fc4000f8f303f */
[----:B------:R-:W-:Y:S02]  /*11e0*/  UIMAD UR10, UR33, UR48, URZ ;  /* 0x00000030210a72a4 */ /* 0x000fe4000f8e023f */
[----:B------:R-:W-:Y:S02]  /*11f0*/  UIADD3 UR7, UR7, UR12, -UR6 ;  /* 0x0000000c07077290 */ /* 0x000fe4000fffe806 */
[----:B------:R-:W-:Y:S02]  /*1200*/  USEL UR32, UR18, URZ, UP0 ;  /* 0x0000003f12207287 */ /* 0x000fe40008000000 */
[----:B------:R-:W-:Y:S02]  /*1210*/  UIMAD.WIDE.U32 UR18, UR5, UR24, URZ ;  /* 0x00000018051272a5 */ /* 0x000fe4000f8e003f */
[----:B------:R-:W-:Y:S01]  /*1220*/  @UP1 UIADD3 UR29, UR16, UR17, URZ ;  /* 0x00000011101d1290 */ /* 0x000fe2000fffe03f */
[----:B--2---:R-:W-:Y:S01]  /*1230*/  IMAD.MOV R0, RZ, RZ, -R3 ;  /* 0x000000ffff007224 */ /* 0x004fe200078e0a03 */
[----:B------:R-:W-:Y:S01]  /*1240*/  UIMAD.WIDE UR12, UR55, UR54, URZ ;  /* 0x00000036370c72a5 */ /* 0x000fe2000f8e023f */
[----:B------:R-:W-:Y:S01]  /*1250*/  IMAD.MOV.U32 R2, RZ, RZ, RZ ;  /* 0x000000ffff027224 */ /* 0x000fe200078e00ff */
[----:B------:R-:W-:Y:S01]  /*1260*/  UIMAD.WIDE.U32 UR16, UR48, UR53, URZ ;  /* 0x00000035301072a5 */ /* 0x000fe2000f8e003f */
[----:B------:R-:W-:Y:S01]  /*1270*/  IMAD R0, R0, R5, RZ ;  /* 0x0000000500007224 */ /* 0x000fe200078e02ff */
[----:B------:R-:W-:-:S02]  /*1280*/  UIMAD UR10, UR52, UR53, UR10 ;  /* 0x00000035340a72a4 */ /* 0x000fc4000f8e020a */
[----:B------:R-:W-:Y:S01]  /*1290*/  UIADD3 UR7, UR7, 0x3f, URZ ;  /* 0x0000003f07077890 */ /* 0x000fe2000fffe03f */
[----:B------:R-:W-:Y:S01]  /*12a0*/  IMAD.HI.U32 R0, R3, R0, R2 ;  /* 0x0000000003007227 */ /* 0x000fe200078e0002 */
[----:B------:R-:W-:Y:S02]  /*12b0*/  UIADD3 UR43, UR21, UR23, URZ ;  /* 0x00000017152b7290 */ /* 0x000fe4000fffe03f */
[----:B------:R-:W-:Y:S01]  /*12c0*/  @UP2 UIADD3 UR43, UR19, UR22, URZ ;  /* 0x00000016132b2290 */ /* 0x000fe2000fffe03f */
[----:B------:R-:W-:Y:S01]  /*12d0*/  IMAD.MOV.U32 R2, RZ, RZ, R4 ;  /* 0x000000ffff027224 */ /* 0x000fe200078e0004 */
[----:B------:R-:W-:Y:S02]  /*12e0*/  USEL UR51, UR20, UR18, !UP2 ;  /* 0x0000001214337287 */ /* 0x000fe4000d000000 */
[----:B------:R-:W-:Y:S01]  /*12f0*/  UIMAD UR19, UR13, UR16, URZ ;  /* 0x000000100d1372a4 */ /* 0x000fe2000f8e023f */
[----:B------:R-:W-:Y:S01]  /*1300*/  IMAD.HI.U32 R0, R0, R2, RZ ;  /* 0x0000000200007227 */ /* 0x000fe200078e00ff */
[----:B------:R-:W-:-:S02]  /*1310*/  UIADD3 UR10, UR17, UR10, URZ ;  /* 0x0000000a110a7290 */ /* 0x000fc4000fffe03f */
[----:B------:R-:W-:Y:S01]  /*1320*/  USHF.R.S32.HI UR18, URZ, 0x1f, UR7 ;  /* 0x0000001f3f127899 */ /* 0x000fe20008011407 */
[----:B------:R-:W-:Y:S01]  /*1330*/  IMAD.MOV R3, RZ, RZ, -R0 ;  /* 0x000000ffff037224 */ /* 0x000fe200078e0a00 */
[----:B------:R-:W-:Y:S02]  /*1340*/  UIMAD.WIDE.U32 UR20, UR12, UR16, URZ ;  /* 0x000000100c1472a5 */ /* 0x000fe4000f8e003f */
[----:B------:R-:W-:Y:S01]  /*1350*/  UIMAD UR10, UR12, UR10, UR19 ;  /* 0x0000000a0c0a72a4 */ /* 0x000fe2000f8e0213 */
[C---:B------:R-:W-:Y:S01]  /*1360*/  IMAD R2, R5.reuse, R3, R2 ;  /* 0x0000000305027224 */ /* 0x040fe200078e0202 */
[----:B------:R-:W-:Y:S02]  /*1370*/  ULEA.HI UR7, UR18, UR7, URZ, 0x6 ;  /* 0x0000000712077291 */ /* 0x000fe4000f8f303f */
[----:B------:R-:W-:Y:S02]  /*1380*/  USHF.L.U64.HI UR14, UR48, 0x7, UR52 ;  /* 0x00000007300e7899 */ /* 0x000fe40008010234 */
[----:B------:R-:W-:Y:S01]  /*1390*/  ISETP.GT.U32.AND P1, PT, R5, R2, PT ;  /* 0x000000020500720c */ /* 0x000fe20003f24070 */
[----:B------:R-:W-:-:S02]  /*13a0*/  UIADD3 UR42, UR21, UR10, URZ ;  /* 0x0000000a152a7290 */ /* 0x000fc4000fffe03f */
[----:B------:R-:W-:Y:S02]  /*13b0*/  USHF.R.S32.HI UR10, URZ, 0x6, UR27 ;  /* 0x000000063f0a7899 */ /* 0x000fe4000801141b */
[----:B------:R-:W-:Y:S02]  /*13c0*/  USHF.R.S32.HI UR7, URZ, 0x6, UR7 ;  /* 0x000000063f077899 */ /* 0x000fe40008011407 */
[----:B------:R-:W-:Y:S02]  /*13d0*/  UIMAD.WIDE.U32 UR16, UR12, UR5, URZ ;  /* 0x000000050c1072a5 */ /* 0x000fe4000f8e003f */
[----:B------:R-:W-:Y:S02]  /*13e0*/  USEL UR31, UR14, URZ, UP0 ;  /* 0x0000003f0e1f7287 */ /* 0x000fe40008000000 */
[----:B------:R-:W-:Y:S02]  /*13f0*/  UISETP.LT.AND UP0, UPT, UR10, UR7, UPT ;  /* 0x000000070a00728c */ /* 0x000fe4000bf01270 */
[----:B------:R-:W-:Y:S01]  /*1400*/  USEL UR50, UR20, UR16, !UP2 ;  /* 0x0000001014327287 */ /* 0x000fe2000d000000 */
[-C--:B------:R-:W-:Y:S01]  /*1410*/  @!P1 IADD3 R2, R2, -R5.reuse, RZ ;  /* 0x8000000502029210 */ /* 0x080fe20007ffe0ff */
[----:B------:R-:W-:Y:S01]  /*1420*/  @UP3 UIMAD UR20, UR48, UR45, URZ ;  /* 0x0000002d301432a4 */ /* 0x000fe2000f8e023f */
[----:B------:R-:W-:Y:S01]  /*1430*/  @!P1 VIADD R0, R0, 0x1 ;  /* 0x0000000100009836 */ /* 0x000fe20000000000 */
[----:B------:R-:W-:Y:S01]  /*1440*/  USEL UR36, UR10, UR7, UP0 ;  /* 0x000000070a247287 */ /* 0x000fe20008000000 */
[----:B------:R-:W-:Y:S01]  /*1450*/  ISETP.GE.U32.AND P0, PT, R2, R5, PT ;  /* 0x000000050200720c */ /* 0x000fe20003f06070 */
[----:B------:R-:W-:Y:S01]  /*1460*/  @UP3 USEL UR20, UR20, UR5, !UP2 ;  /* 0x0000000514143287 */ /* 0x000fe2000d000000 */
[----:B------:R-:W-:Y:S01]  /*1470*/  LOP3.LUT R2, R6, UR47, RZ, 0x3c, !PT ;  /* 0x0000002f06027c12 */ /* 0x000fe2000f8e3cff */
[----:B------:R-:W-:Y:S01]  /*1480*/  ULEA UR7, UR36, 0xffffffc0, 0x6 ;  /* 0xffffffc024077891 */ /* 0x000fe2000f8e303f */
[----:B------:R-:W-:Y:S01]  /*1490*/  PLOP3.LUT P1, PT, PT, PT, UP1, 0x80, 0x0 ;  /* 0x000000000000781c */ /* 0x000fe20003f2f018 */
[----:B------:R-:W-:Y:S01]  /*14a0*/  @UP3 ULDC UR10, c[0x0][0x2e4] ;  /* 0x0000b900000a3ab9 */ /* 0x000fe20000000800 */
[----:B------:R-:W-:Y:S01]  /*14b0*/  UIMAD UR16, UR13, UR5, URZ ;  /* 0x000000050d1072a4 */ /* 0x000fe2000f8e023f */
[----:B------:R-:W-:Y:S01]  /*14c0*/  ISETP.GE.AND P2, PT, R2, RZ, PT ;  /* 0x000000ff0200720c */ /* 0x000fe20003f46270 */
[----:B------:R-:W-:-:S02]  /*14d0*/  @UP3 UIMAD UR22, UR47, UR10, UR20 ;  /* 0x0000000a2f1632a4 */ /* 0x000fc4000f8e0214 */
[----:B------:R-:W-:Y:S02]  /*14e0*/  USHF.R.S32.HI UR23, URZ, 0x1f, UR7 ;  /* 0x0000001f3f177899 */ /* 0x000fe40008011407 */
[----:B------:R-:W-:Y:S01]  /*14f0*/  UIADD3 UR10, UP0, UR7, UR32, URZ ;  /* 0x00000020070a7290 */ /* 0x000fe2000ff1e03f */
[----:B------:R-:W-:Y:S01]  /*1500*/  @P0 VIADD R0, R0, 0x1 ;  /* 0x0000000100000836 */ /* 0x000fe20000000000 */
[----:B------:R-:W-:Y:S01]  /*1510*/  @UP1 ULDC.64 UR14, c[0x0][0x248] ;  /* 0x00009200000e1ab9 */ /* 0x000fe20000000a00 */
[----:B------:R-:W-:Y:S01]  /*1520*/  @UP1 ULDC.64 UR18, c[0x0][0x250] ;  /* 0x0000940000121ab9 */ /* 0x000fe20000000a00 */
[----:B------:R-:W-:Y:S01]  /*1530*/  UIADD3.X UR20, UR23, UR31, URZ, UP0, !UPT ;  /* 0x0000001f17147290 */ /* 0x000fe200087fe43f */
[----:B------:R-:W-:Y:S01]  /*1540*/  PLOP3.LUT P0, PT, PT, PT, UP3, 0x80, 0x0 ;  /* 0x000000000000781c */ /* 0x000fe20003f0f038 */
[----:B------:R-:W-:Y:S01]  /*1550*/  UIMAD UR13, UR13, UR10, URZ ;  /* 0x0000000a0d0d72a4 */ /* 0x000fe2000f8e023f */
[----:B------:R-:W-:Y:S01]  /*1560*/  MOV R13, R0 ;  /* 0x00000000000d7202 */ /* 0x000fe20000000f00 */
[----:B------:R-:W-:-:S02]  /*1570*/  UIMAD.WIDE.U32 UR32, UR12, UR10, URZ ;  /* 0x0000000a0c2072a5 */ /* 0x000fc4000f8e003f */
[----:B------:R-:W-:Y:S02]  /*1580*/  @UP2 UIADD3 UR42, UR17, UR16, URZ ;  /* 0x00000010112a2290 */ /* 0x000fe4000fffe03f */
[----:B------:R-:W-:Y:S01]  /*1590*/  UIMAD UR10, UR12, UR20, UR13 ;  /* 0x000000140c0a72a4 */ /* 0x000fe2000f8e020d */
[----:B------:R-:W-:Y:S01]  /*15a0*/  @!P2 IMAD.MOV R13, RZ, RZ, -R13 ;  /* 0x000000ffff0da224 */ /* 0x000fe200078e0a0d */
[----:B------:R-:W-:Y:S01]  /*15b0*/  @UP1 UIMAD.WIDE.U32 UR16, UR29, UR14, URZ ;  /* 0x0000000e1d1012a5 */ /* 0x000fe2000f8e003f */
[----:B------:R-:W-:Y:S01]  /*15c0*/  @!P3 LOP3.LUT R13, RZ, R6, RZ, 0x33, !PT ;  /* 0x00000006ff0db212 */ /* 0x000fe200078e33ff */
[----:B------:R-:W-:Y:S02]  /*15d0*/  @UP1 UIMAD.WIDE.U32 UR12, UR26, UR18, URZ ;  /* 0x000000121a0c12a5 */ /* 0x000fe4000f8e003f */
[----:B------:R-:W-:Y:S02]  /*15e0*/  @!UP3 UIMAD UR21, UR48, UR54, UR47 ;  /* 0x000000363015b2a4 */ /* 0x000fe4000f8e022f */
[----:B------:R-:W-:-:S02]  /*15f0*/  UIMAD UR44, UR47, UR55, URZ ;  /* 0x000000372f2c72a4 */ /* 0x000fc4000f8e023f */
[----:B------:R-:W-:Y:S02]  /*1600*/  @UP1 UIMAD UR29, UR29, UR15, URZ ;  /* 0x0000000f1d1d12a4 */ /* 0x000fe4000f8e023f */
[----:B------:R-:W-:Y:S02]  /*1610*/  @UP1 UIMAD UR20, UR26, UR19, URZ ;  /* 0x000000131a1412a4 */ /* 0x000fe4000f8e023f */
[----:B------:R-:W-:Y:S02]  /*1620*/  @!UP2 UIADD3 UR46, UR39, UR30, URZ ;  /* 0x0000001e272ea290 */ /* 0x000fe4000fffe03f */
[----:B------:R-:W-:Y:S02]  /*1630*/  @!UP3 UIMAD UR22, UR21, UR45, URZ ;  /* 0x0000002d1516b2a4 */ /* 0x000fe4000f8e023f */
[----:B------:R-:W-:Y:S02]  /*1640*/  USEL UR48, UR28, URZ, UP4 ;  /* 0x0000003f1c307287 */ /* 0x000fe4000a000000 */
[----:B------:R-:W-:-:S02]  /*1650*/  USHF.R.S32.HI UR49, URZ, 0x1f, UR44 ;  /* 0x0000001f3f317899 */ /* 0x000fc4000801142c */
[----:B------:R-:W-:Y:S02]  /*1660*/  @UP1 UIADD3 UR31, UR13, UR20, URZ ;  /* 0x000000140d1f1290 */ /* 0x000fe4000fffe03f */
[----:B------:R-:W-:Y:S02]  /*1670*/  USEL UR47, UR37, URZ, UP4 ;  /* 0x0000003f252f7287 */ /* 0x000fe4000a000000 */
        /* <DEDUP_REMOVED lines=8> */
[----:B------:R-:W-:Y:S02]  /*1700*/  USHF.R.S32.HI UR10, URZ, 0x1f, UR16 ;  /* 0x0000001f3f0a7899 */ /* 0x000fe40008011410 */
[----:B------:R-:W-:Y:S02]  /*1710*/  UIMAD.WIDE.U32 UR12, UR16, UR14, URZ ;  /* 0x0000000e100c72a5 */ /* 0x000fe4000f8e003f */
[----:B------:R-:W-:-:S04]  /*1720*/  UIMAD UR10, UR10, UR14, URZ ;  /* 0x0000000e0a0a72a4 */ /* 0x000fc8000f8e023f */
[----:B------:R-:W-:-:S03]  /*1730*/  UIMAD UR10, UR16, UR15, UR10 ;  /* 0x0000000f100a72a4 */ /* 0x000fc6000f8e020a */
[----:B------:R-:W-:Y:S01]  /*1740*/  ULDC.64 UR16, c[0x0][0x230] ;  /* 0x00008c0000107ab9 */ /* 0x000fe20000000a00 */
[----:B------:R-:W-:Y:S02]  /*1750*/  UIADD3 UR13, UR13, UR10, URZ ;  /* 0x0000000a0d0d7290 */ /* 0x000fe4000fffe03f */
[----:B------:R-:W-:Y:S02]  /*1760*/  UIMAD UR10, UR52, UR16, URZ ;  /* 0x00000010340a72a4 */ /* 0x000fe4000f8e023f */
[----:B-1----:R-:W-:Y:S02]  /*1770*/  UIMAD.WIDE.U32 UR12, UR20, UR16, UR12 ;  /* 0x00000010140c72a5 */ /* 0x002fe4000f8e000c */
[----:B------:R-:W-:-:S04]  /*1780*/  UIMAD UR10, UR20, UR17, UR10 ;  /* 0x00000011140a72a4 */ /* 0x000fc8000f8e020a */
[----:B------:R-:W-:Y:S01]  /*1790*/  UIADD3 UR29, UR13, UR10, URZ ;  /* 0x0000000a0d1d7290 */ /* 0x000fe2000fffe03f */
[----:B------:R-:W-:-:S11]  /*17a0*/  UMOV UR28, UR12 ;  /* 0x0000000c001c7c82 */ /* 0x000fd60008000000 */
.L_x_1881:
[----:B------:R-:W-:Y:S05]  /*17b0*/  @P1 BRA `(.L_x_1882) ;  /* 0x0000000000381947 */ /* 0x000fea0003800000 */
        /* <DEDUP_REMOVED lines=14> */
.L_x_1882:
        /* <DEDUP_REMOVED lines=13> */
.L_x_1883:
[----:B------:R-:W-:Y:S08]  /*1970*/  S2UR UR12, SR_CTAID.Z ;  /* 0x00000000000c79c3 */ /* 0x000ff00000002700 */
[----:B------:R-:W1:Y:S02]  /*1980*/  S2UR UR5, SR_CTAID.Y ;  /* 0x00000000000579c3 */ /* 0x000e640000002600 */
[----:B-1----:R-:W-:-:S04]  /*1990*/  UIMAD UR5, UR5, UR54, UR12 ;  /* 0x00000036050572a4 */ /* 0x002fc8000f8e020c */
[----:B------:R-:W-:-:S12]  /*19a0*/  UIMAD UR5, UR5, UR53, URZ ;  /* 0x00000035050572a4 */ /* 0x000fd8000f8e023f */
.L_x_1884:
[----:B------:R-:W1:Y:S01]  /*19b0*/  S2R R15, SR_TID.X ;  /* 0x00000000000f7919 */ /* 0x000e620000002100 */
[----:B------:R-:W-:Y:S01]  /*19c0*/  SHF.R.S32.HI R22, RZ, 0x1f, R242 ;  /* 0x0000001fff167819 */ /* 0x000fe200000114f2 */
[----:B------:R-:W2:Y:S01]  /*19d0*/  LDC.64 R8, c[0x0][0x420] ;  /* 0x00010800ff087b82 */ /* 0x000ea20000000a00 */
[----:B------:R-:W-:Y:S01]  /*19e0*/  IADD3 R2, P0, R242, UR7, RZ ;  /* 0x00000007f2027c10 */ /* 0x000fe2000ff1e0ff */
[----:B------:R-:W-:Y:S01]  /*19f0*/  UIADD3 UR33, UR7, UR5, URZ ;  /* 0x0000000507217290 */ /* 0x000fe2000fffe03f */
[----:B------:R-:W-:Y:S01]  /*1a00*/  SHF.R.S32.HI R231, RZ, 0x1f, R230 ;  /* 0x0000001fffe77819 */ /* 0x000fe200000114e6 */
[----:B------:R-:W-:Y:S01]  /*1a10*/  UIADD3 UR5, -UR6, UR11, UR35 ;  /* 0x0000000b06057290 */ /* 0x000fe2000fffe123 */
[----:B------:R-:W-:Y:S01]  /*1a20*/  IADD3.X R0, R22, UR23, RZ, P0, !PT ;  /* 0x0000001716007c10 */ /* 0x000fe200087fe4ff */
[----:B------:R-:W-:Y:S01]  /*1a30*/  UIMAD UR12, UR55, UR54, URZ ;  /* 0x00000036370c72a4 */ /* 0x000fe2000f8e023f */
[----:B------:R-:W-:Y:S01]  /*1a40*/  BSSY B1, `(.L_x_1880) ;  /* 0x0000b6f000017945 */ /* 0x000fe20003800000 */
[----:B------:R-:W3:Y:S01]  /*1a50*/  S2UR UR13, SR_CTAID.Z ;  /* 0x00000000000d79c3 */ /* 0x000ee20000002700 */
[----:B------:R-:W-:Y:S01]  /*1a60*/  ULDC UR58, c[0x0][0x398] ;  /* 0x0000e600003a7ab9 */ /* 0x000fe20000000800 */
[----:B------:R-:W-:Y:S01]  /*1a70*/  IMAD R0, R0, UR24, RZ ;  /* 0x0000001800007c24 */ /* 0x000fe2000f8e02ff */
[----:B------:R-:W-:Y:S01]  /*1a80*/  UIADD3 UR5, UR5, -UR58, URZ ;  /* 0x8000003a05057290 */ /* 0x000fe2000fffe03f */
[----:B------:R-:W-:Y:S01]  /*1a90*/  VIADD R12, R230, 0x40 ;  /* 0x00000040e60c7836 */ /* 0x000fe20000000000 */
[----:B------:R-:W-:Y:S01]  /*1aa0*/  UIADD3 UR37, UR7, UR22, URZ ;  /* 0x0000001607257290 */ /* 0x000fe2000fffe03f */
[C---:B------:R-:W-:Y:S01]  /*1ab0*/  IMAD R0, R2.reuse, UR25, R0 ;  /* 0x0000001902007c24 */ /* 0x040fe2000f8e0200 */
[----:B------:R-:W-:Y:S01]  /*1ac0*/  ULDC.64 UR16, c[0x0][0x428] ;  /* 0x00010a0000107ab9 */ /* 0x000fe20000000a00 */
[----:B------:R-:W-:Y:S01]  /*1ad0*/  IMAD.WIDE.U32 R2, R2, UR24, R230 ;  /* 0x0000001802027c25 */ /* 0x000fe2000f8e00e6 */
[----:B------:R-:W4:Y:S01]  /*1ae0*/  S2UR UR38, SR_CTAID.Z ;  /* 0x00000000002679c3 */ /* 0x000f220000002700 */
[----:B------:R-:W-:Y:S01]  /*1af0*/  ULDC.64 UR20, c[0x0][0x258] ;  /* 0x0000960000147ab9 */ /* 0x000fe20000000a00 */
[----:B------:R-:W-:Y:S01]  /*1b00*/  ULDC.64 UR26, c[0x0][0x400] ;  /* 0x00010000001a7ab9 */ /* 0x000fe20000000a00 */
[----:B------:R-:W-:Y:S01]  /*1b10*/  IADD3 R4, P2, R2, UR51, RZ ;  /* 0x0000003302047c10 */ /* 0x000fe2000ff5e0ff */
[----:B------:R-:W-:Y:S01]  /*1b20*/  USHF.R.S32.HI UR51, URZ, 0x1f, UR5 ;  /* 0x0000001f3f337899 */ /* 0x000fe20008011405 */
[----:B------:R-:W-:Y:S01]  /*1b30*/  IADD3 R2, P0, R230, UR10, RZ ;  /* 0x0000000ae6027c10 */ /* 0x000fe2000ff1e0ff */
[----:B------:R-:W-:Y:S01]  /*1b40*/  USHF.L.U32 UR10, UR12, 0x6, URZ ;  /* 0x000000060c0a7899 */ /* 0x000fe2000800063f */
[----:B------:R-:W-:Y:S01]  /*1b50*/  IADD3.X R5, R3, UR43, R0, P2, !PT ;  /* 0x0000002b03057c10 */ /* 0x000fe200097fe400 */
[----:B--2---:R-:W-:Y:S01]  /*1b60*/  IMAD R0, R8, UR23, RZ ;  /* 0x0000001708007c24 */ /* 0x004fe2000f8e02ff */
[----:B------:R-:W-:Y:S01]  /*1b70*/  IADD3.X R3, R231, UR46, RZ, P0, !PT ;  /* 0x0000002ee7037c10 */ /* 0x000fe200087fe4ff */
[----:B------:R-:W-:Y:S01]  /*1b80*/  ULEA.HI UR51, UR51, UR5, URZ, 0x6 ;  /* 0x0000000533337291 */ /* 0x000fe2000f8f303f */
[----:B-1----:R-:W-:Y:S01]  /*1b90*/  SHF.R.S32.HI R6, RZ, 0x1f, R15 ;  /* 0x0000001fff067819 */ /* 0x002fe2000001140f */
[----:B------:R-:W-:-:S02]  /*1ba0*/  IMAD R0, R9, UR7, R0 ;  /* 0x0000000709007c24 */ /* 0x000fc4000f8e0200 */
[----:B------:R-:W-:Y:S01]  /*1bb0*/  USHF.R.S32.HI UR51, URZ, 0x6, UR51 ;  /* 0x000000063f337899 */ /* 0x000fe20008011433 */
[----:B------:R-:W-:Y:S01]  /*1bc0*/  IMAD.WIDE.U32 R2, R8, UR7, R2 ;  /* 0x0000000708027c25 */ /* 0x000fe2000f8e0002 */
[----:B------:R-:W-:Y:S01]  /*1bd0*/  LEA.HI R6, R6, R15, RZ, 0x5 ;  /* 0x0000000f06067211 */ /* 0x000fe200078f28ff */
[----:B------:R-:W-:Y:S02]  /*1be0*/  USHF.R.S32.HI UR7, URZ, 0x1f, UR10 ;  /* 0x0000001f3f077899 */ /* 0x000fe4000801140a */
[----:B------:R-:W-:Y:S01]  /*1bf0*/  UIADD3 UR10, UP2, UP0, UR32, UR10, UR44 ;  /* 0x0000000a200a7290 */ /* 0x000fe2000f85e02c */
[----:B------:R-:W-:Y:S01]  /*1c00*/  LOP3.LUT R7, R6, 0xffffffe0, RZ, 0xc0, !PT ;  /* 0xffffffe006077812 */ /* 0x000fe200078ec0ff */
[----:B------:R-:W-:Y:S01]  /*1c10*/  IMAD.IADD R3, R3, 0x1, R0 ;  /* 0x0000000103037824 */ /* 0x000fe200078e0200 */
[----:B------:R-:W-:Y:S01]  /*1c20*/  SHF.R.S32.HI R0, RZ, 0x5, R6 ;  /* 0x00000005ff007819 */ /* 0x000fe20000011406 */
[----:B------:R-:W-:Y:S01]  /*1c30*/  UIADD3.X UR7, UR45, UR7, UR49, UP2, UP0 ;  /* 0x000000072d077290 */ /* 0x000fe200097e0431 */
[----:B------:R-:W-:Y:S01]  /*1c40*/  IMAD.U32 R6, RZ, RZ, UR16 ;  /* 0x00000010ff067e24 */ /* 0x000fe2000f8e00ff */
[----:B------:R-:W-:Y:S01]  /*1c50*/  UIADD3 UR10, UP2, UP0, UR48, UR10, UR50 ;  /* 0x0000000a300a7290 */ /* 0x000fe2000f85e032 */
[----:B------:R-:W-:Y:S01]  /*1c60*/  IMAD.IADD R15, R15, 0x1, -R7 ;  /* 0x000000010f0f7824 */ /* 0x000fe200078e0a07 */
[----:B---3--:R-:W-:Y:S01]  /*1c70*/  USHF.R.S32.HI UR13, URZ, 0x1f, UR13 ;  /* 0x0000001f3f0d7899 */ /* 0x008fe2000801140d */
[----:B----4-:R-:W-:Y:S01]  /*1c80*/  IMAD.WIDE.U32 R2, R6, UR38, R2 ;  /* 0x0000002606027c25 */ /* 0x010fe2000f8e0002 */
[----:B------:R-:W-:-:S02]  /*1c90*/  UIADD3.X UR7, UR47, UR7, UR42, UP2, UP0 ;  /* 0x000000072f077290 */ /* 0x000fc400097e042a */
[----:B------:R-:W-:Y:S01]  /*1ca0*/  UISETP.LT.AND UP0, UPT, URZ, UR51, UPT ;  /* 0x000000333f00728c */ /* 0x000fe2000bf01270 */
[----:B------:R-:W-:Y:S01]  /*1cb0*/  IMAD R0, R0, UR12, R15 ;  /* 0x0000000c00007c24 */ /* 0x000fe2000f8e020f */
[----:B------:R-:W-:Y:S01]  /*1cc0*/  UIMAD UR22, UR13, UR20, URZ ;  /* 0x000000140d1672a4 */ /* 0x000fe2000f8e023f */
[----:B------:R-:W-:Y:S01]  /*1cd0*/  IMAD.U32 R7, RZ, RZ, UR20 ;  /* 0x00000014ff077e24 */ /* 0x000fe2000f8e00ff */
[----:B------:R-:W-:Y:S02]  /*1ce0*/  USEL UR51, URZ, UR51, !UP0 ;  /* 0x000000333f337287 */ /* 0x000fe4000c000000 */
[C---:B------:R-:W-:Y:S01]  /*1cf0*/  IADD3 R6, P0, R0.reuse, UR10, RZ ;  /* 0x0000000a00067c10 */ /* 0x040fe2000ff1e0ff */
[----:B------:R-:W-:Y:S01]  /*1d00*/  UIMAD UR13, UR13, UR16, URZ ;  /* 0x000000100d0d72a4 */ /* 0x000fe2000f8e023f */
[----:B------:R-:W-:Y:S01]  /*1d10*/  IMAD.WIDE.U32 R4, R7, UR38, R4 ;  /* 0x0000002607047c25 */ /* 0x000fe2000f8e0004 */
[----:B------:R-:W-:Y:S01]  /*1d20*/  UISETP.GT.AND UP0, UPT, UR36, UR51, UPT ;  /* 0x000000332400728c */ /* 0x000fe2000bf04270 */
[----:B------:R-:W-:Y:S01]  /*1d30*/  LEA.HI.X.SX32 R0, R0, UR7, 0x1, P0 ;  /* 0x0000000700007c11 */ /* 0x000fe200080f0eff */
[----:B------:R-:W-:Y:S01]  /*1d40*/  UIMAD UR13, UR38, UR17, UR13 ;  /* 0x00000011260d72a4 */ /* 0x000fe2000f8e020d */
[----:B------:R-:W-:Y:S01]  /*1d50*/  LEA R218, P0, R6, UR26, 0x2 ;  /* 0x0000001a06da7c11 */ /* 0x000fe2000f8010ff */
[----:B------:R-:W-:Y:S01]  /*1d60*/  UIMAD UR21, UR38, UR21, UR22 ;  /* 0x00000015261572a4 */ /* 0x000fe2000f8e0216 */
[----:B------:R-:W-:-:S02]  /*1d70*/  ULDC.64 UR16, c[0x0][0x478] ;  /* 0x00011e0000107ab9 */ /* 0x000fc40000000a00 */
[----:B------:R-:W-:Y:S01]  /*1d80*/  LEA.HI.X R219, R6, UR27, R0, 0x2, P0 ;  /* 0x0000001b06db7c11 */ /* 0x000fe200080f1400 */
[----:B------:R-:W-:Y:S01]  /*1d90*/  VIADD R3, R3, UR13 ;  /* 0x0000000d03037c36 */ /* 0x000fe20008000000 */
[----:B------:R-:W-:Y:S01]  /*1da0*/  PLOP3.LUT P0, PT, PT, PT, UP0, 0x80, 0x0 ;  /* 0x000000000000781c */ /* 0x000fe20003f0f008 */
[-C--:B------:R-:W-:Y:S01]  /*1db0*/  IMAD R0, R22, R8.reuse, RZ ;  /* 0x0000000816007224 */ /* 0x080fe200078e02ff */
[----:B------:R-:W-:Y:S01]  /*1dc0*/  UIMAD.WIDE UR26, UR33, 0x4, UR16 ;  /* 0x00000004211a78a5 */ /* 0x000fe2000f8e0210 */
[C---:B------:R-:W-:Y:S01]  /*1dd0*/  IMAD.WIDE.U32 R2, R242.reuse, R8, R2 ;  /* 0x00000008f2027225 */ /* 0x040fe200078e0002 */
[----:B------:R-:W-:Y:S01]  /*1de0*/  ULDC.64 UR12, c[0x0][0x210] ;  /* 0x00008400000c7ab9 */ /* 0x000fe20000000a00 */
[----:B------:R-:W-:Y:S01]  /*1df0*/  ULDC.64 UR22, c[0x0][0x3e0] ;  /* 0x0000f80000167ab9 */ /* 0x000fe20000000a00 */
[----:B------:R-:W-:Y:S01]  /*1e00*/  ULDC.64 UR38, c[0x0][0x2b0] ;  /* 0x0000ac0000267ab9 */ /* 0x000fe20000000a00 */
[----:B------:R-:W-:Y:S01]  /*1e10*/  IMAD R0, R242, R9, R0 ;  /* 0x00000009f2007224 */ /* 0x000fe200078e0200 */
[----:B------:R-:W-:Y:S01]  /*1e20*/  LEA R240, P3, R4, UR12, 0x1 ;  /* 0x0000000c04f07c11 */ /* 0x000fe2000f8608ff */
[----:B------:R-:W-:Y:S01]  /*1e30*/  VIADD R11, R5, UR21 ;  /* 0x00000015050b7c36 */ /* 0x000fe20008000000 */
[----:B------:R-:W-:Y:S01]  /*1e40*/  LEA R238, P2, R2, UR22, 0x1 ;  /* 0x0000001602ee7c11 */ /* 0x000fe2000f8408ff */
[----:B------:R-:W-:Y:S01]  /*1e50*/  IMAD.IADD R10, R3, 0x1, R0 ;  /* 0x00000001030a7824 */ /* 0x000fe200078e0200 */
[----:B------:R-:W-:-:S02]  /*1e60*/  UIADD3 UR7, UR36, -0x1, URZ ;  /* 0xffffffff24077890 */ /* 0x000fc4000fffe03f */
[----:B------:R-:W-:Y:S01]  /*1e70*/  UIMAD.WIDE UR16, UR37, 0x4, UR38 ;  /* 0x00000004251078a5 */ /* 0x000fe2000f8e0226 */
[----:B------:R-:W-:Y:S01]  /*1e80*/  LEA.HI.X R241, R4, UR13, R11, 0x1, P3 ;  /* 0x0000000d04f17c11 */ /* 0x000fe200098f0c0b */
[----:B------:R-:W-:Y:S01]  /*1e90*/  UMOV UR21, UR26 ;  /* 0x0000001a00157c82 */ /* 0x000fe20008000000 */
[----:B------:R-:W-:Y:S01]  /*1ea0*/  UMOV UR20, UR27 ;  /* 0x0000001b00147c82 */ /* 0x000fe20008000000 */
        /* <DEDUP_REMOVED lines=25> */
.L_x_1886:
        /* <DEDUP_REMOVED lines=23> */
.L_x_1887:
[----:B------:R-:W-:Y:S01]  /*21b0*/  R2UR UR14, R248 ;  /* 0x00000000f80e72ca */ /* 0x000fe200000e0000 */
[----:B------:R-:W-:Y:S01]  /*21c0*/  UIMAD UR5, UR34, UR12, URZ ;  /* 0x0000000c220572a4 */ /* 0x000fe2000f8e023f */
[C---:B------:R-:W-:Y:S01]  /*21d0*/  VIADD R0, R242.reuse, 0x20 ;  /* 0x00000020f2007836 */ /* 0x040fe20000000000 */
[----:B------:R-:W-:Y:S01]  /*21e0*/  BSSY B0, `(.L_x_1888) ;  /* 0x0000026000007945 */ /* 0x000fe20003800000 */
[----:B------:R-:W-:Y:S01]  /*21f0*/  IMAD.U32 R2, RZ, RZ, UR12 ;  /* 0x0000000cff027e24 */ /* 0x000fe2000f8e00ff */
[----:B------:R-:W-:Y:S01]  /*2200*/  UIMAD UR5, UR35, UR13, UR5 ;  /* 0x0000000d230572a4 */ /* 0x000fe2000f8e0205 */
[----:B------:R-:W-:Y:S02]  /*2210*/  VIADD R4, R242, 0x40 ;  /* 0x00000040f2047836 */ /* 0x000fe40000000000 */
[----:B------:R-:W-:-:S05]  /*2220*/  IMAD.WIDE.U32 R2, R2, UR35, R230 ;  /* 0x0000002302027c25 */ /* 0x000fca000f8e00e6 */
[----:B------:R-:W-:Y:S01]  /*2230*/  UIMAD UR6, UR14, -0x80, UR6 ;  /* 0xffffff800e0678a4 */ /* 0x000fe2000f8e0206 */
[----:B------:R-:W1:Y:S01]  /*2240*/  S2UR UR14, SR_CTAID.Z ;  /* 0x00000000000e79c3 */ /* 0x000e620000002700 */
[----:B------:R-:W-:-:S04]  /*2250*/  IADD3 R2, P0, R2, UR7, RZ ;  /* 0x0000000702027c10 */ /* 0x000fc8000ff1e0ff */
[----:B------:R-:W-:Y:S02]  /*2260*/  ISETP.GE.AND P4, PT, R0, UR6, PT ;  /* 0x0000000600007c0c */ /* 0x000fe4000bf86270 */
[----:B------:R-:W-:Y:S02]  /*2270*/  MOV R0, UR5 ;  /* 0x0000000500007c02 */ /* 0x000fe40008000f00 */
[----:B------:R-:W-:Y:S02]  /*2280*/  ISETP.GE.AND P5, PT, R242, UR6, PT ;  /* 0x00000006f2007c0c */ /* 0x000fe4000bfa6270 */
[----:B------:R-:W-:Y:S02]  /*2290*/  IADD3.X R3, R3, UR18, R0, P0, !PT ;  /* 0x0000001203037c10 */ /* 0x000fe400087fe400 */
[----:B------:R-:W-:Y:S01]  /*22a0*/  ISETP.GE.AND P3, PT, R4, UR6, PT ;  /* 0x0000000604007c0c */ /* 0x000fe2000bf66270 */
[----:B------:R-:W-:-:S05]  /*22b0*/  VIADD R4, R242, 0x60 ;  /* 0x00000060f2047836 */ /* 0x000fca0000000000 */
        /* <DEDUP_REMOVED lines=24> */
.L_x_1889:
[----:B------:R-:W-:Y:S05]  /*2440*/  BSYNC B0 ;  /* 0x0000000000007941 */ /* 0x000fea0003800000 */
.L_x_1888:
        /* <DEDUP_REMOVED lines=18> */
.L_x_1891:
[----:B------:R-:W-:Y:S05]  /*2570*/  BSYNC B0 ;  /* 0x0000000000007941 */ /* 0x000fea0003800000 */
.L_x_1890:
        /* <DEDUP_REMOVED lines=18> */
.L_x_1893:
[----:B------:R-:W-:Y:S05]  /*26a0*/  BSYNC B0 ;  /* 0x0000000000007941 */ /* 0x000fea0003800000 */
.L_x_1892:
        /* <DEDUP_REMOVED lines=18> */
.L_x_1895:
[----:B------:R-:W-:Y:S05]  /*27d0*/  BSYNC B0 ;  /* 0x0000000000007941 */ /* 0x000fea0003800000 */
.L_x_1894:
[----:B------:R-:W5:Y:S01]  /*27e0*/  S2UR UR6, SR_CTAID.Z ;  /* 0x00000000000679c3 */ /* 0x000f620000002700 */
[----:B------:R-:W-:Y:S01]  /*27f0*/  UIMAD UR5, UR34, UR10, URZ ;  /* 0x0000000a220572a4 */ /* 0x000fe2000f8e023f */
[----:B----4-:R-:W-:Y:S01]  /*2800*/  IMAD.U32 R2, RZ, RZ, UR10 ;  /* 0x0000000aff027e24 */ /* 0x010fe2000f8e00ff */
[----:B------:R-:W-:Y:S02]  /*2810*/  BSSY B0, `(.L_x_1896) ;  /* 0x000001d000007945 */ /* 0x000fe40003800000 */
[----:B------:R-:W-:Y:S01]  /*2820*/  UIMAD UR5, UR35, UR11, UR5 ;  /* 0x0000000b230572a4 */ /* 0x000fe2000f8e0205 */
[----:B------:R-:W-:Y:S02]  /*2830*/  IMAD.WIDE.U32 R2, R2, UR35, R230 ;  /* 0x0000002302027c25 */ /* 0x000fe4000f8e00e6 */
[----:B------:R-:W4:Y:S03]  /*2840*/  S2UR UR12, SR_CTAID.Z ;  /* 0x00000000000c79c3 */ /* 0x000f260000002700 */
[----:B------:R-:W-:Y:S01]  /*2850*/  IMAD.U32 R0, RZ, RZ, UR5 ;  /* 0x00000005ff007e24 */ /* 0x000fe2000f8e00ff */
[----:B------:R-:W-:-:S04]  /*2860*/  IADD3 R2, P0, R2, UR16, RZ ;  /* 0x0000001002027c10 */ /* 0x000fc8000ff1e0ff */
[----:B------:R-:W-:Y:S01]  /*2870*/  IADD3.X R3, R3, UR17, R0, P0, !PT ;  /* 0x0000001103037c10 */ /* 0x000fe200087fe400 */
[----:B-----5:R-:W-:-:S03]  /*2880*/  USHF.R.S32.HI UR13, URZ, 0x1f, UR6 ;  /* 0x0000001f3f0d7899 */ /* 0x020fc60008011406 */
[----:B------:R-:W-:Y:S02]  /*2890*/  ULDC.64 UR6, c[0x0][0x470] ;  /* 0x00011c0000067ab9 */ /* 0x000fe40000000a00 */
[----:B------:R-:W-:Y:S01]  /*28a0*/  UIMAD UR5, UR13, UR6, URZ ;  /* 0x000000060d0572a4 */ /* 0x000fe2000f8e023f */
[----:B------:R-:W-:-:S03]  /*28b0*/  MOV R0, UR6 ;  /* 0x0000000600007c02 */ /* 0x000fc60008000f00 */
[----:B----4-:R-:W-:Y:S02]  /*28c0*/  UIMAD UR7, UR12, UR7, UR5 ;  /* 0x000000070c0772a4 */ /* 0x010fe4000f8e0205 */
        /* <DEDUP_REMOVED lines=17> */
.L_x_1897:
[----:B------:R-:W-:Y:S05]  /*29e0*/  BSYNC B0 ;  /* 0x0000000000007941 */ /* 0x000fea0003800000 */
.L_x_1896:
        /* <DEDUP_REMOVED lines=18> */
.L_x_1899:
[----:B------:R-:W-:Y:S05]  /*2b10*/  BSYNC B0 ;  /* 0x0000000000007941 */ /* 0x000fea0003800000 */
.L_x_1898:
        /* <DEDUP_REMOVED lines=18> */
.L_x_1901:
[----:B------:R-:W-:Y:S05]  /*2c40*/  BSYNC B0 ;  /* 0x0000000000007941 */ /* 0x000fea0003800000 */
.L_x_1900:
        /* <DEDUP_REMOVED lines=19> */
.L_x_1885:
        /* <DEDUP_REMOVED lines=35> */
.L_x_1904:
[----:B------:R-:W-:Y:S05]  /*2fb0*/  BSYNC B0 ;  /* 0x0000000000007941 */ /* 0x000fea0003800000 */
.L_x_1903:
        /* <DEDUP_REMOVED lines=27> */
.L_x_1906:
[----:B------:R-:W-:Y:S05]  /*3170*/  BSYNC B0 ;  /* 0x0000000000007941 */ /* 0x000fea0003800000 */
.L_x_1905:
        /* <DEDUP_REMOVED lines=12> */
.L_x_1908:
        /* <DEDUP_REMOVED lines=20> */
.L_x_1909:
[----:B------:R-:W-:Y:S05]  /*3380*/  BSYNC B0 ;  /* 0x0000000000007941 */ /* 0x000fea0003800000 */
.L_x_1907:
        /* <DEDUP_REMOVED lines=13> */
.L_x_1911:
        /* <DEDUP_REMOVED lines=29> */
.L_x_1912:
[----:B------:R-:W-:Y:S05]  /*3630*/  BSYNC B0 ;  /* 0x0000000000007941 */ /* 0x000fea0003800000 */
.L_x_1910:
[----:B------:R-:W-:Y:S01]  /*3640*/  R2UR UR13, R248 ;  /* 0x00000000f80d72ca */ /* 0x000fe200000e0000 */
[----:B------:R-:W-:Y:S01]  /*3650*/  UIMAD UR10, UR34, UR14, URZ ;  /* 0x0000000e220a72a4 */ /* 0x000fe2000f8e023f */
[----:B-1----:R-:W-:Y:S01]  /*3660*/  IMAD.U32 R2, RZ, RZ, UR14 ;  /* 0x0000000eff027e24 */ /* 0x002fe2000f8e00ff */
[----:B------:R-:W-:Y:S01]  /*3670*/  BSSY B0, `(.L_x_1913) ;  /* 0x0000035000007945 */ /* 0x000fe20003800000 */
[----:B------:R-:W-:Y:S01]  /*3680*/  VIADD R7, R237, 0x8 ;  /* 0x00000008ed077836 */ /* 0x000fe20000000000 */
[----:B------:R-:W-:Y:S01]  /*3690*/  UIMAD UR12, UR35, UR15, UR10 ;  /* 0x0000000f230c72a4 */ /* 0x000fe2000f8e020a */
[----:B------:R-:W-:-:S03]  /*36a0*/  IMAD.WIDE.U32 R2, R2, UR35, R230 ;  /* 0x0000002302027c25 */ /* 0x000fc6000f8e00e6 */
[----:B------:R-:W-:Y:S01]  /*36b0*/  ISETP.GE.AND P2, PT, R7, UR5, PT ;  /* 0x0000000507007c0c */ /* 0x000fe2000bf46270 */
[C---:B------:R-:W-:Y:S01]  /*36c0*/  VIADD R6, R237.reuse, 0x20 ;  /* 0x00000020ed067836 */ /* 0x040fe20000000000 */
[----:B------:R-:W-:Y:S01]  /*36d0*/  IADD3 R4, P0, R2, UR28, RZ ;  /* 0x0000001c02047c10 */ /* 0x000fe2000ff1e0ff */
[----:B------:R-:W-:Y:S01]  /*36e0*/  IMAD.U32 R5, RZ, RZ, UR12 ;  /* 0x0000000cff057e24 */ /* 0x000fe2000f8e00ff */
[----:B------:R-:W-:Y:S01]  /*36f0*/  UIMAD UR10, UR13, -0x80, UR6 ;  /* 0xffffff800d0a78a4 */ /* 0x000fe2000f8e0206 */
[----:B------:R-:W-:Y:S01]  /*3700*/  VIADD R16, R237, 0x28 ;  /* 0x00000028ed107836 */ /* 0x000fe20000000000 */
[----:B------:R-:W-:Y:S01]  /*3710*/  P2R R21, PR, RZ, 0x4 ;  /* 0x00000004ff157803 */ /* 0x000fe20000000000 */
[----:B------:R-:W-:Y:S01]  /*3720*/  ULDC.64 UR12, c[0x0][0x260] ;  /* 0x00009800000c7ab9 */ /* 0x000fe20000000a00 */
[----:B------:R-:W-:Y:S01]  /*3730*/  IADD3.X R5, R3, UR29, R5, P0, !PT ;  /* 0x0000001d03057c10 */ /* 0x000fe200087fe405 */
[----:B------:R-:W-:Y:S01]  /*3740*/  IMAD R2, R14, UR12, RZ ;  /* 0x0000000c0e027c24 */ /* 0x000fe2000f8e02ff */
[----:B------:R-:W-:-:S02]  /*3750*/  ISETP.GE.AND P5, PT, R242, UR10, PT ;  /* 0x0000000af2007c0c */ /* 0x000fc4000bfa6270 */
[----:B------:R-:W-:Y:S01]  /*3760*/  ISETP.GE.AND P0, PT, R6, UR5, PT ;  /* 0x0000000506007c0c */ /* 0x000fe2000bf06270 */
[----:B------:R-:W-:Y:S01]  /*3770*/  IMAD R2, R13, UR13, R2 ;  /* 0x0000000d0d027c24 */ /* 0x000fe2000f8e0202 */
[----:B------:R-:W-:Y:S01]  /*3780*/  ISETP.GE.AND P2, PT, R237, UR5, PT ;  /* 0x00000005ed007c0c */ /* 0x000fe2000bf46270 */
[----:B------:R-:W-:Y:S01]  /*3790*/  IMAD.WIDE.U32 R4, R13, UR12, R4 ;  /* 0x0000000c0d047c25 */ /* 0x000fe2000f8e0004 */
[----:B------:R-:W-:Y:S02]  /*37a0*/  P2R R20, PR, RZ, 0x1 ;  /* 0x00000001ff147803 */ /* 0x000fe40000000000 */
[----:B------:R-:W-:Y:S01]  /*37b0*/  ISETP.GE.AND P0, PT, R16, UR5, PT ;  /* 0x0000000510007c0c */ /* 0x000fe2000bf06270 */
[----:B------:R-:W-:Y:S01]  /*37c0*/  IMAD.IADD R9, R5, 0x1, R2 ;  /* 0x0000000105097824 */ /* 0x000fe200078e0202 */
[----:B------:R-:W-:Y:S02]  /*37d0*/  P2R R19, PR, RZ, 0x4 ;  /* 0x00000004ff137803 */ /* 0x000fe40000000000 */
[----:B------:R-:W-:Y:S01]  /*37e0*/  P2R R18, PR, RZ, 0x1 ;  /* 0x00000001ff127803 */ /* 0x000fe20000000000 */
[----:B------:R1:W-:Y:S04]  /*37f0*/  @P5 STS.128 [R0+0xc000], RZ ;  /* 0x00c000ff00005388 */ /* 0x0003e80000000c00 */
[----:B------:R1:W-:Y:S01]  /*3800*/  @P5 STS.128 [R0+0x10000], RZ ;  /* 0x010000ff00005388 */ /* 0x0003e20000000c00 */
[----:B------:R-:W-:Y:S05]  /*3810*/  @P5 BRA `(.L_x_1914) ;  /* 0x0000000000685947 */ /* 0x000fea0003800000 */
        /* <DEDUP_REMOVED lines=26> */
.L_x_1914:
[----:B------:R-:W-:Y:S05]  /*39c0*/  BSYNC B0 ;  /* 0x0000000000007941 */ /* 0x000fea0003800000 */
.L_x_1913:
        /* <DEDUP_REMOVED lines=33> */
.L_x_1916:
[----:B------:R-:W-:Y:S05]  /*3be0*/  BSYNC B0 ;  /* 0x0000000000007941 */ /* 0x000fea0003800000 */
.L_x_1915:
        /* <DEDUP_REMOVED lines=34> */
.L_x_1918:
[----:B------:R-:W-:Y:S05]  /*3e10*/  BSYNC B0 ;  /* 0x0000000000007941 */ /* 0x000fea0003800000 */
.L_x_1917:
        /* <DEDUP_REMOVED lines=33> */
.L_x_1920:
[----:B------:R-:W-:Y:S05]  /*4030*/  BSYNC B0 ;  /* 0x0000000000007941 */ /* 0x000fea0003800000 */
.L_x_1919:
        /* <DEDUP_REMOVED lines=42> */
.L_x_1922:
[----:B------:R-:W-:Y:S05]  /*42e0*/  BSYNC B0 ;  /* 0x0000000000007941 */ /* 0x000fea0003800000 */
.L_x_1921:
        /* <DEDUP_REMOVED lines=32> */
.L_x_1924:
[----:B------:R-:W-:Y:S05]  /*44f0*/  BSYNC B0 ;  /* 0x0000000000007941 */ /* 0x000fea0003800000 */
.L_x_1923:
        /* <DEDUP_REMOVED lines=32> */
.L_x_1926:
[----:B------:R-:W-:Y:S05]  /*4700*/  BSYNC B0 ;  /* 0x0000000000007941 */ /* 0x000fea0003800000 */
.L_x_1925:
        /* <DEDUP_REMOVED lines=30> */
.L_x_1928:
[----:B------:R-:W-:Y:S05]  /*48f0*/  BSYNC B0 ;  /* 0x0000000000007941 */ /* 0x000fea0003800000 */
.L_x_1927:
[----:B------:R-:W2:Y:S01]  /*4900*/  S2UR UR5, SR_CTAID.Z ;  /* 0x00000000000579c3 */ /* 0x000ea20000002700 */
[----:B------:R-:W-:Y:S01]  /*4910*/  ULDC.64 UR14, c[0x0][0x3c8] ;  /* 0x0000f200000e7ab9 */ /* 0x000fe20000000a00 */
[----:B------:R-:W3:Y:S01]  /*4920*/  LDL R9, [R1+0x1c] ;  /* 0x00001c0001097983 */ /* 0x000ee20000100800 */
[----:B------:R-:W-:Y:S01]  /*4930*/  UISETP.NE.U32.AND UP1, UPT, UR14, URZ, UPT ;  /* 0x0000003f0e00728c */ /* 0x000fe2000bf25070 */
[----:B------:R-:W-:Y:S02]  /*4940*/  ISETP.NE.AND P5, PT, R19, RZ, PT ;  /* 0x000000ff1300720c */ /* 0x000fe40003fa5270 */
[----:B------:R-:W-:Y:S01]  /*4950*/  ISETP.NE.AND P4, PT, R21, RZ, PT ;  /* 0x000000ff1500720c */ /* 0x000fe20003f85270 */
[----:B------:R-:W-:Y:S01]  /*4960*/  UISETP.NE.AND.EX UP1, UPT, UR15, URZ, UPT, UP1 ;  /* 0x0000003f0f00728c */ /* 0x000fe2000bf25310 */
[----:B------:R-:W4:Y:S01]  /*4970*/  S2UR UR23, SR_CTAID.Z ;  /* 0x00000000001779c3 */ /* 0x000f220000002700 */
[----:B------:R-:W-:Y:S02]  /*4980*/  ISETP.NE.AND P3, PT, R20, RZ, PT ;  /* 0x000000ff1400720c */ /* 0x000fe40003f65270 */
[----:B------:R-:W-:-:S05]  /*4990*/  ISETP.NE.AND P2, PT, R18, RZ, PT ;  /* 0x000000ff1200720c */ /* 0x000fca0003f45270 */
[----:B------:R-:W1:Y:S01]  /*49a0*/  S2UR UR22, SR_CTAID.Y ;  /* 0x00000000001679c3 */ /* 0x000e620000002600 */
[----:B------:R-:W-:Y:S01]  /*49b0*/  PLOP3.LUT P0, PT, PT, PT, UP1, 0x80, 0x0 ;  /* 0x000000000000781c */ /* 0x000fe20003f0f018 */
[----:B------:R-:W-:-:S06]  /*49c0*/  @UP1 ULDC.64 UR18, c[0x0][0x3d0] ;  /* 0x0000f40000121ab9 */ /* 0x000fcc0000000a00 */
[----:B------:R-:W1:Y:S01]  /*49d0*/  LDC.64 R10, c[0x0][0x3b8] ;  /* 0x0000ee00ff0a7b82 */ /* 0x000e620000000a00 */
[----:B--2---:R-:W-:Y:S01]  /*49e0*/  USHF.R.S32.HI UR10, URZ, 0x1f, UR5 ;  /* 0x0000001f3f0a7899 */ /* 0x004fe20008011405 */
[----:B------:R-:W0:Y:S01]  /*49f0*/  LDGDEPBAR ;  /* 0x00000000000079af */ /* 0x000e220000000000 */
[----:B------:R-:W-:Y:S01]  /*4a00*/  @UP1 UIMAD UR5, UR52, UR18, URZ ;  /* 0x00000012340512a4 */ /* 0x000fe2000f8e023f */
[----:B------:R-:W-:Y:S01]  /*4a10*/  IMAD.MOV.U32 R245, RZ, RZ, 0x7f800000 ;  /* 0x7f800000fff57424 */ /* 0x000fe200078e00ff */
[----:B------:R-:W-:Y:S01]  /*4a20*/  ULDC UR34, c[0x0][0x270] ;  /* 0x00009c0000227ab9 */ /* 0x000fe20000000800 */
[----:B----4-:R-:W-:Y:S02]  /*4a30*/  @UP1 UMOV UR12, UR23 ;  /* 0x00000017000c1c82 */ /* 0x010fe40008000000 */
[----:B------:R-:W-:Y:S01]  /*4a40*/  @UP1 UMOV UR13, UR10 ;  /* 0x0000000a000d1c82 */ /* 0x000fe20008000000 */
[----:B------:R-:W-:Y:S01]  /*4a50*/  IMAD.MOV.U32 R246, RZ, RZ, 0x7f800000 ;  /* 0x7f800000fff67424 */ /* 0x000fe200078e00ff */
[----:B------:R-:W-:Y:S01]  /*4a60*/  R2UR UR10, R248 ;  /* 0x00000000f80a72ca */ /* 0x000fe200000e0000 */
[----:B-1----:R-:W-:-:S02]  /*4a70*/  @UP1 UIMAD.WIDE.U32 UR12, UR22, UR18, UR12 ;  /* 0x00000012160c12a5 */ /* 0x002fc4000f8e000c */
[----:B------:R-:W-:Y:S02]  /*4a80*/  @UP1 UIMAD UR5, UR22, UR19, UR5 ;  /* 0x00000013160512a4 */ /* 0x000fe4000f8e0205 */
[----:B------:R-:W-:Y:S02]  /*4a90*/  @UP1 ULEA UR14, UP0, UR12, UR14, 0x2 ;  /* 0x0000000e0c0e1291 */ /* 0x000fe4000f80103f */
[----:B------:R-:W-:Y:S01]  /*4aa0*/  @UP1 UIADD3 UR5, UR13, UR5, URZ ;  /* 0x000000050d051290 */ /* 0x000fe2000fffe03f */
[----:B------:R-:W2:Y:S03]  /*4ab0*/  LDG.E.64 R4, desc[UR8][R10.64+0x8] ;  /* 0x000008080a047981 */ /* 0x000ea6000c1e1b00 */
[----:B------:R-:W-:Y:S01]  /*4ac0*/  @UP1 ULEA.HI.X UR15, UR12, UR15, UR5, 0x2, UP0 ;  /* 0x0000000f0c0f1291 */ /* 0x000fe200080f1405 */
[----:B------:R-:W-:Y:S02]  /*4ad0*/  IMAD.U32 R2, RZ, RZ, UR14 ;  /* 0x0000000eff027e24 */ /* 0x000fe4000f8e00ff */
[----:B------:R-:W-:Y:S01]  /*4ae0*/  IMAD.MOV.U32 R243, RZ, RZ, 0x7f800000 ;  /* 0x7f800000fff37424 */ /* 0x000fe200078e00ff */
[----:B------:R-:W-:-:S02]  /*4af0*/  @UP1 ULDC UR5, c[0x0][0x2e8] ;  /* 0x0000ba0000051ab9 */ /* 0x000fc40000000800 */
[----:B------:R-:W-:-:S05]  /*4b00*/  IMAD.U32 R3, RZ, RZ, UR15 ;  /* 0x0000000fff037e24 */ /* 0x000fca000f8e00ff */
[----:B------:R1:W4:Y:S04]  /*4b10*/  @P0 LDG.E R8, desc[UR8][R2.64] ;  /* 0x0000000802080981 */ /* 0x000328000c1e1900 */
[----:B------:R-:W4:Y:S01]  /*4b20*/  LDG.E.64 R10, desc[UR8][R10.64] ;  /* 0x000000080a0a7981 */ /* 0x000f22000c1e1b00 */
[----:B-1----:R-:W-:-:S04]  /*4b30*/  IMAD.MOV.U32 R2, RZ, RZ, 0x4 ;  /* 0x00000004ff027424 */ /* 0x002fc800078e00ff */
[----:B------:R-:W-:-:S05]  /*4b40*/  IMAD.WIDE R2, R237, R2, UR16 ;  /* 0x00000010ed027e25 */ /* 0x000fca000f8e0202 */
[----:B------:R-:W5:Y:S04]  /*4b50*/  @!P5 LDG.E R245, desc[UR8][R2.64] ;  /* 0x0000000802f5d981 */ /* 0x000f68000c1e1900 */
[----:B------:R-:W5:Y:S04]  /*4b60*/  @!P4 LDG.E R246, desc[UR8][R2.64+0x20] ;  /* 0x0000200802f6c981 */ /* 0x000f68000c1e1900 */
[----:B------:R1:W5:Y:S01]  /*4b70*/  @!P3 LDG.E R243, desc[UR8][R2.64+0x80] ;  /* 0x0000800802f3b981 */ /* 0x000362000c1e1900 */
[----:B---3--:R-:W4:Y:S01]  /*4b80*/  @P0 MUFU.RCP R0, UR5 ;  /* 0x0000000500000d08 */ /* 0x008f220008001000 */
[----:B------:R-:W-:Y:S01]  /*4b90*/  IMAD.MOV.U32 R6, RZ, RZ, 0x4 ;  /* 0x00000004ff067424 */ /* 0x000fe200078e00ff */
[----:B------:R-:W-:Y:S01]  /*4ba0*/  UIMAD UR5, UR22, UR54, UR23 ;  /* 0x00000036160572a4 */ /* 0x000fe2000f8e0217 */
[----:B-1----:R-:W1:Y:S01]  /*4bb0*/  S2R R2, SR_TID.X ;  /* 0x0000000000027919 */ /* 0x002e620000002100 */
[----:B------:R-:W-:-:S02]  /*4bc0*/  IMAD.MOV.U32 R244, RZ, RZ, 0x7f800000 ;  /* 0x7f800000fff47424 */ /* 0x000fc400078e00ff */
[----:B------:R-:W-:Y:S01]  /*4bd0*/  USHF.L.U32 UR5, UR5, 0x5, URZ ;  /* 0x0000000505057899 */ /* 0x000fe2000800063f */
[----:B------:R-:W-:-:S03]  /*4be0*/  @!P2 IMAD.WIDE R6, R16, R6, UR16 ;  /* 0x000000101006ae25 */ /* 0x000fc6000f8e0206 */
[----:B------:R-:W-:Y:S02]  /*4bf0*/  USHF.R.S32.HI UR12, URZ, 0x1f, UR5 ;  /* 0x0000001f3f0c7899 */ /* 0x000fe40008011405 */
[----:B------:R3:W5:Y:S01]  /*4c00*/  @!P2 LDG.E R244, desc[UR8][R6.64] ;  /* 0x0000000806f4a981 */ /* 0x000762000c1e1900 */
[----:B------:R-:W-:Y:S01]  /*4c10*/  IMAD.SHL.U32 R224, R249, 0x20, RZ ;  /* 0x00000020f9e07824 */ /* 0x000fe200078e00ff */
[----:B------:R-:W-:Y:S01]  /*4c20*/  UIADD3 UR35, UR35, UR11, URZ ;  /* 0x0000000b23237290 */ /* 0x000fe2000fffe03f */
[----:B------:R-:W-:Y:S02]  /*4c30*/  IMAD.MOV.U32 R214, RZ, RZ, 0x20 ;  /* 0x00000020ffd67424 */ /* 0x000fe400078e00ff */
[----:B-1----:R-:W-:-:S05]  /*4c40*/  IMAD.SHL.U32 R2, R2, 0x2, RZ ;  /* 0x0000000202027824 */ /* 0x002fca00078e00ff */
[----:B------:R-:W-:Y:S01]  /*4c50*/  LOP3.LUT R224, R224, 0x6, R2, 0xf8, !PT ;  /* 0x00000006e0e07812 */ /* 0x000fe200078ef802 */
[----:B------:R-:W-:-:S04]  /*4c60*/  IMAD.U32 R2, RZ, RZ, UR10 ;  /* 0x0000000aff027e24 */ /* 0x000fc8000f8e00ff */
[----:B------:R-:W-:Y:S01]  /*4c70*/  IMAD R224, R2, 0x80, R224 ;  /* 0x0000008002e07824 */ /* 0x000fe200078e02e0 */
[----:B------:R-:W-:Y:S01]  /*4c80*/  SHF.R.S32.HI R2, RZ, 0x1f, R15 ;  /* 0x0000001fff027819 */ /* 0x000fe2000001140f */
[----:B------:R-:W-:Y:S01]  /*4c90*/  IMAD.MOV.U32 R208, RZ, RZ, 0x40 ;  /* 0x00000040ffd07424 */ /* 0x000fe200078e00ff */
[----:B------:R-:W-:Y:S01]  /*4ca0*/  UIADD3 UR35, -UR6, 0x80, UR35 ;  /* 0x0000008006237890 */ /* 0x000fe2000fffe123 */
[----:B------:R-:W-:Y:S01]  /*4cb0*/  IMAD.MOV.U32 R236, RZ, RZ, R223 ;  /* 0x000000ffffec7224 */ /* 0x000fe200078e00df */
        /* <DEDUP_REMOVED lines=65> */
[----:B------:R-:W-:Y:S01]  /*50d0*/  UIADD3 UR58, UR35, -UR58, URZ ;  /* 0x8000003a233a7290 */ /* 0x000fe2000fffe03f */
[----:B------:R-:W-:Y:S01]  /*50e0*/  UMOV UR19, UR14 ;  /* 0x0000000e00137c82 */ /* 0x000fe20008000000 */
[----:B--2---:R-:W-:Y:S01]  /*50f0*/  IADD3 R250, P3, P2, R4, UR5, R15 ;  /* 0x0000000504fa7c10 */ /* 0x004fe2000fa7e00f */
[----:B------:R-:W-:-:S02]  /*5100*/  ULDC UR5, c[0x0][0x2dc] ;  /* 0x0000b70000057ab9 */ /* 0x000fc40000000800 */
[----:B------:R-:W-:-:S04]  /*5110*/  UIMAD UR34, UR5, UR34, URZ ;  /* 0x00000022052272a4 */ /* 0x000fc8000f8e023f */
[----:B------:R-:W-:Y:S02]  /*5120*/  USHF.L.U32 UR23, UR34, 0x4, URZ ;  /* 0x0000000422177899 */ /* 0x000fe4000800063f */
[----:B------:R-:W-:Y:S02]  /*5130*/  USHF.L.U32 UR22, UR34, 0x3, URZ ;  /* 0x0000000322167899 */ /* 0x000fe4000800063f */
[----:B------:R-:W-:Y:S02]  /*5140*/  UIADD3 UR33, UR23, 0x20, URZ ;  /* 0x0000002017217890 */ /* 0x000fe4000fffe03f */
[----:B------:R-:W-:Y:S01]  /*5150*/  UIADD3 UR28, UR23, 0x40, URZ ;  /* 0x00000040171c7890 */ /* 0x000fe2000fffe03f */
[----:B----4-:R-:W-:Y:S01]  /*5160*/  @P0 FMUL.FTZ R0, R8, R0 ;  /* 0x0000000008000220 */ /* 0x010fe20000410000 */
[----:B------:R-:W-:Y:S02]  /*5170*/  UIADD3 UR57, UR23, 0x60, URZ ;  /* 0x0000006017397890 */ /* 0x000fe4000fffe03f */
[----:B------:R-:W-:-:S02]  /*5180*/  UIADD3 UR32, UR22, UR33, URZ ;  /* 0x0000002116207290 */ /* 0x000fc4000fffe03f */
[----:B------:R-:W-:Y:S02]  /*5190*/  UIADD3 UR27, UR22, UR28, URZ ;  /* 0x0000001c161b7290 */ /* 0x000fe4000fffe03f */
[----:B------:R-:W-:Y:S01]  /*51a0*/  UIADD3 UR56, UR22, UR57, URZ ;  /* 0x0000003916387290 */ /* 0x000fe2000fffe03f */
[----:B------:R-:W-:Y:S02]  /*51b0*/  R2UR UR10, R10 ;  /* 0x000000000a0a72ca */ /* 0x000fe400000e0000 */
[----:B------:R-:W-:Y:S01]  /*51c0*/  @P0 R2UR UR13, R0 ;  /* 0x00000000000d02ca */ /* 0x000fe200000e0000 */
[----:B------:R-:W-:Y:S01]  /*51d0*/  VIADD R0, R216, 0x2000 ;  /* 0x00002000d8007836 */ /* 0x000fe20000000000 */
[----:B------:R-:W-:Y:S01]  /*51e0*/  R2UR UR52, R11 ;  /* 0x000000000b3472ca */ /* 0x000fe200000e0000 */
[----:B------:R-:W-:Y:S01]  /*51f0*/  UIADD3 UR31, UR22, UR32, URZ ;  /* 0x00000020161f7290 */ /* 0x000fe2000fffe03f */
[----:B------:R-:W-:Y:S01]  /*5200*/  IADD3.X R247, R5, UR12, R2, P3, P2 ;  /* 0x0000000c05f77c10 */ /* 0x000fe20009fe4402 */
[----:B------:R-:W-:Y:S01]  /*5210*/  VIADD R2, R215, 0x2000 ;  /* 0x00002000d7027836 */ /* 0x000fe20000000000 */
[----:B------:R-:W-:-:S02]  /*5220*/  UIADD3 UR26, UR22, UR27, URZ ;  /* 0x0000001b161a7290 */ /* 0x000fc4000fffe03f */
[----:B------:R-:W-:Y:S01]  /*5230*/  UIADD3 UR55, UR22, UR56, URZ ;  /* 0x0000003816377290 */ /* 0x000fe2000fffe03f */
[C---:B------:R-:W-:Y:S01]  /*5240*/  LOP3.LUT P0, RZ, R9.reuse, 0x2, RZ, 0xc0, !PT ;  /* 0x0000000209ff7812 */ /* 0x040fe2000780c0ff */
[----:B------:R-:W-:Y:S01]  /*5250*/  UIADD3 UR30, UR22, UR31, URZ ;  /* 0x0000001f161e7290 */ /* 0x000fe2000fffe03f */
[C---:B------:R-:W-:Y:S01]  /*5260*/  LOP3.LUT P3, RZ, R9.reuse, 0x4, RZ, 0xc0, !PT ;  /* 0x0000000409ff7812 */ /* 0x040fe2000786c0ff */
[----:B------:R-:W-:Y:S01]  /*5270*/  UIADD3 UR25, UR22, UR26, URZ ;  /* 0x0000001a16197290 */ /* 0x000fe2000fffe03f */
[----:B------:R-:W-:Y:S01]  /*5280*/  SEL R2, R2, R215, !P1 ;  /* 0x000000d702027207 */ /* 0x000fe20004800000 */
[----:B------:R-:W-:Y:S01]  /*5290*/  UIADD3 UR54, UR22, UR55, URZ ;  /* 0x0000003716367290 */ /* 0x000fe2000fffe03f */
[----:B------:R-:W-:Y:S01]  /*52a0*/  SEL R0, R0, R216, !P1 ;  /* 0x000000d800007207 */ /* 0x000fe20004800000 */
[----:B------:R-:W-:Y:S01]  /*52b0*/  UIADD3 UR12, UR10, 0x3c6ef372, URZ ;  /* 0x3c6ef3720a0c7890 */ /* 0x000fe2000fffe03f */
[----:B------:R-:W-:Y:S01]  /*52c0*/  LOP3.LUT P2, RZ, R9, 0x4, RZ, 0xc0, !PT ;  /* 0x0000000409ff7812 */ /* 0x000fe2000784c0ff */
[----:B------:R-:W-:Y:S01]  /*52d0*/  UIADD3 UR29, UR22, UR30, URZ ;  /* 0x0000001e161d7290 */ /* 0x000fe2000fffe03f */
[----:B------:R-:W-:Y:S01]  /*52e0*/  SEL R214, R214, 0xffffffe0, !P0 ;  /* 0xffffffe0d6d67807 */ /* 0x000fe20004000000 */
[----:B------:R-:W-:Y:S01]  /*52f0*/  UIADD3 UR24, UR22, UR25, URZ ;  /* 0x0000001916187290 */ /* 0x000fe2000fffe03f */
[----:B------:R-:W-:Y:S01]  /*5300*/  SEL R208, R208, 0xffffffc0, !P3 ;  /* 0xffffffc0d0d07807 */ /* 0x000fe20005800000 */
[----:B------:R-:W-:Y:S01]  /*5310*/  UIADD3 UR53, UR22, UR54, URZ ;  /* 0x0000003616357290 */ /* 0x000fe2000fffe03f */
[----:B------:R-:W-:Y:S01]  /*5320*/  LEA R207, R2, UR4, 0x1 ;  /* 0x0000000402cf7c11 */ /* 0x000fe2000f8e08ff */
[----:B------:R-:W-:Y:S01]  /*5330*/  UMOV UR5, URZ ;  /* 0x0000003f00057c82 */ /* 0x000fe20008000000 */
[----:B------:R-:W-:-:S02]  /*5340*/  LOP3.LUT R247, R247, UR10, RZ, 0x3c, !PT ;  /* 0x0000000af7f77c12 */ /* 0x000fc4000f8e3cff */
[----:B------:R-:W-:Y:S01]  /*5350*/  LEA R209, R0, UR4, 0x1 ;  /* 0x0000000400d17c11 */ /* 0x000fe2000f8e08ff */
[----:B------:R-:W-:Y:S01]  /*5360*/  UIMAD UR40, UR34, 0x18, URZ ;  /* 0x00000018222878a4 */ /* 0x000fe2000f8e023f */
[----:B------:R-:W-:Y:S01]  /*5370*/  IMAD.U32 R251, RZ, RZ, UR12 ;  /* 0x0000000cfffb7e24 */ /* 0x000fe2000f8e00ff */
[----:B------:R-:W-:Y:S02]  /*5380*/  USHF.L.U32 UR39, UR34, 0x5, URZ ;  /* 0x0000000522277899 */ /* 0x000fe4000800063f */
[----:B------:R-:W-:Y:S02]  /*5390*/  UIMAD UR38, UR34, 0x28, URZ ;  /* 0x00000028222678a4 */ /* 0x000fe4000f8e023f */
[----:B------:R-:W-:Y:S02]  /*53a0*/  UIMAD UR37, UR34, 0x30, URZ ;  /* 0x00000030222578a4 */ /* 0x000fe4000f8e023f */
[----:B------:R-:W-:Y:S01]  /*53b0*/  UIMAD UR36, UR34, 0x38, URZ ;  /* 0x00000038222478a4 */ /* 0x000fe2000f8e023f */
[----:B------:R-:W-:Y:S01]  /*53c0*/  @UP1 UMOV UR5, UR13 ;  /* 0x0000000d00051c82 */ /* 0x000fe20008000000 */
[----:B------:R-:W-:-:S02]  /*53d0*/  ULEA UR34, -UR34, URZ, 0x6 ;  /* 0x0000003f22227291 */ /* 0x000fc4000f8e313f */
[----:B------:R-:W-:Y:S02]  /*53e0*/  UIADD3 UR49, UR10, -0x4ab325aa, URZ ;  /* 0xb54cda560a317890 */ /* 0x000fe4000fffe03f */
[----:B------:R-:W-:Y:S02]  /*53f0*/  UIADD3 UR47, UR10, 0x1715609d, URZ ;  /* 0x1715609d0a2f7890 */ /* 0x000fe4000fffe03f */
[----:B------:R-:W-:Y:S02]  /*5400*/  UIADD3 UR45, UR10, 0x78dde6e4, URZ ;  /* 0x78dde6e40a2d7890 */ /* 0x000fe4000fffe03f */
[----:B------:R-:W-:Y:S02]  /*5410*/  UIADD3 UR43, UR10, -0x255992d5, URZ ;  /* 0xdaa66d2b0a2b7890 */ /* 0x000fe4000fffe03f */
[----:B------:R-:W-:Y:S02]  /*5420*/  UIADD3 UR41, UR10, -0x61c88647, URZ ;  /* 0x9e3779b90a297890 */ /* 0x000fe4000fffe03f */
[----:B------:R-:W-:-:S02]  /*5430*/  UIADD3 UR50, UR52, 0x646e171e, URZ ;  /* 0x646e171e34327890 */ /* 0x000fc4000fffe03f */
[----:B------:R-:W-:Y:S02]  /*5440*/  UIADD3 UR48, UR52, -0x56f99767, URZ ;  /* 0xa906689934307890 */ /* 0x000fe4000fffe03f */
[----:B------:R-:W-:Y:S02]  /*5450*/  UIADD3 UR46, UR52, -0x126145ec, URZ ;  /* 0xed9eba14342e7890 */ /* 0x000fe4000fffe03f */
[----:B------:R-:W-:Y:S02]  /*5460*/  UIADD3 UR44, UR52, 0x32370b8f, URZ ;  /* 0x32370b8f342c7890 */ /* 0x000fe4000fffe03f */
[----:B------:R-:W-:Y:S02]  /*5470*/  UIADD3 UR42, UR52, 0x76cf5d0a, URZ ;  /* 0x76cf5d0a342a7890 */ /* 0x000fe4000fffe03f */
[----:B------:R-:W-:Y:S02]  /*5480*/  UIADD3 UR61, UR52, -0x4498517b, URZ ;  /* 0xbb67ae85343d7890 */ /* 0x000fe4000fffe03f */
[----:B------:R-:W-:-:S02]  /*5490*/  UIADD3 UR35, UR22, UR29, URZ ;  /* 0x0000001d16237290 */ /* 0x000fc4000fffe03f */
[----:B------:R-:W-:Y:S02]  /*54a0*/  UIADD3 UR60, UR22, UR24, URZ ;  /* 0x00000018163c7290 */ /* 0x000fe4000fffe03f */
[----:B------:R-:W-:Y:S01]  /*54b0*/  UIADD3 UR59, UR22, UR53, URZ ;  /* 0x00000035163b7290 */ /* 0x000fe2000fffe03f */
[----:B------:R-:W-:Y:S01]  /*54c0*/  ULDC.U8 UR13, c[0x0][0x388] ;  /* 0x0000e200000d7ab9 */ /* 0x000fe20000000000 */
[----:B---3--:R-:W-:-:S10]  /*54d0*/  ULDC UR12, c[0x0][0x2ec] ;  /* 0x0000bb00000c7ab9 */ /* 0x008fd40000000800 */
.L_x_1933:
[----:B------:R-:W0:Y:S01]  /*54e0*/  LDGDEPBAR ;  /* 0x00000000000079af */ /* 0x000e220000000000 */
[----:B------:R-:W-:Y:S01]  /*54f0*/  IMAD.IADD R0, R209, 0x1, R214 ;  /* 0x00000001d1007824 */ /* 0x000fe200078e02d6 */
[----:B------:R-:W-:Y:S01]  /*5500*/  USHF.L.U32 UR10, UR7, 0x6, URZ ;  /* 0x00000006070a7899 */ /* 0x000fe2000800063f */
[----:B------:R-:W-:Y:S01]  /*5510*/  IMAD.U32 R2, RZ, RZ, UR21 ;  /* 0x00000015ff027e24 */ /* 0x000fe2000f8e00ff */
[----:B------:R-:W-:Y:S01]  /*5520*/  ULDC UR14, c[0x0][0x394] ;  /* 0x0000e500000e7ab9 */ /* 0x000fe20000000800 */
[----:B------:R-:W-:Y:S01]  /*5530*/  IMAD.U32 R3, RZ, RZ, UR20 ;  /* 0x00000014ff037e24 */ /* 0x000fe2000f8e00ff */
[----:B------:R-:W-:Y:S02]  /*5540*/  UISETP.GE.AND UP0, UPT, UR10, UR58, UPT ;  /* 0x0000003a0a00728c */ /* 0x000fe4000bf06270 */
[C---:B------:R-:W-:Y:S04]  /*5550*/  LEA R2, P0, R237.reuse, R2, 0x2 ;  /* 0x00000002ed027211 */ /* 0x040fe800078010ff */
[----:B------:R-:W-:Y:S01]  /*5560*/  LEA.HI.X.SX32 R3, R237, R3, 0x2, P0 ;  /* 0x00000003ed037211 */ /* 0x000fe200000f16ff */
[----:B------:R-:W-:Y:S04]  /*5570*/  DEPBAR.LE SB0, 0x0 ;  /* 0x000080000000791a */ /* 0x000fe80000000000 */
[----:B------:R-:W-:Y:S06]  /*5580*/  BAR.SYNC.DEFER_BLOCKING 0x0 ;  /* 0x0000000000007b1d */ /* 0x000fec0000010000 */
[----:B------:R-:W-:Y:S06]  /*5590*/  LDSM.16.M88.4 R32, [R209] ;  /* 0x00000000d120783b */ /* 0x000fec0000000200 */
[----:B------:R-:W1:Y:S06]  /*55a0*/  LDSM.16.M88.4 R16, [R210+0xc000] ;  /* 0x00c00000d210783b */ /* 0x000e6c0000000200 */
[----:B------:R-:W2:Y:S06]  /*55b0*/  LDSM.16.M88.4 R28, [R209+0x1000] ;  /* 0x00100000d11c783b */ /* 0x000eac0000000200 */
[----:B------:R-:W3:Y:S06]  /*55c0*/  LDSM.16.M88.4 R164, [R210+0xc800] ;  /* 0x00c80000d2a4783b */ /* 0x000eec0000000200 */
[----:B------:R-:W-:Y:S06]  /*55d0*/  LDSM.16.M88.4 R168, [R0] ;  /* 0x0000000000a8783b */ /* 0x000fec0000000200 */
[----:B------:R-:W4:Y:S06]  /*55e0*/  LDSM.16.M88.4 R172, [R211+0xc000] ;  /* 0x00c00000d3ac783b */ /* 0x000f2c0000000200 */
[----:B------:R-:W4:Y:S06]  /*55f0*/  LDSM.16.M88.4 R176, [R0+0x1000] ;  /* 0x0010000000b0783b */ /* 0x000f2c0000000200 */
[----:B------:R-:W4:Y:S01]  /*5600*/  LDSM.16.M88.4 R180, [R211+0xc800] ;  /* 0x00c80000d3b4783b */ /* 0x000f220000000200 */
[-C--:B-1----:R-:W-:Y:S05]  /*5610*/  HMMA.16816.F32.BF16 R4, R32, R16.reuse, RZ ;  /* 0x000000102004723c */ /* 0x082fea00000418ff */
[----:B------:R-:W-:Y:S01]  /*5620*/  LDSM.16.M88.4 R188, [R213+0xc000] ;  /* 0x00c00000d5bc783b */ /* 0x000fe20000000200 */
[C---:B--2---:R-:W-:Y:S05]  /*5630*/  HMMA.16816.F32.BF16 R8, R28.reuse, R16, RZ ;  /* 0x000000101c08723c */ /* 0x044fea00000418ff */
[----:B------:R-:W-:Y:S01]  /*5640*/  LDSM.16.M88.4 R200, [R213+0x10800] ;  /* 0x01080000d5c8783b */ /* 0x000fe20000000200 */
[-C--:B------:R-:W-:Y:S05]  /*5650*/  HMMA.16816.F32.BF16 R12, R28, R18.reuse, RZ ;  /* 0x000000121c0c723c */ /* 0x080fea00000418ff */
[----:B-----5:R-:W5:Y:S01]  /*5660*/  LDG.E R222, desc[UR8][R2.64] ;  /* 0x0000000802de7981 */ /* 0x020f62000c1e1900 */
[C---:B------:R-:W-:Y:S05]  /*5670*/  HMMA.16816.F32.BF16 R16, R32.reuse, R18, RZ ;  /* 0x000000122010723c */ /* 0x040fea00000418ff */
[----:B------:R-:W5:Y:S06]  /*5680*/  LDG.E R221, desc[UR8][R2.64+0x20] ;  /* 0x0000200802dd7981 */ /* 0x000f6c000c1e1900 */
[----:B------:R-:W5:Y:S01]  /*5690*/  LDG.E R220, desc[UR8][R2.64+0x80] ;  /* 0x0000800802dc7981 */ /* 0x000f62000c1e1900 */
[-C--:B---3--:R-:W-:Y:S05]  /*56a0*/  HMMA.16816.F32.BF16 R20, R32, R164.reuse, RZ ;  /* 0x000000a42014723c */ /* 0x088fea00000418ff */
[----:B------:R1:W5:Y:S01]  /*56b0*/  LDG.E R217, desc[UR8][R2.64+0xa0] ;  /* 0x0000a00802d97981 */ /* 0x000362000c1e1900 */
[C---:B------:R-:W-:Y:S06]  /*56c0*/  HMMA.16816.F32.BF16 R24, R28.reuse, R164, RZ ;  /* 0x000000a41c18723c */ /* 0x040fec00000418ff */
[-C--:B------:R-:W-:Y:S06]  /*56d0*/  HMMA.16816.F32.BF16 R28, R28, R166.reuse, RZ ;  /* 0x000000a61c1c723c */ /* 0x080fec00000418ff */
[----:B------:R-:W-:Y:S01]  /*56e0*/  HMMA.16816.F32.BF16 R32, R32, R166, RZ ;  /* 0x000000a62020723c */ /* 0x000fe200000418ff */
[----:B------:R-:W-:Y:S05]  /*56f0*/  LDSM.16.M88.4 R164, [R213+0xc800] ;  /* 0x00c80000d5a4783b */ /* 0x000fea0000000200 */
[-C--:B----4-:R-:W-:Y:S05]  /*5700*/  HMMA.16816.F32.BF16 R4, R168, R172.reuse, R4 ;  /* 0x000000aca804723c */ /* 0x090fea0000041804 */
[--C-:B-1----:R-:W-:Y:S01]  /*5710*/  IMAD.IADD R3, R209, 0x1, R208.reuse ;  /* 0x00000001d1037824 */ /* 0x102fe200078e02d0 */
[C---:B------:R-:W-:Y:S04]  /*5720*/  HMMA.16816.F32.BF16 R8, R176.reuse, R172, R8 ;  /* 0x000000acb008723c */ /* 0x040fe80000041808 */
[----:B------:R-:W1:Y:S01]  /*5730*/  LDSM.16.M88.4 R184, [R3] ;  /* 0x0000000003b8783b */ /* 0x000e620000000200 */
[----:B------:R-:W-:Y:S01]  /*5740*/  IMAD.IADD R2, R0, 0x1, R208 ;  /* 0x0000000100027824 */ /* 0x000fe200078e02d0 */
[-C--:B------:R-:W-:Y:S04]  /*5750*/  HMMA.16816.F32.BF16 R12, R176, R174.reuse, R12 ;  /* 0x000000aeb00c723c */ /* 0x080fe8000004180c */
[----:B------:R-:W2:Y:S02]  /*5760*/  LDSM.16.M88.4 R192, [R3+0x1000] ;  /* 0x0010000003c0783b */ /* 0x000ea40000000200 */
[C---:B------:R-:W-:Y:S04]  /*5770*/  HMMA.16816.F32.BF16 R16, R168.reuse, R174, R16 ;  /* 0x000000aea810723c */ /* 0x040fe80000041810 */
[----:B------:R-:W-:Y:S02]  /*5780*/  LDSM.16.M88.4 R172, [R2] ;  /* 0x0000000002ac783b */ /* 0x000fe40000000200 */
[-C--:B------:R-:W-:Y:S04]  /*5790*/  HMMA.16816.F32.BF16 R20, R168, R180.reuse, R20 ;  /* 0x000000b4a814723c */ /* 0x080fe80000041814 */
[----:B------:R-:W-:Y:S02]  /*57a0*/  LDSM.16.M88.4 R196, [R2+0x1000] ;  /* 0x0010000002c4783b */ /* 0x000fe40000000200 */
[C---:B------:R-:W-:Y:S06]  /*57b0*/  HMMA.16816.F32.BF16 R24, R176.reuse, R180, R24 ;  /* 0x000000b4b018723c */ /* 0x040fec0000041818 */
[-C--:B------:R-:W-:Y:S01]  /*57c0*/  HMMA.16816.F32.BF16 R28, R176, R182.reuse, R28 ;  /* 0x000000b6b01c723c */ /* 0x080fe2000004181c */
[----:B------:R-:W3:Y:S05]  /*57d0*/  LDSM.16.M88.4 R176, [R212+0xc000] ;  /* 0x00c00000d4b0783b */ /* 0x000eea0000000200 */
[----:B------:R-:W-:Y:S01]  /*57e0*/  HMMA.16816.F32.BF16 R32, R168, R182, R32 ;  /* 0x000000b6a820723c */ /* 0x000fe20000041820 */
[----:B------:R-:W4:Y:S06]  /*57f0*/  LDSM.16.M88.4 R168, [R212+0xc800] ;  /* 0x00c80000d4a8783b */ /* 0x000f2c0000000200 */
[----:B------:R-:W-:Y:S01]  /*5800*/  LDSM.16.M88.4 R180, [R209+0x2000] ;  /* 0x00200000d1b4783b */ /* 0x000fe20000000200 */
[-C--:B-1----:R-:W-:Y:S06]  /*5810*/  HMMA.16816.F32.BF16 R4, R184, R188.reuse, R4 ;  /* 0x000000bcb804723c */ /* 0x082fec0000041804 */
[C---:B--2---:R-:W-:Y:S06]  /*5820*/  HMMA.16816.F32.BF16 R8, R192.reuse, R188, R8 ;  /* 0x000000bcc008723c */ /* 0x044fec0000041808 */
[-C--:B------:R-:W-:Y:S06]  /*5830*/  HMMA.16816.F32.BF16 R12, R192, R190.reuse, R12 ;  /* 0x000000bec00c723c */ /* 0x080fec000004180c */
[C---:B------:R-:W-:Y:S01]  /*5840*/  HMMA.16816.F32.BF16 R16, R184.reuse, R190, R16 ;  /* 0x000000beb810723c */ /* 0x040fe20000041810 */
[----:B------:R-:W1:Y:S05]  /*5850*/  LDSM.16.M88.4 R188, [R210+0x10000] ;  /* 0x01000000d2bc783b */ /* 0x000e6a0000000200 */
[-C--:B------:R-:W-:Y:S06]  /*5860*/  HMMA.16816.F32.BF16 R20, R184, R164.reuse, R20 ;  /* 0x000000a4b814723c */ /* 0x080fec0000041814 */
[C---:B------:R-:W-:Y:S06]  /*5870*/  HMMA.16816.F32.BF16 R24, R192.reuse, R164, R24 ;  /* 0x000000a4c018723c */ /* 0x040fec0000041818 */
[-C--:B------:R-:W-:Y:S01]  /*5880*/  HMMA.16816.F32.BF16 R28, R192, R166.reuse, R28 ;  /* 0x000000a6c01c723c */ /* 0x080fe2000004181c */
[----:B------:R-:W2:Y:S05]  /*5890*/  LDSM.16.M88.4 R192, [R209+0x3000] ;  /* 0x00300000d1c0783b */ /* 0x000eaa0000000200 */
[----:B------:R-:W-:Y:S01]  /*58a0*/  HMMA.16816.F32.BF16 R32, R184, R166, R32 ;  /* 0x000000a6b820723c */ /* 0x000fe20000041820 */
[----:B------:R-:W2:Y:S05]  /*58b0*/  LDSM.16.M88.4 R164, [R210+0x10800] ;  /* 0x01080000d2a4783b */ /* 0x000eaa0000000200 */
[-C--:B---3--:R-:W-:Y:S01]  /*58c0*/  HMMA.16816.F32.BF16 R4, R172, R176.reuse, R4 ;  /* 0x000000b0ac04723c */ /* 0x088fe20000041804 */
[----:B------:R-:W-:Y:S05]  /*58d0*/  LDSM.16.M88.4 R184, [R211+0x10000] ;  /* 0x01000000d3b8783b */ /* 0x000fea0000000200 */
[C---:B------:R-:W-:Y:S06]  /*58e0*/  HMMA.16816.F32.BF16 R8, R196.reuse, R176, R8 ;  /* 0x000000b0c408723c */ /* 0x040fec0000041808 */
[-C--:B------:R-:W-:Y:S06]  /*58f0*/  HMMA.16816.F32.BF16 R12, R196, R178.reuse, R12 ;  /* 0x000000b2c40c723c */ /* 0x080fec000004180c */
[C---:B------:R-:W-:Y:S01]  /*5900*/  HMMA.16816.F32.BF16 R16, R172.reuse, R178, R16 ;  /* 0x000000b2ac10723c */ /* 0x040fe20000041810 */
[----:B------:R-:W3:Y:S05]  /*5910*/  LDSM.16.M88.4 R176, [R0+0x2000] ;  /* 0x0020000000b0783b */ /* 0x000eea0000000200 */
[-C--:B----4-:R-:W-:Y:S06]  /*5920*/  HMMA.16816.F32.BF16 R20, R172, R168.reuse, R20 ;  /* 0x000000a8ac14723c */ /* 0x090fec0000041814 */
[C---:B------:R-:W-:Y:S06]  /*5930*/  HMMA.16816.F32.BF16 R24, R196.reuse, R168, R24 ;  /* 0x000000a8c418723c */ /* 0x040fec0000041818 */
[-C--:B------:R-:W-:Y:S01]  /*5940*/  HMMA.16816.F32.BF16 R28, R196, R170.reuse, R28 ;  /* 0x000000aac41c723c */ /* 0x080fe2000004181c */
[----:B------:R4:W3:Y:S05]  /*5950*/  LDSM.16.M88.4 R196, [R0+0x3000] ;  /* 0x0030000000c4783b */ /* 0x0008ea0000000200 */
[----:B------:R-:W-:Y:S01]  /*5960*/  HMMA.16816.F32.BF16 R32, R172, R170, R32 ;  /* 0x000000aaac20723c */ /* 0x000fe20000041820 */
[----:B------:R-:W3:Y:S05]  /*5970*/  LDSM.16.M88.4 R168, [R211+0x10800] ;  /* 0x01080000d3a8783b */ /* 0x000eea0000000200 */
[-C--:B-1----:R-:W-:Y:S01]  /*5980*/  HMMA.16816.F32.BF16 R4, R180, R188.reuse, R4 ;  /* 0x000000bcb404723c */ /* 0x082fe20000041804 */
[----:B------:R-:W-:Y:S05]  /*5990*/  LDSM.16.M88.4 R172, [R3+0x2000] ;  /* 0x0020000003ac783b */ /* 0x000fea0000000200 */
[C---:B--2---:R-:W-:Y:S06]  /*59a0*/  HMMA.16816.F32.BF16 R8, R192.reuse, R188, R8 ;  /* 0x000000bcc008723c */ /* 0x044fec0000041808 */
[-C--:B------:R-:W-:Y:S05]  /*59b0*/  HMMA.16816.F32.BF16 R12, R192, R190.reuse, R12 ;  /* 0x000000bec00c723c */ /* 0x080fea000004180c */
[----:B----4-:R-:W-:Y:S01]  /*59c0*/  IADD3 R0, R237, -UR11, -R224 ;  /* 0x8000000bed007c10 */ /* 0x010fe2000fffe8e0 */
[C---:B------:R-:W-:Y:S01]  /*59d0*/  HMMA.16816.F32.BF16 R16, R180.reuse, R190, R16 ;  /* 0x000000beb410723c */ /* 0x040fe20000041810 */
[----:B------:R-:W1:Y:S04]  /*59e0*/  LDSM.16.M88.4 R188, [R213+0x10000] ;  /* 0x01000000d5bc783b */ /* 0x000e680000000200 */
[----:B------:R-:W-:Y:S01]  /*59f0*/  VIADD R0, R0, UR6 ;  /* 0x0000000600007c36 */ /* 0x000fe20008000000 */
[-C--:B------:R-:W-:Y:S05]  /*5a00*/  HMMA.16816.F32.BF16 R20, R180, R164.reuse, R20 ;  /* 0x000000a4b414723c */ /* 0x080fea0000041814 */
[----:B------:R-:W-:Y:S01]  /*5a10*/  VIADD R0, R0, UR10 ;  /* 0x0000000a00007c36 */ /* 0x000fe20008000000 */
[C---:B------:R-:W-:Y:S06]  /*5a20*/  HMMA.16816.F32.BF16 R24, R192.reuse, R164, R24 ;  /* 0x000000a4c018723c */ /* 0x040fec0000041818 */
[-C--:B------:R-:W-:Y:S01]  /*5a30*/  HMMA.16816.F32.BF16 R28, R192, R166.reuse, R28 ;  /* 0x000000a6c01c723c */ /* 0x080fe2000004181c */
[----:B------:R2:W4:Y:S05]  /*5a40*/  LDSM.16.M88.4 R192, [R3+0x3000] ;  /* 0x0030000003c0783b */ /* 0x00052a0000000200 */
[----:B------:R-:W-:Y:S01]  /*5a50*/  HMMA.16816.F32.BF16 R32, R180, R166, R32 ;  /* 0x000000a6b420723c */ /* 0x000fe20000041820 */
[----:B------:R-:W-:Y:S05]  /*5a60*/  LDSM.16.M88.4 R164, [R2+0x2000] ;  /* 0x0020000002a4783b */ /* 0x000fea0000000200 */
[-C--:B---3--:R-:W-:Y:S05]  /*5a70*/  HMMA.16816.F32.BF16 R4, R176, R184.reuse, R4 ;  /* 0x000000b8b004723c */ /* 0x088fea0000041804 */
        /* <DEDUP_REMOVED lines=9> */
[----:B------:R-:W-:Y:S01]  /*5b10*/  VIADD R180, R0, 0x7 ;  /* 0x0000000700b47836 */ /* 0x000fe20000000000 */
[-C--:B------:R-:W-:Y:S04]  /*5b20*/  HMMA.16816.F32.BF16 R20, R176, R168.reuse, R20 ;  /* 0x000000a8b014723c */ /* 0x080fe80000041814 */
[----:B------:R-:W-:Y:S01]  /*5b30*/  ISETP.GE.AND P3, PT, R180, RZ, PT ;  /* 0x000000ffb400720c */ /* 0x000fe20003f66270 */
[C---:B--2---:R-:W-:Y:S01]  /*5b40*/  VIADD R3, R0.reuse, 0x28 ;  /* 0x0000002800037836 */ /* 0x044fe20000000000 */
[C---:B------:R-:W-:Y:S04]  /*5b50*/  HMMA.16816.F32.BF16 R24, R196.reuse, R168, R24 ;  /* 0x000000a8c418723c */ /* 0x040fe80000041818 */
[----:B------:R-:W-:Y:S01]  /*5b60*/  ISETP.GE.AND P1, PT, R3, RZ, PT ;  /* 0x000000ff0300720c */ /* 0x000fe20003f26270 */
[C---:B------:R-:W-:Y:S01]  /*5b70*/  VIADD R185, R0.reuse, 0x20 ;  /* 0x0000002000b97836 */ /* 0x040fe20000000000 */
[-C--:B------:R-:W-:Y:S04]  /*5b80*/  HMMA.16816.F32.BF16 R28, R196, R170.reuse, R28 ;  /* 0x000000aac41c723c */ /* 0x080fe8000004181c */
[----:B------:R-:W-:Y:S01]  /*5b90*/  ISETP.GE.AND P6, PT, R185, RZ, PT ;  /* 0x000000ffb900720c */ /* 0x000fe20003fc6270 */
[C---:B------:R-:W-:Y:S01]  /*5ba0*/  VIADD R184, R0.reuse, 0x1f ;  /* 0x0000001f00b87836 */ /* 0x040fe20000000000 */
[----:B------:R-:W-:Y:S01]  /*5bb0*/  HMMA.16816.F32.BF16 R32, R176, R170, R32 ;  /* 0x000000aab020723c */ /* 0x000fe20000041820 */
[----:B------:R-:W2:Y:S04]  /*5bc0*/  LDSM.16.M88.4 R168, [R212+0x10000] ;  /* 0x01000000d4a8783b */ /* 0x000ea80000000200 */
[C---:B------:R-:W-:Y:S01]  /*5bd0*/  VIADD R187, R0.reuse, 0x18 ;  /* 0x0000001800bb7836 */ /* 0x040fe20000000000 */
[-C--:B-1----:R-:W-:Y:S01]  /*5be0*/  HMMA.16816.F32.BF16 R4, R172, R188.reuse, R4 ;  /* 0x000000bcac04723c */ /* 0x082fe20000041804 */
[----:B------:R-:W-:Y:S04]  /*5bf0*/  LDSM.16.M88.4 R176, [R212+0x10800] ;  /* 0x01080000d4b0783b */ /* 0x000fe80000000200 */
[C---:B------:R-:W-:Y:S01]  /*5c00*/  @!P0 IADD3 R183, -R0.reuse, -0x27, RZ ;  /* 0xffffffd900b78810 */ /* 0x040fe20007ffe1ff */
[C---:B----4-:R-:W-:Y:S05]  /*5c10*/  HMMA.16816.F32.BF16 R8, R192.reuse, R188, R8 ;  /* 0x000000bcc008723c */ /* 0x050fea0000041808 */
[----:B------:R-:W-:Y:S01]  /*5c20*/  @!P5 IADD3 R182, -R0, 0x1, RZ ;  /* 0x0000000100b6d810 */ /* 0x000fe20007ffe1ff */
[-C--:B------:R-:W-:Y:S03]  /*5c30*/  HMMA.16816.F32.BF16 R12, R192, R190.reuse, R12 ;  /* 0x000000bec00c723c */ /* 0x080fe6000004180c */
[----:B------:R-:W-:Y:S02]  /*5c40*/  ISETP.GE.AND P5, PT, R184, RZ, PT ;  /* 0x000000ffb800720c */ /* 0x000fe40003fa6270 */
[C---:B------:R-:W-:Y:S01]  /*5c50*/  @!P4 IADD3 R181, -R0.reuse, -0x8, RZ ;  /* 0xfffffff800b5c810 */ /* 0x040fe20007ffe1ff */
[C---:B------:R-:W-:Y:S04]  /*5c60*/  HMMA.16816.F32.BF16 R16, R172.reuse, R190, R16 ;  /* 0x000000beac10723c */ /* 0x040fe80000041810 */
[----:B------:R-:W-:Y:S01]  /*5c70*/  ISETP.GE.AND P4, PT, R187, RZ, PT ;  /* 0x000000ffbb00720c */ /* 0x000fe20003f86270 */
[C---:B------:R-:W-:Y:S01]  /*5c80*/  VIADD R186, R0.reuse, 0x17 ;  /* 0x0000001700ba7836 */ /* 0x040fe20000000000 */
[----:B------:R-:W-:Y:S01]  /*5c90*/  @!P3 IADD3 R180, -R0, -0x7, RZ ;  /* 0xfffffff900b4b810 */ /* 0x000fe20007ffe1ff */
[-C--:B------:R-:W-:Y:S03]  /*5ca0*/  HMMA.16816.F32.BF16 R20, R172, R200.reuse, R20 ;  /* 0x000000c8ac14723c */ /* 0x080fe60000041814 */
[----:B------:R-:W-:Y:S01]  /*5cb0*/  ISETP.GE.AND P3, PT, R186, RZ, PT ;  /* 0x000000ffba00720c */ /* 0x000fe20003f66270 */
[C---:B------:R-:W-:Y:S01]  /*5cc0*/  VIADD R188, R0.reuse, 0xfffffff8 ;  /* 0xfffffff800bc7836 */ /* 0x040fe20000000000 */
[----:B------:R-:W-:Y:S01]  /*5cd0*/  @!P1 IADD3 R3, -R0, -0x28, RZ ;  /* 0xffffffd800039810 */ /* 0x000fe20007ffe1ff */
[C---:B------:R-:W-:Y:S04]  /*5ce0*/  HMMA.16816.F32.BF16 R24, R192.reuse, R200, R24 ;  /* 0x000000c8c018723c */ /* 0x040fe80000041818 */
[----:B------:R-:W-:Y:S01]  /*5cf0*/  ISETP.GE.AND P1, PT, R188, RZ, PT ;  /* 0x000000ffbc00720c */ /* 0x000fe20003f26270 */
[C---:B------:R-:W-:Y:S01]  /*5d00*/  VIADD R190, R0.reuse, 0xfffffff0 ;  /* 0xfffffff000be7836 */ /* 0x040fe20000000000 */
[----:B------:R-:W-:Y:S01]  /*5d10*/  @!P6 IADD3 R185, -R0, -0x20, RZ ;  /* 0xffffffe000b9e810 */ /* 0x000fe20007ffe1ff */
[-C--:B------:R-:W-:Y:S03]  /*5d20*/  HMMA.16816.F32.BF16 R28, R192, R202.reuse, R28 ;  /* 0x000000cac01c723c */ /* 0x080fe6000004181c */
[----:B------:R-:W-:Y:S01]  /*5d30*/  ISETP.GE.AND P6, PT, R190, RZ, PT ;  /* 0x000000ffbe00720c */ /* 0x000fe20003fc6270 */
[C---:B------:R-:W-:Y:S01]  /*5d40*/  VIADD R189, R0.reuse, 0xffffffef ;  /* 0xffffffef00bd7836 */ /* 0x040fe20000000000 */
[C---:B------:R-:W-:Y:S01]  /*5d50*/  @!P5 IADD3 R184, -R0.reuse, -0x1f, RZ ;  /* 0xffffffe100b8d810 */ /* 0x040fe20007ffe1ff */
[----:B------:R-:W-:Y:S01]  /*5d60*/  HMMA.16816.F32.BF16 R32, R172, R202, R32 ;  /* 0x000000caac20723c */ /* 0x000fe20000041820 */
[----:B------:R1:W3:Y:S03]  /*5d70*/  LDSM.16.M88.4 R172, [R2+0x3000] ;  /* 0x0030000002ac783b */ /* 0x0002e60000000200 */
[----:B------:R-:W-:Y:S01]  /*5d80*/  ISETP.GE.AND P5, PT, R189, RZ, PT ;  /* 0x000000ffbd00720c */ /* 0x000fe20003fa6270 */
[C---:B------:R-:W-:Y:S01]  /*5d90*/  VIADD R193, R0.reuse, 0xffffffe7 ;  /* 0xffffffe700c17836 */ /* 0x040fe20000000000 */
[C---:B------:R-:W-:Y:S01]  /*5da0*/  @!P4 IADD3 R187, -R0.reuse, -0x18, RZ ;  /* 0xffffffe800bbc810 */ /* 0x040fe20007ffe1ff */
[-C--:B--2---:R-:W-:Y:S05]  /*5db0*/  HMMA.16816.F32.BF16 R4, R164, R168.reuse, R4 ;  /* 0x000000a8a404723c */ /* 0x084fea0000041804 */
[C---:B------:R-:W-:Y:S01]  /*5dc0*/  @!P3 IADD3 R186, -R0.reuse, -0x17, RZ ;  /* 0xffffffe900bab810 */ /* 0x040fe20007ffe1ff */
[C---:B------:R-:W-:Y:S01]  /*5dd0*/  VIADD R191, R0.reuse, 0x10 ;  /* 0x0000001000bf7836 */ /* 0x040fe20000000000 */
[C---:B------:R-:W-:Y:S01]  /*5de0*/  @!P1 IADD3 R188, -R0.reuse, 0x8, RZ ;  /* 0x0000000800bc9810 */ /* 0x040fe20007ffe1ff */
[C---:B------:R-:W-:Y:S03]  /*5df0*/  VIADD R192, R0.reuse, 0xf ;  /* 0x0000000f00c07836 */ /* 0x040fe60000000000 */
[----:B------:R-:W-:Y:S01]  /*5e00*/  ISETP.GE.AND P4, PT, R191, RZ, PT ;  /* 0x000000ffbf00720c */ /* 0x000fe20003f86270 */
[----:B------:R-:W-:Y:S01]  /*5e10*/  VIADD R194, R0, 0xffffffe8 ;  /* 0xffffffe800c27836 */ /* 0x000fe20000000000 */
[----:B------:R-:W-:Y:S02]  /*5e20*/  ISETP.GE.AND P3, PT, R192, RZ, PT ;  /* 0x000000ffc000720c */ /* 0x000fe40003f66270 */
[----:B------:R-:W-:Y:S02]  /*5e30*/  @!P6 IADD3 R190, -R0, 0x10, RZ ;  /* 0x0000001000bee810 */ /* 0x000fe40007ffe1ff */
[----:B------:R-:W-:Y:S01]  /*5e40*/  ISETP.GE.AND P1, PT, R194, RZ, PT ;  /* 0x000000ffc200720c */ /* 0x000fe20003f26270 */
[C---:B-1----:R-:W-:Y:S01]  /*5e50*/  VIADD R2, R0.reuse, 0xfffffff7 ;  /* 0xfffffff700027836 */ /* 0x042fe20000000000 */
[----:B------:R-:W-:Y:S02]  /*5e60*/  @!P5 IADD3 R189, -R0, 0x11, RZ ;  /* 0x0000001100bdd810 */ /* 0x000fe40007ffe1ff */
[----:B------:R-:W-:Y:S02]  /*5e70*/  I2FP.F32.S32 R182, R182 ;  /* 0x000000b600b67245 */ /* 0x000fe40000201400 */
[----:B------:R-:W-:Y:S02]  /*5e80*/  ISETP.GE.AND P0, PT, R2, RZ, PT ;  /* 0x000000ff0200720c */ /* 0x000fe40003f06270 */
[----:B------:R-:W-:Y:S01]  /*5e90*/  @!P4 IADD3 R191, -R0, -0x10, RZ ;  /* 0xfffffff000bfc810 */ /* 0x000fe20007ffe1ff */
[----:B------:R-:W-:Y:S01]  /*5ea0*/  FFMA.FTZ R5, R182, -UR5, R5 ;  /* 0x80000005b6057c23 */ /* 0x000fe20008010005 */
[C---:B------:R-:W-:Y:S02]  /*5eb0*/  @!P3 IADD3 R192, -R0.reuse, -0xf, RZ ;  /* 0xfffffff100c0b810 */ /* 0x040fe40007ffe1ff */
[----:B------:R-:W-:Y:S02]  /*5ec0*/  I2FP.F32.S32 R181, R181 ;  /* 0x000000b500b57245 */ /* 0x000fe40000201400 */
[C---:B------:R-:W-:Y:S02]  /*5ed0*/  @!P1 IADD3 R194, -R0.reuse, 0x18, RZ ;  /* 0x0000001800c29810 */ /* 0x040fe40007ffe1ff */
[----:B------:R-:W-:Y:S01]  /*5ee0*/  I2FP.F32.S32 R180, R180 ;  /* 0x000000b400b47245 */ /* 0x000fe20000201400 */
[C---:B---3--:R-:W-:Y:S04]  /*5ef0*/  HMMA.16816.F32.BF16 R8, R172.reuse, R168, R8 ;  /* 0x000000a8ac08723c */ /* 0x048fe80000041808 */
[----:B------:R-:W-:Y:S01]  /*5f00*/  @!P0 IADD3 R2, -R0, 0x9, RZ ;  /* 0x0000000900028810 */ /* 0x000fe20007ffe1ff */
[----:B------:R-:W-:Y:S01]  /*5f10*/  FFMA.FTZ R6, R181, -UR5, R6 ;  /* 0x80000005b5067c23 */ /* 0x000fe20008010006 */
[----:B------:R-:W-:Y:S01]  /*5f20*/  ISETP.GE.AND P0, PT, R193, RZ, PT ;  /* 0x000000ffc100720c */ /* 0x000fe20003f06270 */
[-C--:B------:R-:W-:Y:S04]  /*5f30*/  HMMA.16816.F32.BF16 R12, R172, R170.reuse, R12 ;  /* 0x000000aaac0c723c */ /* 0x080fe8000004180c */
[----:B------:R-:W-:Y:S01]  /*5f40*/  IABS R168, R0 ;  /* 0x0000000000a87213 */ /* 0x000fe20000000000 */
[----:B------:R-:W-:Y:S01]  /*5f50*/  FFMA.FTZ R7, R180, -UR5, R7 ;  /* 0x80000005b4077c23 */ /* 0x000fe20008010007 */
[----:B------:R-:W-:Y:S01]  /*5f60*/  I2FP.F32.S32 R2, R2 ;  /* 0x0000000200027245 */ /* 0x000fe20000201400 */
[C---:B------:R-:W-:Y:S04]  /*5f70*/  HMMA.16816.F32.BF16 R16, R164.reuse, R170, R16 ;  /* 0x000000aaa410723c */ /* 0x040fe80000041810 */
[----:B------:R-:W-:Y:S02]  /*5f80*/  I2FP.F32.S32 R168, R168 ;  /* 0x000000a800a87245 */ /* 0x000fe40000201400 */
[----:B------:R-:W-:Y:S01]  /*5f90*/  @!P0 IADD3 R193, -R0, 0x19, RZ ;  /* 0x0000001900c18810 */ /* 0x000fe20007ffe1ff */
[-C--:B------:R-:W-:Y:S01]  /*5fa0*/  HMMA.16816.F32.BF16 R20, R164, R176.reuse, R20 ;  /* 0x000000b0a414723c */ /* 0x080fe20000041814 */
[----:B------:R-:W-:Y:S03]  /*5fb0*/  PLOP3.LUT P0, PT, PT, PT, UP0, 0x80, 0x0 ;  /* 0x000000000000781c */ /* 0x000fe60003f0f008 */
[----:B------:R-:W-:Y:S01]  /*5fc0*/  I2FP.F32.S32 R0, R188 ;  /* 0x000000bc00007245 */ /* 0x000fe20000201400 */
[----:B------:R-:W-:Y:S01]  /*5fd0*/  FFMA.FTZ R4, R168, -UR5, R4 ;  /* 0x80000005a8047c23 */ /* 0x000fe20008010004 */
[C---:B------:R-:W-:Y:S05]  /*5fe0*/  HMMA.16816.F32.BF16 R24, R172.reuse, R176, R24 ;  /* 0x000000b0ac18723c */ /* 0x040fea0000041818 */
[----:B------:R-:W-:Y:S01]  /*5ff0*/  I2FP.F32.S32 R3, R3 ;  /* 0x0000000300037245 */ /* 0x000fe20000201400 */
[-C--:B------:R-:W-:Y:S05]  /*6000*/  HMMA.16816.F32.BF16 R28, R172, R178.reuse, R28 ;  /* 0x000000b2ac1c723c */ /* 0x080fea000004181c */
[----:B------:R-:W-:Y:S01]  /*6010*/  FFMA.FTZ R16, R0, -UR5, R16 ;  /* 0x8000000500107c23 */ /* 0x000fe20008010010 */
[----:B------:R-:W-:Y:S05]  /*6020*/  HMMA.16816.F32.BF16 R32, R164, R178, R32 ;  /* 0x000000b2a420723c */ /* 0x000fea0000041820 */
[----:B------:R-:W-:Y:S01]  /*6030*/  FFMA.FTZ R17, R2, -UR5, R17 ;  /* 0x8000000502117c23 */ /* 0x000fe20008010011 */
[----:B------:R-:W-:Y:S01]  /*6040*/  FFMA.FTZ R22, R0, -UR5, R22 ;  /* 0x8000000500167c23 */ /* 0x000fe20008010016 */
[----:B------:R-:W-:Y:S01]  /*6050*/  FFMA.FTZ R23, R2, -UR5, R23 ;  /* 0x8000000502177c23 */ /* 0x000fe20008010017 */
[----:B------:R-:W-:Y:S03]  /*6060*/  I2FP.F32.S32 R183, R183 ;  /* 0x000000b700b77245 */ /* 0x000fe60000201400 */
        /* <DEDUP_REMOVED lines=35> */
[----:B------:R-:W-:Y:S11]  /*62a0*/  R2UR UR14, R248 ;  /* 0x00000000f80e72ca */ /* 0x000ff600000e0000 */
[----:B------:R-:W-:Y:S02]  /*62b0*/  @!UPT UIADD3 URZ, URZ, URZ, URZ ;  /* 0x0000003f3f3ff290 */ /* 0x000fe4000fffe03f */
        /* <DEDUP_REMOVED lines=12> */
.L_x_1929:
[----:B------:R-:W-:Y:S01]  /*6380*/  ULDC UR15, c[0x0][0x398] ;  /* 0x0000e600000f7ab9 */ /* 0x000fe20000000800 */
[----:B------:R-:W-:Y:S02]  /*6390*/  VIADD R164, R237, UR10 ;  /* 0x0000000aeda47c36 */ /* 0x000fe40008000000 */
[----:B------:R-:W-:Y:S01]  /*63a0*/  VIADD R173, R224, 0x1 ;  /* 0x00000001e0ad7836 */ /* 0x000fe20000000000 */
[----:B------:R-:W-:Y:S01]  /*63b0*/  UIADD3 UR10, -UR14, UR6, -UR11 ;  /* 0x000000060e0a7290 */ /* 0x000fe2000fffe90b */
[C---:B------:R-:W-:Y:S01]  /*63c0*/  VIADD R3, R164.reuse, 0x8 ;  /* 0x00000008a4037836 */ /* 0x040fe20000000000 */
[----:B------:R-:W-:Y:S01]  /*63d0*/  UMOV UR19, UR14 ;  /* 0x0000000e00137c82 */ /* 0x000fe20008000000 */
[C---:B------:R-:W-:Y:S02]  /*63e0*/  VIADD R165, R164.reuse, 0x20 ;  /* 0x00000020a4a57836 */ /* 0x040fe40000000000 */
[C---:B------:R-:W-:Y:S01]  /*63f0*/  VIADD R166, R164.reuse, 0x28 ;  /* 0x00000028a4a67836 */ /* 0x040fe20000000000 */
[----:B------:R-:W-:Y:S01]  /*6400*/  VIADDMNMX R2, R164, UR10, RZ, !PT ;  /* 0x0000000aa4027c46 */ /* 0x000fe2000f8001ff */
[C---:B------:R-:W-:Y:S01]  /*6410*/  VIADD R172, R224.reuse, 0x8 ;  /* 0x00000008e0ac7836 */ /* 0x040fe20000000000 */
[----:B------:R-:W-:Y:S01]  /*6420*/  VIADDMNMX R3, R3, UR10, RZ, !PT ;  /* 0x0000000a03037c46 */ /* 0x000fe2000f8001ff */
[C---:B------:R-:W-:Y:S01]  /*6430*/  VIADD R171, R224.reuse, 0x9 ;  /* 0x00000009e0ab7836 */ /* 0x040fe20000000000 */
[----:B------:R-:W-:Y:S01]  /*6440*/  VIADDMNMX R165, R165, UR10, RZ, !PT ;  /* 0x0000000aa5a57c46 */ /* 0x000fe2000f8001ff */
[----:B------:R-:W-:Y:S01]  /*6450*/  VIADD R170, R224, 0x10 ;  /* 0x00000010e0aa7836 */ /* 0x000fe20000000000 */
[----:B------:R-:W-:Y:S01]  /*6460*/  VIADDMNMX R166, R166, UR10, RZ, !PT ;  /* 0x0000000aa6a67c46 */ /* 0x000fe2000f8001ff */
[----:B------:R-:W-:Y:S01]  /*6470*/  UIADD3 UR10, UR6, 0x1, -UR11 ;  /* 0x00000001060a7890 */ /* 0x000fe2000fffe80b */
[CC--:B------:R-:W-:Y:S01]  /*6480*/  ISETP.GE.AND P0, PT, R224.reuse, R2.reuse, PT ;  /* 0x00000002e000720c */ /* 0x0c0fe20003f06270 */
[----:B------:R-:W-:Y:S01]  /*6490*/  VIADD R169, R224, 0x11 ;  /* 0x00000011e0a97836 */ /* 0x000fe20000000000 */
[-C--:B------:R-:W-:Y:S01]  /*64a0*/  ISETP.GE.AND P6, PT, R173, R2.reuse, PT ;  /* 0x00000002ad00720c */ /* 0x080fe20003fc6270 */
[----:B------:R-:W-:Y:S01]  /*64b0*/  UIADD3 UR10, UR10, UR15, URZ ;  /* 0x0000000f0a0a7290 */ /* 0x000fe2000fffe03f */
[-C--:B------:R-:W-:Y:S01]  /*64c0*/  ISETP.GE.AND P5, PT, R172, R2.reuse, PT ;  /* 0x00000002ac00720c */ /* 0x080fe20003fa6270 */
[C---:B------:R-:W-:Y:S01]  /*64d0*/  VIADD R168, R224.reuse, 0x18 ;  /* 0x00000018e0a87836 */ /* 0x040fe20000000000 */
[-C--:B------:R-:W-:Y:S01]  /*64e0*/  ISETP.GE.AND P4, PT, R171, R2.reuse, PT ;  /* 0x00000002ab00720c */ /* 0x080fe20003f86270 */
[----:B------:R-:W-:Y:S01]  /*64f0*/  VIADD R167, R224, 0x19 ;  /* 0x00000019e0a77836 */ /* 0x000fe20000000000 */
[-C--:B------:R-:W-:Y:S01]  /*6500*/  ISETP.GE.AND P3, PT, R170, R2.reuse, PT ;  /* 0x00000002aa00720c */ /* 0x080fe20003f66270 */
[----:B------:R-:W-:Y:S01]  /*6510*/  IMAD.U32 R0, RZ, RZ, UR10 ;  /* 0x0000000aff007e24 */ /* 0x000fe2000f8e00ff */
[----:B------:R-:W-:Y:S01]  /*6520*/  ISETP.GE.AND P1, PT, R169, R2, PT ;  /* 0x00000002a900720c */ /* 0x000fe20003f26270 */
[----:B------:R-:W-:Y:S02]  /*6530*/  IMAD.U32 R174, RZ, RZ, UR10 ;  /* 0x0000000affae7e24 */ /* 0x000fe4000f8e00ff */
[----:B------:R-:W-:Y:S01]  /*6540*/  IMAD.U32 R175, RZ, RZ, UR10 ;  /* 0x0000000affaf7e24 */ /* 0x000fe2000f8e00ff */
[----:B------:R-:W-:Y:S01]  /*6550*/  VIADDMNMX R0, R164, R0, UR6, PT ;  /* 0x00000006a4007e46 */ /* 0x000fe2000b800100 */
[----:B------:R-:W-:Y:S03]  /*6560*/  IMAD.U32 R176, RZ, RZ, UR10 ;  /* 0x0000000affb07e24 */ /* 0x000fe6000f8e00ff */
[-C--:B------:R-:W-:Y:S02]  /*6570*/  ISETP.GE.OR P0, PT, R224, R0.reuse, !P0 ;  /* 0x00000000e000720c */ /* 0x080fe40004706670 */
[----:B------:R-:W-:Y:S02]  /*6580*/  ISETP.GE.OR P6, PT, R173, R0, !P6 ;  /* 0x00000000ad00720c */ /* 0x000fe400077c6670 */
[----:B------:R-:W-:Y:S02]  /*6590*/  FSEL R4, R4, -INF , !P0 ;  /* 0xff80000004047808 */ /* 0x000fe40004000000 */
[----:B------:R-:W-:Y:S02]  /*65a0*/  FSEL R5, R5, -INF , !P6 ;  /* 0xff80000005057808 */ /* 0x000fe40007000000 */
        /* <DEDUP_REMOVED lines=9> */
[----:B------:R-:W-:Y:S02]  /*6640*/  FSEL R16, R16, -INF , !P5 ;  /* 0xff80000010107808 */ /* 0x000fe40006800000 */
[----:B------:R-:W-:Y:S02]  /*6650*/  FSEL R17, R17, -INF , !P4 ;  /* 0xff80000011117808 */ /* 0x000fe40006000000 */
[-C--:B------:R-:W-:Y:S02]  /*6660*/  ISETP.GE.AND P5, PT, R224, R3.reuse, PT ;  /* 0x00000003e000720c */ /* 0x080fe40003fa6270 */
[-C--:B------:R-:W-:Y:S02]  /*6670*/  ISETP.GE.AND P4, PT, R173, R3.reuse, PT ;  /* 0x00000003ad00720c */ /* 0x080fe40003f86270 */
[----:B------:R-:W-:Y:S02]  /*6680*/  VIMNMX R0, R0, UR6, PT ;  /* 0x0000000600007c48 */ /* 0x000fe4000bfe0100 */
[----:B------:R-:W-:Y:S02]  /*6690*/  FSEL R20, R20, -INF , !P3 ;  /* 0xff80000014147808 */ /* 0x000fe40005800000 */
[----:B------:R-:W-:Y:S02]  /*66a0*/  FSEL R21, R21, -INF , !P1 ;  /* 0xff80000015157808 */ /* 0x000fe40004800000 */
[----:B------:R-:W-:Y:S02]  /*66b0*/  FSEL R32, R32, -INF , !P0 ;  /* 0xff80000020207808 */ /* 0x000fe40004000000 */
[-C--:B------:R-:W-:Y:S02]  /*66c0*/  ISETP.GE.OR P5, PT, R224, R0.reuse, !P5 ;  /* 0x00000000e000720c */ /* 0x080fe40006fa6670 */
[-C--:B------:R-:W-:Y:S02]  /*66d0*/  ISETP.GE.OR P4, PT, R173, R0.reuse, !P4 ;  /* 0x00000000ad00720c */ /* 0x080fe40006786670 */
[----:B------:R-:W-:Y:S02]  /*66e0*/  FSEL R33, R33, -INF , !P6 ;  /* 0xff80000021217808 */ /* 0x000fe40007000000 */
[-C--:B------:R-:W-:Y:S02]  /*66f0*/  ISETP.GE.AND P3, PT, R172, R3.reuse, PT ;  /* 0x00000003ac00720c */ /* 0x080fe40003f66270 */
[-C--:B------:R-:W-:Y:S02]  /*6700*/  ISETP.GE.AND P1, PT, R171, R3.reuse, PT ;  /* 0x00000003ab00720c */ /* 0x080fe40003f26270 */
[-C--:B------:R-:W-:Y:S02]  /*6710*/  ISETP.GE.AND P0, PT, R170, R3.reuse, PT ;  /* 0x00000003aa00720c */ /* 0x080fe40003f06270 */
[-C--:B------:R-:W-:Y:S02]  /*6720*/  ISETP.GE.AND P6, PT, R169, R3.reuse, PT ;  /* 0x00000003a900720c */ /* 0x080fe40003fc6270 */
        /* <DEDUP_REMOVED lines=8> */
[--C-:B------:R-:W-:Y:S02]  /*67b0*/  IADD3 R3, R175, 0x20, R164.reuse ;  /* 0x00000020af037810 */ /* 0x100fe40007ffe0a4 */
[-C--:B------:R-:W-:Y:S02]  /*67c0*/  ISETP.GE.OR P5, PT, R168, R0.reuse, !P5 ;  /* 0x00000000a800720c */ /* 0x080fe40006fa6670 */
[----:B------:R-:W-:Y:S02]  /*67d0*/  ISETP.GE.OR P4, PT, R167, R0, !P4 ;  /* 0x00000000a700720c */ /* 0x000fe40006786670 */
        /* <DEDUP_REMOVED lines=10> */
[-C--:B------:R-:W-:Y:S02]  /*6880*/  ISETP.GE.OR P1, PT, R173, R0.reuse, !P1 ;  /* 0x00000000ad00720c */ /* 0x080fe40004f26670 */
[-C--:B------:R-:W-:Y:S02]  /*6890*/  ISETP.GE.OR P0, PT, R172, R0.reuse, !P0 ;  /* 0x00000000ac00720c */ /* 0x080fe40004706670 */
[----:B------:R-:W-:Y:S02]  /*68a0*/  ISETP.GE.OR P6, PT, R171, R0, !P6 ;  /* 0x00000000ab00720c */ /* 0x000fe400077c6670 */
[----:B------:R-:W-:Y:S02]  /*68b0*/  IADD3 R2, R176, 0x28, R164 ;  /* 0x00000028b0027810 */ /* 0x000fe40007ffe0a4 */
        /* <DEDUP_REMOVED lines=43> */
.L_x_1930:
[C---:B------:R-:W-:Y:S01]  /*6b70*/  FSETP.NEU.FTZ.AND P1, PT, R245.reuse, -INF , PT ;  /* 0xff800000f500780b */ /* 0x040fe20003f3d000 */
[----:B------:R-:W2:Y:S01]  /*6b80*/  LDL R165, [R1+0x4] ;  /* 0x0000040001a57983 */ /* 0x000ea20000100800 */
[----:B------:R-:W-:Y:S01]  /*6b90*/  FSETP.NEU.FTZ.AND P0, PT, R246, -INF , PT ;  /* 0xff800000f600780b */ /* 0x000fe20003f1d000 */
[----:B------:R-:W-:Y:S01]  /*6ba0*/  FMUL.FTZ R164, R245, 1.4426950216293334961 ;  /* 0x3fb8aa3bf5a47820 */ /* 0x000fe20000410000 */
[----:B------:R-:W-:Y:S01]  /*6bb0*/  R2UR UR14, R248 ;  /* 0x00000000f80e72ca */ /* 0x000fe200000e0000 */
[----:B------:R-:W-:Y:S01]  /*6bc0*/  FMUL.FTZ R3, R246, 1.4426950216293334961 ;  /* 0x3fb8aa3bf6037820 */ /* 0x000fe20000410000 */
[----:B------:R-:W-:Y:S01]  /*6bd0*/  R2UR UR10, R251 ;  /* 0x00000000fb0a72ca */ /* 0x000fe200000e0000 */
[----:B------:R-:W-:Y:S01]  /*6be0*/  FMUL.FTZ R0, R244, 1.4426950216293334961 ;  /* 0x3fb8aa3bf4007820 */ /* 0x000fe20000410000 */
[----:B------:R-:W-:Y:S01]  /*6bf0*/  FSEL R164, R164, RZ, P1 ;  /* 0x000000ffa4a47208 */ /* 0x000fe20000800000 */
[----:B------:R-:W-:Y:S01]  /*6c00*/  FMUL.FTZ R2, R243, 1.4426950216293334961 ;  /* 0x3fb8aa3bf3027820 */ /* 0x000fe20000410000 */
[----:B------:R-:W-:Y:S01]  /*6c10*/  FSEL R3, R3, RZ, P0 ;  /* 0x000000ff03037208 */ /* 0x000fe20000000000 */
[----:B------:R-:W-:Y:S01]  /*6c20*/  IMAD.WIDE.U32 R166, R250, -0x2daee0ad, RZ ;  /* 0xd2511f53faa67825 */ /* 0x000fe200078e00ff */
[----:B------:R-:W-:Y:S01]  /*6c30*/  FSETP.NEU.FTZ.AND P0, PT, R244, -INF , PT ;  /* 0xff800000f400780b */ /* 0x000fe20003f1d000 */
[----:B------:R-:W-:Y:S01]  /*6c40*/  UISETP.GT.AND UP2, UPT, UR7, UR51, UPT ;  /* 0x000000330700728c */ /* 0x000fe2000bf44270 */
[----:B------:R-:W-:Y:S01]  /*6c50*/  FSETP.NEU.FTZ.AND P1, PT, R243, -INF , PT ;  /* 0xff800000f300780b */ /* 0x000fe20003f3d000 */
[--C-:B------:R-:W-:Y:S01]  /*6c60*/  FFMA.FTZ R16, R16, UR12, -R164.reuse ;  /* 0x0000000c10107c23 */ /* 0x100fe200080108a4 */
[----:B------:R-:W-:Y:S01]  /*6c70*/  FSEL R0, R0, RZ, P0 ;  /* 0x000000ff00007208 */ /* 0x000fe20000000000 */
[--C-:B------:R-:W-:Y:S01]  /*6c80*/  FFMA.FTZ R19, R19, UR12, -R3.reuse ;  /* 0x0000000c13137c23 */ /* 0x100fe20008010803 */
[----:B------:R-:W-:Y:S01]  /*6c90*/  FSEL R2, R2, RZ, P1 ;  /* 0x000000ff02027208 */ /* 0x000fe20000800000 */
[----:B------:R1:W3:Y:S01]  /*6ca0*/  MUFU.EX2 R203, R16 ;  /* 0x0000001000cb7308 */ /* 0x0002e20000000800 */
[--C-:B------:R-:W-:Y:S01]  /*6cb0*/  FFMA.FTZ R4, R4, UR12, -R164.reuse ;  /* 0x0000000c04047c23 */ /* 0x100fe200080108a4 */
[----:B------:R-:W-:Y:S01]  /*6cc0*/  FFMA.FTZ R32, R32, UR12, -R164 ;  /* 0x0000000c20207c23 */ /* 0x000fe200080108a4 */
[--C-:B------:R-:W-:Y:S01]  /*6cd0*/  FFMA.FTZ R35, R35, UR12, -R3.reuse ;  /* 0x0000000c23237c23 */ /* 0x100fe20008010803 */
[----:B------:R-:W-:Y:S01]  /*6ce0*/  FFMA.FTZ R31, R31, UR12, -R0 ;  /* 0x0000000c1f1f7c23 */ /* 0x000fe20008010800 */
[--C-:B------:R-:W-:Y:S01]  /*6cf0*/  FFMA.FTZ R28, R28, UR12, -R2.reuse ;  /* 0x0000000c1c1c7c23 */ /* 0x100fe20008010802 */
[--C-:B------:R-:W-:Y:S01]  /*6d00*/  FFMA.FTZ R184, R6, UR12, -R3.reuse ;  /* 0x0000000c06b87c23 */ /* 0x100fe20008010803 */
[----:B------:R-:W-:Y:S03]  /*6d10*/  FFMA.FTZ R12, R12, UR12, -R2 ;  /* 0x0000000c0c0c7c23 */ /* 0x000fe60008010802 */
[----:B------:R4:W3:Y:S01]  /*6d20*/  MUFU.EX2 R225, R19 ;  /* 0x0000001300e17308 */ /* 0x0008e20000000800 */
[----:B------:R-:W-:Y:S01]  /*6d30*/  FFMA.FTZ R20, R20, UR12, -R164 ;  /* 0x0000000c14147c23 */ /* 0x000fe200080108a4 */
[----:B------:R-:W-:Y:S01]  /*6d40*/  FFMA.FTZ R15, R15, UR12, -R0 ;  /* 0x0000000c0f0f7c23 */ /* 0x000fe20008010800 */
[----:B------:R-:W-:Y:S01]  /*6d50*/  FFMA.FTZ R176, R5, UR12, -R164 ;  /* 0x0000000c05b07c23 */ /* 0x000fe200080108a4 */
[----:B------:R-:W-:Y:S01]  /*6d60*/  FFMA.FTZ R179, R13, UR12, -R2 ;  /* 0x0000000c0db37c23 */ /* 0x000fe20008010802 */
[----:B------:R-:W-:Y:S01]  /*6d70*/  FFMA.FTZ R33, R33, UR12, -R164 ;  /* 0x0000000c21217c23 */ /* 0x000fe200080108a4 */
[----:B------:R-:W-:Y:S01]  /*6d80*/  FFMA.FTZ R178, R10, UR12, -R0 ;  /* 0x0000000c0ab27c23 */ /* 0x000fe20008010800 */
[--C-:B------:R-:W-:Y:S03]  /*6d90*/  FFMA.FTZ R177, R9, UR12, -R2.reuse ;  /* 0x0000000c09b17c23 */ /* 0x100fe60008010802 */
[----:B------:R3:W-:Y:S01]  /*6da0*/  MUFU.EX2 R193, R4 ;  /* 0x0000000400c17308 */ /* 0x0007e20000000800 */
[----:B-1----:R-:W-:Y:S01]  /*6db0*/  FFMA.FTZ R16, R7, UR12, -R3 ;  /* 0x0000000c07107c23 */ /* 0x002fe20008010803 */
[----:B------:R-:W-:Y:S02]  /*6dc0*/  IMAD.U32 R7, RZ, RZ, UR7 ;  /* 0x00000007ff077e24 */ /* 0x000fe4000f8e00ff */
[--C-:B------:R-:W-:Y:S01]  /*6dd0*/  FFMA.FTZ R189, R24, UR12, -R2.reuse ;  /* 0x0000000c18bd7c23 */ /* 0x100fe20008010802 */
[----:B------:R-:W-:Y:S01]  /*6de0*/  FFMA.FTZ R25, R25, UR12, -R2 ;  /* 0x0000000c19197c23 */ /* 0x000fe20008010802 */
[--C-:B------:R-:W-:Y:S01]  /*6df0*/  FFMA.FTZ R27, R27, UR12, -R0.reuse ;  /* 0x0000000c1b1b7c23 */ /* 0x100fe20008010800 */
[----:B------:R-:W-:Y:S03]  /*6e00*/  FFMA.FTZ R26, R26, UR12, -R0 ;  /* 0x0000000c1a1a7c23 */ /* 0x000fe60008010800 */
[----:B------:R1:W-:Y:S01]  /*6e10*/  MUFU.EX2 R195, R16 ;  /* 0x0000001000c37308 */ /* 0x0003e20000000800 */
[----:B----4-:R-:W-:Y:S04]  /*6e20*/  IMAD.U32 R19, RZ, RZ, UR14 ;  /* 0x0000000eff137e24 */ /* 0x010fe8000f8e00ff */
[----:B------:R-:W-:Y:S05]  /*6e30*/  IMAD R19, R19, 0x4, R249 ;  /* 0x0000000413137824 */ /* 0x000fea00078e02f9 */
[----:B------:R4:W2:Y:S01]  /*6e40*/  MUFU.EX2 R229, R32 ;  /* 0x0000002000e57308 */ /* 0x0008a20000000800 */
[--C-:B---3--:R-:W-:Y:S01]  /*6e50*/  FFMA.FTZ R4, R18, UR12, -R3.reuse ;  /* 0x0000000c12047c23 */ /* 0x108fe20008010803 */
[----:B------:R-:W-:Y:S04]  /*6e60*/  LOP3.LUT R19, R19, UR52, RZ, 0x3c, !PT ;  /* 0x0000003413137c12 */ /* 0x000fe8000f8e3cff */
[----:B------:R-:W-:Y:S04]  /*6e70*/  LOP3.LUT R19, R167, R19, RZ, 0x3c, !PT ;  /* 0x00000013a7137212 */ /* 0x000fe800078e3cff */
[----:B------:R-:W-:Y:S01]  /*6e80*/  MUFU.EX2 R228, R35 ;  /* 0x0000002300e47308 */ /* 0x000fe20000000800 */
[----:B-1----:R-:W-:Y:S09]  /*6e90*/  LOP3.LUT R16, R166, UR61, RZ, 0x3c, !PT ;  /* 0x0000003da6107c12 */ /* 0x002ff2000f8e3cff */
[----:B------:R1:W-:Y:S01]  /*6ea0*/  MUFU.EX2 R227, R31 ;  /* 0x0000001f00e37308 */ /* 0x0003e20000000800 */
[--C-:B----4-:R-:W-:Y:S09]  /*6eb0*/  FFMA.FTZ R32, R34, UR12, -R3.reuse ;  /* 0x0000000c22207c23 */ /* 0x110ff20008010803 */
[----:B------:R-:W3:Y:S10]  /*6ec0*/  MUFU.EX2 R226, R28 ;  /* 0x0000001c00e27308 */ /* 0x000ef40000000800 */
[----:B------:R-:W4:Y:S01]  /*6ed0*/  MUFU.EX2 R202, R4 ;  /* 0x0000000400ca7308 */ /* 0x000f220000000800 */
[--C-:B-1----:R-:W-:Y:S01]  /*6ee0*/  FFMA.FTZ R31, R23, UR12, -R3.reuse ;  /* 0x0000000c171f7c23 */ /* 0x102fe20008010803 */
[----:B------:R-:W-:Y:S08]  /*6ef0*/  FFMA.FTZ R3, R22, UR12, -R3 ;  /* 0x0000000c16037c23 */ /* 0x000ff00008010803 */
[----:B------:R-:W1:Y:S10]  /*6f00*/  MUFU.EX2 R197, R12 ;  /* 0x0000000c00c57308 */ /* 0x000e740000000800 */
[----:B------:R-:W1:Y:S10]  /*6f10*/  MUFU.EX2 R200, R20 ;  /* 0x0000001400c87308 */ /* 0x000e740000000800 */
[----:B------:R3:W-:Y:S10]  /*6f20*/  MUFU.EX2 R196, R15 ;  /* 0x0000000f00c47308 */ /* 0x0007f40000000800 */
[----:B------:R-:W-:Y:S10]  /*6f30*/  MUFU.EX2 R191, R3 ;  /* 0x0000000300bf7308 */ /* 0x000ff40000000800 */
[----:B------:R-:W1:Y:S01]  /*6f40*/  MUFU.EX2 R198, R31 ;  /* 0x0000001f00c67308 */ /* 0x000e620000000800 */
[--C-:B---3--:R-:W-:Y:S01]  /*6f50*/  FFMA.FTZ R15, R17, UR12, -R164.reuse ;  /* 0x0000000c110f7c23 */ /* 0x108fe200080108a4 */
[----:B------:R-:W-:Y:S08]  /*6f60*/  FFMA.FTZ R164, R21, UR12, -R164 ;  /* 0x0000000c15a47c23 */ /* 0x000ff000080108a4 */
[----:B------:R-:W-:Y:S10]  /*6f70*/  MUFU.EX2 R192, R15 ;  /* 0x0000000f00c07308 */ /* 0x000ff40000000800 */
[----:B------:R-:W3:Y:S10]  /*6f80*/  MUFU.EX2 R201, R32 ;  /* 0x0000002000c97308 */ /* 0x000ef40000000800 */
        /* <DEDUP_REMOVED lines=10> */
[----:B------:R-:W3:Y:S01]  /*7030*/  MUFU.EX2 R189, R189 ;  /* 0x000000bd00bd7308 */ /* 0x000ee20000000800 */
[----:B--2---:R-:W-:Y:S04]  /*7040*/  IMAD R7, R7, 0x4, R165 ;  /* 0x0000000407077824 */ /* 0x004fe800078e02a5 */
[C---:B------:R-:W-:Y:S04]  /*7050*/  IMAD.WIDE.U32 R166, R7.reuse, -0x326172a9, RZ ;  /* 0xcd9e8d5707a67825 */ /* 0x040fe800078e00ff */
[----:B------:R-:W-:Y:S01]  /*7060*/  VIADD R18, R7, 0x2 ;  /* 0x0000000207127836 */ /* 0x000fe20000000000 */
[-C--:B------:R-:W-:Y:S01]  /*7070*/  LOP3.LUT R34, R167, R247.reuse, RZ, 0x3c, !PT ;  /* 0x000000f7a7227212 */ /* 0x080fe200078e3cff */
[----:B------:R-:W-:Y:S04]  /*7080*/  IMAD.WIDE.U32 R6, R19, -0x326172a9, RZ ;  /* 0xcd9e8d5713067825 */ /* 0x000fe800078e00ff */
[----:B------:R-:W-:Y:S01]  /*7090*/  IMAD.WIDE.U32 R18, R18, -0x326172a9, RZ ;  /* 0xcd9e8d5712127825 */ /* 0x000fe200078e00ff */
[----:B------:R-:W-:Y:S02]  /*70a0*/  LOP3.LUT R22, R7, UR41, R166, 0x96, !PT ;  /* 0x0000002907167c12 */ /* 0x000fe4000f8e96a6 */
[----:B------:R-:W-:Y:S01]  /*70b0*/  LOP3.LUT R4, R6, UR10, RZ, 0x3c, !PT ;  /* 0x0000000a06047c12 */ /* 0x000fe2000f8e3cff */
[----:B------:R-:W-:Y:S01]  /*70c0*/  IMAD.WIDE.U32 R34, R34, -0x2daee0ad, RZ ;  /* 0xd2511f5322227825 */ /* 0x000fe200078e00ff */
[----:B------:R-:W-:Y:S02]  /*70d0*/  LOP3.LUT R28, R19, R247, RZ, 0x3c, !PT ;  /* 0x000000f7131c7212 */ /* 0x000fe400078e3cff */
[----:B------:R-:W-:Y:S01]  /*70e0*/  LOP3.LUT R168, R7, UR41, R18, 0x96, !PT ;  /* 0x0000002907a87c12 */ /* 0x000fe2000f8e9612 */
[----:B------:R-:W-:Y:S01]  /*70f0*/  IMAD.WIDE.U32 R22, R22, -0x2daee0ad, RZ ;  /* 0xd2511f5316167825 */ /* 0x000fe200078e00ff */
[----:B------:R-:W-:Y:S03]  /*7100*/  LOP3.LUT R19, R16, R35, RZ, 0x3c, !PT ;  /* 0x0000002310137212 */ /* 0x000fe600078e3cff */
[----:B------:R-:W-:Y:S01]  /*7110*/  IMAD.WIDE.U32 R6, R28, -0x2daee0ad, RZ ;  /* 0xd2511f531c067825 */ /* 0x000fe200078e00ff */
[----:B------:R-:W-:Y:S03]  /*7120*/  LOP3.LUT R34, R23, UR42, R34, 0x96, !PT ;  /* 0x0000002a17227c12 */ /* 0x000fe6000f8e9622 */
[----:B------:R-:W-:Y:S01]  /*7130*/  IMAD.WIDE.U32 R18, R19, -0x326172a9, RZ ;  /* 0xcd9e8d5713127825 */ /* 0x000fe200078e00ff */
[----:B------:R-:W-:Y:S03]  /*7140*/  LOP3.LUT R7, R16, R7, RZ, 0x3c, !PT ;  /* 0x0000000710077212 */ /* 0x000fe600078e3cff */
[----:B------:R-:W-:Y:S01]  /*7150*/  IMAD.WIDE.U32 R168, R168, -0x2daee0ad, RZ ;  /* 0xd2511f53a8a87825 */ /* 0x000fe200078e00ff */
[----:B------:R-:W-:Y:S03]  /*7160*/  LOP3.LUT R166, R4, R19, RZ, 0x3c, !PT ;  /* 0x0000001304a67212 */ /* 0x000fe600078e3cff */
[----:B------:R-:W-:Y:S01]  /*7170*/  IMAD.WIDE.U32 R34, R34, -0x326172a9, RZ ;  /* 0xcd9e8d5722227825 */ /* 0x000fe200078e00ff */
[----:B------:R-:W-:Y:S03]  /*7180*/  LOP3.LUT R170, R169, UR42, R6, 0x96, !PT ;  /* 0x0000002aa9aa7c12 */ /* 0x000fe6000f8e9606 */
[----:B------:R-:W-:Y:S01]  /*7190*/  IMAD.WIDE.U32 R166, R166, -0x2daee0ad, RZ ;  /* 0xd2511f53a6a67825 */ /* 0x000fe200078e00ff */
[----:B------:R-:W-:Y:S03]  /*71a0*/  LOP3.LUT R12, R35, UR43, R18, 0x96, !PT ;  /* 0x0000002b230c7c12 */ /* 0x000fe6000f8e9612 */
[----:B------:R-:W-:Y:S01]  /*71b0*/  IMAD.WIDE.U32 R170, R170, -0x326172a9, RZ ;  /* 0xcd9e8d57aaaa7825 */ /* 0x000fe200078e00ff */
[----:B------:R-:W-:Y:S03]  /*71c0*/  LOP3.LUT R19, R167, UR44, R22, 0x96, !PT ;  /* 0x0000002ca7137c12 */ /* 0x000fe6000f8e9616 */
[----:B------:R-:W-:Y:S04]  /*71d0*/  IMAD.WIDE.U32 R6, R7, -0x326172a9, RZ ;  /* 0xcd9e8d5707067825 */ /* 0x000fe800078e00ff */
[----:B------:R-:W-:Y:S01]  /*71e0*/  IMAD.WIDE.U32 R18, R19, -0x326172a9, RZ ;  /* 0xcd9e8d5713127825 */ /* 0x000fe200078e00ff */
[----:B------:R-:W-:Y:S02]  /*71f0*/  LOP3.LUT R4, R4, R7, RZ, 0x3c, !PT ;  /* 0x0000000704047212 */ /* 0x000fe400078e3cff */
[----:B------:R-:W-:Y:S01]  /*7200*/  LOP3.LUT R22, R171, UR43, R6, 0x96, !PT ;  /* 0x0000002bab167c12 */ /* 0x000fe2000f8e9606 */
[----:B------:R-:W-:Y:S01]  /*7210*/  IMAD.WIDE.U32 R6, R12, -0x2daee0ad, RZ ;  /* 0xd2511f530c067825 */ /* 0x000fe200078e00ff */
[----:B------:R-:W-:Y:S03]  /*7220*/  LOP3.LUT R16, R19, UR45, R34, 0x96, !PT ;  /* 0x0000002d13107c12 */ /* 0x000fe6000f8e9622 */
[----:B------:R-:W-:Y:S01]  /*7230*/  IMAD.WIDE.U32 R4, R4, -0x2daee0ad, RZ ;  /* 0xd2511f5304047825 */ /* 0x000fe200078e00ff */
[----:B------:R-:W-:Y:S03]  /*7240*/  LOP3.LUT R12, R7, UR46, R166, 0x96, !PT ;  /* 0x0000002e070c7c12 */ /* 0x000fe6000f8e96a6 */
[----:B------:R-:W-:Y:S01]  /*7250*/  FFMA.FTZ R7, R8, UR12, -R2 ;  /* 0x0000000c08077c23 */ /* 0x000fe20008010802 */
[----:B------:R-:W-:Y:S01]  /*7260*/  IMAD.WIDE.U32 R22, R22, -0x2daee0ad, RZ ;  /* 0xd2511f5316167825 */ /* 0x000fe200078e00ff */
[----:B------:R-:W-:Y:S02]  /*7270*/  LOP3.LUT R5, R5, UR44, R168, 0x96, !PT ;  /* 0x0000002c05057c12 */ /* 0x000fe4000f8e96a8 */
[----:B------:R2:W3:Y:S01]  /*7280*/  MUFU.EX2 R187, R7 ;  /* 0x0000000700bb7308 */ /* 0x0004e20000000800 */
[----:B------:R-:W-:Y:S01]  /*7290*/  IMAD.WIDE.U32 R12, R12, -0x326172a9, RZ ;  /* 0xcd9e8d570c0c7825 */ /* 0x000fe200078e00ff */
[----:B------:R-:W-:Y:S03]  /*72a0*/  LOP3.LUT R20, R23, UR46, R4, 0x96, !PT ;  /* 0x0000002e17147c12 */ /* 0x000fe6000f8e9604 */
[----:B------:R-:W-:Y:S01]  /*72b0*/  FFMA.FTZ R2, R29, UR12, -R2 ;  /* 0x0000000c1d027c23 */ /* 0x000fe20008010802 */
[----:B------:R-:W-:Y:S01]  /*72c0*/  IMAD.WIDE.U32 R4, R5, -0x326172a9, RZ ;  /* 0xcd9e8d5705047825 */ /* 0x000fe200078e00ff */
[----:B------:R-:W-:Y:S03]  /*72d0*/  LOP3.LUT R8, R13, UR47, R18, 0x96, !PT ;  /* 0x0000002f0d087c12 */ /* 0x000fe6000f8e9612 */
[----:B------:R-:W-:Y:S01]  /*72e0*/  FFMA.FTZ R13, R11, UR12, -R0 ;  /* 0x0000000c0b0d7c23 */ /* 0x000fe20008010800 */
[----:B------:R-:W-:Y:S01]  /*72f0*/  IMAD.WIDE.U32 R20, R20, -0x326172a9, RZ ;  /* 0xcd9e8d5714147825 */ /* 0x000fe200078e00ff */
[----:B------:R-:W-:Y:S01]  /*7300*/  LOP3.LUT R170, R5, UR45, R170, 0x96, !PT ;  /* 0x0000002d05aa7c12 */ /* 0x000fe2000f8e96aa */
[----:B------:R-:W-:Y:S02]  /*7310*/  MUFU.EX2 R185, R2 ;  /* 0x0000000200b97308 */ /* 0x000fe40000000800 */
[----:B------:R-:W-:Y:S01]  /*7320*/  IMAD.WIDE.U32 R16, R16, -0x2daee0ad, RZ ;  /* 0xd2511f5310107825 */ /* 0x000fe200078e00ff */
[----:B------:R-:W-:Y:S03]  /*7330*/  LOP3.LUT R4, R21, UR47, R4, 0x96, !PT ;  /* 0x0000002f15047c12 */ /* 0x000fe6000f8e9604 */
[----:B------:R-:W-:Y:S01]  /*7340*/  FFMA.FTZ R21, R14, UR12, -R0 ;  /* 0x0000000c0e157c23 */ /* 0x000fe20008010800 */
[----:B------:R-:W-:Y:S01]  /*7350*/  IMAD.WIDE.U32 R10, R170, -0x2daee0ad, RZ ;  /* 0xd2511f53aa0a7825 */ /* 0x000fe200078e00ff */
[----:B------:R-:W-:Y:S02]  /*7360*/  LOP3.LUT R6, R17, UR48, R6, 0x96, !PT ;  /* 0x0000003011067c12 */ /* 0x000fe4000f8e9606 */
[----:B------:R4:W3:Y:S01]  /*7370*/  MUFU.EX2 R183, R13 ;  /* 0x0000000d00b77308 */ /* 0x0008e20000000800 */
[----:B------:R-:W-:Y:S01]  /*7380*/  FFMA.FTZ R0, R30, UR12, -R0 ;  /* 0x0000000c1e007c23 */ /* 0x000fe20008010800 */
[----:B------:R-:W-:Y:S01]  /*7390*/  IMAD.WIDE.U32 R8, R8, -0x2daee0ad, RZ ;  /* 0xd2511f5308087825 */ /* 0x000fe200078e00ff */
[----:B------:R-:W-:Y:S03]  /*73a0*/  LOP3.LUT R22, R11, UR48, R22, 0x96, !PT ;  /* 0x000000300b167c12 */ /* 0x000fe6000f8e9616 */
[----:B--2---:R-:W-:Y:S01]  /*73b0*/  IMAD.WIDE.U32 R6, R6, -0x326172a9, RZ ;  /* 0xcd9e8d5706067825 */ /* 0x004fe200078e00ff */
[----:B------:R-:W-:Y:S03]  /*73c0*/  LOP3.LUT R11, R9, UR50, R16, 0x96, !PT ;  /* 0x00000032090b7c12 */ /* 0x000fe6000f8e9610 */
[----:B------:R2:W3:Y:S01]  /*73d0*/  MUFU.EX2 R188, R21 ;  /* 0x0000001500bc7308 */ /* 0x0004e20000000800 */
[----:B------:R-:W-:Y:S01]  /*73e0*/  SHF.R.U32.HI R14, RZ, 0x18, R8 ;  /* 0x00000018ff0e7819 */ /* 0x000fe20000011608 */
[----:B------:R-:W-:Y:S01]  /*73f0*/  IMAD.WIDE.U32 R4, R4, -0x2daee0ad, RZ ;  /* 0xd2511f5304047825 */ /* 0x000fe200078e00ff */
[----:B------:R-:W-:Y:S02]  /*7400*/  LOP3.LUT R16, R6, 0xff, RZ, 0xc0, !PT ;  /* 0x000000ff06107812 */ /* 0x000fe400078ec0ff */
[--C-:B------:R-:W-:Y:S02]  /*7410*/  SHF.R.U32.HI R15, RZ, 0x18, R6.reuse ;  /* 0x00000018ff0f7819 */ /* 0x100fe40000011606 */
[----:B------:R-:W-:Y:S03]  /*7420*/  ISETP.LE.U32.AND P5, PT, R16, UR13, PT ;  /* 0x0000000d10007c0c */ /* 0x000fe6000bfa3070 */
[----:B------:R-:W3:Y:S01]  /*7430*/  MUFU.EX2 R180, R0 ;  /* 0x0000000000b47308 */ /* 0x000ee20000000800 */
[----:B----4-:R-:W-:Y:S02]  /*7440*/  LOP3.LUT R13, R8, 0xff, RZ, 0xc0, !PT ;  /* 0x000000ff080d7812 */ /* 0x010fe400078ec0ff */
[----:B------:R-:W-:Y:S02]  /*7450*/  SHF.R.U32.HI R17, RZ, 0x10, R6 ;  /* 0x00000010ff117819 */ /* 0x000fe40000011606 */
[----:B------:R-:W-:Y:S02]  /*7460*/  LOP3.LUT R19, R6, 0xffff, RZ, 0xc0, !PT ;  /* 0x0000ffff06137812 */ /* 0x000fe400078ec0ff */
[----:B------:R-:W-:Y:S02]  /*7470*/  LOP3.LUT R12, R7, UR49, R12, 0x96, !PT ;  /* 0x00000031070c7c12 */ /* 0x000fe4000f8e960c */
[----:B------:R-:W-:Y:S02]  /*7480*/  ISETP.LE.U32.AND P6, PT, R15, UR13, PT ;  /* 0x0000000d0f007c0c */ /* 0x000fe4000bfc3070 */
[----:B--2---:R-:W-:Y:S01]  /*7490*/  SHF.R.U32.HI R21, RZ, 0x10, R4 ;  /* 0x00000010ff157819 */ /* 0x004fe20000011604 */
[----:B------:R-:W-:Y:S01]  /*74a0*/  @!P5 FADD.FTZ R203, -R203, -RZ ;  /* 0x800000ffcbcbd221 */ /* 0x000fe20000010100 */
[C---:B------:R-:W-:Y:S02]  /*74b0*/  LOP3.LUT R24, R4.reuse, 0xffff, RZ, 0xc0, !PT ;  /* 0x0000ffff04187812 */ /* 0x040fe400078ec0ff */
[----:B------:R-:W-:Y:S02]  /*74c0*/  LOP3.LUT R10, R5, UR50, R10, 0x96, !PT ;  /* 0x00000032050a7c12 */ /* 0x000fe4000f8e960a */
[----:B------:R-:W-:Y:S02]  /*74d0*/  LOP3.LUT R7, R4, 0xff, RZ, 0xc0, !PT ;  /* 0x000000ff04077812 */ /* 0x000fe400078ec0ff */
[----:B------:R-:W-:Y:S01]  /*74e0*/  SHF.R.U32.HI R6, RZ, 0x18, R4 ;  /* 0x00000018ff067819 */ /* 0x000fe20000011604 */
[----:B------:R-:W-:Y:S01]  /*74f0*/  IMAD.WIDE.U32 R4, R22, -0x326172a9, RZ ;  /* 0xcd9e8d5716047825 */ /* 0x000fe200078e00ff */
[----:B------:R-:W-:Y:S02]  /*7500*/  ISETP.LE.U32.AND P4, PT, R13, UR13, PT ;  /* 0x0000000d0d007c0c */ /* 0x000fe4000bf83070 */
[----:B------:R-:W-:Y:S01]  /*7510*/  SHF.R.U32.HI R18, RZ, 0x10, R8 ;  /* 0x00000010ff127819 */ /* 0x000fe20000011608 */
[----:B------:R-:W-:Y:S01]  /*7520*/  @!P6 FADD.FTZ R225, -R225, -RZ ;  /* 0x800000ffe1e1e221 */ /* 0x000fe20000010100 */
[----:B------:R-:W-:Y:S02]  /*7530*/  LOP3.LUT R23, R8, 0xffff, RZ, 0xc0, !PT ;  /* 0x0000ffff08177812 */ /* 0x000fe400078ec0ff */
[----:B------:R-:W-:Y:S02]  /*7540*/  ISETP.LE.U32.AND P1, PT, R7, UR13, PT ;  /* 0x0000000d07007c0c */ /* 0x000fe4000bf23070 */
[----:B------:R-:W-:Y:S02]  /*7550*/  ISETP.LE.U32.AND P0, PT, R6, UR13, PT ;  /* 0x0000000d06007c0c */ /* 0x000fe4000bf03070 */
[C---:B------:R-:W-:Y:S02]  /*7560*/  LOP3.LUT R6, R4.reuse, 0xff, RZ, 0xc0, !PT ;  /* 0x000000ff04067812 */ /* 0x040fe400078ec0ff */
[--C-:B------:R-:W-:Y:S01]  /*7570*/  SHF.R.U32.HI R7, RZ, 0x18, R4.reuse ;  /* 0x00000018ff077819 */ /* 0x100fe20000011604 */
[----:B------:R-:W-:Y:S01]  /*7580*/  @!P4 FADD.FTZ R229, -R229, -RZ ;  /* 0x800000ffe5e5c221 */ /* 0x000fe20000010100 */
[----:B------:R-:W-:Y:S02]  /*7590*/  SHF.R.U32.HI R8, RZ, 0x10, R4 ;  /* 0x00000010ff087819 */ /* 0x000fe40000011604 */
[----:B------:R-:W-:Y:S02]  /*75a0*/  LOP3.LUT R9, R4, 0xffff, RZ, 0xc0, !PT ;  /* 0x0000ffff04097812 */ /* 0x000fe400078ec0ff */
[----:B------:R-:W-:Y:S01]  /*75b0*/  SHF.R.U32.HI R4, RZ, 0x18, R12 ;  /* 0x00000018ff047819 */ /* 0x000fe2000001160c */
[----:B------:R-:W-:Y:S01]  /*75c0*/  @!P1 FADD.FTZ R226, -R226, -RZ ;  /* 0x800000ffe2e29221 */ /* 0x000fe20000010100 */
[----:B------:R-:W-:Y:S01]  /*75d0*/  LOP3.LUT R3, R5, UR49, R20, 0x96, !PT ;  /* 0x0000003105037c12 */ /* 0x000fe2000f8e9614 */
[----:B------:R-:W-:Y:S01]  /*75e0*/  @!P0 FADD.FTZ R227, -R227, -RZ ;  /* 0x800000ffe3e38221 */ /* 0x000fe20000010100 */
[----:B------:R-:W-:Y:S02]  /*75f0*/  ISETP.LE.U32.AND P3, PT, R14, UR13, PT ;  /* 0x0000000d0e007c0c */ /* 0x000fe4000bf63070 */
[----:B------:R-:W-:Y:S02]  /*7600*/  LOP3.LUT R5, R12, 0xff, RZ, 0xc0, !PT ;  /* 0x000000ff0c057812 */ /* 0x000fe400078ec0ff */
[----:B------:R-:W-:Y:S02]  /*7610*/  ISETP.LE.U32.AND P5, PT, R4, UR13, PT ;  /* 0x0000000d04007c0c */ /* 0x000fe4000bfa3070 */
[----:B------:R-:W-:Y:S02]  /*7620*/  LOP3.LUT R4, R17, 0xff, RZ, 0xc0, !PT ;  /* 0x000000ff11047812 */ /* 0x000fe400078ec0ff */
[----:B------:R-:W-:Y:S02]  /*7630*/  ISETP.LE.U32.AND P6, PT, R5, UR13, PT ;  /* 0x0000000d05007c0c */ /* 0x000fe4000bfc3070 */
[----:B------:R-:W-:Y:S02]  /*7640*/  ISETP.LE.U32.AND P4, PT, R4, UR13, PT ;  /* 0x0000000d04007c0c */ /* 0x000fe4000bf83070 */
[----:B------:R-:W-:Y:S01]  /*7650*/  LOP3.LUT R4, R11, 0xff, RZ, 0xc0, !PT ;  /* 0x000000ff0b047812 */ /* 0x000fe200078ec0ff */
[----:B------:R-:W-:Y:S01]  /*7660*/  @!P3 FADD.FTZ R228, -R228, -RZ ;  /* 0x800000ffe4e4b221 */ /* 0x000fe20000010100 */
[----:B------:R-:W-:Y:S02]  /*7670*/  ISETP.LE.U32.AND P3, PT, R6, UR13, PT ;  /* 0x0000000d06007c0c */ /* 0x000fe4000bf63070 */
[----:B------:R-:W-:Y:S01]  /*7680*/  ISETP.LE.U32.AND P0, PT, R4, UR13, PT ;  /* 0x0000000d04007c0c */ /* 0x000fe2000bf03070 */
[----:B------:R-:W-:Y:S01]  /*7690*/  @!P5 FADD.FTZ R195, -R195, -RZ ;  /* 0x800000ffc3c3d221 */ /* 0x000fe20000010100 */
[----:B------:R-:W-:Y:S02]  /*76a0*/  SHF.R.U32.HI R4, RZ, 0x18, R11 ;  /* 0x00000018ff047819 */ /* 0x000fe4000001160b */
[----:B------:R-:W-:Y:S01]  /*76b0*/  LOP3.LUT R5, R18, 0xff, RZ, 0xc0, !PT ;  /* 0x000000ff12057812 */ /* 0x000fe200078ec0ff */
[----:B------:R-:W-:Y:S01]  /*76c0*/  @!P6 FADD.FTZ R193, -R193, -RZ ;  /* 0x800000ffc1c1e221 */ /* 0x000fe20000010100 */
[----:B------:R-:W-:Y:S01]  /*76d0*/  ISETP.LE.U32.AND P5, PT, R4, UR13, PT ;  /* 0x0000000d04007c0c */ /* 0x000fe2000bfa3070 */
[----:B------:R-:W-:Y:S01]  /*76e0*/  @!P4 FADD.FTZ R202, -R202, -RZ ;  /* 0x800000ffcacac221 */ /* 0x000fe20000010100 */
[----:B------:R-:W-:Y:S02]  /*76f0*/  LOP3.LUT R4, R10, 0xff, RZ, 0xc0, !PT ;  /* 0x000000ff0a047812 */ /* 0x000fe400078ec0ff */
[----:B------:R-:W-:Y:S01]  /*7700*/  ISETP.LE.U32.AND P6, PT, R5, UR13, PT ;  /* 0x0000000d05007c0c */ /* 0x000fe2000bfc3070 */
[----:B-1----:R-:W-:Y:S01]  /*7710*/  @!P3 FADD.FTZ R197, -R197, -RZ ;  /* 0x800000ffc5c5b221 */ /* 0x002fe20000010100 */
[----:B------:R-:W-:Y:S01]  /*7720*/  SHF.R.U32.HI R5, RZ, 0x10, R12 ;  /* 0x00000010ff057819 */ /* 0x000fe2000001160c */
[----:B------:R-:W-:Y:S01]  /*7730*/  @!P0 FADD.FTZ R200, -R200, -RZ ;  /* 0x800000ffc8c88221 */ /* 0x000fe20000010100 */
[----:B------:R-:W-:Y:S02]  /*7740*/  ISETP.LE.U32.AND P4, PT, R4, UR13, PT ;  /* 0x0000000d04007c0c */ /* 0x000fe4000bf83070 */
[----:B------:R-:W-:Y:S02]  /*7750*/  SHF.R.U32.HI R4, RZ, 0x8, R19 ;  /* 0x00000008ff047819 */ /* 0x000fe40000011613 */
[----:B------:R-:W-:Y:S01]  /*7760*/  LOP3.LUT R5, R5, 0xff, RZ, 0xc0, !PT ;  /* 0x000000ff05057812 */ /* 0x000fe200078ec0ff */
[----:B------:R-:W-:Y:S01]  /*7770*/  @!P5 FADD.FTZ R198, -R198, -RZ ;  /* 0x800000ffc6c6d221 */ /* 0x000fe20000010100 */
[----:B------:R-:W-:Y:S02]  /*7780*/  LOP3.LUT R4, R4, 0xffff, RZ, 0xc0, !PT ;  /* 0x0000ffff04047812 */ /* 0x000fe400078ec0ff */
[----:B------:R-:W-:Y:S01]  /*7790*/  ISETP.LE.U32.AND P3, PT, R5, UR13, PT ;  /* 0x0000000d05007c0c */ /* 0x000fe2000bf63070 */
[----:B---3--:R-:W-:Y:S01]  /*77a0*/  @!P6 FADD.FTZ R201, -R201, -RZ ;  /* 0x800000ffc9c9e221 */ /* 0x008fe20000010100 */
[----:B------:R-:W-:Y:S02]  /*77b0*/  ISETP.LE.U32.AND P0, PT, R4, UR13, PT ;  /* 0x0000000d04007c0c */ /* 0x000fe4000bf03070 */
[----:B------:R-:W-:Y:S01]  /*77c0*/  LOP3.LUT R4, R3, 0xff, RZ, 0xc0, !PT ;  /* 0x000000ff03047812 */ /* 0x000fe200078ec0ff */
[----:B------:R-:W-:Y:S01]  /*77d0*/  @!P4 FADD.FTZ R189, -R189, -RZ ;  /* 0x800000ffbdbdc221 */ /* 0x000fe20000010100 */
[----:B------:R-:W-:Y:S02]  /*77e0*/  SHF.R.U32.HI R5, RZ, 0x18, R3 ;  /* 0x00000018ff057819 */ /* 0x000fe40000011603 */
[----:B------:R-:W-:Y:S02]  /*77f0*/  ISETP.LE.U32.AND P5, PT, R4, UR13, PT ;  /* 0x0000000d04007c0c */ /* 0x000fe4000bfa3070 */
[----:B------:R-:W-:Y:S02]  /*7800*/  ISETP.LE.U32.AND P1, PT, R7, UR13, PT ;  /* 0x0000000d07007c0c */ /* 0x000fe4000bf23070 */
[----:B------:R-:W-:Y:S01]  /*7810*/  LOP3.LUT R4, R8, 0xff, RZ, 0xc0, !PT ;  /* 0x000000ff08047812 */ /* 0x000fe200078ec0ff */
[----:B------:R-:W-:Y:S01]  /*7820*/  @!P3 FADD.FTZ R184, -R184, -RZ ;  /* 0x800000ffb8b8b221 */ /* 0x000fe20000010100 */
[----:B------:R-:W-:Y:S01]  /*7830*/  ISETP.LE.U32.AND P6, PT, R5, UR13, PT ;  /* 0x0000000d05007c0c */ /* 0x000fe2000bfc3070 */
[----:B------:R-:W-:Y:S01]  /*7840*/  @!P0 FADD.FTZ R192, -R192, -RZ ;  /* 0x800000ffc0c08221 */ /* 0x000fe20000010100 */
[----:B------:R-:W-:Y:S02]  /*7850*/  SHF.R.U32.HI R5, RZ, 0x10, R11 ;  /* 0x00000010ff057819 */ /* 0x000fe4000001160b */
[----:B------:R-:W-:Y:S02]  /*7860*/  ISETP.LE.U32.AND P3, PT, R4, UR13, PT ;  /* 0x0000000d04007c0c */ /* 0x000fe4000bf63070 */
[----:B------:R-:W-:Y:S01]  /*7870*/  LOP3.LUT R4, R5, 0xff, RZ, 0xc0, !PT ;  /* 0x000000ff05047812 */ /* 0x000fe200078ec0ff */
[----:B------:R-:W-:Y:S01]  /*7880*/  @!P5 FADD.FTZ R187, -R187, -RZ ;  /* 0x800000ffbbbbd221 */ /* 0x000fe20000010100 */
[----:B------:R-:W-:Y:S01]  /*7890*/  LOP3.LUT R12, R12, 0xffff, RZ, 0xc0, !PT ;  /* 0x0000ffff0c0c7812 */ /* 0x000fe200078ec0ff */
[----:B------:R-:W-:Y:S01]  /*78a0*/  @!P1 FADD.FTZ R196, -R196, -RZ ;  /* 0x800000ffc4c49221 */ /* 0x000fe20000010100 */
[----:B------:R-:W-:Y:S02]  /*78b0*/  ISETP.LE.U32.AND P0, PT, R4, UR13, PT ;  /* 0x0000000d04007c0c */ /* 0x000fe4000bf03070 */
[----:B------:R-:W-:Y:S01]  /*78c0*/  SHF.R.U32.HI R5, RZ, 0x8, R23 ;  /* 0x00000008ff057819 */ /* 0x000fe20000011617 */
[----:B------:R-:W-:Y:S01]  /*78d0*/  @!P6 FADD.FTZ R183, -R183, -RZ ;  /* 0x800000ffb7b7e221 */ /* 0x000fe20000010100 */
[----:B------:R-:W-:Y:S02]  /*78e0*/  SHF.R.U32.HI R6, RZ, 0x18, R10 ;  /* 0x00000018ff067819 */ /* 0x000fe4000001160a */
[----:B------:R-:W-:Y:S01]  /*78f0*/  SHF.R.U32.HI R4, RZ, 0x8, R12 ;  /* 0x00000008ff047819 */ /* 0x000fe2000001160c */
[----:B------:R-:W-:Y:S01]  /*7900*/  @!P3 FADD.FTZ R188, -R188, -RZ ;  /* 0x800000ffbcbcb221 */ /* 0x000fe20000010100 */
[----:B------:R-:W-:Y:S02]  /*7910*/  ISETP.LE.U32.AND P1, PT, R6, UR13, PT ;  /* 0x0000000d06007c0c */ /* 0x000fe4000bf23070 */
[----:B------:R-:W-:Y:S02]  /*7920*/  LOP3.LUT R5, R5, 0xffff, RZ, 0xc0, !PT ;  /* 0x0000ffff05057812 */ /* 0x000fe400078ec0ff */
[----:B------:R-:W-:Y:S01]  /*7930*/  LOP3.LUT R4, R4, 0xffff, RZ, 0xc0, !PT ;  /* 0x0000ffff04047812 */ /* 0x000fe200078ec0ff */
[----:B------:R-:W-:Y:S01]  /*7940*/  @!P0 FADD.FTZ R191, -R191, -RZ ;  /* 0x800000ffbfbf8221 */ /* 0x000fe20000010100 */
[----:B------:R-:W-:Y:S02]  /*7950*/  SHF.R.U32.HI R6, RZ, 0x10, R3 ;  /* 0x00000010ff067819 */ /* 0x000fe40000011603 */
[----:B------:R-:W-:Y:S02]  /*7960*/  ISETP.LE.U32.AND P5, PT, R5, UR13, PT ;  /* 0x0000000d05007c0c */ /* 0x000fe4000bfa3070 */
[----:B------:R-:W-:Y:S02]  /*7970*/  ISETP.LE.U32.AND P6, PT, R4, UR13, PT ;  /* 0x0000000d04007c0c */ /* 0x000fe4000bfc3070 */
[----:B------:R-:W-:Y:S01]  /*7980*/  LOP3.LUT R5, R6, 0xff, RZ, 0xc0, !PT ;  /* 0x000000ff06057812 */ /* 0x000fe200078ec0ff */
[----:B------:R-:W-:Y:S01]  /*7990*/  @!P1 FADD.FTZ R186, -R186, -RZ ;  /* 0x800000ffbaba9221 */ /* 0x000fe20000010100 */
[----:B------:R-:W-:Y:S02]  /*79a0*/  SHF.R.U32.HI R4, RZ, 0x8, R9 ;  /* 0x00000008ff047819 */ /* 0x000fe40000011609 */
[----:B------:R-:W-:Y:S02]  /*79b0*/  LOP3.LUT R3, R3, 0xffff, RZ, 0xc0, !PT ;  /* 0x0000ffff03037812 */ /* 0x000fe400078ec0ff */
[----:B------:R-:W-:Y:S02]  /*79c0*/  ISETP.LE.U32.AND P3, PT, R5, UR13, PT ;  /* 0x0000000d05007c0c */ /* 0x000fe4000bf63070 */
[----:B------:R-:W-:Y:S01]  /*79d0*/  LOP3.LUT R4, R4, 0xffff, RZ, 0xc0, !PT ;  /* 0x0000ffff04047812 */ /* 0x000fe200078ec0ff */
[----:B------:R-:W-:Y:S01]  /*79e0*/  @!P5 FADD.FTZ R194, -R194, -RZ ;  /* 0x800000ffc2c2d221 */ /* 0x000fe20000010100 */
[----:B------:R-:W-:Y:S01]  /*79f0*/  SHF.R.U32.HI R3, RZ, 0x8, R3 ;  /* 0x00000008ff037819 */ /* 0x000fe20000011603 */
[----:B------:R-:W-:Y:S01]  /*7a00*/  @!P6 FADD.FTZ R176, -R176, -RZ ;  /* 0x800000ffb0b0e221 */ /* 0x000fe20000010100 */
[----:B------:R-:W-:Y:S02]  /*7a10*/  ISETP.LE.U32.AND P0, PT, R4, UR13, PT ;  /* 0x0000000d04007c0c */ /* 0x000fe4000bf03070 */
[----:B------:R-:W-:Y:S02]  /*7a20*/  LOP3.LUT R3, R3, 0xffff, RZ, 0xc0, !PT ;  /* 0x0000ffff03037812 */ /* 0x000fe400078ec0ff */
[----:B------:R-:W-:Y:S02]  /*7a30*/  SHF.R.U32.HI R4, RZ, 0x10, R10 ;  /* 0x00000010ff047819 */ /* 0x000fe4000001160a */
[----:B------:R-:W-:Y:S01]  /*7a40*/  ISETP.LE.U32.AND P6, PT, R3, UR13, PT ;  /* 0x0000000d03007c0c */ /* 0x000fe2000bfc3070 */
[----:B------:R-:W-:Y:S01]  /*7a50*/  @!P3 FADD.FTZ R178, -R178, -RZ ;  /* 0x800000ffb2b2b221 */ /* 0x000fe20000010100 */
[----:B------:R-:W-:Y:S02]  /*7a60*/  LOP3.LUT R3, R21, 0xff, RZ, 0xc0, !PT ;  /* 0x000000ff15037812 */ /* 0x000fe400078ec0ff */
[----:B------:R-:W-:Y:S02]  /*7a70*/  LOP3.LUT R4, R4, 0xff, RZ, 0xc0, !PT ;  /* 0x000000ff04047812 */ /* 0x000fe400078ec0ff */
[----:B------:R-:W-:Y:S01]  /*7a80*/  ISETP.LE.U32.AND P3, PT, R3, UR13, PT ;  /* 0x0000000d03007c0c */ /* 0x000fe2000bf63070 */
[----:B------:R-:W-:Y:S01]  /*7a90*/  @!P0 FADD.FTZ R179, -R179, -RZ ;  /* 0x800000ffb3b38221 */ /* 0x000fe20000010100 */
[----:B------:R-:W-:Y:S02]  /*7aa0*/  SHF.R.U32.HI R3, RZ, 0x8, R24 ;  /* 0x00000008ff037819 */ /* 0x000fe40000011618 */
[----:B------:R-:W-:Y:S02]  /*7ab0*/  ISETP.LE.U32.AND P0, PT, R4, UR13, PT ;  /* 0x0000000d04007c0c */ /* 0x000fe4000bf03070 */
[----:B------:R-:W-:Y:S01]  /*7ac0*/  LOP3.LUT R4, R3, 0xffff, RZ, 0xc0, !PT ;  /* 0x0000ffff03047812 */ /* 0x000fe200078ec0ff */
[----:B------:R-:W-:Y:S01]  /*7ad0*/  @!P6 FADD.FTZ R177, -R177, -RZ ;  /* 0x800000ffb1b1e221 */ /* 0x000fe20000010100 */
[----:B------:R-:W-:Y:S02]  /*7ae0*/  F2FP.RELU.BF16.F32.PACK_AB R3, R195, R184 ;  /* 0x000000b8c303723e */ /* 0x000fe400000018ff */
[----:B------:R-:W-:Y:S02]  /*7af0*/  LOP3.LUT R11, R11, 0xffff, RZ, 0xc0, !PT ;  /* 0x0000ffff0b0b7812 */ /* 0x000fe400078ec0ff */
[----:B------:R-:W-:Y:S01]  /*7b00*/  F2FP.RELU.BF16.F32.PACK_AB R6, R176, R193 ;  /* 0x000000c1b006723e */ /* 0x000fe200000018ff */
[----:B------:R1:W-:Y:S01]  /*7b10*/  STS [R232+0x20400], R3 ;  /* 0x02040003e8007388 */ /* 0x0003e20000000800 */
[----:B------:R-:W-:Y:S01]  /*7b20*/  SHF.R.U32.HI R5, RZ, 0x8, R11 ;  /* 0x00000008ff057819 */ /* 0x000fe2000001160b */
[----:B------:R-:W-:Y:S01]  /*7b30*/  @!P3 FADD.FTZ R180, -R180, -RZ ;  /* 0x800000ffb4b4b221 */ /* 0x000fe20000010100 */
[----:B------:R-:W-:Y:S01]  /*7b40*/  F2FP.RELU.BF16.F32.PACK_AB R2, R225, R202 ;  /* 0x000000cae102723e */ /* 0x000fe200000018ff */
[----:B------:R-:W-:Y:S01]  /*7b50*/  STS [R232+0x20000], R6 ;  /* 0x02000006e8007388 */ /* 0x000fe20000000800 */
[----:B------:R-:W-:Y:S01]  /*7b60*/  LOP3.LUT R5, R5, 0xffff, RZ, 0xc0, !PT ;  /* 0x0000ffff05057812 */ /* 0x000fe200078ec0ff */
[----:B------:R-:W-:Y:S01]  /*7b70*/  @!P0 FADD.FTZ R181, -R181, -RZ ;  /* 0x800000ffb5b58221 */ /* 0x000fe20000010100 */
[----:B------:R-:W-:Y:S01]  /*7b80*/  F2FP.RELU.BF16.F32.PACK_AB R0, R194, R229 ;  /* 0x000000e5c200723e */ /* 0x000fe200000018ff */
[----:B------:R2:W-:Y:S01]  /*7b90*/  STS [R235+0x20400], R2 ;  /* 0x02040002eb007388 */ /* 0x0005e20000000800 */
[----:B------:R-:W-:Y:S02]  /*7ba0*/  ISETP.LE.U32.AND P5, PT, R5, UR13, PT ;  /* 0x0000000d05007c0c */ /* 0x000fe4000bfa3070 */
[----:B------:R-:W-:Y:S02]  /*7bb0*/  LOP3.LUT R5, R10, 0xffff, RZ, 0xc0, !PT ;  /* 0x0000ffff0a057812 */ /* 0x000fe400078ec0ff */
[----:B------:R-:W-:Y:S02]  /*7bc0*/  FSETP.GE.FTZ.AND P3, PT, R193, RZ, PT ;  /* 0x000000ffc100720b */ /* 0x000fe40003f76000 */
[----:B------:R-:W-:Y:S02]  /*7bd0*/  SHF.R.U32.HI R5, RZ, 0x8, R5 ;  /* 0x00000008ff057819 */ /* 0x000fe40000011605 */
[----:B------:R-:W-:Y:S02]  /*7be0*/  FSETP.GE.FTZ.AND P1, PT, R176, RZ, PT ;  /* 0x000000ffb000720b */ /* 0x000fe40003f36000 */
[----:B------:R-:W-:Y:S02]  /*7bf0*/  LOP3.LUT R5, R5, 0xffff, RZ, 0xc0, !PT ;  /* 0x0000ffff05057812 */ /* 0x000fe400078ec0ff */
[----:B------:R-:W-:Y:S01]  /*7c00*/  FSETP.GE.FTZ.AND P0, PT, R184, RZ, PT ;  /* 0x000000ffb800720b */ /* 0x000fe20003f16000 */
[----:B------:R-:W-:Y:S01]  /*7c10*/  @!P5 FADD.FTZ R190, -R190, -RZ ;  /* 0x800000ffbebed221 */ /* 0x000fe20000010100 */
[----:B------:R-:W-:Y:S02]  /*7c20*/  ISETP.LE.U32.AND P5, PT, R4, UR13, PT ;  /* 0x0000000d04007c0c */ /* 0x000fe4000bfa3070 */
[----:B-1----:R-:W-:Y:S02]  /*7c30*/  F2FP.RELU.BF16.F32.PACK_AB R3, R192, R203 ;  /* 0x000000cbc003723e */ /* 0x002fe400000018ff */
[----:B------:R-:W-:Y:S02]  /*7c40*/  ISETP.LE.U32.AND P6, PT, R5, UR13, PT ;  /* 0x0000000d05007c0c */ /* 0x000fe4000bfc3070 */
[----:B------:R-:W-:Y:S01]  /*7c50*/  F2FP.RELU.BF16.F32.PACK_AB R5, R177, R187 ;  /* 0x000000bbb105723e */ /* 0x000fe200000018ff */
[----:B------:R1:W-:Y:S01]  /*7c60*/  STS [R235+0x20000], R3 ;  /* 0x02000003eb007388 */ /* 0x0003e20000000800 */
[----:B------:R-:W-:Y:S02]  /*7c70*/  F2FP.RELU.BF16.F32.PACK_AB R4, R183, R178 ;  /* 0x000000b2b704723e */ /* 0x000fe400000018ff */
[----:B--2---:R-:W-:Y:S01]  /*7c80*/  F2FP.RELU.BF16.F32.PACK_AB R2, R198, R191 ;  /* 0x000000bfc602723e */ /* 0x004fe200000018ff */
[----:B------:R2:W-:Y:S01]  /*7c90*/  STS [R232+0x21000], R5 ;  /* 0x02100005e8007388 */ /* 0x0005e20000000800 */
[----:B------:R-:W-:Y:S01]  /*7ca0*/  FSETP.GE.FTZ.AND P4, PT, R187, RZ, PT ;  /* 0x000000ffbb00720b */ /* 0x000fe20003f96000 */
[----:B------:R-:W-:Y:S02]  /*7cb0*/  @!P5 FADD.FTZ R185, -R185, -RZ ;  /* 0x800000ffb9b9d221 */ /* 0x000fe40000010100 */
        /* <DEDUP_REMOVED lines=23> */
[--C-:B------:R-:W-:Y:S07]  /*7e30*/  IMAD.IADD R204, R208, 0x1, R0.reuse ;  /* 0x00000001d0cc7824 */ /* 0x100fee00078e0200 */
[----:B------:R-:W1:Y:S01]  /*7e40*/  LDSM.16.M88.4 R32, [R0+0x8000] ;  /* 0x008000000020783b */ /* 0x000e620000000200 */
[----:B--2---:R-:W-:Y:S07]  /*7e50*/  IMAD.IADD R2, R214, 0x1, R0 ;  /* 0x00000001d6027824 */ /* 0x004fee00078e0200 */
[----:B------:R-:W2:Y:S01]  /*7e60*/  LDSM.16.M88.4 R28, [R0+0x9000] ;  /* 0x00900000001c783b */ /* 0x000ea20000000200 */
[----:B------:R-:W-:Y:S07]  /*7e70*/  IMAD.IADD R3, R208, 0x1, R2 ;  /* 0x00000001d0037824 */ /* 0x000fee00078e0202 */
        /* <DEDUP_REMOVED lines=78> */
[-C--:B------:R-:W-:Y:S06]  /*8360*/  HMMA.16816.F32.BF16 R28, R172, R170.reuse, R28 ;  /* 0x000000aaac1c723c */ /* 0x080fec000004181c */
[----:B------:R-:W-:Y:S01]  /*8370*/  HMMA.16816.F32.BF16 R32, R164, R170, R32 ;  /* 0x000000aaa420723c */ /* 0x000fe20000041820 */
[----:B------:R-:W-:Y:S08]  /*8380*/  LDSM.16.M88.4 R164, [R3+0xa000] ;  /* 0x00a0000003a4783b */ /* 0x000ff00000000200 */
[----:B------:R-:W1:Y:S02]  /*8390*/  LDSM.16.M88.4 R168, [R212+0x18000] ;  /* 0x01800000d4a8783b */ /* 0x000e640000000200 */
[-C--:B-1----:R-:W-:Y:S11]  /*83a0*/  HMMA.16816.F32.BF16 R4, R164, R168.reuse, R4 ;  /* 0x000000a8a404723c */ /* 0x082ff60000041804 */
[----:B------:R-:W-:Y:S11]  /*83b0*/  @!UPT UIADD3 URZ, URZ, URZ, URZ ;  /* 0x0000003f3f3ff290 */ /* 0x000ff6000fffe03f */
[----:B------:R-:W-:Y:S02]  /*83c0*/  @!UPT UIADD3 URZ, URZ, URZ, URZ ;  /* 0x0000003f3f3ff290 */ /* 0x000fe4000fffe03f */
[C---:B-----5:R-:W-:Y:S01]  /*83d0*/  FADD.FTZ R172, -R222.reuse, R4 ;  /* 0x00000004deac7221 */ /* 0x060fe20000010100 */
[C---:B------:R-:W-:Y:S01]  /*83e0*/  FADD.FTZ R4, -R221.reuse, R6 ;  /* 0x00000006dd047221 */ /* 0x040fe20000010100 */
        /* <DEDUP_REMOVED lines=11> */
[----:B------:R-:W-:Y:S02]  /*84a0*/  FSEL R176, R7, R221, P0 ;  /* 0x000000dd07b07208 */ /* 0x000fe40000000000 */
[----:B------:R-:W-:Y:S02]  /*84b0*/  FSETP.GE.FTZ.AND P0, PT, R183, RZ, PT ;  /* 0x000000ffb700720b */ /* 0x000fe40003f16000 */
[----:B------:R-:W-:Y:S01]  /*84c0*/  FSETP.GE.FTZ.AND P1, PT, R178, RZ, PT ;  /* 0x000000ffb200720b */ /* 0x000fe20003f36000 */
[----:B------:R-:W-:Y:S05]  /*84d0*/  FMUL.FTZ R176, R195, R176 ;  /* 0x000000b0c3b07220 */ /* 0x000fea0000410000 */
[----:B------:R-:W-:Y:S01]  /*84e0*/  F2FP.BF16.F32.PACK_AB R176, R176, R184 ;  /* 0x000000b8b0b0723e */ /* 0x000fe200000010ff */
[C---:B-1----:R-:W-:Y:S06]  /*84f0*/  HMMA.16816.F32.BF16 R8, R172.reuse, R168, R8 ;  /* 0x000000a8ac08723c */ /* 0x042fec0000041808 */
[-C--:B------:R-:W-:Y:S06]  /*8500*/  HMMA.16816.F32.BF16 R12, R172, R170.reuse, R12 ;  /* 0x000000aaac0c723c */ /* 0x080fec000004180c */
[C---:B------:R-:W-:Y:S01]  /*8510*/  HMMA.16816.F32.BF16 R16, R164.reuse, R170, R16 ;  /* 0x000000aaa410723c */ /* 0x040fe20000041810 */
[----:B------:R-:W1:Y:S11]  /*8520*/  LDSM.16.M88.4 R168, [R212+0x18800] ;  /* 0x01880000d4a8783b */ /* 0x000e760000000200 */
[C---:B------:R-:W-:Y:S01]  /*8530*/  FADD.FTZ R4, -R217.reuse, R11 ;  /* 0x0000000bd9047221 */ /* 0x040fe20000010100 */
[C---:B------:R-:W-:Y:S01]  /*8540*/  FADD.FTZ R7, -R220.reuse, R8 ;  /* 0x00000008dc077221 */ /* 0x040fe20000010100 */
[----:B------:R-:W-:Y:S01]  /*8550*/  FADD.FTZ R6, -R220, R9 ;  /* 0x00000009dc067221 */ /* 0x000fe20000010100 */
[C---:B------:R-:W-:Y:S02]  /*8560*/  FADD.FTZ R5, -R217.reuse, R10 ;  /* 0x0000000ad9057221 */ /* 0x040fe40000010100 */
[----:B------:R-:W-:Y:S01]  /*8570*/  FSEL R4, R4, R217, P0 ;  /* 0x000000d904047208 */ /* 0x000fe20000000000 */
        /* <DEDUP_REMOVED lines=24> */
[-C--:B-1----:R-:W-:Y:S03]  /*8700*/  HMMA.16816.F32.BF16 R20, R164, R168.reuse, R20 ;  /* 0x000000a8a414723c */ /* 0x082fe60000041814 */
[----:B------:R-:W-:Y:S01]  /*8710*/  FSETP.GE.FTZ.AND P3, PT, R192, RZ, PT ;  /* 0x000000ffc000720b */ /* 0x000fe20003f76000 */
[----:B------:R-:W-:Y:S01]  /*8720*/  FMUL.FTZ R178, R178, R5 ;  /* 0x00000005b2b27220 */ /* 0x000fe20000410000 */
[----:B------:R-:W-:Y:S01]  /*8730*/  FSEL R4, R19, R221, P0 ;  /* 0x000000dd13047208 */ /* 0x000fe20000000000 */
[C---:B------:R-:W-:Y:S04]  /*8740*/  HMMA.16816.F32.BF16 R24, R172.reuse, R168, R24 ;  /* 0x000000a8ac18723c */ /* 0x040fe80000041818 */
[----:B------:R-:W-:Y:S01]  /*8750*/  FSETP.GE.FTZ.AND P0, PT, R198, RZ, PT ;  /* 0x000000ffc600720b */ /* 0x000fe20003f16000 */
[----:B------:R-:W-:Y:S01]  /*8760*/  FMUL.FTZ R183, R197, R7 ;  /* 0x00000007c5b77220 */ /* 0x000fe20000410000 */
[----:B------:R-:W-:Y:S01]  /*8770*/  FSEL R5, R14, R217, P1 ;  /* 0x000000d90e057208 */ /* 0x000fe20000800000 */
[-C--:B------:R-:W-:Y:S03]  /*8780*/  HMMA.16816.F32.BF16 R28, R172, R170.reuse, R28 ;  /* 0x000000aaac1c723c */ /* 0x080fe6000004181c */
[----:B------:R-:W-:Y:S01]  /*8790*/  FSETP.GE.FTZ.AND P1, PT, R202, RZ, PT ;  /* 0x000000ffca00720b */ /* 0x000fe20003f36000 */
[----:B------:R-:W-:Y:S01]  /*87a0*/  FMUL.FTZ R13, R179, R6 ;  /* 0x00000006b30d7220 */ /* 0x000fe20000410000 */
[----:B------:R-:W-:Y:S01]  /*87b0*/  FSEL R7, R16, R222, P4 ;  /* 0x000000de10077208 */ /* 0x000fe20002000000 */
[----:B------:R-:W-:Y:S01]  /*87c0*/  FMUL.FTZ R16, R225, R4 ;  /* 0x00000004e1107220 */ /* 0x000fe20000410000 */
[-C--:B------:R-:W-:Y:S01]  /*87d0*/  FSEL R6, R17, R222.reuse, P3 ;  /* 0x000000de11067208 */ /* 0x080fe20001800000 */
[----:B------:R-:W-:Y:S01]  /*87e0*/  FMUL.FTZ R12, R188, R5 ;  /* 0x00000005bc0c7220 */ /* 0x000fe20000410000 */
[----:B------:R-:W-:Y:S01]  /*87f0*/  FSETP.GE.FTZ.AND P4, PT, R200, RZ, PT ;  /* 0x000000ffc800720b */ /* 0x000fe20003f96000 */
[----:B------:R-:W-:Y:S04]  /*8800*/  HMMA.16816.F32.BF16 R32, R164, R170, R32 ;  /* 0x000000aaa420723c */ /* 0x000fe80000041820 */
[----:B------:R-:W-:Y:S01]  /*8810*/  FSETP.GE.FTZ.AND P3, PT, R190, RZ, PT ;  /* 0x000000ffbe00720b */ /* 0x000fe20003f76000 */
[C---:B------:R-:W-:Y:S01]  /*8820*/  FADD.FTZ R20, -R222.reuse, R20 ;  /* 0x00000014de147221 */ /* 0x040fe20000010100 */
[----:B------:R-:W-:Y:S01]  /*8830*/  FSEL R5, R9, R221, P1 ;  /* 0x000000dd09057208 */ /* 0x000fe20000800000 */
[----:B------:R-:W-:Y:S01]  /*8840*/  FADD.FTZ R15, -R222, R21 ;  /* 0x00000015de0f7221 */ /* 0x000fe20000010100 */
[----:B------:R-:W-:Y:S03]  /*8850*/  FSETP.GE.FTZ.AND P1, PT, R191, RZ, PT ;  /* 0x000000ffbf00720b */ /* 0x000fe60003f36000 */
[-C--:B------:R-:W-:Y:S01]  /*8860*/  FSEL R4, R20, R222.reuse, P4 ;  /* 0x000000de14047208 */ /* 0x080fe20002000000 */
[----:B------:R-:W-:Y:S01]  /*8870*/  FADD.FTZ R22, -R221, R22 ;  /* 0x00000016dd167221 */ /* 0x000fe20000010100 */
[----:B------:R-:W-:Y:S01]  /*8880*/  FSEL R15, R15, R222, P3 ;  /* 0x000000de0f0f7208 */ /* 0x000fe20001800000 */
[----:B------:R-:W-:Y:S01]  /*8890*/  FADD.FTZ R14, -R221, R23 ;  /* 0x00000017dd0e7221 */ /* 0x000fe20000010100 */
[----:B------:R-:W-:Y:S01]  /*88a0*/  F2FP.BF16.F32.PACK_AB R169, R10, R187 ;  /* 0x000000bb0aa9723e */ /* 0x000fe200000010ff */
[----:B------:R-:W-:Y:S01]  /*88b0*/  FMUL.FTZ R17, R192, R6 ;  /* 0x00000006c0117220 */ /* 0x000fe20000410000 */
[----:B------:R-:W-:Y:S01]  /*88c0*/  FSEL R9, R22, R221, P1 ;  /* 0x000000dd16097208 */ /* 0x000fe20000800000 */
[----:B------:R-:W-:Y:S01]  /*88d0*/  FMUL.FTZ R4, R200, R4 ;  /* 0x00000004c8047220 */ /* 0x000fe20000410000 */
[----:B------:R-:W-:Y:S01]  /*88e0*/  FSETP.GE.FTZ.AND P1, PT, R181, RZ, PT ;  /* 0x000000ffb500720b */ /* 0x000fe20003f36000 */
[----:B------:R-:W-:Y:S01]  /*88f0*/  FMUL.FTZ R15, R190, R15 ;  /* 0x0000000fbe0f7220 */ /* 0x000fe20000410000 */
[----:B------:R-:W-:Y:S01]  /*8900*/  FSEL R14, R14, R221, P0 ;  /* 0x000000dd0e0e7208 */ /* 0x000fe20000000000 */
[----:B------:R-:W-:Y:S01]  /*8910*/  FADD.FTZ R6, -R217, R26 ;  /* 0x0000001ad9067221 */ /* 0x000fe20000010100 */
[----:B------:R-:W-:Y:S01]  /*8920*/  FSETP.GE.FTZ.AND P0, PT, R186, RZ, PT ;  /* 0x000000ffba00720b */ /* 0x000fe20003f16000 */
[----:B------:R-:W-:Y:S01]  /*8930*/  FMUL.FTZ R10, R202, R5 ;  /* 0x00000005ca0a7220 */ /* 0x000fe20000410000 */
[----:B------:R-:W-:Y:S01]  /*8940*/  F2FP.BF16.F32.PACK_AB R15, R15, R4 ;  /* 0x000000040f0f723e */ /* 0x000fe200000010ff */
[C---:B------:R-:W-:Y:S01]  /*8950*/  FADD.FTZ R5, -R217.reuse, R27 ;  /* 0x0000001bd9057221 */ /* 0x040fe20000010100 */
[----:B------:R-:W-:Y:S01]  /*8960*/  FSEL R6, R6, R217, P1 ;  /* 0x000000d906067208 */ /* 0x000fe20000800000 */
[----:B------:R-:W-:Y:S01]  /*8970*/  FADD.FTZ R4, -R217, R30 ;  /* 0x0000001ed9047221 */ /* 0x000fe20000010100 */
[----:B------:R-:W-:Y:S01]  /*8980*/  FSETP.GE.FTZ.AND P1, PT, R180, RZ, PT ;  /* 0x000000ffb400720b */ /* 0x000fe20003f36000 */
[----:B------:R-:W-:Y:S01]  /*8990*/  FMUL.FTZ R11, R203, R7 ;  /* 0x00000007cb0b7220 */ /* 0x000fe20000410000 */
[----:B------:R-:W-:Y:S01]  /*89a0*/  F2FP.BF16.F32.PACK_AB R168, R8, R178 ;  /* 0x000000b208a8723e */ /* 0x000fe200000010ff */
[C---:B------:R-:W-:Y:S01]  /*89b0*/  FADD.FTZ R8, -R220.reuse, R24 ;  /* 0x00000018dc087221 */ /* 0x040fe20000010100 */
[-C--:B------:R-:W-:Y:S01]  /*89c0*/  FSEL R5, R5, R217.reuse, P0 ;  /* 0x000000d905057208 */ /* 0x080fe20000000000 */
[----:B------:R-:W-:Y:S01]  /*89d0*/  FADD.FTZ R7, -R220, R25 ;  /* 0x00000019dc077221 */ /* 0x000fe20000010100 */
[----:B------:R-:W-:Y:S01]  /*89e0*/  FSETP.GE.FTZ.AND P4, PT, R189, RZ, PT ;  /* 0x000000ffbd00720b */ /* 0x000fe20003f96000 */
[----:B------:R-:W-:Y:S01]  /*89f0*/  FADD.FTZ R32, -R222, R32 ;  /* 0x00000020de207221 */ /* 0x000fe20000010100 */
[----:B------:R-:W-:Y:S01]  /*8a00*/  FSETP.GE.FTZ.AND P0, PT, R227, RZ, PT ;  /* 0x000000ffe300720b */ /* 0x000fe20003f16000 */
[----:B------:R-:W-:Y:S01]  /*8a10*/  FADD.FTZ R34, -R221, R34 ;  /* 0x00000022dd227221 */ /* 0x000fe20000010100 */
[----:B------:R-:W-:Y:S01]  /*8a20*/  FSEL R4, R4, R217, P1 ;  /* 0x000000d904047208 */ /* 0x000fe20000800000 */
[----:B------:R-:W-:Y:S01]  /*8a30*/  FMUL.FTZ R9, R191, R9 ;  /* 0x00000009bf097220 */ /* 0x000fe20000410000 */
[----:B------:R-:W-:Y:S01]  /*8a40*/  F2FP.BF16.F32.PACK_AB R18, R18, R12 ;  /* 0x0000000c1212723e */ /* 0x000fe200000010ff */
        /* <DEDUP_REMOVED lines=8> */
[----:B------:R-:W-:Y:S01]  /*8ad0*/  @P0 FADD.FTZ R217, -R217, R31 ;  /* 0x0000001fd9d90221 */ /* 0x000fe20000010100 */
        /* <DEDUP_REMOVED lines=33> */
[----:B------:R-:W-:Y:S01]  /*8cf0*/  UMOV UR14, 0xffffc000 ;  /* 0xffffc000000e7882 */ /* 0x000fe20000000000 */
[----:B------:R-:W-:Y:S01]  /*8d00*/  ULOP3.LUT UR10, UR7, 0x1, URZ, 0xc0, !UPT ;  /* 0x00000001070a7892 */ /* 0x000fe2000f8ec03f */
[C---:B------:R-:W-:Y:S03]  /*8d10*/  VIADD R4, R230.reuse, 0x40 ;  /* 0x00000040e6047836 */ /* 0x040fe60000000000 */
        /* <DEDUP_REMOVED lines=11> */
[C---:B-1----:R-:W-:Y:S03]  /*8dd0*/  IMAD.U32 R5, R20.reuse, -0x40, RZ ;  /* 0xffffffc014057824 */ /* 0x042fe600078e00ff */
[----:B------:R3:W-:Y:S02]  /*8de0*/  @P4 STS [R223+0x8], RZ ;  /* 0x000008ffdf004388 */ /* 0x0007e40000000800 */
[CC--:B------:R-:W-:Y:S02]  /*8df0*/  LEA R4, P0, R5.reuse, R240.reuse, 0x1 ;  /* 0x000000f005047211 */ /* 0x0c0fe400078008ff */
[----:B------:R3:W-:Y:S01]  /*8e00*/  @P4 STS [R223+0xc], RZ ;  /* 0x00000cffdf004388 */ /* 0x0007e20000000800 */
[C---:B------:R-:W-:Y:S02]  /*8e10*/  LEA R7, P5, R20.reuse, R5, 0x5 ;  /* 0x0000000514077211 */ /* 0x040fe400078a28ff */
[----:B------:R-:W-:Y:S02]  /*8e20*/  SHF.R.S32.HI R9, RZ, 0x1f, R5 ;  /* 0x0000001fff097819 */ /* 0x000fe40000011405 */
[----:B------:R-:W-:Y:S02]  /*8e30*/  LEA.HI.X.SX32 R5, R5, R241, 0x1, P0 ;  /* 0x000000f105057211 */ /* 0x000fe400000f0eff */
[C---:B------:R-:W-:Y:S01]  /*8e40*/  @!P3 LEA R6, P0, R7.reuse, R240, 0x1 ;  /* 0x000000f00706b211 */ /* 0x040fe200078008ff */
[----:B------:R-:W-:Y:S01]  /*8e50*/  IMAD.MOV.U32 R240, RZ, RZ, R4 ;  /* 0x000000fffff07224 */ /* 0x000fe200078e0004 */
[C---:B--2---:R-:W-:Y:S01]  /*8e60*/  LEA.HI.X R9, R20.reuse, R9, R21, 0x5, P5 ;  /* 0x0000000914097211 */ /* 0x044fe200028f2c15 */
        /* <DEDUP_REMOVED lines=33> */
.L_x_1931:
[----:B------:R-:W-:Y:S01]  /*9080*/  STS [R232+0x1c000], R177 ;  /* 0x01c000b1e8007388 */ /* 0x000fe20000000800 */
[----:B---3--:R-:W-:Y:S02]  /*9090*/  F2FP.BF16.F32.PACK_AB R4, R222, R32 ;  /* 0x00000020de04723e */ /* 0x008fe400000010ff */
[----:B------:R-:W-:Y:S01]  /*90a0*/  F2FP.BF16.F32.PACK_AB R5, R221, R34 ;  /* 0x00000022dd05723e */ /* 0x000fe200000010ff */
[----:B------:R1:W-:Y:S01]  /*90b0*/  STS [R232+0x1c400], R176 ;  /* 0x01c400b0e8007388 */ /* 0x0003e20000000800 */
[----:B------:R-:W-:Y:S03]  /*90c0*/  LEA R172, R215, UR4, 0x1 ;  /* 0x00000004d7ac7c11 */ /* 0x000fe6000f8e08ff */
        /* <DEDUP_REMOVED lines=90> */
[----:B------:R-:W-:Y:S04]  /*9670*/  IMAD.U32 R4, RZ, RZ, UR34 ;  /* 0x00000022ff047e24 */ /* 0x000fe8000f8e00ff */
[----:B------:R-:W-:Y:S01]  /*9680*/  IMAD.U32 R5, RZ, RZ, UR34 ;  /* 0x00000022ff057e24 */ /* 0x000fe2000f8e00ff */
        /* <DEDUP_REMOVED lines=21> */
[----:B------:R-:W-:Y:S01]  /*97e0*/  ULDC UR10, c[0x0][0x2d0] ;  /* 0x0000b400000a7ab9 */ /* 0x000fe20000000800 */
[----:B------:R-:W1:Y:S01]  /*97f0*/  LDC R12, c[0x0][0x420] ;  /* 0x00010800ff0c7b82 */ /* 0x000e620000000800 */
[----:B------:R-:W-:Y:S02]  /*9800*/  ISETP.GE.AND P4, PT, R230, UR10, PT ;  /* 0x0000000ae6007c0c */ /* 0x000fe4000bf86270 */
[----:B------:R-:W-:Y:S01]  /*9810*/  ISETP.GE.AND P3, PT, R4, UR10, PT ;  /* 0x0000000a04007c0c */ /* 0x000fe2000bf66270 */
[----:B------:R-:W-:Y:S05]  /*9820*/  IMAD.SHL.U32 R4, R242, 0x40, RZ ;  /* 0x00000040f2047824 */ /* 0x000fea00078e00ff */
[----:B------:R-:W-:Y:S04]  /*9830*/  LOP3.LUT R4, R4, 0x1c0, RZ, 0xc0, !PT ;  /* 0x000001c004047812 */ /* 0x000fe800078ec0ff */
[----:B------:R-:W-:Y:S01]  /*9840*/  LOP3.LUT R7, R4, 0x38, R230, 0xf8, !PT ;  /* 0x0000003804077812 */ /* 0x000fe200078ef8e6 */
[----:B------:R-:W2:Y:S01]  /*9850*/  @!P4 LDC R11, c[0x0][0x424] ;  /* 0x00010900ff0bcb82 */ /* 0x000ea20000000800 */
[----:B------:R-:W-:Y:S04]  /*9860*/  SHF.R.U32.HI R5, RZ, 0x3, R4 ;  /* 0x00000003ff057819 */ /* 0x000fe80000011604 */
[----:B------:R-:W-:Y:S03]  /*9870*/  LOP3.LUT R5, R7, R5, RZ, 0x3c, !PT ;  /* 0x0000000507057212 */ /* 0x000fe600078e3cff */
[----:B------:R-:W3:Y:S02]  /*9880*/  @!P3 LDC R8, c[0x0][0x424] ;  /* 0x00010900ff08bb82 */ /* 0x000ee40000000800 */
[----:B------:R-:W-:Y:S02]  /*9890*/  IMAD R5, R249, 0x200, R5 ;  /* 0x00000200f9057824 */ /* 0x000fe400078e0205 */
[C---:B-1----:R-:W-:Y:S05]  /*98a0*/  IMAD.U32 R9, R12.reuse, -0x40, RZ ;  /* 0xffffffc00c097824 */ /* 0x042fea00078e00ff */
[C---:B------:R-:W-:Y:S02]  /*98b0*/  LEA R6, P0, R9.reuse, R238, 0x1 ;  /* 0x000000ee09067211 */ /* 0x040fe400078008ff */
[----:B------:R-:W-:Y:S02]  /*98c0*/  SHF.R.S32.HI R10, RZ, 0x1f, R9 ;  /* 0x0000001fff0a7819 */ /* 0x000fe40000011409 */
[C---:B------:R-:W-:Y:S02]  /*98d0*/  @!P3 LEA R4, P5, R12.reuse, R9, 0x5 ;  /* 0x000000090c04b211 */ /* 0x040fe400078a28ff */
        /* <DEDUP_REMOVED lines=30> */
.L_x_1932:
[----:B------:R-:W-:Y:S01]  /*9ac0*/  LDSM.16.M88.4 R32, [R0+0x1c000] ;  /* 0x01c000000020783b */ /* 0x000fe20000000200 */
[----:B------:R-:W-:Y:S01]  /*9ad0*/  IMAD.MOV.U32 R5, RZ, RZ, 0x4 ;  /* 0x00000004ff057424 */ /* 0x000fe200078e00ff */
[----:B------:R-:W-:Y:S01]  /*9ae0*/  @UP2 UIADD3 UR14, UP0, UR16, -0x100, URZ ;  /* 0xffffff00100e2890 */ /* 0x000fe2000ff1e03f */
[----:B-1----:R-:W-:Y:S01]  /*9af0*/  @P1 VIADD R4, R237, 0xffffffc0 ;  /* 0xffffffc0ed041836 */ /* 0x002fe20000000000 */
[----:B------:R-:W1:Y:S01]  /*9b00*/  LDSM.16.MT88.4 R16, [R205] ;  /* 0x00000000cd10783b */ /* 0x000e620000004200 */
[----:B------:R-:W-:Y:S01]  /*9b10*/  IMAD.MOV.U32 R208, RZ, RZ, 0x40 ;  /* 0x00000040ffd07424 */ /* 0x000fe200078e00ff */
[----:B------:R-:W-:Y:S01]  /*9b20*/  @UP2 UIADD3.X UR10, UR17, -0x1, URZ, UP0, !UPT ;  /* 0xffffffff110a2890 */ /* 0x000fe200087fe43f */
[----:B------:R-:W-:Y:S01]  /*9b30*/  @P1 IMAD.WIDE R220, R4, R5, UR16 ;  /* 0x0000001004dc1e25 */ /* 0x000fe2000f8e0205 */
[----:B------:R-:W2:Y:S01]  /*9b40*/  LDSM.16.M88.4 R28, [R0+0x1d000] ;  /* 0x01d00000001c783b */ /* 0x000ea20000000200 */
[----:B------:R-:W-:Y:S01]  /*9b50*/  UISETP.GT.AND UP1, UPT, UR7, UR51, UPT ;  /* 0x000000330700728c */ /* 0x000fe2000bf24270 */
[----:B------:R-:W-:Y:S01]  /*9b60*/  SEL R208, R208, 0xffffffc0, !P2 ;  /* 0xffffffc0d0d07807 */ /* 0x000fe20005000000 */
[----:B------:R-:W-:Y:S01]  /*9b70*/  @UP2 UMOV UR16, UR14 ;  /* 0x0000000e00102c82 */ /* 0x000fe20008000000 */
[----:B------:R-:W3:Y:S01]  /*9b80*/  LDSM.16.MT88.4 R164, [R205+0x4000] ;  /* 0x00400000cda4783b */ /* 0x000ee20000004200 */
[----:B------:R-:W-:Y:S01]  /*9b90*/  @UP2 UMOV UR17, UR10 ;  /* 0x0000000a00112c82 */ /* 0x000fe20008000000 */
[----:B------:R-:W-:Y:S02]  /*9ba0*/  ULOP3.LUT UR10, UR7, 0x1, URZ, 0xc0, !UPT ;  /* 0x00000001070a7892 */ /* 0x000fe4000f8ec03f */
[----:B------:R-:W-:Y:S01]  /*9bb0*/  LDSM.16.M88.4 R168, [R2+0x1c000] ;  /* 0x01c0000002a8783b */ /* 0x000fe20000000200 */
[----:B------:R-:W-:Y:S02]  /*9bc0*/  UIADD3 UR7, UR7, -0x1, URZ ;  /* 0xffffffff07077890 */ /* 0x000fe4000fffe03f */
[----:B------:R-:W-:Y:S01]  /*9bd0*/  UISETP.NE.U32.AND UP0, UPT, UR10, 0x1, UPT ;  /* 0x000000010a00788c */ /* 0x000fe2000bf05070 */
        /* <DEDUP_REMOVED lines=10> */
[----:B------:R2:W5:Y:S03]  /*9c80*/  @P1 LDG.E R245, desc[UR8][R220.64] ;  /* 0x00000008dcf51981 */ /* 0x000566000c1e1900 */
[-C--:B------:R-:W-:Y:S01]  /*9c90*/  HMMA.16816.F32.BF16 R12, R28, R18.reuse, RZ ;  /* 0x000000121c0c723c */ /* 0x080fe200000418ff */
[----:B------:R2:W5:Y:S04]  /*9ca0*/  @P1 LDG.E R246, desc[UR8][R220.64+0x20] ;  /* 0x00002008dcf61981 */ /* 0x000568000c1e1900 */
[----:B------:R2:W5:Y:S01]  /*9cb0*/  @P1 LDG.E R243, desc[UR8][R220.64+0x80] ;  /* 0x00008008dcf31981 */ /* 0x000562000c1e1900 */
[C---:B------:R-:W-:Y:S03]  /*9cc0*/  HMMA.16816.F32.BF16 R16, R32.reuse, R18, RZ ;  /* 0x000000122010723c */ /* 0x040fe600000418ff */
[----:B------:R2:W5:Y:S03]  /*9cd0*/  @P1 LDG.E R244, desc[UR8][R220.64+0xa0] ;  /* 0x0000a008dcf41981 */ /* 0x000566000c1e1900 */
        /* <DEDUP_REMOVED lines=15> */
[----:B------:R-:W-:Y:S04]  /*9dd0*/  LDSM.16.M88.4 R168, [R0+0x1e000] ;  /* 0x01e0000000a8783b */ /* 0x000fe80000000200 */
[----:B------:R-:W2:Y:S01]  /*9de0*/  LDSM.16.MT88.4 R180, [R205+0x2000] ;  /* 0x00200000cdb4783b */ /* 0x000ea20000004200 */
[-C--:B------:R-:W-:Y:S06]  /*9df0*/  HMMA.16816.F32.BF16 R4, R184, R188.reuse, R4 ;  /* 0x000000bcb804723c */ /* 0x080fec0000041804 */
[C---:B------:R-:W-:Y:S06]  /*9e00*/  HMMA.16816.F32.BF16 R8, R192.reuse, R188, R8 ;  /* 0x000000bcc008723c */ /* 0x040fec0000041808 */
[-C--:B------:R-:W-:Y:S06]  /*9e10*/  HMMA.16816.F32.BF16 R12, R192, R190.reuse, R12 ;  /* 0x000000bec00c723c */ /* 0x080fec000004180c */
[C---:B------:R-:W-:Y:S01]  /*9e20*/  HMMA.16816.F32.BF16 R16, R184.reuse, R190, R16 ;  /* 0x000000beb810723c */ /* 0x040fe20000041810 */
[----:B------:R3:W2:Y:S05]  /*9e30*/  LDSM.16.M88.4 R188, [R0+0x1f000] ;  /* 0x01f0000000bc783b */ /* 0x0006aa0000000200 */
[-C--:B-1----:R-:W-:Y:S06]  /*9e40*/  HMMA.16816.F32.BF16 R20, R184, R196.reuse, R20 ;  /* 0x000000c4b814723c */ /* 0x082fec0000041814 */
[C---:B------:R-:W-:Y:S06]  /*9e50*/  HMMA.16816.F32.BF16 R24, R192.reuse, R196, R24 ;  /* 0x000000c4c018723c */ /* 0x040fec0000041818 */
[-C--:B------:R-:W-:Y:S01]  /*9e60*/  HMMA.16816.F32.BF16 R28, R192, R198.reuse, R28 ;  /* 0x000000c6c01c723c */ /* 0x080fe2000004181c */
[----:B------:R-:W1:Y:S05]  /*9e70*/  LDSM.16.MT88.4 R192, [R205+0x6000] ;  /* 0x00600000cdc0783b */ /* 0x000e6a0000004200 */
[----:B------:R-:W-:Y:S01]  /*9e80*/  HMMA.16816.F32.BF16 R32, R184, R198, R32 ;  /* 0x000000c6b820723c */ /* 0x000fe20000041820 */
[----:B------:R-:W-:Y:S01]  /*9e90*/  LDSM.16.MT88.4 R184, [R205+0x2800] ;  /* 0x00280000cdb8783b */ /* 0x000fe20000004200 */
[----:B---3--:R-:W-:Y:S03]  /*9ea0*/  IMAD.U32 R0, RZ, RZ, UR22 ;  /* 0x00000016ff007e24 */ /* 0x008fe6000f8e00ff */
[----:B------:R-:W-:Y:S01]  /*9eb0*/  LDSM.16.M88.4 R196, [R2+0x1f000] ;  /* 0x01f0000002c4783b */ /* 0x000fe20000000200 */
[-C--:B------:R-:W-:Y:S06]  /*9ec0*/  HMMA.16816.F32.BF16 R4, R164, R172.reuse, R4 ;  /* 0x000000aca404723c */ /* 0x080fec0000041804 */
[C---:B------:R-:W-:Y:S06]  /*9ed0*/  HMMA.16816.F32.BF16 R8, R200.reuse, R172, R8 ;  /* 0x000000acc808723c */ /* 0x040fec0000041808 */
[-C--:B------:R-:W-:Y:S06]  /*9ee0*/  HMMA.16816.F32.BF16 R12, R200, R174.reuse, R12 ;  /* 0x000000aec80c723c */ /* 0x080fec000004180c */
[C---:B------:R-:W-:Y:S01]  /*9ef0*/  HMMA.16816.F32.BF16 R16, R164.reuse, R174, R16 ;  /* 0x000000aea410723c */ /* 0x040fe20000041810 */
[----:B------:R3:W1:Y:S05]  /*9f00*/  LDSM.16.M88.4 R172, [R2+0x1e000] ;  /* 0x01e0000002ac783b */ /* 0x00066a0000000200 */
[-C--:B----4-:R-:W-:Y:S06]  /*9f10*/  HMMA.16816.F32.BF16 R20, R164, R176.reuse, R20 ;  /* 0x000000b0a414723c */ /* 0x090fec0000041814 */
[C---:B------:R-:W-:Y:S06]  /*9f20*/  HMMA.16816.F32.BF16 R24, R200.reuse, R176, R24 ;  /* 0x000000b0c818723c */ /* 0x040fec0000041818 */
[-C--:B------:R-:W-:Y:S01]  /*9f30*/  HMMA.16816.F32.BF16 R28, R200, R178.reuse, R28 ;  /* 0x000000b2c81c723c */ /* 0x080fe2000004181c */
[----:B------:R-:W4:Y:S05]  /*9f40*/  LDSM.16.MT88.4 R200, [R205+0x6800] ;  /* 0x00680000cdc8783b */ /* 0x000f2a0000004200 */
[----:B------:R-:W-:Y:S01]  /*9f50*/  HMMA.16816.F32.BF16 R32, R164, R178, R32 ;  /* 0x000000b2a420723c */ /* 0x000fe20000041820 */
[----:B------:R-:W-:Y:S01]  /*9f60*/  LDSM.16.M88.4 R164, [R204+0x1e000] ;  /* 0x01e00000cca4783b */ /* 0x000fe20000000200 */
[----:B---3--:R-:W-:Y:S03]  /*9f70*/  IMAD.U32 R2, RZ, RZ, UR22 ;  /* 0x00000016ff027e24 */ /* 0x008fe6000f8e00ff */
[----:B------:R-:W3:Y:S01]  /*9f80*/  LDSM.16.MT88.4 R176, [R205+0x3000] ;  /* 0x00300000cdb0783b */ /* 0x000ee20000004200 */
[-C--:B--2---:R-:W-:Y:S05]  /*9f90*/  HMMA.16816.F32.BF16 R4, R168, R180.reuse, R4 ;  /* 0x000000b4a804723c */ /* 0x084fea0000041804 */
[-C--:B------:R-:W-:Y:S01]  /*9fa0*/  LEA R2, P3, R2, R218.reuse, 0x2 ;  /* 0x000000da02027211 */ /* 0x080fe200078610ff */
        /* <DEDUP_REMOVED lines=16> */
[-C--:B----4-:R-:W-:Y:S01]  /*a0b0*/  LEA.HI.X.SX32 R3, R0, R219.reuse, 0x2, P3 ;  /* 0x000000db00037211 */ /* 0x090fe200018f16ff */
[-C--:B------:R-:W-:Y:S01]  /*a0c0*/  HMMA.16816.F32.BF16 R20, R172, R200.reuse, R20 ;  /* 0x000000c8ac14723c */ /* 0x080fe20000041814 */
[----:B------:R-:W-:Y:S05]  /*a0d0*/  IMAD.U32 R0, RZ, RZ, UR39 ;  /* 0x00000027ff007e24 */ /* 0x000fea000f8e00ff */
[C---:B------:R-:W-:Y:S06]  /*a0e0*/  HMMA.16816.F32.BF16 R24, R196.reuse, R200, R24 ;  /* 0x000000c8c418723c */ /* 0x040fec0000041818 */
[-C--:B------:R-:W-:Y:S01]  /*a0f0*/  HMMA.16816.F32.BF16 R28, R196, R202.reuse, R28 ;  /* 0x000000cac41c723c */ /* 0x080fe2000004181c */
[----:B------:R-:W4:Y:S05]  /*a100*/  LDSM.16.MT88.4 R196, [R205+0x7800] ;  /* 0x00780000cdc4783b */ /* 0x000f2a0000004200 */
[----:B------:R-:W-:Y:S01]  /*a110*/  HMMA.16816.F32.BF16 R32, R172, R202, R32 ;  /* 0x000000caac20723c */ /* 0x000fe20000041820 */
[----:B------:R-:W-:Y:S05]  /*a120*/  LDSM.16.MT88.4 R172, [R207+0x3800] ;  /* 0x00380000cfac783b */ /* 0x000fea0000004200 */
[-C--:B---3--:R-:W-:Y:S06]  /*a130*/  HMMA.16816.F32.BF16 R4, R164, R176.reuse, R4 ;  /* 0x000000b0a404723c */ /* 0x088fec0000041804 */
[C---:B--2---:R-:W-:Y:S06]  /*a140*/  HMMA.16816.F32.BF16 R8, R180.reuse, R176, R8 ;  /* 0x000000b0b408723c */ /* 0x044fec0000041808 */
[-C--:B------:R-:W-:Y:S05]  /*a150*/  HMMA.16816.F32.BF16 R12, R180, R178.reuse, R12 ;  /* 0x000000b2b40c723c */ /* 0x080fea000004180c */
[----:B------:R-:W-:Y:S01]  /*a160*/  IMAD.IADD R176, R208, 0x1, R207 ;  /* 0x00000001d0b07824 */ /* 0x000fe200078e02cf */
[C---:B------:R-:W-:Y:S06]  /*a170*/  HMMA.16816.F32.BF16 R16, R164.reuse, R178, R16 ;  /* 0x000000b2a410723c */ /* 0x040fec0000041810 */
[-C--:B-1----:R-:W-:Y:S06]  /*a180*/  HMMA.16816.F32.BF16 R20, R164, R188.reuse, R20 ;  /* 0x000000bca414723c */ /* 0x082fec0000041814 */
[C---:B------:R-:W-:Y:S06]  /*a190*/  HMMA.16816.F32.BF16 R24, R180.reuse, R188, R24 ;  /* 0x000000bcb418723c */ /* 0x040fec0000041818 */
[-C--:B------:R-:W-:Y:S06]  /*a1a0*/  HMMA.16816.F32.BF16 R28, R180, R190.reuse, R28 ;  /* 0x000000beb41c723c */ /* 0x080fec000004181c */
[----:B------:R-:W-:Y:S06]  /*a1b0*/  HMMA.16816.F32.BF16 R32, R164, R190, R32 ;  /* 0x000000bea420723c */ /* 0x000fec0000041820 */
[-C--:B------:R-:W-:Y:S01]  /*a1c0*/  HMMA.16816.F32.BF16 R4, R168, R184.reuse, R4 ;  /* 0x000000b8a804723c */ /* 0x080fe20000041804 */
[----:B------:R-:W-:Y:S04]  /*a1d0*/  IMAD.U32 R166, RZ, RZ, UR23 ;  /* 0x00000017ffa67e24 */ /* 0x000fe8000f8e00ff */
[----:B------:R-:W-:Y:S01]  /*a1e0*/  IMAD.U32 R164, RZ, RZ, UR40 ;  /* 0x00000028ffa47e24 */ /* 0x000fe2000f8e00ff */
[C---:B------:R-:W-:Y:S01]  /*a1f0*/  HMMA.16816.F32.BF16 R8, R192.reuse, R184, R8 ;  /* 0x000000b8c008723c */ /* 0x040fe20000041808 */
[----:B------:R-:W-:Y:S04]  /*a200*/  IMAD.U32 R167, RZ, RZ, UR23 ;  /* 0x00000017ffa77e24 */ /* 0x000fe8000f8e00ff */
[-C--:B------:R-:W-:Y:S01]  /*a210*/  LEA R166, P1, R166, R218.reuse, 0x2 ;  /* 0x000000daa6a67211 */ /* 0x080fe200078210ff */
[-C--:B------:R-:W-:Y:S01]  /*a220*/  HMMA.16816.F32.BF16 R12, R192, R186.reuse, R12 ;  /* 0x000000bac00c723c */ /* 0x080fe2000004180c */
[----:B------:R-:W-:Y:S04]  /*a230*/  IMAD.U32 R165, RZ, RZ, UR40 ;  /* 0x00000028ffa57e24 */ /* 0x000fe8000f8e00ff */
[-C--:B------:R-:W-:Y:S01]  /*a240*/  LEA R164, P0, R164, R218.reuse, 0x2 ;  /* 0x000000daa4a47211 */ /* 0x080fe200078010ff */
[C---:B------:R-:W-:Y:S05]  /*a250*/  HMMA.16816.F32.BF16 R16, R168.reuse, R186, R16 ;  /* 0x000000baa810723c */ /* 0x040fea0000041810 */
[----:B------:R1:W-:Y:S01]  /*a260*/  REDG.E.ADD.F32.FTZ.RN.STRONG.GPU desc[UR8][R218.64], R4 ;  /* 0x00000004da0079a6 */ /* 0x0003e2000c10f388 */
[-C--:B----4-:R-:W-:Y:S03]  /*a270*/  HMMA.16816.F32.BF16 R20, R168, R196.reuse, R20 ;  /* 0x000000c4a814723c */ /* 0x090fe60000041814 */
[----:B------:R2:W-:Y:S02]  /*a280*/  REDG.E.ADD.F32.FTZ.RN.STRONG.GPU desc[UR8][R2.64], R5 ;  /* 0x00000005020079a6 */ /* 0x0005e4000c10f388 */
[-C--:B------:R-:W-:Y:S01]  /*a290*/  LEA.HI.X.SX32 R167, R167, R219.reuse, 0x2, P1 ;  /* 0x000000dba7a77211 */ /* 0x080fe200008f16ff */
[C---:B------:R-:W-:Y:S04]  /*a2a0*/  HMMA.16816.F32.BF16 R24, R192.reuse, R196, R24 ;  /* 0x000000c4c018723c */ /* 0x040fe80000041818 */
[----:B------:R3:W-:Y:S01]  /*a2b0*/  REDG.E.ADD.F32.FTZ.RN.STRONG.GPU desc[UR8][R166.64], R6 ;  /* 0x00000006a60079a6 */ /* 0x0007e2000c10f388 */
[-C--:B------:R-:W-:Y:S01]  /*a2c0*/  LEA.HI.X.SX32 R165, R165, R219.reuse, 0x2, P0 ;  /* 0x000000dba5a57211 */ /* 0x080fe200000f16ff */
[-C--:B------:R-:W-:Y:S04]  /*a2d0*/  HMMA.16816.F32.BF16 R28, R192, R198.reuse, R28 ;  /* 0x000000c6c01c723c */ /* 0x080fe8000004181c */
[----:B------:R4:W-:Y:S02]  /*a2e0*/  REDG.E.ADD.F32.FTZ.RN.STRONG.GPU desc[UR8][R164.64], R7 ;  /* 0x00000007a40079a6 */ /* 0x0009e4000c10f388 */
[----:B------:R-:W-:Y:S02]  /*a2f0*/  HMMA.16816.F32.BF16 R32, R168, R198, R32 ;  /* 0x000000c6a820723c */ /* 0x000fe40000041820 */
[----:B------:R-:W-:Y:S03]  /*a300*/  LDSM.16.MT88.4 R168, [R176+0x3000] ;  /* 0x00300000b0a8783b */ /* 0x000fe60000004200 */
[----:B-1----:R-:W-:Y:S02]  /*a310*/  IMAD.U32 R4, RZ, RZ, UR36 ;  /* 0x00000024ff047e24 */ /* 0x002fe4000f8e00ff */
[----:B--2---:R-:W-:Y:S04]  /*a320*/  IMAD.U32 R5, RZ, RZ, UR37 ;  /* 0x00000025ff057e24 */ /* 0x004fe8000f8e00ff */
[----:B---3--:R-:W-:Y:S02]  /*a330*/  IMAD.U32 R166, RZ, RZ, UR39 ;  /* 0x00000027ffa67e24 */ /* 0x008fe4000f8e00ff */
[----:B------:R-:W-:Y:S03]  /*a340*/  IMAD.U32 R6, RZ, RZ, UR37 ;  /* 0x00000025ff067e24 */ /* 0x000fe6000f8e00ff */
[-C--:B------:R-:W-:Y:S01]  /*a350*/  LEA R166, P0, R166, R218.reuse, 0x2 ;  /* 0x000000daa6a67211 */ /* 0x080fe200078010ff */
[----:B----4-:R-:W-:Y:S01]  /*a360*/  IMAD.U32 R164, RZ, RZ, UR38 ;  /* 0x00000026ffa47e24 */ /* 0x010fe2000f8e00ff */
[-C--:B------:R-:W-:Y:S01]  /*a370*/  LEA R6, P1, R6, R218.reuse, 0x2 ;  /* 0x000000da06067211 */ /* 0x080fe200078210ff */
[----:B------:R-:W-:Y:S01]  /*a380*/  IMAD.U32 R7, RZ, RZ, UR38 ;  /* 0x00000026ff077e24 */ /* 0x000fe2000f8e00ff */
[-C--:B------:R-:W-:Y:S01]  /*a390*/  LEA.HI.X.SX32 R167, R0, R219.reuse, 0x2, P0 ;  /* 0x000000db00a77211 */ /* 0x080fe200000f16ff */
[----:B------:R-:W-:Y:S01]  /*a3a0*/  IMAD.U32 R0, RZ, RZ, UR36 ;  /* 0x00000024ff007e24 */ /* 0x000fe2000f8e00ff */
[-C--:B------:R-:W-:Y:S02]  /*a3b0*/  LEA R164, P3, R164, R218.reuse, 0x2 ;  /* 0x000000daa4a47211 */ /* 0x080fe400078610ff */
[-C--:B------:R-:W-:Y:S01]  /*a3c0*/  LEA R4, P0, R4, R218.reuse, 0x2 ;  /* 0x000000da04047211 */ /* 0x080fe200078010ff */
[----:B------:R1:W-:Y:S01]  /*a3d0*/  REDG.E.ADD.F32.FTZ.RN.STRONG.GPU desc[UR8][R166.64], R8 ;  /* 0x00000008a60079a6 */ /* 0x0003e2000c10f388 */
[-C--:B------:R-:W-:Y:S02]  /*a3e0*/  LEA.HI.X.SX32 R165, R7, R219.reuse, 0x2, P3 ;  /* 0x000000db07a57211 */ /* 0x080fe400018f16ff */
[-C--:B------:R-:W-:Y:S02]  /*a3f0*/  LEA.HI.X.SX32 R7, R5, R219.reuse, 0x2, P1 ;  /* 0x000000db05077211 */ /* 0x080fe400008f16ff */
[-C--:B------:R-:W-:Y:S01]  /*a400*/  LEA.HI.X.SX32 R5, R0, R219.reuse, 0x2, P0 ;  /* 0x000000db00057211 */ /* 0x080fe200000f16ff */
[----:B------:R-:W-:Y:S01]  /*a410*/  REDG.E.ADD.F32.FTZ.RN.STRONG.GPU desc[UR8][R164.64], R9 ;  /* 0x00000009a40079a6 */ /* 0x000fe2000c10f388 */
[----:B------:R-:W-:Y:S03]  /*a420*/  IMAD.U32 R0, RZ, RZ, UR33 ;  /* 0x00000021ff007e24 */ /* 0x000fe6000f8e00ff */
[----:B------:R2:W-:Y:S04]  /*a430*/  REDG.E.ADD.F32.FTZ.RN.STRONG.GPU desc[UR8][R6.64], R10 ;  /* 0x0000000a060079a6 */ /* 0x0005e8000c10f388 */
[----:B------:R3:W-:Y:S04]  /*a440*/  REDG.E.ADD.F32.FTZ.RN.STRONG.GPU desc[UR8][R4.64], R11 ;  /* 0x0000000b040079a6 */ /* 0x0007e8000c10f388 */
[----:B------:R-:W-:Y:S04]  /*a450*/  REDG.E.ADD.F32.FTZ.RN.STRONG.GPU desc[UR8][R218.64+0x80], R16 ;  /* 0x00008010da0079a6 */ /* 0x000fe8000c10f388 */
[----:B------:R-:W-:Y:S04]  /*a460*/  REDG.E.ADD.F32.FTZ.RN.STRONG.GPU desc[UR8][R2.64+0x80], R17 ;  /* 0x00008011020079a6 */ /* 0x000fe8000c10f388 */
[----:B------:R-:W-:Y:S01]  /*a470*/  LDSM.16.MT88.4 R164, [R206+0x1e800] ;  /* 0x01e80000cea4783b */ /* 0x000fe20000004200 */
        /* <DEDUP_REMOVED lines=20> */
[----:B------:R-:W-:Y:S01]  /*a5c0*/  LDSM.16.MT88.4 R16, [R176] ;  /* 0x00000000b010783b */ /* 0x000fe20000004200 */
        /* <DEDUP_REMOVED lines=9> */
[-C--:B------:R-:W-:Y:S02]  /*a660*/  LEA.HI.X.SX32 R5, R5, R219.reuse, 0x2, P1 ;  /* 0x000000db05057211 */ /* 0x080fe400008f16ff */
[-C--:B------:R-:W-:Y:S01]  /*a670*/  LEA.HI.X.SX32 R9, R0, R219.reuse, 0x2, P0 ;  /* 0x000000db00097211 */ /* 0x080fe200000f16ff */
[----:B------:R-:W-:Y:S01]  /*a680*/  IMAD.U32 R0, RZ, RZ, UR27 ;  /* 0x0000001bff007e24 */ /* 0x000fe2000f8e00ff */
[-C--:B------:R-:W-:Y:S01]  /*a690*/  LEA R6, P1, R6, R218.reuse, 0x2 ;  /* 0x000000da06067211 */ /* 0x080fe200078210ff */
[----:B------:R1:W-:Y:S04]  /*a6a0*/  REDG.E.ADD.F32.FTZ.RN.STRONG.GPU desc[UR8][R4.64], R14 ;  /* 0x0000000e040079a6 */ /* 0x0003e8000c10f388 */
[----:B------:R2:W-:Y:S04]  /*a6b0*/  REDG.E.ADD.F32.FTZ.RN.STRONG.GPU desc[UR8][R8.64], R15 ;  /* 0x0000000f080079a6 */ /* 0x0005e8000c10f388 */
[----:B------:R-:W-:Y:S04]  /*a6c0*/  REDG.E.ADD.F32.FTZ.RN.STRONG.GPU desc[UR8][R218.64+0x100], R20 ;  /* 0x00010014da0079a6 */ /* 0x000fe8000c10f388 */
[----:B------:R-:W-:Y:S01]  /*a6d0*/  REDG.E.ADD.F32.FTZ.RN.STRONG.GPU desc[UR8][R2.64+0x100], R21 ;  /* 0x00010015020079a6 */ /* 0x000fe2000c10f388 */
[-C--:B-1----:R-:W-:Y:S02]  /*a6e0*/  LEA R4, P0, R7, R218.reuse, 0x2 ;  /* 0x000000da07047211 */ /* 0x082fe400078010ff */
[-C--:B------:R-:W-:Y:S01]  /*a6f0*/  LEA.HI.X.SX32 R7, R10, R219.reuse, 0x2, P1 ;  /* 0x000000db0a077211 */ /* 0x080fe200008f16ff */
[----:B------:R-:W-:Y:S01]  /*a700*/  IMAD.U32 R10, RZ, RZ, UR25 ;  /* 0x00000019ff0a7e24 */ /* 0x000fe2000f8e00ff */
[-C--:B------:R-:W-:Y:S01]  /*a710*/  LEA.HI.X.SX32 R5, R0, R219.reuse, 0x2, P0 ;  /* 0x000000db00057211 */ /* 0x080fe200000f16ff */
[----:B--2---:R-:W-:Y:S02]  /*a720*/  IMAD.U32 R8, RZ, RZ, UR24 ;  /* 0x00000018ff087e24 */ /* 0x004fe4000f8e00ff */
[----:B------:R1:W-:Y:S01]  /*a730*/  REDG.E.ADD.F32.FTZ.RN.STRONG.GPU desc[UR8][R6.64], R22 ;  /* 0x00000016060079a6 */ /* 0x0003e2000c10f388 */
[----:B------:R-:W-:Y:S01]  /*a740*/  IMAD.U32 R9, RZ, RZ, UR25 ;  /* 0x00000019ff097e24 */ /* 0x000fe2000f8e00ff */
[-C--:B------:R-:W-:Y:S01]  /*a750*/  LEA R10, P3, R10, R218.reuse, 0x2 ;  /* 0x000000da0a0a7211 */ /* 0x080fe200078610ff */
[----:B------:R-:W-:Y:S01]  /*a760*/  IMAD.U32 R0, RZ, RZ, UR60 ;  /* 0x0000003cff007e24 */ /* 0x000fe2000f8e00ff */
[----:B------:R2:W-:Y:S01]  /*a770*/  REDG.E.ADD.F32.FTZ.RN.STRONG.GPU desc[UR8][R4.64], R23 ;  /* 0x00000017040079a6 */ /* 0x0005e2000c10f388 */
[-C--:B------:R-:W-:Y:S02]  /*a780*/  LEA R8, P1, R8, R218.reuse, 0x2 ;  /* 0x000000da08087211 */ /* 0x080fe400078210ff */
[-C--:B------:R-:W-:Y:S01]  /*a790*/  LEA.HI.X.SX32 R11, R9, R219.reuse, 0x2, P3 ;  /* 0x000000db090b7211 */ /* 0x080fe200018f16ff */
[----:B------:R-:W-:Y:S01]  /*a7a0*/  LDSM.16.MT88.4 R20, [R207+0x2000] ;  /* 0x00200000cf14783b */ /* 0x000fe20000004200 */
[----:B-1----:R-:W-:Y:S02]  /*a7b0*/  IMAD.U32 R7, RZ, RZ, UR24 ;  /* 0x00000018ff077e24 */ /* 0x002fe4000f8e00ff */
[----:B--2---:R-:W-:Y:S03]  /*a7c0*/  IMAD.U32 R4, RZ, RZ, UR26 ;  /* 0x0000001aff047e24 */ /* 0x004fe6000f8e00ff */
[-C--:B------:R-:W-:Y:S01]  /*a7d0*/  LEA.HI.X.SX32 R9, R7, R219.reuse, 0x2, P1 ;  /* 0x000000db07097211 */ /* 0x080fe200008f16ff */
[----:B------:R-:W-:Y:S01]  /*a7e0*/  IMAD.U32 R5, RZ, RZ, UR26 ;  /* 0x0000001aff057e24 */ /* 0x000fe2000f8e00ff */
[-C--:B------:R-:W-:Y:S04]  /*a7f0*/  LEA R4, P0, R4, R218.reuse, 0x2 ;  /* 0x000000da04047211 */ /* 0x080fe800078010ff */
[-C--:B------:R-:W-:Y:S02]  /*a800*/  LEA.HI.X.SX32 R5, R5, R219.reuse, 0x2, P0 ;  /* 0x000000db05057211 */ /* 0x080fe400000f16ff */
[CC--:B------:R-:W-:Y:S03]  /*a810*/  LEA R6, P0, R0.reuse, R218.reuse, 0x2 ;  /* 0x000000da00067211 */ /* 0x0c0fe600078010ff */
[----:B------:R1:W-:Y:S01]  /*a820*/  REDG.E.ADD.F32.FTZ.RN.STRONG.GPU desc[UR8][R4.64], R24 ;  /* 0x00000018040079a6 */ /* 0x0003e2000c10f388 */
[-C--:B------:R-:W-:Y:S01]  /*a830*/  LEA.HI.X.SX32 R7, R0, R219.reuse, 0x2, P0 ;  /* 0x000000db00077211 */ /* 0x080fe200000f16ff */
[----:B------:R-:W-:Y:S02]  /*a840*/  IMAD.U32 R0, RZ, RZ, UR55 ;  /* 0x00000037ff007e24 */ /* 0x000fe4000f8e00ff */
[----:B------:R2:W-:Y:S04]  /*a850*/  REDG.E.ADD.F32.FTZ.RN.STRONG.GPU desc[UR8][R10.64], R25 ;  /* 0x000000190a0079a6 */ /* 0x0005e8000c10f388 */
[----:B------:R3:W-:Y:S04]  /*a860*/  REDG.E.ADD.F32.FTZ.RN.STRONG.GPU desc[UR8][R8.64], R26 ;  /* 0x0000001a080079a6 */ /* 0x0007e8000c10f388 */
[----:B------:R4:W-:Y:S04]  /*a870*/  REDG.E.ADD.F32.FTZ.RN.STRONG.GPU desc[UR8][R6.64], R27 ;  /* 0x0000001b060079a6 */ /* 0x0009e8000c10f388 */
[----:B------:R-:W-:Y:S04]  /*a880*/  REDG.E.ADD.F32.FTZ.RN.STRONG.GPU desc[UR8][R218.64+0x180], R32 ;  /* 0x00018020da0079a6 */ /* 0x000fe8000c10f388 */
[----:B------:R4:W-:Y:S04]  /*a890*/  REDG.E.ADD.F32.FTZ.RN.STRONG.GPU desc[UR8][R2.64+0x180], R33 ;  /* 0x00018021020079a6 */ /* 0x0009e8000c10f388 */
[----:B------:R-:W-:Y:S01]  /*a8a0*/  LDSM.16.MT88.4 R24, [R176+0x2000] ;  /* 0x00200000b018783b */ /* 0x000fe20000004200 */
[CC--:B-1----:R-:W-:Y:S04]  /*a8b0*/  LEA R4, P1, R12.reuse, R218.reuse, 0x2 ;  /* 0x000000da0c047211 */ /* 0x0c2fe800078210ff */
[-C--:B------:R-:W-:Y:S01]  /*a8c0*/  LEA.HI.X.SX32 R5, R12, R219.reuse, 0x2, P1 ;  /* 0x000000db0c057211 */ /* 0x080fe200008f16ff */
[----:B--2---:R-:W-:Y:S01]  /*a8d0*/  IMAD.U32 R10, RZ, RZ, UR59 ;  /* 0x0000003bff0a7e24 */ /* 0x004fe2000f8e00ff */
[----:B------:R-:W-:Y:S01]  /*a8e0*/  LDSM.16.MT88.4 R12, [R206+0x1e000] ;  /* 0x01e00000ce0c783b */ /* 0x000fe20000004200 */
[CC--:B---3--:R-:W-:Y:S03]  /*a8f0*/  LEA R8, P0, R0.reuse, R218.reuse, 0x2 ;  /* 0x000000da00087211 */ /* 0x0c8fe600078010ff */
[----:B------:R1:W-:Y:S01]  /*a900*/  REDG.E.ADD.F32.FTZ.RN.STRONG.GPU desc[UR8][R4.64], R34 ;  /* 0x00000022040079a6 */ /* 0x0003e2000c10f388 */
[----:B----4-:R-:W-:Y:S01]  /*a910*/  IMAD.U32 R7, RZ, RZ, UR54 ;  /* 0x00000036ff077e24 */ /* 0x010fe2000f8e00ff */
[-C--:B------:R-:W-:Y:S01]  /*a920*/  LEA.HI.X.SX32 R9, R0, R219.reuse, 0x2, P0 ;  /* 0x000000db00097211 */ /* 0x080fe200000f16ff */
[----:B------:R-:W-:Y:S03]  /*a930*/  VIADD R0, R207, 0xffffc000 ;  /* 0xffffc000cf007836 */ /* 0x000fe60000000000 */
[CC--:B------:R-:W-:Y:S01]  /*a940*/  LEA R6, P3, R7.reuse, R218.reuse, 0x2 ;  /* 0x000000da07067211 */ /* 0x0c0fe200078610ff */
[----:B------:R-:W-:Y:S03]  /*a950*/  IMAD.U32 R3, RZ, RZ, UR56 ;  /* 0x00000038ff037e24 */ /* 0x000fe6000f8e00ff */
[-C--:B------:R-:W-:Y:S02]  /*a960*/  LEA.HI.X.SX32 R7, R7, R219.reuse, 0x2, P3 ;  /* 0x000000db07077211 */ /* 0x080fe400018f16ff */
[CC--:B------:R-:W-:Y:S04]  /*a970*/  LEA R2, P1, R3.reuse, R218.reuse, 0x2 ;  /* 0x000000da03027211 */ /* 0x0c0fe800078210ff */
[-C--:B------:R-:W-:Y:S05]  /*a980*/  LEA.HI.X.SX32 R3, R3, R219.reuse, 0x2, P1 ;  /* 0x000000db03037211 */ /* 0x080fea00008f16ff */
[----:B------:R2:W-:Y:S01]  /*a990*/  REDG.E.ADD.F32.FTZ.RN.STRONG.GPU desc[UR8][R2.64], R35 ;  /* 0x00000023020079a6 */ /* 0x0005e2000c10f388 */
[----:B-1----:R-:W-:Y:S03]  /*a9a0*/  IMAD.U32 R5, RZ, RZ, UR53 ;  /* 0x00000035ff057e24 */ /* 0x002fe6000f8e00ff */
[----:B------:R-:W-:Y:S02]  /*a9b0*/  REDG.E.ADD.F32.FTZ.RN.STRONG.GPU desc[UR8][R8.64], R28 ;  /* 0x0000001c080079a6 */ /* 0x000fe4000c10f388 */
[CC--:B------:R-:W-:Y:S02]  /*a9c0*/  LEA R4, P1, R5.reuse, R218.reuse, 0x2 ;  /* 0x000000da05047211 */ /* 0x0c0fe400078210ff */
[----:B------:R-:W-:Y:S02]  /*a9d0*/  REDG.E.ADD.F32.FTZ.RN.STRONG.GPU desc[UR8][R6.64], R29 ;  /* 0x0000001d060079a6 */ /* 0x000fe4000c10f388 */
[-C--:B------:R-:W-:Y:S02]  /*a9e0*/  LEA.HI.X.SX32 R5, R5, R219.reuse, 0x2, P1 ;  /* 0x000000db05057211 */ /* 0x080fe400008f16ff */
[----:B------:R-:W-:Y:S01]  /*a9f0*/  LDSM.16.MT88.4 R32, [R206+0x1c800] ;  /* 0x01c80000ce20783b */ /* 0x000fe20000004200 */
[----:B------:R-:W-:Y:S01]  /*aa00*/  PLOP3.LUT P1, PT, PT, PT, UP0, 0x80, 0x0 ;  /* 0x000000000000781c */ /* 0x000fe20003f2f008 */
[----:B------:R-:W-:Y:S02]  /*aa10*/  @UP2 UIADD3 UR21, UP0, UR21, -0x100, URZ ;  /* 0xffffff0015152890 */ /* 0x000fe4000ff1e03f */
[----:B------:R-:W-:Y:S02]  /*aa20*/  REDG.E.ADD.F32.FTZ.RN.STRONG.GPU desc[UR8][R4.64], R30 ;  /* 0x0000001e040079a6 */ /* 0x000fe4000c10f388 */
[----:B------:R-:W-:Y:S02]  /*aa30*/  @UP2 UIADD3.X UR20, UR20, -0x1, URZ, UP0, !UPT ;  /* 0xffffffff14142890 */ /* 0x000fe400087fe43f */
[----:B------:R-:W-:Y:S01]  /*aa40*/  LDSM.16.MT88.4 R4, [R206+0x1c000] ;  /* 0x01c00000ce04783b */ /* 0x000fe20000004200 */
[C---:B--2---:R-:W-:Y:S05]  /*aa50*/  LEA R2, P0, R10.reuse, R218, 0x2 ;  /* 0x000000da0a027211 */ /* 0x044fea00078010ff */
[----:B------:R-:W-:Y:S01]  /*aa60*/  @P1 VIADD R0, R207, 0x4000 ;  /* 0x00004000cf001836 */ /* 0x000fe20000000000 */
[----:B------:R-:W-:Y:S02]  /*aa70*/  LEA.HI.X.SX32 R3, R10, R219, 0x2, P0 ;  /* 0x000000db0a037211 */ /* 0x000fe400000f16ff */
[----:B------:R-:W1:Y:S01]  /*aa80*/  LDSM.16.MT88.4 R8, [R207] ;  /* 0x00000000cf08783b */ /* 0x000e620000004200 */
[----:B------:R-:W-:Y:S03]  /*aa90*/  PLOP3.LUT P0, PT, PT, PT, UP1, 0x80, 0x0 ;  /* 0x000000000000781c */ /* 0x000fe60003f0f018 */
        /* <DEDUP_REMOVED lines=86> */
[----:B------:R-:W3:Y:S04]  /*b000*/  LDL R186, [R1+0x20] ;  /* 0x0000200001ba7983 */ /* 0x000ee80000100800 */
[----:B------:R-:W4:Y:S04]  /*b010*/  LDL R183, [R1] ;  /* 0x0000000001b77983 */ /* 0x000f280000100800 */
        /* <DEDUP_REMOVED lines=225> */
[----:B------:R-:W-:-:S03]  /*be30*/  R2UR UR11, R181 ;  /* 0x00000000b50b72ca */ /* 0x000fc600000e0000 */
        /* <DEDUP_REMOVED lines=15> */
[----:B------:R-:W-:Y:S01]  /*bf30*/  STS [R182+0x8000], R20 ;  /* 0x00800014b6007388 */ /* 0x000fe20000000800 */
[----:B------:R-:W-:-:S03]  /*bf40*/  UISETP.NE.AND UP0, UPT, UR11, -0x1, UPT ;  /* 0xffffffff0b00788c */ /* 0x000fc6000bf05270 */
        /* <DEDUP_REMOVED lines=12> */
[----:B------:R-:W-:-:S03]  /*c010*/  PLOP3.LUT P0, PT, PT, PT, UP0, 0x80, 0x0 ;  /* 0x000000000000781c */ /* 0x000fc60003f0f008 */
[----:B------:R-:W-:Y:S01]  /*c020*/  STS [R184+0xe400], R9 ;  /* 0x00e40009b8007388 */ /* 0x000fe20000000800 */
[----:B------:R-:W-:-:S03]  /*c030*/  @UP0 UIADD3 UR5, UR10, UR11, URZ ;  /* 0x0000000b0a050290 */ /* 0x000fc6000fffe03f */
[----:B------:R-:W-:Y:S01]  /*c040*/  STS [R183+0xc000], R8 ;  /* 0x00c00008b7007388 */ /* 0x000fe20000000800 */
[----:B------:R-:W-:-:S03]  /*c050*/  @UP0 ULDC.64 UR10, c[0x0][0x450] ;  /* 0x00011400000a0ab9 */ /* 0x000fc60000000a00 */
[----:B------:R-:W-:Y:S04]  /*c060*/  STS [R183+0xc400], R7 ;  /* 0x00c40007b7007388 */ /* 0x000fe80000000800 */
[----:B------:R-:W-:Y:S04]  /*c070*/  STS [R182+0xc000], R4 ;  /* 0x00c00004b6007388 */ /* 0x000fe80000000800 */
[----:B------:R-:W-:Y:S01]  /*c080*/  STS [R182+0xc400], R3 ;  /* 0x00c40003b6007388 */ /* 0x000fe20000000800 */
[----:B------:R-:W-:-:S03]  /*c090*/  @UP0 UIMAD.WIDE.U32 UR12, UR5, UR10, URZ ;  /* 0x0000000a050c02a5 */ /* 0x000fc6000f8e003f */
[----:B------:R-:W-:Y:S04]  /*c0a0*/  STS [R183+0xe000], R6 ;  /* 0x00e00006b7007388 */ /* 0x000fe80000000800 */
[----:B------:R-:W-:Y:S04]  /*c0b0*/  STS [R183+0xe400], R5 ;  /* 0x00e40005b7007388 */ /* 0x000fe80000000800 */
[----:B------:R-:W-:Y:S01]  /*c0c0*/  STS [R182+0xe000], R2 ;  /* 0x00e00002b6007388 */ /* 0x000fe20000000800 */
[----:B------:R-:W-:-:S03]  /*c0d0*/  @UP0 UIMAD UR5, UR5, UR11, URZ ;  /* 0x0000000b050502a4 */ /* 0x000fc6000f8e023f */
[----:B------:R1:W-:Y:S01]  /*c0e0*/  STS [R182+0xe400], R0 ;  /* 0x00e40000b6007388 */ /* 0x0003e20000000800 */
[----:B------:R-:W-:Y:S01]  /*c0f0*/  @UP0 UIADD3 UR20, UR13, UR5, URZ ;  /* 0x000000050d140290 */ /* 0x000fe2000fffe03f */
[----:B------:R-:W-:Y:S01]  /*c100*/  @UP0 UMOV UR19, UR12 ;  /* 0x0000000c00130c82 */ /* 0x000fe20008000000 */
[----:B-1----:R-:W-:-:S04]  /*c110*/  SHF.L.U32 R0, R242, 0x6, RZ ;  /* 0x00000006f2007819 */ /* 0x002fc800000006ff */
[----:B------:R-:W-:-:S04]  /*c120*/  LOP3.LUT R0, R0, 0x1c0, RZ, 0xc0, !PT ;  /* 0x000001c000007812 */ /* 0x000fc800078ec0ff */
[----:B------:R-:W-:Y:S02]  /*c130*/  LOP3.LUT R2, R0, 0x38, R230, 0xf8, !PT ;  /* 0x0000003800027812 */ /* 0x000fe400078ef8e6 */
[----:B------:R-:W-:Y:S01]  /*c140*/  SHF.R.U32.HI R0, RZ, 0x3, R0 ;  /* 0x00000003ff007819 */ /* 0x000fe20000011600 */
[----:B------:R-:W-:Y:S06]  /*c150*/  @P0 BRA `(.L_x_1934) ;  /* 0x0000000000400947 */ /* 0x000fec0003800000 */
[----:B------:R-:W1:Y:S01]  /*c160*/  S2UR UR7, SR_CTAID.Y ;  /* 0x00000000000779c3 */ /* 0x000e620000002600 */
[----:B------:R-:W-:Y:S01]  /*c170*/  R2UR UR14, R180 ;  /* 0x00000000b40e72ca */ /* 0x000fe200000e0000 */
[----:B------:R-:W-:-:S12]  /*c180*/  ULDC.64 UR10, c[0x0][0x450] ;  /* 0x00011400000a7ab9 */ /* 0x000fd80000000a00 */
[----:B------:R-:W-:Y:S02]  /*c190*/  USHF.R.S32.HI UR5, URZ, 0x1f, UR14 ;  /* 0x0000001f3f057899 */ /* 0x000fe4000801140e */
[----:B------:R-:W-:Y:S02]  /*c1a0*/  UIMAD.WIDE.U32 UR12, UR14, UR10, URZ ;  /* 0x0000000a0e0c72a5 */ /* 0x000fe4000f8e003f */
[----:B------:R-:W-:-:S04]  /*c1b0*/  UIMAD UR5, UR5, UR10, URZ ;  /* 0x0000000a050572a4 */ /* 0x000fc8000f8e023f */
[----:B------:R-:W-:Y:S02]  /*c1c0*/  UIMAD UR5, UR14, UR11, UR5 ;  /* 0x0000000b0e0572a4 */ /* 0x000fe4000f8e0205 */
[----:B-1----:R-:W-:Y:S01]  /*c1d0*/  USHF.R.S32.HI UR16, URZ, 0x1f, UR7 ;  /* 0x0000001f3f107899 */ /* 0x002fe20008011407 */
[----:B------:R-:W1:Y:S01]  /*c1e0*/  S2UR UR7, SR_CTAID.Y ;  /* 0x00000000000779c3 */ /* 0x000e620000002600 */
[----:B------:R-:W-:Y:S01]  /*c1f0*/  UIADD3 UR13, UR13, UR5, URZ ;  /* 0x000000050d0d7290 */ /* 0x000fe2000fffe03f */
[----:B------:R-:W-:Y:S02]  /*c200*/  ULDC.64 UR14, c[0x0][0x438] ;  /* 0x00010e00000e7ab9 */ /* 0x000fe40000000a00 */
[----:B------:R-:W-:Y:S02]  /*c210*/  UIMAD UR5, UR16, UR14, URZ ;  /* 0x0000000e100572a4 */ /* 0x000fe4000f8e023f */
[----:B-1----:R-:W-:Y:S02]  /*c220*/  UIMAD.WIDE.U32 UR12, UR7, UR14, UR12 ;  /* 0x0000000e070c72a5 */ /* 0x002fe4000f8e000c */
[----:B------:R-:W-:-:S04]  /*c230*/  UIMAD UR5, UR7, UR15, UR5 ;  /* 0x0000000f070572a4 */ /* 0x000fc8000f8e0205 */
[----:B------:R-:W-:Y:S01]  /*c240*/  UIADD3 UR20, UR13, UR5, URZ ;  /* 0x000000050d147290 */ /* 0x000fe2000fffe03f */
[----:B------:R-:W-:-:S11]  /*c250*/  UMOV UR19, UR12 ;  /* 0x0000000c00137c82 */ /* 0x000fd60008000000 */
.L_x_1934:
[----:B------:R-:W-:Y:S02]  /*c260*/  R2UR UR12, R181 ;  /* 0x00000000b50c72ca */ /* 0x000fe400000e0000 */
[----:B------:R-:W-:Y:S02]  /*c270*/  R2UR UR7, R180 ;  /* 0x00000000b40772ca */ /* 0x000fe400000e0000 */
[----:B------:R-:W-:Y:S02]  /*c280*/  R2UR UR5, R248 ;  /* 0x00000000f80572ca */ /* 0x000fe400000e0000 */
[----:B------:R-:W-:-:S05]  /*c290*/  LOP3.LUT R0, R2, R0, RZ, 0x3c, !PT ;  /* 0x0000000002007212 */ /* 0x000fca00078e3cff */
[----:B------:R-:W-:-:S04]  /*c2a0*/  IMAD R0, R249, 0x200, R0 ;  /* 0x00000200f9007824 */ /* 0x000fc800078e0200 */
[----:B------:R-:W-:Y:S01]  /*c2b0*/  @UP0 UIADD3 UR7, UR7, UR12, URZ ;  /* 0x0000000c07070290 */ /* 0x000fe2000fffe03f */
[----:B------:R-:W-:Y:S01]  /*c2c0*/  LEA R0, R0, UR4, 0x1 ;  /* 0x0000000400007c11 */ /* 0x000fe2000f8e08ff */
[----:B------:R-:W-:Y:S01]  /*c2d0*/  USHF.L.U32 UR5, UR5, 0x7, URZ ;  /* 0x0000000705057899 */ /* 0x000fe2000800063f */
        /* <DEDUP_REMOVED lines=8> */
[----:B------:R-:W-:-:S07]  /*c360*/  ULDC.64 UR12, c[0x0][0x458] ;  /* 0x00011600000c7ab9 */ /* 0x000fce0000000a00 */
[----:B------:R-:W2:Y:S04]  /*c370*/  S2UR UR18, SR_CTAID.Y ;  /* 0x00000000001279c3 */ /* 0x000ea80000002600 */
[----:B------:R-:W-:Y:S02]  /*c380*/  USHF.R.S32.HI UR7, URZ, 0x1f, UR17 ;  /* 0x0000001f3f077899 */ /* 0x000fe40008011411 */
[----:B------:R-:W-:Y:S02]  /*c390*/  UIMAD.WIDE.U32 UR14, UR17, UR12, URZ ;  /* 0x0000000c110e72a5 */ /* 0x000fe4000f8e003f */
[----:B------:R-:W-:-:S04]  /*c3a0*/  UIMAD UR7, UR7, UR12, URZ ;  /* 0x0000000c070772a4 */ /* 0x000fc8000f8e023f */
[----:B------:R-:W-:Y:S02]  /*c3b0*/  UIMAD UR7, UR17, UR13, UR7 ;  /* 0x0000000d110772a4 */ /* 0x000fe4000f8e0207 */
[----:B-1----:R-:W-:Y:S02]  /*c3c0*/  USHF.R.S32.HI UR21, URZ, 0x1f, UR16 ;  /* 0x0000001f3f157899 */ /* 0x002fe40008011410 */
[----:B------:R-:W-:Y:S01]  /*c3d0*/  UIADD3 UR15, UR15, UR7, URZ ;  /* 0x000000070f0f7290 */ /* 0x000fe2000fffe03f */
[----:B------:R-:W-:Y:S02]  /*c3e0*/  ULDC.64 UR16, c[0x0][0x440] ;  /* 0x0001100000107ab9 */ /* 0x000fe40000000a00 */
[----:B------:R-:W-:Y:S02]  /*c3f0*/  UIMAD UR7, UR21, UR16, URZ ;  /* 0x00000010150772a4 */ /* 0x000fe4000f8e023f */
[----:B--2---:R-:W-:Y:S02]  /*c400*/  UIMAD.WIDE.U32 UR14, UR18, UR16, UR14 ;  /* 0x00000010120e72a5 */ /* 0x004fe4000f8e000e */
[----:B------:R-:W-:-:S04]  /*c410*/  UIMAD UR7, UR18, UR17, UR7 ;  /* 0x00000011120772a4 */ /* 0x000fc8000f8e0207 */
[----:B------:R-:W-:Y:S01]  /*c420*/  UIADD3 UR18, UR15, UR7, URZ ;  /* 0x000000070f127290 */ /* 0x000fe2000fffe03f */
[----:B------:R-:W-:-:S11]  /*c430*/  UMOV UR17, UR14 ;  /* 0x0000000e00117c82 */ /* 0x000fd60008000000 */
.L_x_1935:
[----:B------:R-:W-:Y:S01]  /*c440*/  BAR.SYNC.DEFER_BLOCKING 0x0 ;  /* 0x0000000000007b1d */ /* 0x000fe20000010000 */
[----:B------:R-:W-:Y:S01]  /*c450*/  R2UR UR15, R248 ;  /* 0x00000000f80f72ca */ /* 0x000fe200000e0000 */
[----:B------:R-:W-:Y:S01]  /*c460*/  USHF.R.S32.HI UR7, URZ, 0x1f, UR5 ;  /* 0x0000001f3f077899 */ /* 0x000fe20008011405 */
[----:B------:R-:W-:Y:S01]  /*c470*/  SHF.R.S32.HI R9, RZ, 0x1f, R230 ;  /* 0x0000001fff097819 */ /* 0x000fe200000114e6 */
[----:B------:R-:W-:Y:S01]  /*c480*/  IMAD.U32 R2, RZ, RZ, UR10 ;  /* 0x0000000aff027e24 */ /* 0x000fe2000f8e00ff */
[----:B------:R-:W-:-:S03]  /*c490*/  IADD3 R20, R230, 0x40, RZ ;  /* 0x00000040e6147810 */ /* 0x000fc60007ffe0ff */
[----:B------:R-:W-:Y:S01]  /*c4a0*/  S2UR UR21, SR_CTAID.Z ;  /* 0x00000000001579c3 */ /* 0x000fe20000002700 */
[----:B------:R-:W-:Y:S01]  /*c4b0*/  UIMAD UR14, UR7, UR10, URZ ;  /* 0x0000000a070e72a4 */ /* 0x000fe2000f8e023f */
[----:B------:R-:W-:Y:S01]  /*c4c0*/  IMAD.MOV.U32 R8, RZ, RZ, R230 ;  /* 0x000000ffff087224 */ /* 0x000fe200078e00e6 */
[----:B------:R-:W-:Y:S01]  /*c4d0*/  BSSY B0, `(.L_x_1936) ;  /* 0x0000030000007945 */ /* 0x000fe20003800000 */
[----:B------:R-:W-:Y:S01]  /*c4e0*/  VIADD R4, R242, 0x20 ;  /* 0x00000020f2047836 */ /* 0x000fe20000000000 */
[----:B------:R-:W-:Y:S01]  /*c4f0*/  UIMAD UR14, UR5, UR11, UR14 ;  /* 0x0000000b050e72a4 */ /* 0x000fe2000f8e020e */
[----:B------:R-:W-:Y:S01]  /*c500*/  IMAD.WIDE.U32 R2, R2, UR5, R8 ;  /* 0x0000000502027c25 */ /* 0x000fe2000f8e0008 */
[----:B------:R-:W-:Y:S01]  /*c510*/  SHF.R.S32.HI R21, RZ, 0x1f, R242 ;  /* 0x0000001fff157819 */ /* 0x000fe200000114f2 */
[----:B------:R-:W-:Y:S01]  /*c520*/  UIMAD UR6, UR15, -0x80, UR6 ;  /* 0xffffff800f0678a4 */ /* 0x000fe2000f8e0206 */
[----:B------:R-:W1:Y:S01]  /*c530*/  S2UR UR15, SR_CTAID.Z ;  /* 0x00000000000f79c3 */ /* 0x000e620000002700 */
[----:B------:R-:W-:Y:S01]  /*c540*/  VIADD R5, R242, 0x40 ;  /* 0x00000040f2057836 */ /* 0x000fe20000000000 */
[----:B------:R-:W-:-:S03]  /*c550*/  IADD3 R2, P0, R2, UR19, RZ ;  /* 0x0000001302027c10 */ /* 0x000fc6000ff1e0ff */
[----:B------:R-:W-:Y:S02]  /*c560*/  ISETP.GE.AND P4, PT, R4, UR6, PT ;  /* 0x0000000604007c0c */ /* 0x000fe4000bf86270 */
[----:B------:R-:W-:Y:S01]  /*c570*/  MOV R4, UR14 ;  /* 0x0000000e00047c02 */ /* 0x000fe20008000f00 */
[----:B------:R2:W3:Y:S01]  /*c580*/  LDS.128 R28, [R0+0xd000] ;  /* 0x00d00000001c7984 */ /* 0x0004e20000000c00 */
[C---:B------:R-:W-:Y:S02]  /*c590*/  ISETP.GE.AND P5, PT, R242.reuse, UR6, PT ;  /* 0x00000006f2007c0c */ /* 0x040fe4000bfa6270 */
[----:B------:R-:W-:Y:S01]  /*c5a0*/  IADD3.X R3, R3, UR20, R4, P0, !PT ;  /* 0x0000001403037c10 */ /* 0x000fe200087fe404 */
[----:B------:R2:W4:Y:S01]  /*c5b0*/  LDS.128 R24, [R0+0x11000] ;  /* 0x0110000000187984 */ /* 0x0005220000000c00 */
[----:B------:R-:W-:Y:S01]  /*c5c0*/  ISETP.GE.AND P3, PT, R5, UR6, PT ;  /* 0x0000000605007c0c */ /* 0x000fe2000bf66270 */
[----:B------:R-:W-:Y:S02]  /*c5d0*/  VIADD R5, R242, 0x60 ;  /* 0x00000060f2057836 */ /* 0x000fe40000000000 */
[----:B------:R2:W2:Y:S03]  /*c5e0*/  LDS.128 R36, [R0+0x15000] ;  /* 0x0150000000247984 */ /* 0x0004a60000000c00 */
[----:B------:R-:W-:Y:S01]  /*c5f0*/  ISETP.GE.AND P2, PT, R5, UR6, PT ;  /* 0x0000000605007c0c */ /* 0x000fe2000bf46270 */
[----:B------:R2:W2:Y:S01]  /*c600*/  LDS.128 R44, [R0+0x16000] ;  /* 0x01600000002c7984 */ /* 0x0004a20000000c00 */
[----:B-1----:R-:W-:-:S03]  /*c610*/  USHF.R.S32.HI UR16, URZ, 0x1f, UR15 ;  /* 0x0000001f3f107899 */ /* 0x002fc6000801140f */
[----:B------:R1:W1:Y:S01]  /*c620*/  LDS.128 R52, [R0+0x17000] ;  /* 0x0170000000347984 */ /* 0x0002620000000c00 */
[----:B------:R-:W-:-:S03]  /*c630*/  ULDC.64 UR14, c[0x0][0x468] ;  /* 0x00011a00000e7ab9 */ /* 0x000fc60000000a00 */
[----:B------:R1:W1:Y:S01]  /*c640*/  LDS.128 R32, [R0+0x19000] ;  /* 0x0190000000207984 */ /* 0x0002620000000c00 */
[----:B------:R-:W-:Y:S01]  /*c650*/  UIMAD UR16, UR16, UR14, URZ ;  /* 0x0000000e101072a4 */ /* 0x000fe2000f8e023f */
[----:B------:R-:W-:Y:S02]  /*c660*/  IMAD.U32 R4, RZ, RZ, UR14 ;  /* 0x0000000eff047e24 */ /* 0x000fe4000f8e00ff */
[----:B------:R1:W1:Y:S01]  /*c670*/  LDS.128 R40, [R0+0x1a000] ;  /* 0x01a0000000287984 */ /* 0x0002620000000c00 */
[----:B------:R-:W-:Y:S01]  /*c680*/  UIMAD UR15, UR21, UR15, UR16 ;  /* 0x0000000f150f72a4 */ /* 0x000fe2000f8e0210 */
[----:B------:R-:W-:Y:S02]  /*c690*/  IMAD.WIDE.U32 R2, R4, UR21, R2 ;  /* 0x0000001504027c25 */ /* 0x000fe4000f8e0002 */
[----:B------:R1:W1:Y:S03]  /*c6a0*/  LDS.128 R48, [R0+0x1b000] ;  /* 0x01b0000000307984 */ /* 0x0002660000000c00 */
[----:B------:R-:W-:Y:S01]  /*c6b0*/  VIADD R10, R3, UR15 ;  /* 0x0000000f030a7c36 */ /* 0x000fe20008000000 */
[----:B------:R-:W-:Y:S06]  /*c6c0*/  @P5 BRA `(.L_x_1937) ;  /* 0x0000000000405947 */ /* 0x000fec0003800000 */
[----:B------:R-:W-:Y:S01]  /*c6d0*/  ULDC UR16, c[0x0][0x2d0] ;  /* 0x0000b40000107ab9 */ /* 0x000fe20000000800 */
[----:B------:R-:W3:Y:S01]  /*c6e0*/  LDS.128 R16, [R0+0x10000] ;  /* 0x0100000000107984 */ /* 0x000ee20000000c00 */
        /* <DEDUP_REMOVED lines=8> */
[----:B------:R-:W4:Y:S01]  /*c770*/  @!P1 LDS.128 R12, [R0+0xc000] ;  /* 0x00c00000000c9984 */ /* 0x000f220000000c00 */
[----:B------:R-:W-:Y:S01]  /*c780*/  IMAD.IADD R5, R4, 0x1, R7 ;  /* 0x0000000104057824 */ /* 0x000fe200078e0207 */
[----:B------:R-:W-:-:S04]  /*c790*/  LEA R4, P6, R6, UR14, 0x1 ;  /* 0x0000000e06047c11 */ /* 0x000fc8000f8c08ff */
[----:B------:R-:W-:-:S05]  /*c7a0*/  LEA.HI.X R5, R6, UR15, R5, 0x1, P6 ;  /* 0x0000000f06057c11 */ /* 0x000fca000b0f0c05 */
[----:B---3--:R3:W-:Y:S04]  /*c7b0*/  @!P0 STG.E.128 desc[UR8][R4.64+0x80], R16 ;  /* 0x0000801004008986 */ /* 0x0087e8000c101d08 */
[----:B----4-:R3:W-:Y:S02]  /*c7c0*/  @!P1 STG.E.128 desc[UR8][R4.64], R12 ;  /* 0x0000000c04009986 */ /* 0x0107e4000c101d08 */
.L_x_1937:
[----:B------:R-:W-:Y:S05]  /*c7d0*/  BSYNC B0 ;  /* 0x0000000000007941 */ /* 0x000fea0003800000 */
.L_x_1936:
[----:B------:R-:W-:Y:S04]  /*c7e0*/  BSSY B0, `(.L_x_1938) ;  /* 0x0000012000007945 */ /* 0x000fe80003800000 */
[----:B------:R-:W-:Y:S05]  /*c7f0*/  @P4 BRA `(.L_x_1939) ;  /* 0x0000000000404947 */ /* 0x000fea0003800000 */
[----:B---3--:R-:W-:Y:S01]  /*c800*/  IADD3 R4, P0, R242, 0x20, RZ ;  /* 0x00000020f2047810 */ /* 0x008fe20007f1e0ff */
        /* <DEDUP_REMOVED lines=14> */
[----:B----4-:R3:W-:Y:S02]  /*c8f0*/  @!P0 STG.E.128 desc[UR8][R4.64+0x80], R24 ;  /* 0x0000801804008986 */ /* 0x0107e4000c101d08 */
.L_x_1939:
[----:B------:R-:W-:Y:S05]  /*c900*/  BSYNC B0 ;  /* 0x0000000000007941 */ /* 0x000fea0003800000 */
.L_x_1938:
[----:B---3--:R3:W1:Y:S01]  /*c910*/  LDS.128 R16, [R0+0xe000] ;  /* 0x00e0000000107984 */ /* 0x0086620000000c00 */
        /* <DEDUP_REMOVED lines=19> */
.L_x_1941:
[----:B------:R-:W-:Y:S05]  /*ca50*/  BSYNC B0 ;  /* 0x0000000000007941 */ /* 0x000fea0003800000 */
.L_x_1940:
        /* <DEDUP_REMOVED lines=19> */
.L_x_1943:
[----:B------:R-:W-:Y:S05]  /*cb90*/  BSYNC B0 ;  /* 0x0000000000007941 */ /* 0x000fea0003800000 */
.L_x_1942:
[----:B------:R-:W2:Y:S01]  /*cba0*/  S2UR UR6, SR_CTAID.Z ;  /* 0x00000000000679c3 */ /* 0x000ea20000002700 */
[----:B-1----:R-:W-:Y:S01]  /*cbb0*/  IMAD.U32 R2, RZ, RZ, UR12 ;  /* 0x0000000cff027e24 */ /* 0x002fe2000f8e00ff */
[----:B------:R-:W-:Y:S01]  /*cbc0*/  UIMAD UR7, UR7, UR12, URZ ;  /* 0x0000000c070772a4 */ /* 0x000fe2000f8e023f */
[----:B------:R-:W1:Y:S01]  /*cbd0*/  LDS.128 R16, [R0+0x14000] ;  /* 0x0140000000107984 */ /* 0x000e620000000c00 */
[----:B------:R-:W-:Y:S01]  /*cbe0*/  BSSY B0, `(.L_x_1944) ;  /* 0x000001e000007945 */ /* 0x000fe20003800000 */
[----:B------:R-:W-:Y:S01]  /*cbf0*/  IMAD.WIDE.U32 R2, R2, UR5, R8 ;  /* 0x0000000502027c25 */ /* 0x000fe2000f8e0008 */
[----:B------:R-:W-:Y:S01]  /*cc00*/  UIMAD UR5, UR5, UR13, UR7 ;  /* 0x0000000d050572a4 */ /* 0x000fe2000f8e0207 */
[----:B------:R3:W1:Y:S01]  /*cc10*/  LDS.128 R12, [R0+0x18000] ;  /* 0x01800000000c7984 */ /* 0x0006620000000c00 */
[----:B------:R-:W4:Y:S01]  /*cc20*/  S2UR UR10, SR_CTAID.Z ;  /* 0x00000000000a79c3 */ /* 0x000f220000002700 */
[----:B------:R-:W-:-:S03]  /*cc30*/  IADD3 R2, P0, R2, UR17, RZ ;  /* 0x0000001102027c10 */ /* 0x000fc6000ff1e0ff */
[----:B------:R-:W-:-:S05]  /*cc40*/  IMAD.U32 R4, RZ, RZ, UR5 ;  /* 0x00000005ff047e24 */ /* 0x000fca000f8e00ff */
[----:B------:R-:W-:Y:S01]  /*cc50*/  IADD3.X R3, R3, UR18, R4, P0, !PT ;  /* 0x0000001203037c10 */ /* 0x000fe200087fe404 */
[----:B--2---:R-:W-:-:S03]  /*cc60*/  USHF.R.S32.HI UR11, URZ, 0x1f, UR6 ;  /* 0x0000001f3f0b7899 */ /* 0x004fc60008011406 */
[----:B------:R-:W-:Y:S02]  /*cc70*/  ULDC.64 UR6, c[0x0][0x470] ;  /* 0x00011c0000067ab9 */ /* 0x000fe40000000a00 */
[----:B------:R-:W-:Y:S01]  /*cc80*/  UIMAD UR5, UR11, UR6, URZ ;  /* 0x000000060b0572a4 */ /* 0x000fe2000f8e023f */
[----:B---3--:R-:W-:-:S03]  /*cc90*/  MOV R0, UR6 ;  /* 0x0000000600007c02 */ /* 0x008fc60008000f00 */
        /* <DEDUP_REMOVED lines=18> */
.L_x_1945:
[----:B------:R-:W-:Y:S05]  /*cdc0*/  BSYNC B0 ;  /* 0x0000000000007941 */ /* 0x000fea0003800000 */
.L_x_1944:
        /* <DEDUP_REMOVED lines=18> */
.L_x_1947:
[----:B------:R-:W-:Y:S05]  /*cef0*/  BSYNC B0 ;  /* 0x0000000000007941 */ /* 0x000fea0003800000 */
.L_x_1946:
[----:B------:R-:W-:Y:S04]  /*cf00*/  BSSY B0, `(.L_x_1948) ;  /* 0x0000012000007945 */ /* 0x000fe80003800000 */
[----:B------:R-:W-:Y:S05]  /*cf10*/  @P3 BRA `(.L_x_1949) ;  /* 0x0000000000403947 */ /* 0x000fea0003800000 */
[----:B------:R-:W-:Y:S01]  /*cf20*/  IADD3 R0, P0, R242, 0x40, RZ ;  /* 0x00000040f2007810 */ /* 0x000fe20007f1e0ff */
[----:B------:R-:W-:Y:S01]  /*cf30*/  ULDC UR5, c[0x0][0x2d0] ;  /* 0x0000b40000057ab9 */ /* 0x000fe20000000800 */
[----:B--23--:R-:W-:Y:S01]  /*cf40*/  MOV R5, R9 ;  /* 0x0000000900057202 */ /* 0x00cfe20000000f00 */
        /* <DEDUP_REMOVED lines=13> */
.L_x_1949:
[----:B------:R-:W-:Y:S05]  /*d020*/  BSYNC B0 ;  /* 0x0000000000007941 */ /* 0x000fea0003800000 */
.L_x_1948:
        /* <DEDUP_REMOVED lines=9> */
[----:B--234-:R-:W-:-:S04]  /*d0c0*/  IMAD.WIDE.U32 R4, R0, UR12, R2 ;  /* 0x0000000c00047c25 */ /* 0x01cfc8000f8e0002 */
[----:B------:R-:W-:Y:S01]  /*d0d0*/  IMAD R0, R0, UR13, R6 ;  /* 0x0000000d00007c24 */ /* 0x000fe2000f8e0206 */
[----:B------:R-:W-:-:S03]  /*d0e0*/  LEA R2, P2, R4, UR6, 0x1 ;  /* 0x0000000604027c11 */ /* 0x000fc6000f8408ff */
[----:B------:R-:W-:-:S05]  /*d0f0*/  IMAD.IADD R0, R0, 0x1, R5 ;  /* 0x0000000100007824 */ /* 0x000fca00078e0205 */
[----:B------:R-:W-:-:S05]  /*d100*/  LEA.HI.X R3, R4, UR7, R0, 0x1, P2 ;  /* 0x0000000704037c11 */ /* 0x000fca00090f0c00 */
[----:B------:R2:W-:Y:S04]  /*d110*/  @!P1 STG.E.128 desc[UR8][R2.64], R52 ;  /* 0x0000003402009986 */ /* 0x0005e8000c101d08 */
[----:B------:R2:W-:Y:S02]  /*d120*/  @!P0 STG.E.128 desc[UR8][R2.64+0x80], R48 ;  /* 0x0000803002008986 */ /* 0x0005e4000c101d08 */
.L_x_1902:
[----:B------:R-:W-:Y:S05]  /*d130*/  BSYNC B1 ;  /* 0x0000000000017941 */ /* 0x000fea0003800000 */
.L_x_1880:
[----:B------:R-:W-:Y:S01]  /*d140*/  ULDC UR6, c[0x0][0x2c8] ;  /* 0x0000b20000067ab9 */ /* 0x000fe20000000800 */
[----:B------:R-:W-:Y:S01]  /*d150*/  R2UR UR7, R248 ;  /* 0x00000000f80772ca */ /* 0x000fe200000e0000 */
[----:B------:R-:W-:-:S04]  /*d160*/  UIADD3 UR6, UR6, 0x7f, URZ ;  /* 0x0000007f06067890 */ /* 0x000fc8000fffe03f */
[----:B------:R-:W-:-:S04]  /*d170*/  USHF.R.S32.HI UR5, URZ, 0x1f, UR6 ;  /* 0x0000001f3f057899 */ /* 0x000fc80008011406 */
[----:B------:R-:W-:-:S03]  /*d180*/  ULEA.HI UR5, UR5, UR6, URZ, 0x7 ;  /* 0x0000000605057291 */ /* 0x000fc6000f8f383f */
[----:B------:R-:W-:Y:S01]  /*d190*/  ULDC UR6, c[0x0][0xc] ;  /* 0x0000030000067ab9 */ /* 0x000fe20000000800 */
[----:B------:R-:W-:Y:S02]  /*d1a0*/  USHF.R.S32.HI UR5, URZ, 0x7, UR5 ;  /* 0x000000073f057899 */ /* 0x000fe40008011405 */
[----:B------:R-:W-:-:S04]  /*d1b0*/  UIADD3 UR7, UR6, UR7, URZ ;  /* 0x0000000706077290 */ /* 0x000fc8000fffe03f */
[----:B------:R-:W-:Y:S02]  /*d1c0*/  UISETP.GE.AND UP0, UPT, UR7, UR5, UPT ;  /* 0x000000050700728c */ /* 0x000fe4000bf06270 */
[----:B------:R-:W-:-:S04]  /*d1d0*/  IMAD.U32 R248, RZ, RZ, UR7 ;  /* 0x00000007fff87e24 */ /* 0x000fc8000f8e00ff */
[----:B------:R-:W-:-:S13]  /*d1e0*/  PLOP3.LUT P0, PT, PT, PT, UP0, 0x80, 0x0 ;  /* 0x000000000000781c */ /* 0x000fda0003f0f008 */
[----:B------:R-:W-:Y:S05]  /*d1f0*/  @P0 BRA `(.L_x_1950) ;  /* 0x0000000000040947 */ /* 0x000fea0003800000 */
[----:B------:R-:W-:Y:S05]  /*d200*/  BRA `(.L_x_1951) ;  /* 0xffffff3400ec7947 */ /* 0x000fea000383ffff */
.L_x_1950:
[----:B------:R-:W-:Y:S05]  /*d210*/  EXIT ;  /* 0x000000000000794d */ /* 0x000fea0003800000 */
.L_x_1952:
        /* <DEDUP_REMOVED lines=14> */
.L_x_2094:


//--------------------- .text._ZN5flash44flash_bwd_dq_dk_dv_loop_seqk_parallel_kernelI23Flash_bwd_kernel_traitsILi128ELi64ELi128ELi8ELi2ELi4ELi2ELb0ELb0EN7cutlass10bfloat16_tE19Flash_kernel_traitsILi128ELi64ELi128ELi8ES3_EELb0ELb0ELb1ELb1ELb0ELb0ELb1EEEvNS_16Flash_bwd_paramsE --------------------------
	.section	.text._ZN5flash44flash_bwd_dq_dk_dv_loop_seqk_parallel_kernelI23Flash_bwd_kernel_traitsILi128ELi64ELi128ELi8ELi2ELi4ELi2ELb0ELb0EN7cutlass10bfloat16_tE19Flash_kernel_traitsILi128ELi64ELi128ELi8ES3_EELb0ELb0ELb1ELb1ELb0ELb0ELb1EEEvNS_16Flash_bwd_paramsE,"ax",@progbits
	.align	128
        .global         _ZN5flash44flash_bwd_dq_dk_dv_loop_seqk_parallel_kernelI23Flash_bwd_kernel_traitsILi128ELi64ELi128ELi8ELi2ELi4ELi2ELb0ELb0EN7cutlass10bfloat16_tE19Flash_kernel_traitsILi128ELi64ELi128ELi8ES3_EELb0ELb0ELb1ELb1ELb0ELb0ELb1EEEvNS_16Flash_bwd_paramsE
        .type           _ZN5flash44flash_bwd_dq_dk_dv_loop_seqk_parallel_kernelI23Flash_bwd_kernel_traitsILi128ELi64ELi128ELi8ELi2ELi4ELi2ELb0ELb0EN7cutlass10bfloat16_tE19Flash_kernel_traitsILi128ELi64ELi128ELi8ES3_EELb0ELb0ELb1ELb1ELb0ELb0ELb1EEEvNS_16Flash_bwd_paramsE,@function
        .size           _ZN5flash44flash_bwd_dq_dk_dv_loop_seqk_parallel_kernelI23Flash_bwd_kernel_traitsILi128ELi64ELi128ELi8ELi2ELi4ELi2ELb0ELb0EN7cutlass10bfloat16_tE19Flash_kernel_traitsILi128ELi64ELi128ELi8ES3_EELb0ELb0ELb1ELb1ELb0ELb0ELb1EEEvNS_16Flash_bwd_paramsE,(.L_x_2095 - _ZN5flash44flash_bwd_dq_dk_dv_loop_seqk_parallel_kernelI23Flash_bwd_kernel_traitsILi128ELi64ELi128ELi8ELi2ELi4ELi2ELb0ELb0EN7cutlass10bfloat16_tE19Flash_kernel_traitsILi128ELi64ELi128ELi8ES3_EELb0ELb0ELb1ELb1ELb0ELb0ELb1EEEvNS_16Flash_bwd_paramsE)
        .other          _ZN5flash44flash_bwd_dq_dk_dv_loop_seqk_parallel_kernelI23Flash_bwd_kernel_traitsILi128ELi64ELi128ELi8ELi2ELi4ELi2ELb0ELb0EN7cutlass10bfloat16_tE19Flash_kernel_traitsILi128ELi64ELi128ELi8ES3_EELb0ELb0ELb1ELb1ELb0ELb0ELb1EEEvNS_16Flash_bwd_paramsE,@"STO_CUDA_ENTRY STV_DEFAULT"
_ZN5flash44flash_bwd_dq_dk_dv_loop_seqk_parallel_kernelI23Flash_bwd_kernel_traitsILi128ELi64ELi128ELi8ELi2ELi4ELi2ELb0ELb0EN7cutlass10bfloat16_tE19Flash_kernel_traitsILi128ELi64ELi128ELi8ES3_EELb0ELb0ELb1ELb1ELb0ELb0ELb1EEEvNS_16Flash_bwd_paramsE:
.text._ZN5flash44flash_bwd_dq_dk_dv_loop_seqk_parallel_kernelI23Flash_bwd_kernel_traitsILi128ELi64ELi128ELi8ELi2ELi4ELi2ELb0ELb0EN7cutlass10bfloat16_tE19Flash_kernel_traitsILi128ELi64ELi128ELi8ES3_EELb0ELb0ELb1ELb1ELb0ELb0ELb1EEEvNS_16Flash_bwd_paramsE:
        /* <DEDUP_REMOVED lines=26> */
[-C--:B------:R-:W-:Y:S02]  /*01a0*/  LEA.HI R4, R0, R10.reuse, RZ, 0x4 ;  /* 0x0000000a00047211 */ /* 0x080fe400078f20ff */
[----:B------:R-:W-:Y:S02]  /*01b0*/  LOP3.LUT R6, R2, 0x7ffffffc, RZ, 0xc0, !PT ;  /* 0x7ffffffc02067812 */ /* 0x000fe400078ec0ff */
[----:B------:R-:W-:-:S02]  /*01c0*/  LEA.HI R16, R0, R10, RZ, 0x6 ;  /* 0x0000000a00107211 */ /* 0x000fc400078f30ff */
[----:B------:R-:W-:Y:S01]  /*01d0*/  LEA.HI R15, R0, R10, RZ, 0x7 ;  /* 0x0000000a000f7211 */ /* 0x000fe200078f38ff */
[C---:B------:R-:W-:Y:S01]  /*01e0*/  IMAD.IADD R14, R10.reuse, 0x1, -R6 ;  /* 0x000000010a0e7824 */ /* 0x040fe200078e0a06 */
[----:B------:R-:W-:Y:S02]  /*01f0*/  LOP3.LUT R8, R3, 0xffffffe0, RZ, 0xc0, !PT ;  /* 0xffffffe003087812 */ /* 0x000fe400078ec0ff */
[----:B------:R-:W-:Y:S02]  /*0200*/  LOP3.LUT R7, R215, 0xfffffff8, RZ, 0xc0, !PT ;  /* 0xfffffff8d7077812 */ /* 0x000fe400078ec0ff */
[----:B------:R-:W-:Y:S01]  /*0210*/  SHF.R.S32.HI R0, RZ, 0x5, R3 ;  /* 0x00000005ff007819 */ /* 0x000fe20000011403 */
[----:B------:R-:W-:Y:S01]  /*0220*/  IMAD.IADD R8, R10, 0x1, -R8 ;  /* 0x000000010a087824 */ /* 0x000fe200078e0a08 */
[----:B------:R-:W-:Y:S01]  /*0230*/  LOP3.LUT R9, R4, 0xfffffff0, RZ, 0xc0, !PT ;  /* 0xfffffff004097812 */ /* 0x000fe200078ec0ff */
[----:B------:R-:W-:Y:S01]  /*0240*/  IMAD.IADD R7, R10, 0x1, -R7 ;  /* 0x000000010a077824 */ /* 0x000fe200078e0a07 */
[----:B------:R-:W-:-:S02]  /*0250*/  SHF.R.S32.HI R5, RZ, 0x1f, R3 ;  /* 0x0000001fff057819 */ /* 0x000fc40000011403 */
[-C--:B------:R-:W-:Y:S01]  /*0260*/  LEA.HI R6, R3, R0.reuse, RZ, 0x1 ;  /* 0x0000000003067211 */ /* 0x080fe200078f08ff */
[----:B------:R-:W-:Y:S01]  /*0270*/  IMAD.IADD R10, R10, 0x1, -R9 ;  /* 0x000000010a0a7824 */ /* 0x000fe200078e0a09 */
[----:B------:R-:W-:Y:S01]  /*0280*/  LEA.HI R3, R5, R0, RZ, 0x2 ;  /* 0x0000000005037211 */ /* 0x000fe200078f10ff */
[----:B------:R-:W-:Y:S01]  /*0290*/  IMAD.SHL.U32 R228, R7, 0x8, RZ ;  /* 0x0000000807e47824 */ /* 0x000fe200078e00ff */
[--C-:B------:R-:W-:Y:S02]  /*02a0*/  SHF.R.S32.HI R9, RZ, 0x2, R2.reuse ;  /* 0x00000002ff097819 */ /* 0x100fe40000011402 */
[----:B------:R-:W-:Y:S02]  /*02b0*/  SHF.R.S32.HI R2, RZ, 0x1f, R2 ;  /* 0x0000001fff027819 */ /* 0x000fe40000011402 */
[----:B------:R-:W-:Y:S02]  /*02c0*/  LOP3.LUT R6, R6, 0xfffffffe, RZ, 0xc0, !PT ;  /* 0xfffffffe06067812 */ /* 0x000fe400078ec0ff */
[----:B------:R-:W-:-:S02]  /*02d0*/  LOP3.LUT R3, R3, 0xfffffffc, RZ, 0xc0, !PT ;  /* 0xfffffffc03037812 */ /* 0x000fc400078ec0ff */
[----:B------:R-:W-:Y:S01]  /*02e0*/  LEA.HI R2, R2, R9, RZ, 0x3 ;  /* 0x0000000902027211 */ /* 0x000fe200078f18ff */
[C---:B------:R-:W-:Y:S01]  /*02f0*/  IMAD.IADD R13, R0.reuse, 0x1, -R6 ;  /* 0x00000001000d7824 */ /* 0x040fe200078e0a06 */
[----:B------:R-:W-:Y:S01]  /*0300*/  SHF.R.S32.HI R5, RZ, 0x4, R4 ;  /* 0x00000004ff057819 */ /* 0x000fe20000011404 */
[----:B------:R-:W-:Y:S01]  /*0310*/  IMAD.IADD R6, R0, 0x1, -R3 ;  /* 0x0000000100067824 */ /* 0x000fe200078e0a03 */
[----:B------:R-:W-:Y:S02]  /*0320*/  LOP3.LUT R0, R2, 0xfffffff8, RZ, 0xc0, !PT ;  /* 0xfffffff802007812 */ /* 0x000fe400078ec0ff */
[----:B------:R-:W-:Y:S02]  /*0330*/  LEA.HI R4, R4, R5, RZ, 0x1 ;  /* 0x0000000504047211 */ /* 0x000fe400078f08ff */
[----:B------:R-:W-:Y:S01]  /*0340*/  SHF.R.S32.HI R3, RZ, 0x3, R215 ;  /* 0x00000003ff037819 */ /* 0x000fe200000114d7 */
[----:B------:R-:W-:Y:S01]  /*0350*/  IMAD.IADD R9, R9, 0x1, -R0 ;  /* 0x0000000109097824 */ /* 0x000fe200078e0a00 */
[----:B------:R-:W-:-:S02]  /*0360*/  LOP3.LUT R2, R4, 0xfffffffe, RZ, 0xc0, !PT ;  /* 0xfffffffe04027812 */ /* 0x000fc400078ec0ff */
[----:B------:R-:W-:Y:S01]  /*0370*/  SHF.R.S32.HI R4, RZ, 0x1f, R8 ;  /* 0x0000001fff047819 */ /* 0x000fe20000011408 */
[----:B------:R-:W-:Y:S01]  /*0380*/  IMAD.SHL.U32 R0, R3, 0x40, RZ ;  /* 0x0000004003007824 */ /* 0x000fe200078e00ff */
[----:B------:R-:W-:Y:S01]  /*0390*/  LOP3.LUT P4, RZ, R7, 0x2, RZ, 0xc0, !PT ;  /* 0x0000000207ff7812 */ /* 0x000fe2000788c0ff */
[----:B------:R-:W-:Y:S01]  /*03a0*/  IMAD.IADD R11, R5, 0x1, -R2 ;  /* 0x00000001050b7824 */ /* 0x000fe200078e0a02 */
[----:B------:R-:W-:Y:S02]  /*03b0*/  SHF.R.S32.HI R2, RZ, 0x1f, R10 ;  /* 0x0000001fff027819 */ /* 0x000fe4000001140a */
[----:B------:R-:W-:Y:S02]  /*03c0*/  LOP3.LUT R0, R0, 0x1c0, RZ, 0xc0, !PT ;  /* 0x000001c000007812 */ /* 0x000fe400078ec0ff */
[----:B------:R-:W-:Y:S02]  /*03d0*/  LEA.HI R17, R4, R8, RZ, 0x2 ;  /* 0x0000000804117211 */ /* 0x000fe400078f10ff */
[----:B------:R-:W-:Y:S01]  /*03e0*/  LEA.HI R12, R2, R10, RZ, 0x3 ;  /* 0x0000000a020c7211 */ /* 0x000fe200078f18ff */
[----:B------:R-:W-:Y:S01]  /*03f0*/  IMAD.SHL.U32 R2, R7, 0x40, RZ ;  /* 0x0000004007027824 */ /* 0x000fe200078e00ff */
[----:B------:R-:W-:-:S02]  /*0400*/  SHF.R.U32.HI R5, RZ, 0x3, R0 ;  /* 0x00000003ff057819 */ /* 0x000fc40000011600 */
[----:B------:R-:W-:Y:S02]  /*0410*/  LOP3.LUT R4, R0, 0x38, R228, 0xf8, !PT ;  /* 0x0000003800047812 */ /* 0x000fe400078ef8e4 */
[----:B------:R-:W-:Y:S02]  /*0420*/  LOP3.LUT R0, R9, 0x1, RZ, 0xc0, !PT ;  /* 0x0000000109007812 */ /* 0x000fe400078ec0ff */
[----:B------:R-:W-:Y:S01]  /*0430*/  LOP3.LUT R8, R4, R5, RZ, 0x3c, !PT ;  /* 0x0000000504087212 */ /* 0x000fe200078e3cff */
[----:B------:R-:W-:Y:S01]  /*0440*/  IMAD.SHL.U32 R5, R6, 0x10, RZ ;  /* 0x0000001006057824 */ /* 0x000fe200078e00ff */
[----:B------:R-:W-:Y:S01]  /*0450*/  ISETP.NE.U32.AND P0, PT, R0, 0x1, PT ;  /* 0x000000010000780c */ /* 0x000fe20003f05070 */
[----:B------:R-:W-:Y:S01]  /*0460*/  IMAD.SHL.U32 R4, R14, 0x2, RZ ;  /* 0x000000020e047824 */ /* 0x000fe200078e00ff */
[----:B------:R-:W-:Y:S02]  /*0470*/  LOP3.LUT R0, R2, 0x1c0, RZ, 0xc0, !PT ;  /* 0x000001c002007812 */ /* 0x000fe400078ec0ff */
[----:B------:R-:W-:Y:S01]  /*0480*/  LOP3.LUT R3, R12, 0xfffffff8, RZ, 0xc0, !PT ;  /* 0xfffffff80c037812 */ /* 0x000fe200078ec0ff */
[----:B------:R-:W-:Y:S01]  /*0490*/  IMAD R14, R6, 0x400, R4 ;  /* 0x00000400060e7824 */ /* 0x000fe200078e0204 */
[----:B------:R-:W-:-:S02]  /*04a0*/  LOP3.LUT R5, R0, 0x30, R5, 0xf8, !PT ;  /* 0x0000003000057812 */ /* 0x000fc400078ef805 */
[----:B------:R-:W-:Y:S01]  /*04b0*/  LOP3.LUT P3, RZ, R7, 0x4, RZ, 0xc0, !PT ;  /* 0x0000000407ff7812 */ /* 0x000fe2000786c0ff */
[----:B------:R-:W-:Y:S01]  /*04c0*/  IMAD.IADD R18, R10, 0x1, -R3 ;  /* 0x000000010a127824 */ /* 0x000fe200078e0a03 */
[----:B------:R-:W-:Y:S01]  /*04d0*/  LOP3.LUT R7, R5, 0x8, R215, 0xf8, !PT ;  /* 0x0000000805077812 */ /* 0x000fe200078ef8d7 */
[----:B------:R-:W-:Y:S01]  /*04e0*/  IMAD.SHL.U32 R5, R11, 0x200, RZ ;  /* 0x000002000b057824 */ /* 0x000fe200078e00ff */
[----:B------:R-:W-:Y:S02]  /*04f0*/  SHF.R.S32.HI R3, RZ, 0x7, R15 ;  /* 0x00000007ff037819 */ /* 0x000fe4000001140f */
[----:B------:R-:W-:Y:S01]  /*0500*/  SHF.R.S32.HI R2, RZ, 0x6, R16 ;  /* 0x00000006ff027819 */ /* 0x000fe20000011410 */
[----:B------:R-:W-:Y:S01]  /*0510*/  STL [R1+0x40], R18 ;  /* 0x0000401201007387 */ /* 0x000fe20000100800 */
[----:B------:R-:W-:Y:S01]  /*0520*/  LOP3.LUT R215, R0, 0x8, R215, 0xf8, !PT ;  /* 0x0000000800d77812 */ /* 0x000fe200078ef8d7 */
[----:B------:R-:W-:Y:S01]  /*0530*/  IMAD R10, R3, 0x1000, R4 ;  /* 0x00001000030a7824 */ /* 0x000fe200078e0204 */
[----:B------:R-:W-:Y:S01]  /*0540*/  SHF.R.U32.HI R211, RZ, 0x3, R0 ;  /* 0x00000003ffd37819 */ /* 0x000fe20000011600 */
[----:B------:R-:W-:Y:S01]  /*0550*/  IMAD.SHL.U32 R0, R11, 0x20, RZ ;  /* 0x000000200b007824 */ /* 0x000fe200078e00ff */
[----:B------:R-:W-:Y:S01]  /*0560*/  R2P PR, R9, 0x6 ;  /* 0x0000000609007804 */ /* 0x000fe20000000000 */
[----:B------:R-:W-:Y:S01]  /*0570*/  IMAD.SHL.U32 R210, R2, 0x8, RZ ;  /* 0x0000000802d27824 */ /* 0x000fe200078e00ff */
[----:B------:R-:W-:Y:S01]  /*0580*/  LOP3.LUT R215, R215, R211, RZ, 0x3c, !PT ;  /* 0x000000d3d7d77212 */ /* 0x000fe200078e3cff */
[----:B------:R-:W-:Y:S01]  /*0590*/  IMAD.SHL.U32 R4, R9, 0x40, RZ ;  /* 0x0000004009047824 */ /* 0x000fe200078e00ff */
[----:B------:R-:W-:Y:S01]  /*05a0*/  LOP3.LUT R0, R0, 0x20, RZ, 0xc0, !PT ;  /* 0x0000002000007812 */ /* 0x000fe200078ec0ff */
[----:B------:R-:W-:Y:S01]  /*05b0*/  IMAD.SHL.U32 R6, R3, 0x8, RZ ;  /* 0x0000000803067824 */ /* 0x000fe200078e00ff */
[----:B------:R-:W-:Y:S01]  /*05c0*/  LOP3.LUT R211, R5, R7, R211, 0xf6, !PT ;  /* 0x0000000705d37212 */ /* 0x000fe200078ef6d3 */
[----:B------:R-:W-:Y:S01]  /*05d0*/  IMAD R3, R2, 0x800, R5 ;  /* 0x0000080002037824 */ /* 0x000fe200078e0205 */
[----:B------:R-:W-:Y:S01]  /*05e0*/  LOP3.LUT R210, R0, 0x18, R210, 0xf8, !PT ;  /* 0x0000001800d27812 */ /* 0x000fe200078ef8d2 */
[----:B------:R-:W-:Y:S01]  /*05f0*/  IMAD R8, R2, 0x200, R8 ;  /* 0x0000020002087824 */ /* 0x000fe200078e0208 */
[----:B------:R-:W-:Y:S01]  /*0600*/  LOP3.LUT R0, R4, 0x1c0, RZ, 0xc0, !PT ;  /* 0x000001c004007812 */ /* 0x000fe200078ec0ff */
[----:B------:R-:W-:Y:S01]  /*0610*/  IMAD.SHL.U32 R4, R2, 0x20, RZ ;  /* 0x0000002002047824 */ /* 0x000fe200078e00ff */
[----:B------:R-:W-:Y:S01]  /*0620*/  SEL R225, R225, 0x10, !P0 ;  /* 0x00000010e1e17807 */ /* 0x000fe20004000000 */
[----:B------:R-:W-:Y:S01]  /*0630*/  IMAD.IADD R215, R3, 0x1, R215 ;  /* 0x0000000103d77824 */ /* 0x000fe200078e02d7 */
[----:B------:R-:W-:Y:S01]  /*0640*/  LOP3.LUT R3, R6, 0x8, RZ, 0xc0, !PT ;  /* 0x0000000806037812 */ /* 0x000fe200078ec0ff */
[----:B------:R-:W-:Y:S01]  /*0650*/  IMAD.SHL.U32 R6, R11, 0x10, RZ ;  /* 0x000000100b067824 */ /* 0x000fe200078e00ff */
[----:B------:R-:W-:Y:S01]  /*0660*/  SHF.R.U32.HI R2, RZ, 0x3, R0 ;  /* 0x00000003ff027819 */ /* 0x000fe20000011600 */
[----:B------:R1:W-:Y:S01]  /*0670*/  STL [R1+0x14], R8 ;  /* 0x0000140801007387 */ /* 0x0003e20000100800 */
[----:B------:R-:W-:Y:S01]  /*0680*/  LOP3.LUT R4, R0, 0x20, R4, 0xf8, !PT ;  /* 0x0000002000047812 */ /* 0x000fe200078ef804 */
[----:B------:R-:W-:Y:S01]  /*0690*/  IMAD.SHL.U32 R215, R215, 0x2, RZ ;  /* 0x00000002d7d77824 */ /* 0x000fe200078e00ff */
[----:B------:R-:W-:Y:S01]  /*06a0*/  LOP3.LUT R5, R2, R0, R3, 0x1e, !PT ;  /* 0x0000000002057212 */ /* 0x000fe200078e1e03 */
[----:B------:R-:W-:Y:S01]  /*06b0*/  IMAD.SHL.U32 R0, R18, 0x40, RZ ;  /* 0x0000004012007824 */ /* 0x000fe200078e00ff */
[----:B------:R-:W-:-:S02]  /*06c0*/  LOP3.LUT R7, R3, 0x10, R6, 0xf8, !PT ;  /* 0x0000001003077812 */ /* 0x000fc400078ef806 */
[----:B------:R-:W-:Y:S01]  /*06d0*/  LOP3.LUT R3, R4, R2, RZ, 0x3c, !PT ;  /* 0x0000000204037212 */ /* 0x000fe200078e3cff */
[----:B------:R-:W-:Y:S01]  /*06e0*/  IMAD R2, R13, 0x400, R10 ;  /* 0x000004000d027824 */ /* 0x000fe200078e020a */
[----:B------:R-:W-:Y:S02]  /*06f0*/  LOP3.LUT R0, R0, 0x1c0, RZ, 0xc0, !PT ;  /* 0x000001c000007812 */ /* 0x000fe400078ec0ff */
[----:B------:R-:W-:Y:S01]  /*0700*/  SHF.R.S32.HI R4, RZ, 0x2, R17 ;  /* 0x00000002ff047819 */ /* 0x000fe20000011411 */
[----:B------:R-:W-:Y:S01]  /*0710*/  IMAD.IADD R226, R3, 0x1, R2 ;  /* 0x0000000103e27824 */ /* 0x000fe200078e0202 */
[--C-:B------:R-:W-:Y:S01]  /*0720*/  SHF.R.U32.HI R3, RZ, 0x3, R0.reuse ;  /* 0x00000003ff037819 */ /* 0x100fe20000011600 */
[----:B------:R-:W-:Y:S01]  /*0730*/  IMAD.SHL.U32 R2, R11, 0x8, RZ ;  /* 0x000000080b027824 */ /* 0x000fe200078e00ff */
[----:B------:R-:W-:Y:S02]  /*0740*/  LEA R211, R211, UR4, 0x1 ;  /* 0x00000004d3d37c11 */ /* 0x000fe4000f8e08ff */
[----:B------:R-:W-:-:S02]  /*0750*/  LOP3.LUT R210, R3, R210, R0, 0x1e, !PT ;  /* 0x000000d203d27212 */ /* 0x000fc400078e1e00 */
[----:B------:R-:W-:Y:S02]  /*0760*/  LOP3.LUT R6, R0, 0x8, R2, 0xf8, !PT ;  /* 0x0000000800067812 */ /* 0x000fe400078ef802 */
[----:B------:R-:W-:Y:S02]  /*0770*/  LOP3.LUT R2, R3, R7, R0, 0x1e, !PT ;  /* 0x0000000703027212 */ /* 0x000fe400078e1e00 */
[----:B------:R-:W-:Y:S01]  /*0780*/  LOP3.LUT R3, R6, R3, RZ, 0x3c, !PT ;  /* 0x0000000306037212 */ /* 0x000fe200078e3cff */
[----:B-1----:R-:W-:Y:S01]  /*0790*/  IMAD.IADD R8, R14, 0x1, R5 ;  /* 0x000000010e087824 */ /* 0x002fe200078e0205 */
[----:B------:R-:W-:Y:S01]  /*07a0*/  LEA R226, R226, UR4, 0x1 ;  /* 0x00000004e2e27c11 */ /* 0x000fe2000f8e08ff */
[----:B------:R-:W-:-:S04]  /*07b0*/  IMAD.SHL.U32 R5, R12, 0x40, RZ ;  /* 0x000000400c057824 */ /* 0x000fc800078e00ff */
[----:B------:R-:W-:Y:S01]  /*07c0*/  IMAD.IADD R227, R226, 0x1, R225 ;  /* 0x00000001e2e37824 */ /* 0x000fe200078e02e1 */
[----:B------:R-:W-:Y:S01]  /*07d0*/  LOP3.LUT R0, R5, 0xfffffe00, RZ, 0xc0, !PT ;  /* 0xfffffe0005007812 */ /* 0x000fe200078ec0ff */
[----:B------:R-:W-:-:S03]  /*07e0*/  IMAD R5, R13, 0x10, R4 ;  /* 0x000000100d057824 */ /* 0x000fc600078e0204 */
        /* <DEDUP_REMOVED lines=9> */
[----:B------:R-:W-:Y:S02]  /*0880*/  IMAD.MOV.U32 R2, RZ, RZ, 0x20 ;  /* 0x00000020ff027424 */ /* 0x000fe400078e00ff */
[----:B------:R-:W-:-:S02]  /*0890*/  IMAD.MOV.U32 R0, RZ, RZ, 0x40 ;  /* 0x00000040ff007424 */ /* 0x000fc400078e00ff */
        /* <DEDUP_REMOVED lines=27> */
.L_x_2025:
        /* <DEDUP_REMOVED lines=67> */
.L_x_1953:
        /* <DEDUP_REMOVED lines=11> */
[----:B------:R-:W-:Y:S02]  /*0f30*/  UIMAD UR9, UR59, UR6, URZ ;  /* 0x000000063b0972a4 */ /* 0x000fe4000f8e023f */
[----:B------:R-:W-:Y:S01]  /*0f40*/  UIMAD.WIDE.U32 UR20, UR46, UR6, URZ ;  /* 0x000000062e1472a5 */ /* 0x000fe2000f8e003f */
[----:B------:R-:W2:Y:S01]  /*0f50*/  S2UR UR13, SR_CTAID.X ;  /* 0x00000000000d79c3 */ /* 0x000ea20000002500 */
[----:B------:R-:W-:Y:S01]  /*0f60*/  UIMAD UR28, UR46, UR7, UR9 ;  /* 0x000000072e1c72a4 */ /* 0x000fe2000f8e0209 */
[----:B------:R-:W-:-:S02]  /*0f70*/  ULDC UR60, c[0x0][0x2d4] ;  /* 0x0000b500003c7ab9 */ /* 0x000fc40000000800 */
[----:B------:R-:W-:Y:S01]  /*0f80*/  @!UP2 ULDC.64 UR6, c[0x0][0x418] ;  /* 0x000106000006aab9 */ /* 0x000fe20000000a00 */
[----:B------:R-:W-:Y:S02]  /*0f90*/  USHF.R.S32.HI UR37, URZ, 0x1f, UR60 ;  /* 0x0000001f3f257899 */ /* 0x000fe4000801143c */
[----:B------:R-:W-:Y:S02]  /*0fa0*/  @!UP2 UIMAD UR9, UR59, UR6, URZ ;  /* 0x000000063b09a2a4 */ /* 0x000fe4000f8e023f */
[----:B------:R-:W-:Y:S02]  /*0fb0*/  @!UP2 UIMAD.WIDE.U32 UR42, UR46, UR6, URZ ;  /* 0x000000062e2aa2a5 */ /* 0x000fe4000f8e003f */
[----:B------:R-:W-:Y:S02]  /*0fc0*/  @!UP2 UIMAD UR31, UR46, UR7, UR9 ;  /* 0x000000072e1fa2a4 */ /* 0x000fe4000f8e0209 */
[----:B------:R-:W-:Y:S02]  /*0fd0*/  UIADD3 UR9, UR12, 0x3f, URZ ;  /* 0x0000003f0c097890 */ /* 0x000fe4000fffe03f */
[----:B------:R-:W-:Y:S01]  /*0fe0*/  UIADD3 UR6, UR12, 0x80, UR23 ;  /* 0x000000800c067890 */ /* 0x000fe2000fffe017 */
[----:B-1----:R-:W-:Y:S01]  /*0ff0*/  IABS R5, R6 ;  /* 0x0000000600057213 */ /* 0x002fe20000000000 */
[----:B------:R-:W-:Y:S01]  /*1000*/  ULDC UR22, c[0x0][0x394] ;  /* 0x0000e50000167ab9 */ /* 0x000fe20000000800 */
[----:B------:R-:W-:Y:S01]  /*1010*/  USHF.L.U32 UR16, UR46, 0x7, URZ ;  /* 0x000000072e107899 */ /* 0x000fe2000800063f */
[----:B------:R-:W-:Y:S01]  /*1020*/  ISETP.NE.AND P3, PT, R6, RZ, PT ;  /* 0x000000ff0600720c */ /* 0x000fe20003f65270 */
[----:B------:R-:W1:Y:S01]  /*1030*/  I2F.RP R2, R5 ;  /* 0x0000000500027306 */ /* 0x000e620000209400 */
[----:B------:R-:W-:Y:S01]  /*1040*/  ULDC.U8 UR30, c[0x0][0x480] ;  /* 0x00012000001e7ab9 */ /* 0x000fe20000000000 */
[----:B------:R-:W-:Y:S01]  /*1050*/  ULDC.64 UR26, c[0x0][0x240] ;  /* 0x00009000001a7ab9 */ /* 0x000fe20000000a00 */
[----:B------:R-:W-:-:S02]  /*1060*/  UIADD3 UR22, UR6, UR22, -UR8 ;  /* 0x0000001606167290 */ /* 0x000fc4000fffe808 */
[----:B--2---:R-:W-:Y:S01]  /*1070*/  UIMAD.WIDE.U32 UR34, UR13, UR14, URZ ;  /* 0x0000000e0d2272a5 */ /* 0x004fe2000f8e003f */
[----:B------:R-:W-:Y:S01]  /*1080*/  ULDC UR40, c[0x0][0x2dc] ;  /* 0x0000b70000287ab9 */ /* 0x000fe20000000800 */
[----:B------:R-:W-:Y:S02]  /*1090*/  ULDC UR38, c[0x0][0x270] ;  /* 0x00009c0000267ab9 */ /* 0x000fe40000000800 */
[----:B------:R-:W-:Y:S02]  /*10a0*/  UIMAD UR41, UR13, UR15, UR35 ;  /* 0x0000000f0d2972a4 */ /* 0x000fe4000f8e0223 */
[----:B------:R-:W-:Y:S01]  /*10b0*/  USHF.L.U64.HI UR13, UR46, 0x7, UR59 ;  /* 0x000000072e0d7899 */ /* 0x000fe2000801023b */
[----:B------:R-:W-:Y:S01]  /*10c0*/  @UP2 ULDC.64 UR14, c[0x0][0x420] ;  /* 0x00010800000e2ab9 */ /* 0x000fe20000000a00 */
[----:B------:R-:W-:Y:S01]  /*10d0*/  USEL UR35, UR16, URZ, UP0 ;  /* 0x0000003f10237287 */ /* 0x000fe20008000000 */
[----:B-1----:R-:W1:Y:S01]  /*10e0*/  MUFU.RCP R2, R2 ;  /* 0x0000000200027308 */ /* 0x002e620000001000 */
[----:B------:R-:W-:-:S02]  /*10f0*/  @UP2 UIMAD.WIDE.U32 UR44, UR5, UR14, URZ ;  /* 0x0000000e052c22a5 */ /* 0x000fc4000f8e003f */
[----:B------:R-:W-:Y:S02]  /*1100*/  USEL UR33, UR13, URZ, UP0 ;  /* 0x0000003f0d217287 */ /* 0x000fe40008000000 */
[----:B------:R-:W-:Y:S02]  /*1110*/  USHF.R.S32.HI UR14, URZ, 0x1f, UR9 ;  /* 0x0000001f3f0e7899 */ /* 0x000fe40008011409 */
[----:B------:R-:W-:Y:S02]  /*1120*/  UIMAD UR13, UR37, UR46, URZ ;  /* 0x0000002e250d72a4 */ /* 0x000fe4000f8e023f */
[----:B------:R-:W-:Y:S02]  /*1130*/  UIMAD.WIDE.U32 UR18, UR5, UR26, URZ ;  /* 0x0000001a051272a5 */ /* 0x000fe4000f8e003f */
[----:B------:R-:W-:Y:S02]  /*1140*/  UISETP.NE.AND UP4, UPT, UR30, URZ, UPT ;  /* 0x0000003f1e00728c */ /* 0x000fe4000bf85270 */
[----:B------:R-:W-:-:S02]  /*1150*/  UIMAD.WIDE UR6, UR40, UR38, URZ ;  /* 0x00000026280672a5 */ /* 0x000fc4000f8e023f */
[----:B------:R-:W-:Y:S01]  /*1160*/  UIMAD.WIDE.U32 UR16, UR46, UR60, URZ ;  /* 0x0000003c2e1072a5 */ /* 0x000fe2000f8e003f */
[----:B-1----:R-:W-:Y:S01]  /*1170*/  VIADD R2, R2, 0xffffffe ;  /* 0x0ffffffe02027836 */ /* 0x002fe20000000000 */
[----:B------:R-:W-:Y:S02]  /*1180*/  ULEA.HI UR30, UR14, UR9, URZ, 0x6 ;  /* 0x000000090e1e7291 */ /* 0x000fe4000f8f303f */
[----:B------:R-:W-:Y:S01]  /*1190*/  UIMAD UR13, UR59, UR60, UR13 ;  /* 0x0000003c3b0d72a4 */ /* 0x000fe2000f8e020d */
[----:B------:R-:W1:Y:S01]  /*11a0*/  F2I.FTZ.U32.TRUNC.NTZ R3, R2 ;  /* 0x0000000200037305 */ /* 0x000e62000021f000 */
[----:B------:R-:W-:Y:S02]  /*11b0*/  UIADD3 UR9, UR22, 0x3f, URZ ;  /* 0x0000003f16097890 */ /* 0x000fe4000fffe03f */
[----:B------:R-:W-:Y:S02]  /*11c0*/  USEL UR58, UR20, UR18, !UP2 ;  /* 0x00000012143a7287 */ /* 0x000fe4000d000000 */
[----:B------:R-:W-:-:S02]  /*11d0*/  UIADD3 UR51, UR21, UR28, URZ ;  /* 0x0000001c15337290 */ /* 0x000fc4000fffe03f */
[----:B------:R-:W-:Y:S02]  /*11e0*/  UIMAD.WIDE.U32 UR20, UR6, UR16, URZ ;  /* 0x00000010061472a5 */ /* 0x000fe4000f8e003f */
[----:B------:R-:W-:Y:S02]  /*11f0*/  UIMAD UR22, UR7, UR16, URZ ;  /* 0x00000010071672a4 */ /* 0x000fe4000f8e023f */
[----:B------:R-:W-:Y:S02]  /*1200*/  UIADD3 UR13, UR17, UR13, URZ ;  /* 0x0000000d110d7290 */ /* 0x000fe4000fffe03f */
[----:B------:R-:W-:Y:S01]  /*1210*/  USHF.R.S32.HI UR16, URZ, 0x1f, UR9 ;  /* 0x0000001f3f107899 */ /* 0x000fe20008011409 */
[----:B-1----:R-:W-:Y:S01]  /*1220*/  IMAD.MOV R0, RZ, RZ, -R3 ;  /* 0x000000ffff007224 */ /* 0x002fe200078e0a03 */
[----:B------:R-:W-:Y:S01]  /*1230*/  @UP2 UIMAD UR49, UR5, UR15, UR45 ;  /* 0x0000000f053122a4 */ /* 0x000fe2000f8e022d */
[----:B------:R-:W-:Y:S01]  /*1240*/  IMAD.MOV.U32 R2, RZ, RZ, RZ ;  /* 0x000000ffff027224 */ /* 0x000fe200078e00ff */
[----:B------:R-:W-:Y:S01]  /*1250*/  UIMAD UR13, UR6, UR13, UR22 ;  /* 0x0000000d060d72a4 */ /* 0x000fe2000f8e0216 */
[----:B------:R-:W-:Y:S01]  /*1260*/  IMAD R0, R0, R5, RZ ;  /* 0x0000000500007224 */ /* 0x000fe200078e02ff */
[----:B------:R-:W-:Y:S01]  /*1270*/  ULDC.U8 UR15, c[0x0][0x3d8] ;  /* 0x0000f600000f7ab9 */ /* 0x000fe20000000000 */
[----:B------:R-:W-:-:S02]  /*1280*/  ULEA.HI UR9, UR16, UR9, URZ, 0x6 ;  /* 0x0000000910097291 */ /* 0x000fc4000f8f303f */
[----:B------:R-:W-:Y:S01]  /*1290*/  IMAD.HI.U32 R0, R3, R0, R2 ;  /* 0x0000000003007227 */ /* 0x000fe200078e0002 */
[----:B------:R-:W-:Y:S01]  /*12a0*/  MOV R2, R4 ;  /* 0x0000000400027202 */ /* 0x000fe20000000f00 */
[----:B------:R-:W-:Y:S02]  /*12b0*/  UISETP.NE.AND UP3, UPT, UR15, URZ, UPT ;  /* 0x0000003f0f00728c */ /* 0x000fe4000bf65270 */
[----:B------:R-:W-:Y:S02]  /*12c0*/  UIMAD UR25, UR5, UR27, URZ ;  /* 0x0000001b051972a4 */ /* 0x000fe4000f8e023f */
[----:B------:R-:W-:Y:S01]  /*12d0*/  IMAD.HI.U32 R0, R0, R2, RZ ;  /* 0x0000000200007227 */ /* 0x000fe200078e00ff */
[----:B------:R-:W-:Y:S02]  /*12e0*/  UIADD3 UR47, UR21, UR13, URZ ;  /* 0x0000000d152f7290 */ /* 0x000fe4000fffe03f */
[----:B------:R-:W-:Y:S01]  /*12f0*/  USHF.R.S32.HI UR13, URZ, 0x6, UR30 ;  /* 0x000000063f0d7899 */ /* 0x000fe2000801141e */
[----:B------:R-:W-:Y:S01]  /*1300*/  IMAD.MOV R3, RZ, RZ, -R0 ;  /* 0x000000ffff037224 */ /* 0x000fe200078e0a00 */
[----:B------:R-:W-:-:S02]  /*1310*/  USHF.R.S32.HI UR9, URZ, 0x6, UR9 ;  /* 0x000000063f097899 */ /* 0x000fc40008011409 */
[----:B------:R-:W-:Y:S01]  /*1320*/  @UP2 UIADD3 UR51, UR19, UR25, URZ ;  /* 0x0000001913332290 */ /* 0x000fe2000fffe03f */
[C---:B------:R-:W-:Y:S01]  /*1330*/  IMAD R2, R5.reuse, R3, R2 ;  /* 0x0000000305027224 */ /* 0x040fe200078e0202 */
[----:B------:R-:W-:Y:S02]  /*1340*/  UIMAD.WIDE.U32 UR18, UR6, UR5, URZ ;  /* 0x00000005061272a5 */ /* 0x000fe4000f8e003f */
[----:B------:R-:W-:Y:S02]  /*1350*/  UISETP.LT.AND UP0, UPT, UR13, UR9, UPT ;  /* 0x000000090d00728c */ /* 0x000fe4000bf01270 */
[----:B------:R-:W-:Y:S01]  /*1360*/  ISETP.GT.U32.AND P1, PT, R5, R2, PT ;  /* 0x000000020500720c */ /* 0x000fe20003f24070 */
[----:B------:R-:W-:Y:S01]  /*1370*/  ULDC UR50, c[0x0][0x2c4] ;  /* 0x0000b10000327ab9 */ /* 0x000fe20000000800 */
[----:B------:R-:W-:Y:S02]  /*1380*/  USEL UR56, UR20, UR18, !UP2 ;  /* 0x0000001214387287 */ /* 0x000fe4000d000000 */
[----:B------:R-:W-:-:S02]  /*1390*/  UIMAD UR48, UR57, UR40, URZ ;  /* 0x00000028393072a4 */ /* 0x000fc4000f8e023f */
[----:B------:R-:W-:Y:S02]  /*13a0*/  @UP3 UIMAD UR20, UR46, UR50, URZ ;  /* 0x000000322e1432a4 */ /* 0x000fe4000f8e023f */
[----:B------:R-:W-:Y:S02]  /*13b0*/  USEL UR40, UR13, UR9, UP0 ;  /* 0x000000090d287287 */ /* 0x000fe40008000000 */
[----:B------:R-:W-:Y:S02]  /*13c0*/  UISETP.NE.AND UP1, UPT, UR36, -0x1, UPT ;  /* 0xffffffff2400788c */ /* 0x000fe4000bf25270 */
[----:B------:R-:W-:Y:S01]  /*13d0*/  @UP3 USEL UR20, UR20, UR5, !UP2 ;  /* 0x0000000514143287 */ /* 0x000fe2000d000000 */
[----:B------:R-:W-:Y:S01]  /*13e0*/  @!P1 IMAD.IADD R2, R2, 0x1, -R5 ;  /* 0x0000000102029824 */ /* 0x000fe200078e0a05 */
[----:B------:R-:W-:Y:S01]  /*13f0*/  ULEA UR13, UR40, 0xffffffc0, 0x6 ;  /* 0xffffffc0280d7891 */ /* 0x000fe2000f8e303f */
[----:B------:R-:W-:Y:S01]  /*1400*/  @!P1 IADD3 R0, R0, 0x1, RZ ;  /* 0x0000000100009810 */ /* 0x000fe20007ffe0ff */
[----:B------:R-:W-:Y:S01]  /*1410*/  @UP3 ULDC UR9, c[0x0][0x2e4] ;  /* 0x0000b90000093ab9 */ /* 0x000fe20000000800 */
[----:B------:R-:W-:Y:S01]  /*1420*/  @!UP3 UIMAD UR21, UR46, UR38, UR57 ;  /* 0x000000262e15b2a4 */ /* 0x000fe2000f8e0239 */
[----:B------:R-:W-:Y:S01]  /*1430*/  ISETP.GE.U32.AND P0, PT, R2, R5, PT ;  /* 0x000000050200720c */ /* 0x000fe20003f06070 */
[----:B------:R-:W-:Y:S01]  /*1440*/  @UP3 UIMAD UR38, UR57, UR9, UR20 ;  /* 0x00000009392632a4 */ /* 0x000fe2000f8e0214 */
[----:B------:R-:W-:Y:S01]  /*1450*/  LOP3.LUT R2, R6, UR57, RZ, 0x3c, !PT ;  /* 0x0000003906027c12 */ /* 0x000fe2000f8e3cff */
[----:B------:R-:W-:Y:S01]  /*1460*/  USHF.R.S32.HI UR28, URZ, 0x1f, UR13 ;  /* 0x0000001f3f1c7899 */ /* 0x000fe2000801140d */
[----:B------:R-:W-:Y:S01]  /*1470*/  PLOP3.LUT P1, PT, PT, PT, UP1, 0x80, 0x0 ;  /* 0x000000000000781c */ /* 0x000fe20003f2f018 */
[----:B------:R-:W-:Y:S01]  /*1480*/  UIADD3 UR9, UP0, UR13, UR35, URZ ;  /* 0x000000230d097290 */ /* 0x000fe2000ff1e03f */
[----:B------:R-:W-:Y:S01]  /*1490*/  ISETP.GE.AND P2, PT, R2, RZ, PT ;  /* 0x000000ff0200720c */ /* 0x000fe20003f46270 */
[----:B------:R-:W-:-:S02]  /*14a0*/  UIMAD UR18, UR7, UR5, URZ ;  /* 0x00000005071272a4 */ /* 0x000fc4000f8e023f */
[----:B------:R-:W-:Y:S02]  /*14b0*/  UIADD3.X UR20, UR28, UR33, URZ, UP0, !UPT ;  /* 0x000000211c147290 */ /* 0x000fe400087fe43f */
[----:B------:R-:W-:Y:S02]  /*14c0*/  UIMAD UR7, UR7, UR9, URZ ;  /* 0x00000009070772a4 */ /* 0x000fe4000f8e023f */
[----:B------:R-:W-:Y:S01]  /*14d0*/  @UP1 UIADD3 UR29, UR24, UR36, URZ ;  /* 0x00000024181d1290 */ /* 0x000fe2000fffe03f */
[----:B------:R-:W-:Y:S01]  /*14e0*/  @P0 VIADD R0, R0, 0x1 ;  /* 0x0000000100000836 */ /* 0x000fe20000000000 */
[----:B------:R-:W-:Y:S01]  /*14f0*/  @UP1 UIADD3 UR32, UR24, UR36, URZ ;  /* 0x0000002418201290 */ /* 0x000fe2000fffe03f */
[----:B------:R-:W-:Y:S01]  /*1500*/  PLOP3.LUT P0, PT, PT, PT, UP3, 0x80, 0x0 ;  /* 0x000000000000781c */ /* 0x000fe20003f0f038 */
[----:B------:R-:W-:Y:S01]  /*1510*/  @!UP2 UIADD3 UR49, UR43, UR31, URZ ;  /* 0x0000001f2b31a290 */ /* 0x000fe2000fffe03f */
[----:B------:R-:W-:Y:S01]  /*1520*/  IMAD.MOV.U32 R16, RZ, RZ, R0 ;  /* 0x000000ffff107224 */ /* 0x000fe200078e0000 */
[----:B------:R-:W-:Y:S01]  /*1530*/  @UP1 ULDC.64 UR14, c[0x0][0x248] ;  /* 0x00009200000e1ab9 */ /* 0x000fe20000000a00 */
[----:B------:R-:W-:Y:S01]  /*1540*/  @UP1 ULDC.64 UR16, c[0x0][0x250] ;  /* 0x0000940000101ab9 */ /* 0x000fe20000000a00 */
[----:B------:R-:W-:-:S02]  /*1550*/  UIMAD.WIDE.U32 UR30, UR6, UR9, URZ ;  /* 0x00000009061e72a5 */ /* 0x000fc4000f8e003f */
[----:B------:R-:W-:Y:S01]  /*1560*/  @UP2 UIADD3 UR47, UR19, UR18, URZ ;  /* 0x00000012132f2290 */ /* 0x000fe2000fffe03f */
[----:B------:R-:W-:Y:S01]  /*1570*/  @!P2 IADD3 R16, -R16, RZ, RZ ;  /* 0x000000ff1010a210 */ /* 0x000fe20007ffe1ff */
[----:B------:R-:W-:Y:S01]  /*1580*/  UIMAD UR9, UR6, UR20, UR7 ;  /* 0x00000014060972a4 */ /* 0x000fe2000f8e0207 */
[----:B------:R-:W-:Y:S01]  /*1590*/  @!P3 LOP3.LUT R16, RZ, R6, RZ, 0x33, !PT ;  /* 0x00000006ff10b212 */ /* 0x000fe200078e33ff */
[----:B------:R-:W-:Y:S02]  /*15a0*/  @UP1 UIMAD.WIDE.U32 UR18, UR29, UR14, URZ ;  /* 0x0000000e1d1212a5 */ /* 0x000fe4000f8e003f */
[----:B------:R-:W-:Y:S02]  /*15b0*/  @UP1 UIMAD.WIDE.U32 UR6, UR32, UR16, URZ ;  /* 0x00000010200612a5 */ /* 0x000fe4000f8e003f */
        /* <DEDUP_REMOVED lines=25> */
.L_x_1955:
        /* <DEDUP_REMOVED lines=13> */
.L_x_1956:
        /* <DEDUP_REMOVED lines=11> */
.L_x_1957:
[----:B------:R-:W-:Y:S02]  /*18d0*/  ULDC UR5, c[0x0][0x270] ;  /* 0x00009c0000057ab9 */ /* 0x000fe40000000800 */
[----:B------:R-:W-:-:S04]  /*18e0*/  UIMAD UR5, UR46, UR5, UR57 ;  /* 0x000000052e0572a4 */ /* 0x000fc8000f8e0239 */
[----:B------:R-:W-:-:S12]  /*18f0*/  UIMAD UR5, UR5, UR60, URZ ;  /* 0x0000003c050572a4 */ /* 0x000fd8000f8e023f */
.L_x_1958:
[----:B------:R-:W1:Y:S01]  /*1900*/  S2R R23, SR_TID.X ;  /* 0x0000000000177919 */ /* 0x000e620000002100 */
[----:B------:R-:W2:Y:S01]  /*1910*/  LDC.64 R4, c[0x0][0x420] ;  /* 0x00010800ff047b82 */ /* 0x000ea20000000a00 */
[----:B------:R-:W-:Y:S01]  /*1920*/  ULDC UR7, c[0x0][0x2dc] ;  /* 0x0000b70000077ab9 */ /* 0x000fe20000000800 */
[----:B------:R-:W-:Y:S01]  /*1930*/  ULDC UR9, c[0x0][0x270] ;  /* 0x00009c0000097ab9 */ /* 0x000fe20000000800 */
[----:B------:R-:W-:Y:S01]  /*1940*/  UIADD3 UR41, UR13, UR5, URZ ;  /* 0x000000050d297290 */ /* 0x000fe2000fffe03f */
[----:B------:R-:W-:Y:S01]  /*1950*/  SHF.R.S32.HI R229, RZ, 0x1f, R228 ;  /* 0x0000001fffe57819 */ /* 0x000fe200000114e4 */
[----:B------:R-:W-:Y:S01]  /*1960*/  UIMAD UR5, UR7, UR9, URZ ;  /* 0x00000009070572a4 */ /* 0x000fe2000f8e023f */
[C---:B------:R-:W-:Y:S01]  /*1970*/  IADD3 R6, P0, R228.reuse, UR6, RZ ;  /* 0x00000006e4067c10 */ /* 0x040fe2000ff1e0ff */
[----:B------:R-:W-:Y:S01]  /*1980*/  UIADD3 UR22, -UR8, UR12, UR23 ;  /* 0x0000000c08167290 */ /* 0x000fe2000fffe117 */
[----:B------:R-:W-:Y:S01]  /*1990*/  BSSY B1, `(.L_x_1954) ;  /* 0x0000aaf000017945 */ /* 0x000fe20003800000 */
[----:B------:R-:W-:Y:S01]  /*19a0*/  ULDC UR7, c[0x0][0x398] ;  /* 0x0000e60000077ab9 */ /* 0x000fe20000000800 */
[----:B------:R-:W-:Y:S01]  /*19b0*/  USHF.R.S32.HI UR60, URZ, 0x1f, UR57 ;  /* 0x0000001f3f3c7899 */ /* 0x000fe20008011439 */
[----:B------:R-:W-:Y:S01]  /*19c0*/  IADD3.X R7, R229, UR49, RZ, P0, !PT ;  /* 0x00000031e5077c10 */ /* 0x000fe200087fe4ff */
[----:B------:R-:W-:Y:S01]  /*19d0*/  UIADD3 UR22, UR22, -UR7, URZ ;  /* 0x8000000716167290 */ /* 0x000fe2000fffe03f */
[----:B------:R-:W-:Y:S01]  /*19e0*/  VIADD R13, R228, 0x40 ;  /* 0x00000040e40d7836 */ /* 0x000fe20000000000 */
[----:B------:R-:W-:Y:S01]  /*19f0*/  ULDC.64 UR18, c[0x0][0x428] ;  /* 0x00010a0000127ab9 */ /* 0x000fe20000000a00 */
[----:B------:R-:W-:Y:S01]  /*1a00*/  UIADD3 UR38, UR13, UR38, URZ ;  /* 0x000000260d267290 */ /* 0x000fe2000fffe03f */
[----:B------:R-:W-:Y:S01]  /*1a10*/  IMAD.U32 R10, RZ, RZ, UR18 ;  /* 0x00000012ff0a7e24 */ /* 0x000fe2000f8e00ff */
[----:B------:R-:W-:-:S02]  /*1a20*/  UIMAD UR20, UR60, UR18, URZ ;  /* 0x000000123c1472a4 */ /* 0x000fc4000f8e023f */
[----:B------:R-:W-:Y:S02]  /*1a30*/  USHF.R.S32.HI UR18, URZ, 0x1f, UR22 ;  /* 0x0000001f3f127899 */ /* 0x000fe40008011416 */
[----:B------:R-:W-:Y:S02]  /*1a40*/  UIMAD UR19, UR57, UR19, UR20 ;  /* 0x00000013391372a4 */ /* 0x000fe4000f8e0214 */
[----:B------:R-:W-:Y:S01]  /*1a50*/  ULEA.HI UR22, UR18, UR22, URZ, 0x6 ;  /* 0x0000001612167291 */ /* 0x000fe2000f8f303f */
[----:B--2---:R-:W-:Y:S01]  /*1a60*/  IMAD.WIDE.U32 R6, R4, UR13, R6 ;  /* 0x0000000d04067c25 */ /* 0x004fe2000f8e0006 */
[----:B------:R-:W-:Y:S01]  /*1a70*/  ULDC.64 UR34, c[0x0][0x258] ;  /* 0x0000960000227ab9 */ /* 0x000fe20000000a00 */
[----:B------:R-:W-:Y:S01]  /*1a80*/  ULDC.64 UR42, c[0x0][0x2b0] ;  /* 0x0000ac00002a7ab9 */ /* 0x000fe20000000a00 */
[----:B------:R-:W-:Y:S01]  /*1a90*/  USHF.R.S32.HI UR22, URZ, 0x6, UR22 ;  /* 0x000000063f167899 */ /* 0x000fe20008011416 */
[----:B------:R-:W-:Y:S01]  /*1aa0*/  ULDC.64 UR44, c[0x0][0x478] ;  /* 0x00011e00002c7ab9 */ /* 0x000fe20000000a00 */
[----:B------:R-:W-:Y:S01]  /*1ab0*/  ULDC.64 UR6, c[0x0][0x210] ;  /* 0x0000840000067ab9 */ /* 0x000fe20000000a00 */
[----:B-1----:R-:W-:Y:S01]  /*1ac0*/  SHF.R.S32.HI R22, RZ, 0x1f, R23 ;  /* 0x0000001fff167819 */ /* 0x002fe20000011417 */
[----:B------:R-:W-:-:S03]  /*1ad0*/  UIADD3 UR9, UR40, -0x1, URZ ;  /* 0xffffffff28097890 */ /* 0x000fc6000fffe03f */
[----:B------:R-:W-:-:S04]  /*1ae0*/  LEA.HI R2, R22, R23, RZ, 0x5 ;  /* 0x0000001716027211 */ /* 0x000fc800078f28ff */
[----:B------:R-:W-:Y:S02]  /*1af0*/  LOP3.LUT R0, R2, 0xffffffe0, RZ, 0xc0, !PT ;  /* 0xffffffe002007812 */ /* 0x000fe400078ec0ff */
[----:B------:R-:W-:-:S03]  /*1b00*/  SHF.R.S32.HI R2, RZ, 0x5, R2 ;  /* 0x00000005ff027819 */ /* 0x000fc60000011402 */
[----:B------:R-:W-:-:S04]  /*1b10*/  IMAD.IADD R0, R23, 0x1, -R0 ;  /* 0x0000000117007824 */ /* 0x000fc800078e0a00 */
[----:B------:R-:W-:Y:S01]  /*1b20*/  IMAD R3, R2, UR5, R0 ;  /* 0x0000000502037c24 */ /* 0x000fe2000f8e0200 */
[----:B------:R-:W-:Y:S01]  /*1b30*/  LEA.HI R2, R22, R23, RZ, 0x3 ;  /* 0x0000001716027211 */ /* 0x000fe200078f18ff */
[----:B------:R-:W-:Y:S01]  /*1b40*/  USHF.L.U32 UR5, UR5, 0x6, URZ ;  /* 0x0000000605057899 */ /* 0x000fe2000800063f */
[----:B------:R-:W-:Y:S02]  /*1b50*/  IMAD R0, R4, UR28, RZ ;  /* 0x0000001c04007c24 */ /* 0x000fe4000f8e02ff */
[----:B------:R-:W-:Y:S01]  /*1b60*/  SHF.R.S32.HI R2, RZ, 0x3, R2 ;  /* 0x00000003ff027819 */ /* 0x000fe20000011402 */
[----:B------:R-:W-:Y:S01]  /*1b70*/  UIADD3 UR21, UP2, UP0, UR30, UR5, UR48 ;  /* 0x000000051e157290 */ /* 0x000fe2000f85e030 */
[----:B------:R-:W-:Y:S01]  /*1b80*/  IMAD R0, R5, UR13, R0 ;  /* 0x0000000d05007c24 */ /* 0x000fe2000f8e0200 */
[----:B------:R-:W-:Y:S01]  /*1b90*/  USHF.R.S32.HI UR5, URZ, 0x1f, UR5 ;  /* 0x0000001f3f057899 */ /* 0x000fe20008011405 */
[----:B------:R-:W-:Y:S01]  /*1ba0*/  IADD3 R8, P0, R2, UR13, RZ ;  /* 0x0000000d02087c10 */ /* 0x000fe2000ff1e0ff */
[----:B------:R-:W-:Y:S01]  /*1bb0*/  ULDC.64 UR30, c[0x0][0x400] ;  /* 0x00010000001e7ab9 */ /* 0x000fe20000000a00 */
[----:B------:R-:W-:Y:S01]  /*1bc0*/  SHF.R.S32.HI R21, RZ, 0x1f, R2 ;  /* 0x0000001fff157819 */ /* 0x000fe20000011402 */
[----:B------:R-:W-:Y:S01]  /*1bd0*/  IMAD.IADD R7, R7, 0x1, R0 ;  /* 0x0000000107077824 */ /* 0x000fe200078e0200 */
[----:B------:R-:W-:-:S02]  /*1be0*/  UIADD3.X UR5, UR50, UR5, UR52, UP2, UP0 ;  /* 0x0000000532057290 */ /* 0x000fc400097e0434 */
[----:B------:R-:W-:Y:S01]  /*1bf0*/  IADD3.X R0, R21, UR28, RZ, P0, !PT ;  /* 0x0000001c15007c10 */ /* 0x000fe200087fe4ff */
[----:B------:R-:W-:Y:S01]  /*1c00*/  UIADD3 UR13, UP2, UP0, UR54, UR21, UR56 ;  /* 0x00000015360d7290 */ /* 0x000fe2000f85e038 */
[----:B------:R-:W-:Y:S01]  /*1c10*/  IMAD.WIDE.U32 R6, R10, UR57, R6 ;  /* 0x000000390a067c25 */ /* 0x000fe2000f8e0006 */
[----:B------:R-:W-:Y:S02]  /*1c20*/  UIMAD.WIDE UR20, UR38, 0x4, UR42 ;  /* 0x00000004261478a5 */ /* 0x000fe4000f8e022a */
[----:B------:R-:W-:Y:S01]  /*1c30*/  UIADD3.X UR5, UR53, UR5, UR47, UP2, UP0 ;  /* 0x0000000535057290 */ /* 0x000fe200097e042f */
[----:B------:R-:W-:Y:S01]  /*1c40*/  IMAD R0, R0, UR26, RZ ;  /* 0x0000001a00007c24 */ /* 0x000fe2000f8e02ff */
[----:B------:R-:W-:Y:S01]  /*1c50*/  UISETP.LT.AND UP0, UPT, URZ, UR22, UPT ;  /* 0x000000163f00728c */ /* 0x000fe2000bf01270 */
[----:B------:R-:W-:Y:S01]  /*1c60*/  VIADD R7, R7, UR19 ;  /* 0x0000001307077c36 */ /* 0x000fe20008000000 */
[----:B------:R-:W-:Y:S01]  /*1c70*/  ULDC.64 UR28, c[0x0][0x3e0] ;  /* 0x0000f800001c7ab9 */ /* 0x000fe20000000a00 */
[C---:B------:R-:W-:Y:S01]  /*1c80*/  IMAD R11, R8.reuse, UR27, R0 ;  /* 0x0000001b080b7c24 */ /* 0x040fe2000f8e0200 */
[C---:B------:R-:W-:Y:S01]  /*1c90*/  IADD3 R0, P0, R3.reuse, UR13, RZ ;  /* 0x0000000d03007c10 */ /* 0x040fe2000ff1e0ff */
[----:B------:R-:W-:Y:S01]  /*1ca0*/  USEL UR22, URZ, UR22, !UP0 ;  /* 0x000000163f167287 */ /* 0x000fe2000c000000 */
[----:B------:R-:W-:Y:S01]  /*1cb0*/  IMAD.WIDE.U32 R8, R8, UR26, R228 ;  /* 0x0000001a08087c25 */ /* 0x000fe2000f8e00e4 */
[----:B------:R-:W-:Y:S01]  /*1cc0*/  UMOV UR19, UR20 ;  /* 0x0000001400137c82 */ /* 0x000fe20008000000 */
[----:B------:R-:W-:Y:S01]  /*1cd0*/  LEA.HI.X.SX32 R3, R3, UR5, 0x1, P0 ;  /* 0x0000000503037c11 */ /* 0x000fe200080f0eff */
[----:B------:R-:W-:Y:S01]  /*1ce0*/  UISETP.GT.AND UP0, UPT, UR40, UR22, UPT ;  /* 0x000000162800728c */ /* 0x000fe2000bf04270 */
[----:B------:R-:W-:Y:S01]  /*1cf0*/  LEA R209, P0, R0, UR30, 0x2 ;  /* 0x0000001e00d17c11 */ /* 0x000fe2000f8010ff */
[----:B------:R-:W-:Y:S01]  /*1d00*/  UIMAD UR5, UR60, UR34, URZ ;  /* 0x000000223c0572a4 */ /* 0x000fe2000f8e023f */
[----:B------:R-:W-:Y:S01]  /*1d10*/  IADD3 R8, P2, R8, UR58, RZ ;  /* 0x0000003a08087c10 */ /* 0x000fe2000ff5e0ff */
[-C--:B------:R-:W-:Y:S01]  /*1d20*/  IMAD.WIDE.U32 R6, R2, R4.reuse, R6 ;  /* 0x0000000402067225 */ /* 0x080fe200078e0006 */
[----:B------:R-:W-:Y:S01]  /*1d30*/  LEA.HI.X R208, R0, UR31, R3, 0x2, P0 ;  /* 0x0000001f00d07c11 */ /* 0x000fe200080f1403 */
[----:B------:R-:W-:Y:S01]  /*1d40*/  UIMAD UR5, UR57, UR35, UR5 ;  /* 0x00000023390572a4 */ /* 0x000fe2000f8e0205 */
[----:B------:R-:W-:Y:S01]  /*1d50*/  PLOP3.LUT P0, PT, PT, PT, UP0, 0x80, 0x0 ;  /* 0x000000000000781c */ /* 0x000fe20003f0f008 */
[----:B------:R-:W-:Y:S01]  /*1d60*/  IMAD R0, R21, R4, RZ ;  /* 0x0000000415007224 */ /* 0x000fe200078e02ff */
[----:B------:R-:W-:Y:S01]  /*1d70*/  IADD3.X R9, R9, UR51, R11, P2, !PT ;  /* 0x0000003309097c10 */ /* 0x000fe200097fe40b */
[----:B------:R-:W-:Y:S01]  /*1d80*/  IMAD.U32 R3, RZ, RZ, UR34 ;  /* 0x00000022ff037e24 */ /* 0x000fe2000f8e00ff */
[----:B------:R-:W-:Y:S01]  /*1d90*/  UIMAD.WIDE UR30, UR41, 0x4, UR44 ;  /* 0x00000004291e78a5 */ /* 0x000fe2000f8e022c */
[----:B------:R-:W-:Y:S01]  /*1da0*/  IMAD R0, R2, R5, R0 ;  /* 0x0000000502007224 */ /* 0x000fe200078e0200 */
[----:B------:R-:W-:Y:S01]  /*1db0*/  LEA R240, P2, R6, UR28, 0x1 ;  /* 0x0000001c06f07c11 */ /* 0x000fe2000f8408ff */
[----:B------:R-:W-:Y:S01]  /*1dc0*/  IMAD.WIDE.U32 R8, R3, UR57, R8 ;  /* 0x0000003903087c25 */ /* 0x000fe2000f8e0008 */
[----:B------:R-:W-:-:S03]  /*1dd0*/  UMOV UR18, UR21 ;  /* 0x0000001500127c82 */ /* 0x000fc60008000000 */
[----:B------:R-:W-:Y:S01]  /*1de0*/  IMAD.IADD R3, R7, 0x1, R0 ;  /* 0x0000000107037824 */ /* 0x000fe200078e0200 */
[----:B------:R-:W-:Y:S01]  /*1df0*/  LEA R242, P3, R8, UR6, 0x1 ;  /* 0x0000000608f27c11 */ /* 0x000fe2000f8608ff */
[----:B------:R-:W-:Y:S01]  /*1e00*/  VIADD R12, R9, UR5 ;  /* 0x00000005090c7c36 */ /* 0x000fe20008000000 */
        /* <DEDUP_REMOVED lines=24> */
.L_x_1960:
        /* <DEDUP_REMOVED lines=19> */
.L_x_1961:
        /* <DEDUP_REMOVED lines=38> */
.L_x_1963:
[----:B------:R-:W-:Y:S05]  /*2320*/  BSYNC B0 ;  /* 0x0000000000007941 */ /* 0x000fea0003800000 */
.L_x_1962:
        /* <DEDUP_REMOVED lines=18> */
.L_x_1965:
[----:B------:R-:W-:Y:S05]  /*2450*/  BSYNC B0 ;  /* 0x0000000000007941 */ /* 0x000fea0003800000 */
.L_x_1964:
        /* <DEDUP_REMOVED lines=18> */
.L_x_1967:
[----:B------:R-:W-:Y:S05]  /*2580*/  BSYNC B0 ;  /* 0x0000000000007941 */ /* 0x000fea0003800000 */
.L_x_1966:
        /* <DEDUP_REMOVED lines=18> */
.L_x_1969:
[----:B------:R-:W-:Y:S05]  /*26b0*/  BSYNC B0 ;  /* 0x0000000000007941 */ /* 0x000fea0003800000 */
.L_x_1968:
[----:B----4-:R-:W-:Y:S01]  /*26c0*/  IMAD.U32 R4, RZ, RZ, UR6 ;  /* 0x00000006ff047e24 */ /* 0x010fe2000f8e00ff */
[----:B------:R-:W-:Y:S01]  /*26d0*/  UIMAD UR5, UR39, UR6, URZ ;  /* 0x00000006270572a4 */ /* 0x000fe2000f8e023f */
[----:B------:R-:W-:Y:S01]  /*26e0*/  BSSY B0, `(.L_x_1970) ;  /* 0x000001c000007945 */ /* 0x000fe20003800000 */
[----:B------:R-:W-:Y:S01]  /*26f0*/  USHF.R.S32.HI UR12, URZ, 0x1f, UR57 ;  /* 0x0000001f3f0c7899 */ /* 0x000fe20008011439 */
[----:B------:R-:W-:Y:S01]  /*2700*/  IMAD.WIDE.U32 R4, R4, UR23, R228 ;  /* 0x0000001704047c25 */ /* 0x000fe2000f8e00e4 */
[----:B------:R-:W-:Y:S01]  /*2710*/  UIMAD UR23, UR23, UR7, UR5 ;  /* 0x00000007171772a4 */ /* 0x000fe2000f8e0205 */
[----:B------:R-:W-:Y:S01]  /*2720*/  ULDC.64 UR8, c[0x0][0x470] ;  /* 0x00011c0000087ab9 */ /* 0x000fe20000000a00 */
[----:B------:R-:W-:Y:S01]  /*2730*/  IADD3 R4, P0, R4, UR16, RZ ;  /* 0x0000001004047c10 */ /* 0x000fe2000ff1e0ff */
[----:B------:R-:W-:-:S03]  /*2740*/  UIMAD UR5, UR12, UR8, URZ ;  /* 0x000000080c0572a4 */ /* 0x000fc6000f8e023f */
[----:B------:R-:W-:Y:S01]  /*2750*/  IMAD.U32 R0, RZ, RZ, UR23 ;  /* 0x00000017ff007e24 */ /* 0x000fe2000f8e00ff */
[----:B------:R-:W-:-:S04]  /*2760*/  UIMAD UR9, UR57, UR9, UR5 ;  /* 0x00000009390972a4 */ /* 0x000fc8000f8e0205 */
[----:B------:R-:W-:Y:S02]  /*2770*/  IADD3.X R5, R5, UR17, R0, P0, !PT ;  /* 0x0000001105057c10 */ /* 0x000fe400087fe400 */
        /* <DEDUP_REMOVED lines=18> */
.L_x_1971:
[----:B------:R-:W-:Y:S05]  /*28a0*/  BSYNC B0 ;  /* 0x0000000000007941 */ /* 0x000fea0003800000 */
.L_x_1970:
        /* <DEDUP_REMOVED lines=18> */
.L_x_1973:
[----:B------:R-:W-:Y:S05]  /*29d0*/  BSYNC B0 ;  /* 0x0000000000007941 */ /* 0x000fea0003800000 */
.L_x_1972:
        /* <DEDUP_REMOVED lines=18> */
.L_x_1975:
[----:B------:R-:W-:Y:S05]  /*2b00*/  BSYNC B0 ;  /* 0x0000000000007941 */ /* 0x000fea0003800000 */
.L_x_1974:
        /* <DEDUP_REMOVED lines=18> */
.L_x_1959:
        /* <DEDUP_REMOVED lines=30> */
.L_x_1978:
[----:B------:R-:W-:Y:S05]  /*2e10*/  BSYNC B0 ;  /* 0x0000000000007941 */ /* 0x000fea0003800000 */
.L_x_1977:
        /* <DEDUP_REMOVED lines=27> */
.L_x_1980:
[----:B------:R-:W-:Y:S05]  /*2fd0*/  BSYNC B0 ;  /* 0x0000000000007941 */ /* 0x000fea0003800000 */
.L_x_1979:
        /* <DEDUP_REMOVED lines=12> */
.L_x_1982:
        /* <DEDUP_REMOVED lines=20> */
.L_x_1983:
[----:B------:R-:W-:Y:S05]  /*31e0*/  BSYNC B0 ;  /* 0x0000000000007941 */ /* 0x000fea0003800000 */
.L_x_1981:
        /* <DEDUP_REMOVED lines=13> */
.L_x_1985:
        /* <DEDUP_REMOVED lines=29> */
.L_x_1986:
[----:B------:R-:W-:Y:S05]  /*3490*/  BSYNC B0 ;  /* 0x0000000000007941 */ /* 0x000fea0003800000 */
.L_x_1984:
        /* <DEDUP_REMOVED lines=56> */
.L_x_1988:
[----:B------:R-:W-:Y:S05]  /*3820*/  BSYNC B0 ;  /* 0x0000000000007941 */ /* 0x000fea0003800000 */
.L_x_1987:
        /* <DEDUP_REMOVED lines=33> */
.L_x_1990:
[----:B------:R-:W-:Y:S05]  /*3a40*/  BSYNC B0 ;  /* 0x0000000000007941 */ /* 0x000fea0003800000 */
.L_x_1989:
        /* <DEDUP_REMOVED lines=34> */
.L_x_1992:
[----:B------:R-:W-:Y:S05]  /*3c70*/  BSYNC B0 ;  /* 0x0000000000007941 */ /* 0x000fea0003800000 */
.L_x_1991:
        /* <DEDUP_REMOVED lines=33> */
.L_x_1994:
[----:B------:R-:W-:Y:S05]  /*3e90*/  BSYNC B0 ;  /* 0x0000000000007941 */ /* 0x000fea0003800000 */
.L_x_1993:
        /* <DEDUP_REMOVED lines=42> */
.L_x_1996:
[----:B------:R-:W-:Y:S05]  /*4140*/  BSYNC B0 ;  /* 0x0000000000007941 */ /* 0x000fea0003800000 */
.L_x_1995:
        /* <DEDUP_REMOVED lines=32> */
.L_x_1998:
[----:B------:R-:W-:Y:S05]  /*4350*/  BSYNC B0 ;  /* 0x0000000000007941 */ /* 0x000fea0003800000 */
.L_x_1997:
        /* <DEDUP_REMOVED lines=32> */
.L_x_2000:
[----:B------:R-:W-:Y:S05]  /*4560*/  BSYNC B0 ;  /* 0x0000000000007941 */ /* 0x000fea0003800000 */
.L_x_1999:
        /* <DEDUP_REMOVED lines=32> */
.L_x_2002:
[----:B------:R-:W-:Y:S05]  /*4770*/  BSYNC B0 ;  /* 0x0000000000007941 */ /* 0x000fea0003800000 */
.L_x_2001:
[----:B------:R-:W-:Y:S01]  /*4780*/  ULDC.64 UR14, c[0x0][0x3c8] ;  /* 0x0000f200000e7ab9 */ /* 0x000fe20000000a00 */
[----:B------:R-:W-:Y:S01]  /*4790*/  USHF.R.S32.HI UR6, URZ, 0x1f, UR57 ;  /* 0x0000001f3f067899 */ /* 0x000fe20008011439 */
[----:B------:R-:W-:Y:S01]  /*47a0*/  ISETP.NE.AND P3, PT, R12, RZ, PT ;  /* 0x000000ff0c00720c */ /* 0x000fe20003f65270 */
[----:B------:R-:W-:Y:S01]  /*47b0*/  UISETP.NE.U32.AND UP1, UPT, UR14, URZ, UPT ;  /* 0x0000003f0e00728c */ /* 0x000fe2000bf25070 */
[----:B------:R-:W-:Y:S01]  /*47c0*/  SHF.R.S32.HI R7, RZ, 0x1f, R24 ;  /* 0x0000001fff077819 */ /* 0x000fe20000011418 */
[----:B-1----:R-:W5:Y:S01]  /*47d0*/  LDL R8, [R1+0x40] ;  /* 0x0000400001087983 */ /* 0x002f620000100800 */
[----:B------:R-:W-:Y:S01]  /*47e0*/  ISETP.NE.AND P6, PT, R18, RZ, PT ;  /* 0x000000ff1200720c */ /* 0x000fe20003fc5270 */
[----:B------:R-:W-:Y:S01]  /*47f0*/  UISETP.NE.AND.EX UP1, UPT, UR15, URZ, UPT, UP1 ;  /* 0x0000003f0f00728c */ /* 0x000fe2000bf25310 */
[----:B------:R-:W-:Y:S02]  /*4800*/  ISETP.NE.AND P5, PT, R20, RZ, PT ;  /* 0x000000ff1400720c */ /* 0x000fe40003fa5270 */
[----:B------:R-:W-:Y:S01]  /*4810*/  ISETP.NE.AND P4, PT, R19, RZ, PT ;  /* 0x000000ff1300720c */ /* 0x000fe20003f85270 */
[----:B------:R-:W-:Y:S01]  /*4820*/  IMAD.MOV.U32 R14, RZ, RZ, 0x7f800000 ;  /* 0x7f800000ff0e7424 */ /* 0x000fe200078e00ff */
[----:B------:R-:W-:Y:S01]  /*4830*/  SHF.R.S32.HI R5, RZ, 0x1f, R11 ;  /* 0x0000001fff057819 */ /* 0x000fe2000001140b */
        /* <DEDUP_REMOVED lines=9> */
[----:B------:R-:W-:Y:S01]  /*48d0*/  ULDC UR26, c[0x0][0x2d0] ;  /* 0x0000b400001a7ab9 */ /* 0x000fe20000000800 */
[----:B------:R-:W-:-:S02]  /*48e0*/  @UP1 UIMAD.WIDE.U32 UR6, UR46, UR16, UR6 ;  /* 0x000000102e0612a5 */ /* 0x000fc4000f8e0006 */
[----:B------:R-:W-:Y:S02]  /*48f0*/  @UP1 UIMAD UR5, UR46, UR17, UR5 ;  /* 0x000000112e0512a4 */ /* 0x000fe4000f8e0205 */
[----:B------:R-:W-:Y:S02]  /*4900*/  @UP1 ULEA UR14, UP0, UR6, UR14, 0x2 ;  /* 0x0000000e060e1291 */ /* 0x000fe4000f80103f */
[----:B------:R-:W-:Y:S01]  /*4910*/  @UP1 UIADD3 UR5, UR7, UR5, URZ ;  /* 0x0000000507051290 */ /* 0x000fe2000fffe03f */
[----:B------:R-:W-:-:S03]  /*4920*/  ULDC UR27, c[0x0][0x2dc] ;  /* 0x0000b700001b7ab9 */ /* 0x000fc60000000800 */
[----:B------:R-:W-:Y:S01]  /*4930*/  @UP1 ULEA.HI.X UR15, UR6, UR15, UR5, 0x2, UP0 ;  /* 0x0000000f060f1291 */ /* 0x000fe200080f1405 */
[----:B------:R-:W-:Y:S01]  /*4940*/  IMAD.U32 R2, RZ, RZ, UR14 ;  /* 0x0000000eff027e24 */ /* 0x000fe2000f8e00ff */
[----:B--234-:R-:W-:Y:S01]  /*4950*/  SHF.L.U64.HI R0, R24, 0x2, R7 ;  /* 0x0000000218007819 */ /* 0x01cfe20000010207 */
[----:B------:R-:W-:Y:S01]  /*4960*/  @UP1 ULDC UR5, c[0x0][0x2e8] ;  /* 0x0000ba0000051ab9 */ /* 0x000fe20000000800 */
[----:B------:R-:W-:Y:S02]  /*4970*/  IMAD.MOV.U32 R219, RZ, RZ, 0x20 ;  /* 0x00000020ffdb7424 */ /* 0x000fe400078e00ff */
[----:B------:R-:W-:Y:S01]  /*4980*/  IMAD.MOV.U32 R218, RZ, RZ, 0x40 ;  /* 0x00000040ffda7424 */ /* 0x000fe200078e00ff */
[----:B------:R-:W-:Y:S01]  /*4990*/  CS2R R158, SRZ ;  /* 0x00000000009e7805 */ /* 0x000fe2000001ff00 */
[----:B------:R-:W-:Y:S01]  /*49a0*/  IMAD.U32 R3, RZ, RZ, UR15 ;  /* 0x0000000fff037e24 */ /* 0x000fe2000f8e00ff */
[----:B------:R-:W-:Y:S01]  /*49b0*/  CS2R R156, SRZ ;  /* 0x00000000009c7805 */ /* 0x000fe2000001ff00 */
[----:B------:R-:W-:Y:S01]  /*49c0*/  IMAD.MOV.U32 R230, RZ, RZ, R222 ;  /* 0x000000ffffe67224 */ /* 0x000fe200078e00de */
        /* <DEDUP_REMOVED lines=37> */
[----:B------:R-:W-:Y:S02]  /*4c20*/  CS2R R96, SRZ ;  /* 0x0000000000607805 */ /* 0x000fe4000001ff00 */
[----:B------:R-:W-:-:S02]  /*4c30*/  @!P3 LEA R4, P1, R11, UR19, 0x2 ;  /* 0x000000130b04bc11 */ /* 0x000fc4000f8210ff */
[----:B------:R-:W-:Y:S02]  /*4c40*/  CS2R R90, SRZ ;  /* 0x00000000005a7805 */ /* 0x000fe4000001ff00 */
[----:B------:R-:W-:Y:S01]  /*4c50*/  CS2R R88, SRZ ;  /* 0x0000000000587805 */ /* 0x000fe2000001ff00 */
[----:B------:R-:W3:Y:S01]  /*4c60*/  @!P6 LDG.E R14, desc[UR10][R2.64] ;  /* 0x0000000a020ee981 */ /* 0x000ee2000c1e1900 */
[----:B------:R-:W-:Y:S02]  /*4c70*/  @!P3 LEA.HI.X R5, R11, UR18, R5, 0x2, P1 ;  /* 0x000000120b05bc11 */ /* 0x000fe400088f1405 */
[----:B------:R-:W-:Y:S02]  /*4c80*/  CS2R R86, SRZ ;  /* 0x0000000000567805 */ /* 0x000fe4000001ff00 */
[----:B------:R-:W-:Y:S01]  /*4c90*/  CS2R R84, SRZ ;  /* 0x0000000000547805 */ /* 0x000fe2000001ff00 */
[----:B------:R-:W4:Y:S01]  /*4ca0*/  @!P5 LDG.E R13, desc[UR10][R2.64+0x20] ;  /* 0x0000200a020dd981 */ /* 0x000f22000c1e1900 */
[----:B------:R-:W-:-:S02]  /*4cb0*/  CS2R R78, SRZ ;  /* 0x00000000004e7805 */ /* 0x000fc4000001ff00 */
[----:B------:R-:W-:Y:S02]  /*4cc0*/  CS2R R76, SRZ ;  /* 0x00000000004c7805 */ /* 0x000fe4000001ff00 */
[----:B------:R-:W-:Y:S01]  /*4cd0*/  CS2R R82, SRZ ;  /* 0x0000000000527805 */ /* 0x000fe2000001ff00 */
[----:B------:R1:W4:Y:S01]  /*4ce0*/  @!P4 LDG.E R10, desc[UR10][R2.64+0x80] ;  /* 0x0000800a020ac981 */ /* 0x000322000c1e1900 */
[----:B------:R-:W-:Y:S02]  /*4cf0*/  CS2R R80, SRZ ;  /* 0x0000000000507805 */ /* 0x000fe4000001ff00 */
[----:B------:R-:W-:Y:S02]  /*4d00*/  CS2R R74, SRZ ;  /* 0x00000000004a7805 */ /* 0x000fe4000001ff00 */
[----:B------:R-:W-:Y:S01]  /*4d10*/  CS2R R72, SRZ ;  /* 0x0000000000487805 */ /* 0x000fe2000001ff00 */
[----:B------:R1:W4:Y:S01]  /*4d20*/  @!P3 LDG.E R9, desc[UR10][R4.64] ;  /* 0x0000000a0409b981 */ /* 0x000322000c1e1900 */
[----:B------:R-:W-:-:S02]  /*4d30*/  LEA.HI R0, R22, R23, RZ, 0x6 ;  /* 0x0000001716007211 */ /* 0x000fc400078f30ff */
[----:B------:R-:W-:Y:S02]  /*4d40*/  CS2R R70, SRZ ;  /* 0x0000000000467805 */ /* 0x000fe4000001ff00 */
[----:B------:R-:W-:Y:S02]  /*4d50*/  CS2R R68, SRZ ;  /* 0x0000000000447805 */ /* 0x000fe4000001ff00 */
[----:B------:R-:W-:Y:S02]  /*4d60*/  CS2R R62, SRZ ;  /* 0x00000000003e7805 */ /* 0x000fe4000001ff00 */
[----:B------:R-:W-:Y:S02]  /*4d70*/  SHF.R.S32.HI R0, RZ, 0x6, R0 ;  /* 0x00000006ff007819 */ /* 0x000fe40000011400 */
        /* <DEDUP_REMOVED lines=15> */
[----:B-1----:R-:W2:Y:S01]  /*4e70*/  @P0 MUFU.RCP R2, UR5 ;  /* 0x0000000500020d08 */ /* 0x002ea20008001000 */
[----:B------:R-:W-:Y:S01]  /*4e80*/  IMAD.SHL.U32 R3, R23, 0x2, RZ ;  /* 0x0000000217037824 */ /* 0x000fe200078e00ff */
[----:B------:R-:W-:Y:S01]  /*4e90*/  ULDC UR13, c[0x0][0x394] ;  /* 0x0000e500000d7ab9 */ /* 0x000fe20000000800 */
[----:B------:R-:W-:Y:S01]  /*4ea0*/  IMAD.SHL.U32 R0, R0, 0x20, RZ ;  /* 0x0000002000007824 */ /* 0x000fe200078e00ff */
[----:B------:R-:W-:Y:S01]  /*4eb0*/  UIADD3 UR25, UR23, 0x80, URZ ;  /* 0x0000008017197890 */ /* 0x000fe2000fffe03f */
[----:B------:R-:W-:-:S03]  /*4ec0*/  ULDC UR14, c[0x0][0x2ec] ;  /* 0x0000bb00000e7ab9 */ /* 0x000fc60000000800 */
[----:B------:R-:W-:Y:S01]  /*4ed0*/  LOP3.LUT R3, R0, 0x6, R3, 0xf8, !PT ;  /* 0x0000000600037812 */ /* 0x000fe200078ef803 */
[----:B------:R-:W-:-:S04]  /*4ee0*/  IMAD.U32 R0, RZ, RZ, UR55 ;  /* 0x00000037ff007e24 */ /* 0x000fc8000f8e00ff */
[----:B------:R-:W-:Y:S02]  /*4ef0*/  IMAD R223, R0, 0x80, R3 ;  /* 0x0000008000df7824 */ /* 0x000fe400078e0203 */
[C---:B------:R-:W-:Y:S01]  /*4f00*/  VIADD R0, R24.reuse, 0xffffffc0 ;  /* 0xffffffc018007836 */ /* 0x040fe20000000000 */
[----:B------:R-:W-:Y:S01]  /*4f10*/  SHF.L.U64.HI R5, R24, 0x2, R7 ;  /* 0x0000000218057819 */ /* 0x000fe20000010207 */
[----:B------:R-:W-:Y:S02]  /*4f20*/  VIADD R3, R220, 0x2000 ;  /* 0x00002000dc037836 */ /* 0x000fe40000000000 */
[----:B------:R-:W-:-:S03]  /*4f30*/  VIADD R4, R221, 0x2000 ;  /* 0x00002000dd047836 */ /* 0x000fc60000000000 */
[----:B------:R-:W-:Y:S02]  /*4f40*/  SEL R3, R3, R220, !P2 ;  /* 0x000000dc03037207 */ /* 0x000fe40005000000 */
[----:B------:R-:W-:Y:S01]  /*4f50*/  SEL R4, R4, R221, !P2 ;  /* 0x000000dd04047207 */ /* 0x000fe20005000000 */
[----:B------:R-:W-:Y:S01]  /*4f60*/  UMOV UR5, URZ ;  /* 0x0000003f00057c82 */ /* 0x000fe20008000000 */
[----:B------:R-:W-:Y:S02]  /*4f70*/  LEA R212, R3, UR4, 0x1 ;  /* 0x0000000403d47c11 */ /* 0x000fe4000f8e08ff */
[----:B------:R-:W-:Y:S01]  /*4f80*/  LEA R213, R4, UR4, 0x1 ;  /* 0x0000000404d57c11 */ /* 0x000fe2000f8e08ff */
[----:B------:R-:W-:Y:S01]  /*4f90*/  UMOV UR17, UR13 ;  /* 0x0000000d00117c82 */ /* 0x000fe20008000000 */
[----:B-----5:R-:W-:Y:S01]  /*4fa0*/  LOP3.LUT P1, RZ, R8, 0x2, RZ, 0xc0, !PT ;  /* 0x0000000208ff7812 */ /* 0x020fe2000782c0ff */
[----:B--2---:R-:W-:-:S05]  /*4fb0*/  @P0 FMUL.FTZ R2, R6, R2 ;  /* 0x0000000206020220 */ /* 0x004fca0000410000 */
[----:B------:R-:W-:Y:S01]  /*4fc0*/  @P0 R2UR UR6, R2 ;  /* 0x00000000020602ca */ /* 0x000fe200000e0000 */
[----:B------:R-:W-:-:S05]  /*4fd0*/  IMAD.SHL.U32 R2, R24, 0x4, RZ ;  /* 0x0000000418027824 */ /* 0x000fca00078e00ff */
[----:B------:R1:W-:Y:S02]  /*4fe0*/  STL [R1+0x24], R2 ;  /* 0x0000240201007387 */ /* 0x0003e40000100800 */
[----:B-1----:R-:W-:Y:S02]  /*4ff0*/  SHF.R.S32.HI R2, RZ, 0x1f, R0 ;  /* 0x0000001fff027819 */ /* 0x002fe40000011400 */
[----:B---3--:R1:W-:Y:S02]  /*5000*/  STL [R1+0x8], R14 ;  /* 0x0000080e01007387 */ /* 0x0083e40000100800 */
[C---:B------:R-:W-:Y:S01]  /*5010*/  SHF.L.U64.HI R2, R0.reuse, 0x2, R2 ;  /* 0x0000000200027819 */ /* 0x040fe20000010202 */
[----:B------:R-:W-:Y:S01]  /*5020*/  IMAD.SHL.U32 R0, R0, 0x4, RZ ;  /* 0x0000000400007824 */ /* 0x000fe200078e00ff */
[----:B----4-:R1:W-:Y:S04]  /*5030*/  STL [R1+0xc], R13 ;  /* 0x00000c0d01007387 */ /* 0x0103e80000100800 */
[----:B------:R1:W-:Y:S04]  /*5040*/  STL [R1], R10 ;  /* 0x0000000a01007387 */ /* 0x0003e80000100800 */
[----:B------:R1:W-:Y:S04]  /*5050*/  STL [R1+0x4], R9 ;  /* 0x0000040901007387 */ /* 0x0003e80000100800 */
[----:B------:R1:W-:Y:S04]  /*5060*/  STL [R1+0x20], R5 ;  /* 0x0000200501007387 */ /* 0x0003e80000100800 */
[----:B------:R1:W-:Y:S04]  /*5070*/  STL [R1+0x1c], R2 ;  /* 0x00001c0201007387 */ /* 0x0003e80000100800 */
[----:B------:R1:W-:Y:S01]  /*5080*/  STL [R1+0x18], R0 ;  /* 0x0000180001007387 */ /* 0x0003e20000100800 */
[----:B------:R-:W-:-:S02]  /*5090*/  LOP3.LUT P0, RZ, R8, 0x4, RZ, 0xc0, !PT ;  /* 0x0000000408ff7812 */ /* 0x000fc4000780c0ff */
[----:B------:R-:W-:Y:S02]  /*50a0*/  SEL R219, R219, 0xffffffe0, !P1 ;  /* 0xffffffe0dbdb7807 */ /* 0x000fe40004800000 */
[----:B------:R-:W-:Y:S01]  /*50b0*/  SEL R218, R218, 0xffffffc0, !P0 ;  /* 0xffffffc0dada7807 */ /* 0x000fe20004000000 */
[----:B------:R-:W-:Y:S01]  /*50c0*/  @UP1 UMOV UR5, UR6 ;  /* 0x0000000600051c82 */ /* 0x000fe20008000000 */
[----:B------:R-:W-:-:S07]  /*50d0*/  ULDC.64 UR6, c[0x0][0x398] ;  /* 0x0000e60000067ab9 */ /* 0x000fce0000000a00 */
.L_x_2007:
[----:B------:R-:W0:Y:S01]  /*50e0*/  LDGDEPBAR ;  /* 0x00000000000079af */ /* 0x000e220000000000 */
[C---:B-1----:R-:W-:Y:S01]  /*50f0*/  IADD3 R0, R213.reuse, R219, RZ ;  /* 0x000000dbd5007210 */ /* 0x042fe20007ffe0ff */
[----:B------:R-:W-:Y:S01]  /*5100*/  USHF.L.U32 UR13, UR9, 0x6, URZ ;  /* 0x00000006090d7899 */ /* 0x000fe2000800063f */
[-C--:B------:R-:W-:Y:S05]  /*5110*/  IADD3 R2, R213, R218.reuse, RZ ;  /* 0x000000dad5027210 */ /* 0x080fea0007ffe0ff */
[----:B------:R-:W2:Y:S01]  /*5120*/  LDL R232, [R1+0x24] ;  /* 0x0000240001e87983 */ /* 0x000ea20000100800 */
[----:B------:R-:W-:Y:S01]  /*5130*/  IADD3 R3, R0, R218, RZ ;  /* 0x000000da00037210 */ /* 0x000fe20007ffe0ff */
[----:B------:R-:W-:Y:S01]  /*5140*/  UIADD3 UR15, UR23, UR12, URZ ;  /* 0x0000000c170f7290 */ /* 0x000fe2000fffe03f */
[----:B------:R-:W-:Y:S01]  /*5150*/  MOV R244, R209 ;  /* 0x000000d100f47202 */ /* 0x000fe20000000f00 */
[----:B-----5:R-:W3:Y:S01]  /*5160*/  LDL R231, [R1+0x20] ;  /* 0x0000200001e77983 */ /* 0x020ee20000100800 */
[----:B------:R-:W-:Y:S01]  /*5170*/  MOV R245, R208 ;  /* 0x000000d000f57202 */ /* 0x000fe20000000f00 */
[----:B------:R-:W-:Y:S02]  /*5180*/  UIADD3 UR16, -UR8, 0x80, UR15 ;  /* 0x0000008008107890 */ /* 0x000fe4000fffe10f */
[----:B------:R-:W4:Y:S02]  /*5190*/  LDL R246, [R1+0x10] ;  /* 0x0000100001f67983 */ /* 0x000f240000100800 */
[----:B------:R-:W-:Y:S04]  /*51a0*/  UIADD3 UR16, UR16, -UR6, URZ ;  /* 0x8000000610107290 */ /* 0x000fe8000fffe03f */
[----:B------:R-:W-:Y:S03]  /*51b0*/  UISETP.GE.AND UP0, UPT, UR13, UR16, UPT ;  /* 0x000000100d00728c */ /* 0x000fe6000bf06270 */
[----:B------:R-:W-:Y:S01]  /*51c0*/  UMOV UR16, UR61 ;  /* 0x0000003d00107c82 */ /* 0x000fe20008000000 */
        /* <DEDUP_REMOVED lines=18> */
[----:B------:R-:W1:Y:S05]  /*52f0*/  LDSM.16.M88.4 R192, [R2+0x1000] ;  /* 0x0010000002c0783b */ /* 0x000e6a0000000200 */
[-C--:B------:R-:W-:Y:S03]  /*5300*/  HMMA.16816.F32.BF16 R28, R28, R166.reuse, RZ ;  /* 0x000000a61c1c723c */ /* 0x080fe600000418ff */
[----:B------:R-:W-:Y:S03]  /*5310*/  LDSM.16.M88.4 R196, [R216] ;  /* 0x00000000d8c4783b */ /* 0x000fe60000000200 */
[----:B------:R-:W-:Y:S05]  /*5320*/  HMMA.16816.F32.BF16 R32, R32, R166, RZ ;  /* 0x000000a62020723c */ /* 0x000fea00000418ff */
[----:B------:R-:W1:Y:S01]  /*5330*/  LDSM.16.M88.4 R164, [R217+0x800] ;  /* 0x00080000d9a4783b */ /* 0x000e620000000200 */
[-C--:B------:R-:W-:Y:S06]  /*5340*/  HMMA.16816.F32.BF16 R4, R168, R172.reuse, R4 ;  /* 0x000000aca804723c */ /* 0x080fec0000041804 */
[C---:B-1----:R-:W-:Y:S01]  /*5350*/  HMMA.16816.F32.BF16 R8, R176.reuse, R172, R8 ;  /* 0x000000acb008723c */ /* 0x042fe20000041808 */
[----:B------:R-:W-:Y:S05]  /*5360*/  LDSM.16.M88.4 R200, [R3+0x1000] ;  /* 0x0010000003c8783b */ /* 0x000fea0000000200 */
[-C--:B------:R-:W-:Y:S03]  /*5370*/  HMMA.16816.F32.BF16 R12, R176, R174.reuse, R12 ;  /* 0x000000aeb00c723c */ /* 0x080fe6000004180c */
[----:B------:R-:W-:Y:S03]  /*5380*/  LDSM.16.M88.4 R204, [R216+0x800] ;  /* 0x00080000d8cc783b */ /* 0x000fe60000000200 */
[C---:B------:R-:W-:Y:S05]  /*5390*/  HMMA.16816.F32.BF16 R16, R168.reuse, R174, R16 ;  /* 0x000000aea810723c */ /* 0x040fea0000041810 */
[----:B------:R-:W1:Y:S01]  /*53a0*/  LDSM.16.M88.4 R172, [R3] ;  /* 0x0000000003ac783b */ /* 0x000e620000000200 */
[-C--:B------:R-:W-:Y:S06]  /*53b0*/  HMMA.16816.F32.BF16 R20, R168, R180.reuse, R20 ;  /* 0x000000b4a814723c */ /* 0x080fec0000041814 */
[C---:B------:R-:W-:Y:S06]  /*53c0*/  HMMA.16816.F32.BF16 R24, R176.reuse, R180, R24 ;  /* 0x000000b4b018723c */ /* 0x040fec0000041818 */
[-C--:B------:R-:W-:Y:S01]  /*53d0*/  HMMA.16816.F32.BF16 R28, R176, R182.reuse, R28 ;  /* 0x000000b6b01c723c */ /* 0x080fe2000004181c */
[----:B------:R-:W-:Y:S05]  /*53e0*/  LDSM.16.M88.4 R176, [R215+UR4+0x10000] ;  /* 0x01000004d7b0783b */ /* 0x000fea0008000200 */
[----:B------:R-:W-:Y:S03]  /*53f0*/  HMMA.16816.F32.BF16 R32, R168, R182, R32 ;  /* 0x000000b6a820723c */ /* 0x000fe60000041820 */
[----:B------:R-:W1:Y:S03]  /*5400*/  LDSM.16.M88.4 R168, [R213+0x2000] ;  /* 0x00200000d5a8783b */ /* 0x000e660000000200 */
[-C--:B------:R-:W-:Y:S05]  /*5410*/  HMMA.16816.F32.BF16 R4, R184, R188.reuse, R4 ;  /* 0x000000bcb804723c */ /* 0x080fea0000041804 */
[----:B------:R-:W1:Y:S01]  /*5420*/  LDSM.16.M88.4 R180, [R213+0x3000] ;  /* 0x00300000d5b4783b */ /* 0x000e620000000200 */
[C---:B------:R-:W-:Y:S06]  /*5430*/  HMMA.16816.F32.BF16 R8, R192.reuse, R188, R8 ;  /* 0x000000bcc008723c */ /* 0x040fec0000041808 */
[-C--:B------:R-:W-:Y:S06]  /*5440*/  HMMA.16816.F32.BF16 R12, R192, R190.reuse, R12 ;  /* 0x000000bec00c723c */ /* 0x080fec000004180c */
[C---:B------:R-:W-:Y:S01]  /*5450*/  HMMA.16816.F32.BF16 R16, R184.reuse, R190, R16 ;  /* 0x000000beb810723c */ /* 0x040fe20000041810 */
[----:B------:R-:W2:Y:S05]  /*5460*/  LDSM.16.M88.4 R188, [R215+UR4+0x10800] ;  /* 0x01080004d7bc783b */ /* 0x000eaa0008000200 */
[-C--:B------:R-:W-:Y:S06]  /*5470*/  HMMA.16816.F32.BF16 R20, R184, R164.reuse, R20 ;  /* 0x000000a4b814723c */ /* 0x080fec0000041814 */
[C---:B------:R-:W-:Y:S06]  /*5480*/  HMMA.16816.F32.BF16 R24, R192.reuse, R164, R24 ;  /* 0x000000a4c018723c */ /* 0x040fec0000041818 */
[-C--:B------:R-:W-:Y:S01]  /*5490*/  HMMA.16816.F32.BF16 R28, R192, R166.reuse, R28 ;  /* 0x000000a6c01c723c */ /* 0x080fe2000004181c */
[----:B------:R-:W-:Y:S05]  /*54a0*/  LDSM.16.M88.4 R192, [R0+0x3000] ;  /* 0x0030000000c0783b */ /* 0x000fea0000000200 */
[----:B------:R-:W-:Y:S03]  /*54b0*/  HMMA.16816.F32.BF16 R32, R184, R166, R32 ;  /* 0x000000a6b820723c */ /* 0x000fe60000041820 */
[----:B------:R1:W-:Y:S03]  /*54c0*/  LDSM.16.M88.4 R164, [R0+0x2000] ;  /* 0x0020000000a4783b */ /* 0x0003e60000000200 */
[-C--:B-1----:R-:W-:Y:S05]  /*54d0*/  HMMA.16816.F32.BF16 R4, R172, R196.reuse, R4 ;  /* 0x000000c4ac04723c */ /* 0x082fea0000041804 */
[----:B------:R-:W1:Y:S01]  /*54e0*/  LDSM.16.M88.4 R184, [R214+0x4000] ;  /* 0x00400000d6b8783b */ /* 0x000e620000000200 */
[C---:B------:R-:W-:Y:S06]  /*54f0*/  HMMA.16816.F32.BF16 R8, R200.reuse, R196, R8 ;  /* 0x000000c4c808723c */ /* 0x040fec0000041808 */
[-C--:B------:R-:W-:Y:S06]  /*5500*/  HMMA.16816.F32.BF16 R12, R200, R198.reuse, R12 ;  /* 0x000000c6c80c723c */ /* 0x080fec000004180c */
[C---:B------:R-:W-:Y:S01]  /*5510*/  HMMA.16816.F32.BF16 R16, R172.reuse, R198, R16 ;  /* 0x000000c6ac10723c */ /* 0x040fe20000041810 */
[----:B------:R-:W3:Y:S01]  /*5520*/  LDSM.16.M88.4 R196, [R214+0x4800] ;  /* 0x00480000d6c4783b */ /* 0x000ee20000000200 */
[----:B------:R-:W-:Y:S04]  /*5530*/  MOV R0, UR13 ;  /* 0x0000000d00007c02 */ /* 0x000fe80008000f00 */
[-C--:B------:R-:W-:Y:S06]  /*5540*/  HMMA.16816.F32.BF16 R20, R172, R204.reuse, R20 ;  /* 0x000000ccac14723c */ /* 0x080fec0000041814 */
[C---:B------:R-:W-:Y:S06]  /*5550*/  HMMA.16816.F32.BF16 R24, R200.reuse, R204, R24 ;  /* 0x000000ccc818723c */ /* 0x040fec0000041818 */
[-C--:B------:R-:W-:Y:S01]  /*5560*/  HMMA.16816.F32.BF16 R28, R200, R206.reuse, R28 ;  /* 0x000000cec81c723c */ /* 0x080fe2000004181c */
[----:B------:R-:W-:Y:S05]  /*5570*/  LDSM.16.M88.4 R200, [R2+0x3000] ;  /* 0x0030000002c8783b */ /* 0x000fea0000000200 */
[----:B------:R-:W-:Y:S03]  /*5580*/  HMMA.16816.F32.BF16 R32, R172, R206, R32 ;  /* 0x000000ceac20723c */ /* 0x000fe60000041820 */
[----:B------:R2:W-:Y:S03]  /*5590*/  LDSM.16.M88.4 R172, [R2+0x2000] ;  /* 0x0020000002ac783b */ /* 0x0005e60000000200 */
[-C--:B------:R-:W-:Y:S05]  /*55a0*/  HMMA.16816.F32.BF16 R4, R168, R176.reuse, R4 ;  /* 0x000000b0a804723c */ /* 0x080fea0000041804 */
[----:B------:R-:W-:Y:S01]  /*55b0*/  LDSM.16.M88.4 R204, [R217+0x4800] ;  /* 0x00480000d9cc783b */ /* 0x000fe20000000200 */
[C---:B------:R-:W-:Y:S06]  /*55c0*/  HMMA.16816.F32.BF16 R8, R180.reuse, R176, R8 ;  /* 0x000000b0b408723c */ /* 0x040fec0000041808 */
[-C--:B------:R-:W-:Y:S06]  /*55d0*/  HMMA.16816.F32.BF16 R12, R180, R178.reuse, R12 ;  /* 0x000000b2b40c723c */ /* 0x080fec000004180c */
[C---:B------:R-:W-:Y:S01]  /*55e0*/  HMMA.16816.F32.BF16 R16, R168.reuse, R178, R16 ;  /* 0x000000b2a810723c */ /* 0x040fe20000041810 */
[----:B------:R-:W4:Y:S04]  /*55f0*/  LDSM.16.M88.4 R176, [R217+0x4000] ;  /* 0x00400000d9b0783b */ /* 0x000f280000000200 */
[----:B--2---:R-:W-:Y:S01]  /*5600*/  IADD3 R2, P1, R232, UR21, RZ ;  /* 0x00000015e8027c10 */ /* 0x004fe2000ff3e0ff */
[-C--:B------:R-:W-:Y:S06]  /*5610*/  HMMA.16816.F32.BF16 R20, R168, R188.reuse, R20 ;  /* 0x000000bca814723c */ /* 0x080fec0000041814 */
[C---:B------:R-:W-:Y:S06]  /*5620*/  HMMA.16816.F32.BF16 R24, R180.reuse, R188, R24 ;  /* 0x000000bcb418723c */ /* 0x040fec0000041818 */
[-C--:B------:R-:W-:Y:S01]  /*5630*/  HMMA.16816.F32.BF16 R28, R180, R190.reuse, R28 ;  /* 0x000000beb41c723c */ /* 0x080fe2000004181c */
[----:B------:R-:W-:Y:S05]  /*5640*/  LDSM.16.M88.4 R180, [R216+0x4000] ;  /* 0x00400000d8b4783b */ /* 0x000fea0000000200 */
[----:B------:R-:W-:Y:S03]  /*5650*/  HMMA.16816.F32.BF16 R32, R168, R190, R32 ;  /* 0x000000bea820723c */ /* 0x000fe60000041820 */
[----:B------:R-:W2:Y:S03]  /*5660*/  LDSM.16.M88.4 R168, [R3+0x2000] ;  /* 0x0020000003a8783b */ /* 0x000ea60000000200 */
[-C--:B-1----:R-:W-:Y:S06]  /*5670*/  HMMA.16816.F32.BF16 R4, R164, R184.reuse, R4 ;  /* 0x000000b8a404723c */ /* 0x082fec0000041804 */
[C---:B------:R-:W-:Y:S06]  /*5680*/  HMMA.16816.F32.BF16 R8, R192.reuse, R184, R8 ;  /* 0x000000b8c008723c */ /* 0x040fec0000041808 */
[-C--:B------:R-:W-:Y:S06]  /*5690*/  HMMA.16816.F32.BF16 R12, R192, R186.reuse, R12 ;  /* 0x000000bac00c723c */ /* 0x080fec000004180c */
[C---:B------:R-:W-:Y:S06]  /*56a0*/  HMMA.16816.F32.BF16 R16, R164.reuse, R186, R16 ;  /* 0x000000baa410723c */ /* 0x040fec0000041810 */
[-C--:B---3--:R-:W-:Y:S06]  /*56b0*/  HMMA.16816.F32.BF16 R20, R164, R196.reuse, R20 ;  /* 0x000000c4a414723c */ /* 0x088fec0000041814 */
[C---:B------:R-:W-:Y:S06]  /*56c0*/  HMMA.16816.F32.BF16 R24, R192.reuse, R196, R24 ;  /* 0x000000c4c018723c */ /* 0x040fec0000041818 */
[-C--:B------:R-:W-:Y:S06]  /*56d0*/  HMMA.16816.F32.BF16 R28, R192, R198.reuse, R28 ;  /* 0x000000c6c01c723c */ /* 0x080fec000004181c */
[----:B------:R-:W-:Y:S01]  /*56e0*/  HMMA.16816.F32.BF16 R32, R164, R198, R32 ;  /* 0x000000c6a420723c */ /* 0x000fe20000041820 */
[----:B------:R1:W3:Y:S05]  /*56f0*/  LDSM.16.M88.4 R164, [R3+0x3000] ;  /* 0x0030000003a4783b */ /* 0x0002ea0000000200 */
[-C--:B----4-:R-:W-:Y:S06]  /*5700*/  HMMA.16816.F32.BF16 R4, R172, R176.reuse, R4 ;  /* 0x000000b0ac04723c */ /* 0x090fec0000041804 */
[C---:B------:R-:W-:Y:S06]  /*5710*/  HMMA.16816.F32.BF16 R8, R200.reuse, R176, R8 ;  /* 0x000000b0c808723c */ /* 0x040fec0000041808 */
[-C--:B------:R-:W-:Y:S05]  /*5720*/  HMMA.16816.F32.BF16 R12, R200, R178.reuse, R12 ;  /* 0x000000b2c80c723c */ /* 0x080fea000004180c */
[----:B-1----:R-:W-:Y:S01]  /*5730*/  IADD3.X R3, R231, UR20, RZ, P1, !PT ;  /* 0x00000014e7037c10 */ /* 0x002fe20008ffe4ff */
[C---:B------:R-:W-:Y:S04]  /*5740*/  HMMA.16816.F32.BF16 R16, R172.reuse, R178, R16 ;  /* 0x000000b2ac10723c */ /* 0x040fe80000041810 */
[----:B------:R-:W5:Y:S02]  /*5750*/  LDG.E R185, desc[UR10][R2.64] ;  /* 0x0000000a02b97981 */ /* 0x000f64000c1e1900 */
[-C--:B------:R-:W-:Y:S02]  /*5760*/  HMMA.16816.F32.BF16 R20, R172, R204.reuse, R20 ;  /* 0x000000ccac14723c */ /* 0x080fe40000041814 */
[----:B------:R-:W5:Y:S04]  /*5770*/  LDG.E R186, desc[UR10][R2.64+0x20] ;  /* 0x0000200a02ba7981 */ /* 0x000f68000c1e1900 */
[----:B------:R-:W5:Y:S01]  /*5780*/  LDG.E R184, desc[UR10][R2.64+0x80] ;  /* 0x0000800a02b87981 */ /* 0x000f62000c1e1900 */
[C---:B------:R-:W-:Y:S03]  /*5790*/  HMMA.16816.F32.BF16 R24, R200.reuse, R204, R24 ;  /* 0x000000ccc818723c */ /* 0x040fe60000041818 */
[----:B------:R1:W5:Y:S03]  /*57a0*/  LDG.E R179, desc[UR10][R2.64+0xa0] ;  /* 0x0000a00a02b37981 */ /* 0x000366000c1e1900 */
[-C--:B------:R-:W-:Y:S06]  /*57b0*/  HMMA.16816.F32.BF16 R28, R200, R206.reuse, R28 ;  /* 0x000000cec81c723c */ /* 0x080fec000004181c */
[----:B------:R-:W-:Y:S01]  /*57c0*/  HMMA.16816.F32.BF16 R32, R172, R206, R32 ;  /* 0x000000ceac20723c */ /* 0x000fe20000041820 */
[----:B------:R-:W4:Y:S05]  /*57d0*/  LDSM.16.M88.4 R172, [R216+0x4800] ;  /* 0x00480000d8ac783b */ /* 0x000f2a0000000200 */
[-C--:B--2---:R-:W-:Y:S06]  /*57e0*/  HMMA.16816.F32.BF16 R4, R168, R180.reuse, R4 ;  /* 0x000000b4a804723c */ /* 0x084fec0000041804 */
[C---:B---3--:R-:W-:Y:S05]  /*57f0*/  HMMA.16816.F32.BF16 R8, R164.reuse, R180, R8 ;  /* 0x000000b4a408723c */ /* 0x048fea0000041808 */
[----:B-1----:R-:W-:Y:S01]  /*5800*/  IADD3 R2, R246, -UR12, -R223 ;  /* 0x8000000cf6027c10 */ /* 0x002fe2000fffe8df */
[-C--:B------:R-:W-:Y:S05]  /*5810*/  HMMA.16816.F32.BF16 R12, R164, R182.reuse, R12 ;  /* 0x000000b6a40c723c */ /* 0x080fea000004180c */
[----:B------:R-:W-:Y:S01]  /*5820*/  IADD3 R0, R0, UR8, R2 ;  /* 0x0000000800007c10 */ /* 0x000fe2000fffe002 */
[C---:B------:R-:W-:Y:S05]  /*5830*/  HMMA.16816.F32.BF16 R16, R168.reuse, R182, R16 ;  /* 0x000000b6a810723c */ /* 0x040fea0000041810 */
[----:B------:R-:W-:Y:S01]  /*5840*/  IADD3 R3, R0, 0x28, RZ ;  /* 0x0000002800037810 */ /* 0x000fe20007ffe0ff */
[----:B------:R-:W-:Y:S01]  /*5850*/  FMUL.FTZ R4, R4, UR7 ;  /* 0x0000000704047c20 */ /* 0x000fe20008410000 */
[----:B------:R-:W-:Y:S01]  /*5860*/  FMUL.FTZ R5, R5, UR7 ;  /* 0x0000000705057c20 */ /* 0x000fe20008410000 */
[----:B------:R-:W-:Y:S01]  /*5870*/  FMUL.FTZ R6, R6, UR7 ;  /* 0x0000000706067c20 */ /* 0x000fe20008410000 */
[----:B------:R-:W-:Y:S01]  /*5880*/  ISETP.GE.AND P2, PT, R3, RZ, PT ;  /* 0x000000ff0300720c */ /* 0x000fe20003f46270 */
[----:B------:R1:W-:Y:S01]  /*5890*/  MUFU.TANH R190, R4 ;  /* 0x0000000400be7308 */ /* 0x0003e20000002400 */
[----:B------:R-:W-:Y:S01]  /*58a0*/  FMUL.FTZ R7, R7, UR7 ;  /* 0x0000000707077c20 */ /* 0x000fe20008410000 */
[----:B------:R-:W-:Y:S01]  /*58b0*/  FMUL.FTZ R10, R10, UR7 ;  /* 0x000000070a0a7c20 */ /* 0x000fe20008410000 */
[----:B------:R-:W-:Y:S01]  /*58c0*/  FMUL.FTZ R8, R8, UR7 ;  /* 0x0000000708087c20 */ /* 0x000fe20008410000 */
[----:B------:R-:W-:Y:S01]  /*58d0*/  FMUL.FTZ R9, R9, UR7 ;  /* 0x0000000709097c20 */ /* 0x000fe20008410000 */
[----:B------:R-:W-:Y:S01]  /*58e0*/  IADD3 R2, R0, 0x27, RZ ;  /* 0x0000002700027810 */ /* 0x000fe20007ffe0ff */
[----:B------:R-:W-:Y:S01]  /*58f0*/  FMUL.FTZ R11, R11, UR7 ;  /* 0x000000070b0b7c20 */ /* 0x000fe20008410000 */
[-C--:B----4-:R-:W-:Y:S03]  /*5900*/  HMMA.16816.F32.BF16 R20, R168, R172.reuse, R20 ;  /* 0x000000aca814723c */ /* 0x090fe60000041814 */
[----:B------:R2:W-:Y:S01]  /*5910*/  MUFU.TANH R189, R5 ;  /* 0x0000000500bd7308 */ /* 0x0005e20000002400 */
[----:B------:R-:W-:Y:S01]  /*5920*/  ISETP.GE.AND P1, PT, R2, RZ, PT ;  /* 0x000000ff0200720c */ /* 0x000fe20003f26270 */
[----:B------:R-:W-:Y:S01]  /*5930*/  FMUL.FTZ R14, R14, UR7 ;  /* 0x000000070e0e7c20 */ /* 0x000fe20008410000 */
[----:B------:R-:W-:Y:S01]  /*5940*/  FMUL.FTZ R15, R15, UR7 ;  /* 0x000000070f0f7c20 */ /* 0x000fe20008410000 */
[C---:B------:R-:W-:Y:S06]  /*5950*/  HMMA.16816.F32.BF16 R24, R164.reuse, R172, R24 ;  /* 0x000000aca418723c */ /* 0x040fec0000041818 */
[----:B------:R3:W-:Y:S01]  /*5960*/  MUFU.TANH R187, R10 ;  /* 0x0000000a00bb7308 */ /* 0x0007e20000002400 */
[----:B-1----:R-:W-:Y:S01]  /*5970*/  FMUL.FTZ R4, R12, UR7 ;  /* 0x000000070c047c20 */ /* 0x002fe20008410000 */
[-C--:B------:R-:W-:Y:S08]  /*5980*/  HMMA.16816.F32.BF16 R28, R164, R174.reuse, R28 ;  /* 0x000000aea41c723c */ /* 0x080ff0000004181c */
[----:B------:R1:W-:Y:S03]  /*5990*/  MUFU.TANH R192, R6 ;  /* 0x0000000600c07308 */ /* 0x0003e60000002400 */
[----:B--2---:R-:W-:Y:S01]  /*59a0*/  FMUL.FTZ R5, R13, UR7 ;  /* 0x000000070d057c20 */ /* 0x004fe20008410000 */
[----:B------:R-:W-:Y:S01]  /*59b0*/  IADD3 R13, R0, 0x8, RZ ;  /* 0x00000008000d7810 */ /* 0x000fe20007ffe0ff */
[----:B------:R-:W-:Y:S04]  /*59c0*/  HMMA.16816.F32.BF16 R32, R168, R174, R32 ;  /* 0x000000aea820723c */ /* 0x000fe80000041820 */
[----:B------:R-:W-:Y:S01]  /*59d0*/  FMUL.FTZ R164, R20, UR7 ;  /* 0x0000000714a47c20 */ /* 0x000fe20008410000 */
[----:B------:R2:W-:Y:S01]  /*59e0*/  MUFU.TANH R188, R7 ;  /* 0x0000000700bc7308 */ /* 0x0005e20000002400 */
[----:B------:R-:W-:Y:S01]  /*59f0*/  IADD3 R20, R0, -0x1, RZ ;  /* 0xffffffff00147810 */ /* 0x000fe20007ffe0ff */
[----:B---3--:R-:W-:Y:S01]  /*5a00*/  FMUL.FTZ R10, R18, UR7 ;  /* 0x00000007120a7c20 */ /* 0x008fe20008410000 */
[----:B------:R-:W-:Y:S02]  /*5a10*/  IADD3 R12, R0, 0x7, RZ ;  /* 0x00000007000c7810 */ /* 0x000fe40007ffe0ff */
[----:B------:R-:W-:Y:S01]  /*5a20*/  ISETP.GE.AND P5, PT, R20, RZ, PT ;  /* 0x000000ff1400720c */ /* 0x000fe20003fa6270 */
[----:B------:R-:W-:Y:S01]  /*5a30*/  FMUL.FTZ R176, R19, UR7 ;  /* 0x0000000713b07c20 */ /* 0x000fe20008410000 */
[----:B------:R-:W-:Y:S03]  /*5a40*/  ISETP.GE.AND P4, PT, R13, RZ, PT ;  /* 0x000000ff0d00720c */ /* 0x000fe60003f86270 */
[----:B------:R3:W-:Y:S01]  /*5a50*/  MUFU.TANH R183, R8 ;  /* 0x0000000800b77308 */ /* 0x0007e20000002400 */
[----:B------:R-:W-:Y:S01]  /*5a60*/  ISETP.GE.AND P3, PT, R12, RZ, PT ;  /* 0x000000ff0c00720c */ /* 0x000fe20003f66270 */
[----:B------:R-:W-:Y:S01]  /*5a70*/  FMUL.FTZ R172, R17, UR7 ;  /* 0x0000000711ac7c20 */ /* 0x000fe20008410000 */
[----:B-1----:R-:W-:Y:S01]  /*5a80*/  IADD3 R6, R0, 0x17, RZ ;  /* 0x0000001700067810 */ /* 0x002fe20007ffe0ff */
[----:B------:R-:W-:Y:S01]  /*5a90*/  FMUL.FTZ R22, R22, UR7 ;  /* 0x0000000716167c20 */ /* 0x000fe20008410000 */
[C---:B------:R-:W-:Y:S01]  /*5aa0*/  IADD3 R19, R0.reuse, -0x8, RZ ;  /* 0xfffffff800137810 */ /* 0x040fe20007ffe0ff */
[----:B------:R-:W-:Y:S01]  /*5ab0*/  FMUL.FTZ R21, R21, UR7 ;  /* 0x0000000715157c20 */ /* 0x000fe20008410000 */
[C---:B------:R-:W-:Y:S03]  /*5ac0*/  IADD3 R18, R0.reuse, -0x9, RZ ;  /* 0xfffffff700127810 */ /* 0x040fe60007ffe0ff */
[----:B------:R1:W-:Y:S01]  /*5ad0*/  MUFU.TANH R178, R9 ;  /* 0x0000000900b27308 */ /* 0x0003e20000002400 */
[C---:B--2---:R-:W-:Y:S01]  /*5ae0*/  IADD3 R7, R0.reuse, 0x18, RZ ;  /* 0x0000001800077810 */ /* 0x044fe20007ffe0ff */
[----:B------:R-:W-:Y:S01]  /*5af0*/  FMUL.FTZ R23, R23, UR7 ;  /* 0x0000000717177c20 */ /* 0x000fe20008410000 */
[----:B------:R-:W-:Y:S01]  /*5b00*/  @!P5 IADD3 R20, -R0, 0x1, RZ ;  /* 0x000000010014d810 */ /* 0x000fe20007ffe1ff */
[----:B------:R-:W-:Y:S01]  /*5b10*/  FMUL.FTZ R26, R26, UR7 ;  /* 0x000000071a1a7c20 */ /* 0x000fe20008410000 */
[C---:B------:R-:W-:Y:S01]  /*5b20*/  @!P4 IADD3 R13, -R0.reuse, -0x8, RZ ;  /* 0xfffffff8000dc810 */ /* 0x040fe20007ffe1ff */
[----:B------:R-:W-:Y:S01]  /*5b30*/  FMUL.FTZ R199, R35, UR7 ;  /* 0x0000000723c77c20 */ /* 0x000fe20008410000 */
[C---:B------:R-:W-:Y:S03]  /*5b40*/  @!P3 IADD3 R12, -R0.reuse, -0x7, RZ ;  /* 0xfffffff9000cb810 */ /* 0x040fe60007ffe1ff */
[----:B------:R2:W4:Y:S01]  /*5b50*/  MUFU.TANH R182, R11 ;  /* 0x0000000b00b67308 */ /* 0x0005220000002400 */
[C---:B---3--:R-:W-:Y:S01]  /*5b60*/  IADD3 R8, R0.reuse, 0x1f, RZ ;  /* 0x0000001f00087810 */ /* 0x048fe20007ffe0ff */
[----:B------:R-:W-:Y:S01]  /*5b70*/  FMUL.FTZ R27, R27, UR7 ;  /* 0x000000071b1b7c20 */ /* 0x000fe20008410000 */
[C---:B------:R-:W-:Y:S01]  /*5b80*/  @!P2 IADD3 R3, -R0.reuse, -0x28, RZ ;  /* 0xffffffd80003a810 */ /* 0x040fe20007ffe1ff */
[----:B------:R-:W-:Y:S01]  /*5b90*/  FMUL.FTZ R194, R29, UR7 ;  /* 0x000000071dc27c20 */ /* 0x000fe20008410000 */
[----:B------:R-:W-:Y:S01]  /*5ba0*/  @!P1 IADD3 R2, -R0, -0x27, RZ ;  /* 0xffffffd900029810 */ /* 0x000fe20007ffe1ff */
[----:B------:R-:W-:Y:S01]  /*5bb0*/  FMUL.FTZ R193, R30, UR7 ;  /* 0x000000071ec17c20 */ /* 0x000fe20008410000 */
[----:B------:R-:W-:Y:S03]  /*5bc0*/  ISETP.GE.AND P5, PT, R8, RZ, PT ;  /* 0x000000ff0800720c */ /* 0x000fe60003fa6270 */
[----:B------:R3:W4:Y:S01]  /*5bd0*/  MUFU.TANH R177, R14 ;  /* 0x0000000e00b17308 */ /* 0x0007220000002400 */
[----:B-1----:R-:W-:Y:S01]  /*5be0*/  IADD3 R9, R0, 0x20, RZ ;  /* 0x0000002000097810 */ /* 0x002fe20007ffe0ff */
[----:B------:R-:W-:Y:S01]  /*5bf0*/  FMUL.FTZ R197, R34, UR7 ;  /* 0x0000000722c57c20 */ /* 0x000fe20008410000 */
[----:B------:R-:W-:Y:S01]  /*5c00*/  ISETP.GE.AND P4, PT, R7, RZ, PT ;  /* 0x000000ff0700720c */ /* 0x000fe20003f86270 */
[----:B------:R-:W-:Y:S01]  /*5c10*/  FMUL.FTZ R196, R32, UR7 ;  /* 0x0000000720c47c20 */ /* 0x000fe20008410000 */
[----:B------:R-:W-:Y:S01]  /*5c20*/  ISETP.GE.AND P6, PT, R9, RZ, PT ;  /* 0x000000ff0900720c */ /* 0x000fe20003fc6270 */
[----:B------:R-:W-:Y:S01]  /*5c30*/  FMUL.FTZ R195, R31, UR7 ;  /* 0x000000071fc37c20 */ /* 0x000fe20008410000 */
[----:B------:R-:W-:Y:S03]  /*5c40*/  ISETP.GE.AND P3, PT, R6, RZ, PT ;  /* 0x000000ff0600720c */ /* 0x000fe60003f66270 */
[----:B------:R1:W4:Y:S01]  /*5c50*/  MUFU.TANH R169, R15 ;  /* 0x0000000f00a97308 */ /* 0x0003220000002400 */
[----:B------:R-:W-:Y:S01]  /*5c60*/  ISETP.GE.AND P2, PT, R19, RZ, PT ;  /* 0x000000ff1300720c */ /* 0x000fe20003f46270 */
[----:B--2---:R-:W-:Y:S01]  /*5c70*/  FMUL.FTZ R11, R16, UR7 ;  /* 0x00000007100b7c20 */ /* 0x004fe20008410000 */
[----:B------:R-:W-:Y:S01]  /*5c80*/  ISETP.GE.AND P1, PT, R18, RZ, PT ;  /* 0x000000ff1200720c */ /* 0x000fe20003f26270 */
[----:B------:R-:W-:Y:S01]  /*5c90*/  FMUL.FTZ R198, R33, UR7 ;  /* 0x0000000721c67c20 */ /* 0x000fe20008410000 */
[----:B------:R-:W-:Y:S01]  /*5ca0*/  IADD3 R17, R0, -0x10, RZ ;  /* 0xfffffff000117810 */ /* 0x000fe20007ffe0ff */
[----:B------:R-:W-:Y:S01]  /*5cb0*/  FMUL.FTZ R24, R24, UR7 ;  /* 0x0000000718187c20 */ /* 0x000fe20008410000 */
[C---:B------:R-:W-:Y:S03]  /*5cc0*/  IADD3 R16, R0.reuse, -0x11, RZ ;  /* 0xffffffef00107810 */ /* 0x040fe60007ffe0ff */
[----:B------:R2:W-:Y:S01]  /*5cd0*/  MUFU.TANH R170, R4 ;  /* 0x0000000400aa7308 */ /* 0x0005e20000002400 */
[C---:B---3--:R-:W-:Y:S01]  /*5ce0*/  IADD3 R14, R0.reuse, -0x19, RZ ;  /* 0xffffffe7000e7810 */ /* 0x048fe20007ffe0ff */
[----:B------:R-:W-:Y:S01]  /*5cf0*/  FMUL.FTZ R171, R25, UR7 ;  /* 0x0000000719ab7c20 */ /* 0x000fe20008410000 */
[----:B------:R-:W-:Y:S01]  /*5d00*/  @!P6 IADD3 R9, -R0, -0x20, RZ ;  /* 0xffffffe00009e810 */ /* 0x000fe20007ffe1ff */
[----:B------:R-:W-:Y:S01]  /*5d10*/  FMUL.FTZ R191, R28, UR7 ;  /* 0x000000071cbf7c20 */ /* 0x000fe20008410000 */
[C---:B------:R-:W-:Y:S02]  /*5d20*/  @!P5 IADD3 R8, -R0.reuse, -0x1f, RZ ;  /* 0xffffffe10008d810 */ /* 0x040fe40007ffe1ff */
[C---:B------:R-:W-:Y:S03]  /*5d30*/  @!P4 IADD3 R7, -R0.reuse, -0x18, RZ ;  /* 0xffffffe80007c810 */ /* 0x040fe60007ffe1ff */
[----:B------:R3:W-:Y:S01]  /*5d40*/  MUFU.TANH R174, R5 ;  /* 0x0000000500ae7308 */ /* 0x0007e20000002400 */
[C---:B-1----:R-:W-:Y:S02]  /*5d50*/  IADD3 R15, R0.reuse, -0x18, RZ ;  /* 0xffffffe8000f7810 */ /* 0x042fe40007ffe0ff */
[C---:B------:R-:W-:Y:S02]  /*5d60*/  @!P3 IADD3 R6, -R0.reuse, -0x17, RZ ;  /* 0xffffffe90006b810 */ /* 0x040fe40007ffe1ff */
[C---:B------:R-:W-:Y:S02]  /*5d70*/  @!P2 IADD3 R19, -R0.reuse, 0x8, RZ ;  /* 0x000000080013a810 */ /* 0x040fe40007ffe1ff */
[C---:B------:R-:W-:Y:S03]  /*5d80*/  @!P1 IADD3 R18, -R0.reuse, 0x9, RZ ;  /* 0x0000000900129810 */ /* 0x040fe60007ffe1ff */
[----:B------:R1:W-:Y:S01]  /*5d90*/  MUFU.TANH R180, R22 ;  /* 0x0000001600b47308 */ /* 0x0003e20000002400 */
[----:B--2---:R-:W-:Y:S02]  /*5da0*/  IADD3 R4, R0, 0xf, RZ ;  /* 0x0000000f00047810 */ /* 0x004fe40007ffe0ff */
[----:B------:R-:W-:Y:S02]  /*5db0*/  ISETP.GE.AND P6, PT, R17, RZ, PT ;  /* 0x000000ff1100720c */ /* 0x000fe40003fc6270 */
[----:B------:R-:W-:Y:S02]  /*5dc0*/  ISETP.GE.AND P5, PT, R16, RZ, PT ;  /* 0x000000ff1000720c */ /* 0x000fe40003fa6270 */
[----:B------:R-:W-:Y:S03]  /*5dd0*/  ISETP.GE.AND P3, PT, R4, RZ, PT ;  /* 0x000000ff0400720c */ /* 0x000fe60003f66270 */
[----:B------:R2:W-:Y:S01]  /*5de0*/  MUFU.TANH R35, R21 ;  /* 0x0000001500237308 */ /* 0x0005e20000002400 */
[----:B---3--:R-:W-:Y:S02]  /*5df0*/  IADD3 R5, R0, 0x10, RZ ;  /* 0x0000001000057810 */ /* 0x008fe40007ffe0ff */
[----:B------:R-:W-:Y:S02]  /*5e00*/  ISETP.GE.AND P2, PT, R15, RZ, PT ;  /* 0x000000ff0f00720c */ /* 0x000fe40003f46270 */
[----:B------:R-:W-:Y:S02]  /*5e10*/  ISETP.GE.AND P4, PT, R5, RZ, PT ;  /* 0x000000ff0500720c */ /* 0x000fe40003f86270 */
[----:B------:R-:W-:Y:S03]  /*5e20*/  ISETP.GE.AND P1, PT, R14, RZ, PT ;  /* 0x000000ff0e00720c */ /* 0x000fe60003f26270 */
[----:B------:R3:W-:Y:S01]  /*5e30*/  MUFU.TANH R181, R23 ;  /* 0x0000001700b57308 */ /* 0x0007e20000002400 */
[C---:B------:R-:W-:Y:S02]  /*5e40*/  @!P6 IADD3 R17, -R0.reuse, 0x10, RZ ;  /* 0x000000100011e810 */ /* 0x040fe40007ffe1ff */
[C---:B------:R-:W-:Y:S02]  /*5e50*/  @!P5 IADD3 R16, -R0.reuse, 0x11, RZ ;  /* 0x000000110010d810 */ /* 0x040fe40007ffe1ff */
[C---:B------:R-:W-:Y:S02]  /*5e60*/  @!P3 IADD3 R4, -R0.reuse, -0xf, RZ ;  /* 0xfffffff10004b810 */ /* 0x040fe40007ffe1ff */
[----:B------:R-:W-:Y:S03]  /*5e70*/  I2FP.F32.S32 R29, R20 ;  /* 0x00000014001d7245 */ /* 0x000fe60000201400 */
[----:B------:R-:W3:Y:S01]  /*5e80*/  MUFU.TANH R175, R10 ;  /* 0x0000000a00af7308 */ /* 0x000ee20000002400 */
[C---:B------:R-:W-:Y:S02]  /*5e90*/  @!P2 IADD3 R15, -R0.reuse, 0x18, RZ ;  /* 0x00000018000fa810 */ /* 0x040fe40007ffe1ff */
[C---:B------:R-:W-:Y:S02]  /*5ea0*/  @!P4 IADD3 R5, -R0.reuse, -0x10, RZ ;  /* 0xfffffff00005c810 */ /* 0x040fe40007ffe1ff */
[----:B------:R-:W-:Y:S02]  /*5eb0*/  @!P1 IADD3 R14, -R0, 0x19, RZ ;  /* 0x00000019000e9810 */ /* 0x000fe40007ffe1ff */
[----:B------:R-:W-:Y:S03]  /*5ec0*/  IABS R0, R0 ;  /* 0x0000000000007213 */ /* 0x000fe60000000000 */
[----:B------:R3:W-:Y:S01]  /*5ed0*/  MUFU.TANH R173, R26 ;  /* 0x0000001a00ad7308 */ /* 0x0007e20000002400 */
[----:B------:R-:W-:Y:S02]  /*5ee0*/  I2FP.F32.S32 R20, R2 ;  /* 0x0000000200147245 */ /* 0x000fe40000201400 */
[----:B------:R-:W-:Y:S02]  /*5ef0*/  I2FP.F32.S32 R2, R9 ;  /* 0x0000000900027245 */ /* 0x000fe40000201400 */
[----:B------:R-:W-:Y:S01]  /*5f00*/  MOV R30, R0 ;  /* 0x00000000001e7202 */ /* 0x000fe20000000f00 */
[----:B----4-:R-:W-:Y:S01]  /*5f10*/  FFMA.FTZ R20, R20, -UR5, R182 ;  /* 0x8000000514147c23 */ /* 0x010fe200080100b6 */
[----:B------:R-:W-:Y:S03]  /*5f20*/  I2FP.F32.S32 R165, R16 ;  /* 0x0000001000a57245 */ /* 0x000fe60000201400 */
[----:B------:R-:W-:Y:S01]  /*5f30*/  MUFU.TANH R10, R172 ;  /* 0x000000ac000a7308 */ /* 0x000fe20000002400 */
[----:B------:R-:W-:Y:S01]  /*5f40*/  I2FP.F32.S32 R0, R8 ;  /* 0x0000000800007245 */ /* 0x000fe20000201400 */
[----:B------:R-:W-:Y:S01]  /*5f50*/  FFMA.FTZ R16, -R192, R192, 1 ;  /* 0x3f800000c0107423 */ /* 0x000fe200000101c0 */
[----:B------:R-:W-:Y:S01]  /*5f60*/  I2FP.F32.S32 R34, R13 ;  /* 0x0000000d00227245 */ /* 0x000fe20000201400 */
[----:B------:R-:W-:Y:S01]  /*5f70*/  FFMA.FTZ R13, R2, -UR5, R183 ;  /* 0x80000005020d7c23 */ /* 0x000fe200080100b7 */
[----:B------:R-:W-:Y:S01]  /*5f80*/  I2FP.F32.S32 R166, R12 ;  /* 0x0000000c00a67245 */ /* 0x000fe20000201400 */
[----:B------:R-:W-:Y:S01]  /*5f90*/  FFMA.FTZ R28, R0, -UR5, R178 ;  /* 0x80000005001c7c23 */ /* 0x000fe200080100b2 */
[----:B------:R-:W-:Y:S03]  /*5fa0*/  I2FP.F32.S32 R168, R14 ;  /* 0x0000000e00a87245 */ /* 0x000fe60000201400 */
[----:B------:R4:W-:Y:S01]  /*5fb0*/  MUFU.TANH R172, R27 ;  /* 0x0000001b00ac7308 */ /* 0x0009e20000002400 */
[----:B-1----:R-:W-:Y:S01]  /*5fc0*/  I2FP.F32.S32 R22, R6 ;  /* 0x0000000600167245 */ /* 0x002fe20000201400 */
[----:B------:R-:W-:Y:S01]  /*5fd0*/  FFMA.FTZ R14, -R183, R183, 1 ;  /* 0x3f800000b70e7423 */ /* 0x000fe200000101b7 */
[----:B------:R-:W-:Y:S01]  /*5fe0*/  I2FP.F32.S32 R32, R19 ;  /* 0x0000001300207245 */ /* 0x000fe20000201400 */
[----:B------:R-:W-:Y:S01]  /*5ff0*/  FFMA.FTZ R6, -R190, R190, 1 ;  /* 0x3f800000be067423 */ /* 0x000fe200000101be */
[----:B------:R-:W-:Y:S01]  /*6000*/  I2FP.F32.S32 R31, R18 ;  /* 0x00000012001f7245 */ /* 0x000fe20000201400 */
[----:B------:R-:W-:Y:S01]  /*6010*/  FMUL.FTZ R183, R16, UR7 ;  /* 0x0000000710b77c20 */ /* 0x000fe20008410000 */
[----:B------:R-:W-:Y:S03]  /*6020*/  FFMA.FTZ R19, R2, -UR5, R177 ;  /* 0x8000000502137c23 */ /* 0x000fe600080100b1 */
[----:B------:R-:W1:Y:S01]  /*6030*/  MUFU.TANH R176, R176 ;  /* 0x000000b000b07308 */ /* 0x000e620000002400 */
[----:B------:R-:W-:Y:S01]  /*6040*/  I2FP.F32.S32 R33, R17 ;  /* 0x0000001100217245 */ /* 0x000fe20000201400 */
[----:B------:R-:W-:Y:S01]  /*6050*/  FFMA.FTZ R16, -R177, R177, 1 ;  /* 0x3f800000b1107423 */ /* 0x000fe200000101b1 */
[----:B------:R-:W-:Y:S01]  /*6060*/  FFMA.FTZ R18, R0, -UR5, R169 ;  /* 0x8000000500127c23 */ /* 0x000fe200080100a9 */
[----:B------:R-:W-:Y:S01]  /*6070*/  FFMA.FTZ R2, -R169, R169, 1 ;  /* 0x3f800000a9027423 */ /* 0x000fe200000101a9 */
[----:B------:R-:W-:Y:S01]  /*6080*/  I2FP.F32.S32 R167, R15 ;  /* 0x0000000f00a77245 */ /* 0x000fe20000201400 */
[----:B------:R-:W-:Y:S01]  /*6090*/  FFMA.FTZ R17, -R182, R182, 1 ;  /* 0x3f800000b6117423 */ /* 0x000fe200000101b6 */
[----:B------:R-:W-:Y:S03]  /*60a0*/  FFMA.FTZ R15, -R188, R188, 1 ;  /* 0x3f800000bc0f7423 */ /* 0x000fe600000101bc */
[----:B------:R1:W-:Y:S01]  /*60b0*/  MUFU.TANH R169, R194 ;  /* 0x000000c200a97308 */ /* 0x0003e20000002400 */
[----:B------:R-:W-:Y:S01]  /*60c0*/  FFMA.FTZ R8, R166, -UR5, R188 ;  /* 0x80000005a6087c23 */ /* 0x000fe200080100bc */
[----:B------:R-:W-:Y:S01]  /*60d0*/  FMUL.FTZ R188, R6, UR7 ;  /* 0x0000000706bc7c20 */ /* 0x000fe20008410000 */
[----:B------:R-:W-:Y:S01]  /*60e0*/  I2FP.F32.S32 R30, R30 ;  /* 0x0000001e001e7245 */ /* 0x000fe20000201400 */
[----:B------:R-:W-:Y:S01]  /*60f0*/  FFMA.FTZ R6, -R178, R178, 1 ;  /* 0x3f800000b2067423 */ /* 0x000fe200000101b2 */
[----:B--2---:R-:W-:Y:S01]  /*6100*/  I2FP.F32.S32 R21, R3 ;  /* 0x0000000300157245 */ /* 0x004fe20000201400 */
[----:B------:R-:W-:Y:S01]  /*6110*/  FMUL.FTZ R200, R17, UR7 ;  /* 0x0000000711c87c20 */ /* 0x000fe20008410000 */
[----:B---3--:R-:W-:Y:S03]  /*6120*/  I2FP.F32.S32 R23, R7 ;  /* 0x0000000700177245 */ /* 0x008fe60000201400 */
[----:B------:R-:W-:Y:S01]  /*6130*/  MUFU.TANH R177, R195 ;  /* 0x000000c300b17308 */ /* 0x000fe20000002400 */
[----:B------:R-:W-:Y:S01]  /*6140*/  FFMA.FTZ R7, -R189, R189, 1 ;  /* 0x3f800000bd077423 */ /* 0x000fe200000101bd */
[----:B------:R-:W-:Y:S01]  /*6150*/  FFMA.FTZ R26, -R187, R187, 1 ;  /* 0x3f800000bb1a7423 */ /* 0x000fe200000101bb */
[----:B------:R-:W-:Y:S01]  /*6160*/  FFMA.FTZ R17, -R175, R175, 1 ;  /* 0x3f800000af117423 */ /* 0x000fe200000101af */
[----:B------:R-:W-:Y:S01]  /*6170*/  I2FP.F32.S32 R3, R5 ;  /* 0x0000000500037245 */ /* 0x000fe20000201400 */
[----:B------:R-:W-:Y:S01]  /*6180*/  FFMA.FTZ R5, R30, -UR5, R190 ;  /* 0x800000051e057c23 */ /* 0x000fe200080100be */
[----:B------:R-:W-:Y:S01]  /*6190*/  FFMA.FTZ R12, R29, -UR5, R189 ;  /* 0x800000051d0c7c23 */ /* 0x000fe200080100bd */
[----:B------:R-:W-:Y:S03]  /*61a0*/  FFMA.FTZ R21, R21, -UR5, R187 ;  /* 0x8000000515157c23 */ /* 0x000fe600080100bb */
[----:B------:R-:W2:Y:S01]  /*61b0*/  MUFU.TANH R11, R11 ;  /* 0x0000000b000b7308 */ /* 0x000ea20000002400 */
[----:B------:R-:W-:Y:S01]  /*61c0*/  FMUL.FTZ R187, R7, UR7 ;  /* 0x0000000707bb7c20 */ /* 0x000fe20008410000 */
[----:B------:R-:W-:Y:S01]  /*61d0*/  FMUL.FTZ R182, R15, UR7 ;  /* 0x000000070fb67c20 */ /* 0x000fe20008410000 */
[----:B------:R-:W-:Y:S01]  /*61e0*/  FMUL.FTZ R201, R26, UR7 ;  /* 0x000000071ac97c20 */ /* 0x000fe20008410000 */
[----:B------:R-:W-:Y:S01]  /*61f0*/  FMUL.FTZ R190, R14, UR7 ;  /* 0x000000070ebe7c20 */ /* 0x000fe20008410000 */
[----:B------:R-:W-:Y:S01]  /*6200*/  FMUL.FTZ R189, R6, UR7 ;  /* 0x0000000706bd7c20 */ /* 0x000fe20008410000 */
[----:B------:R-:W-:Y:S01]  /*6210*/  FFMA.FTZ R0, -R170, R170, 1 ;  /* 0x3f800000aa007423 */ /* 0x000fe200000101aa */
[----:B----4-:R-:W-:Y:S03]  /*6220*/  FFMA.FTZ R27, R23, -UR5, R170 ;  /* 0x80000005171b7c23 */ /* 0x010fe600080100aa */
[----:B------:R-:W3:Y:S01]  /*6230*/  MUFU.TANH R164, R164 ;  /* 0x000000a400a47308 */ /* 0x000ee20000002400 */
[----:B------:R-:W-:Y:S01]  /*6240*/  FMUL.FTZ R204, R17, UR7 ;  /* 0x0000000711cc7c20 */ /* 0x000fe20008410000 */
[----:B------:R-:W-:Y:S01]  /*6250*/  FFMA.FTZ R14, -R174, R174, 1 ;  /* 0x3f800000ae0e7423 */ /* 0x000fe200000101ae */
[----:B------:R-:W-:Y:S01]  /*6260*/  FFMA.FTZ R26, R22, -UR5, R174 ;  /* 0x80000005161a7c23 */ /* 0x000fe200080100ae */
[----:B------:R-:W-:Y:S01]  /*6270*/  FFMA.FTZ R7, R30, -UR5, R175 ;  /* 0x800000051e077c23 */ /* 0x000fe200080100af */
[----:B-1----:R-:W-:Y:S01]  /*6280*/  FFMA.FTZ R6, R29, -UR5, R176 ;  /* 0x800000051d067c23 */ /* 0x002fe200080100b0 */
[----:B------:R-:W-:Y:S01]  /*6290*/  FFMA.FTZ R15, -R176, R176, 1 ;  /* 0x3f800000b00f7423 */ /* 0x000fe200000101b0 */
[----:B------:R-:W-:Y:S03]  /*62a0*/  FFMA.FTZ R17, R23, -UR5, R173 ;  /* 0x8000000517117c23 */ /* 0x000fe600080100ad */
[----:B------:R-:W1:Y:S01]  /*62b0*/  MUFU.TANH R25, R24 ;  /* 0x0000001800197308 */ /* 0x000e620000002400 */
[----:B------:R-:W-:Y:S01]  /*62c0*/  FFMA.FTZ R170, -R173, R173, 1 ;  /* 0x3f800000adaa7423 */ /* 0x000fe200000101ad */
[----:B------:R-:W-:Y:S01]  /*62d0*/  FFMA.FTZ R9, R34, -UR5, R192 ;  /* 0x8000000522097c23 */ /* 0x000fe200080100c0 */
[----:B------:R-:W-:Y:S01]  /*62e0*/  FMUL.FTZ R192, R0, UR7 ;  /* 0x0000000700c07c20 */ /* 0x000fe20008410000 */
[----:B------:R-:W-:Y:S01]  /*62f0*/  FFMA.FTZ R0, -R10, R10, 1 ;  /* 0x3f8000000a007423 */ /* 0x000fe2000001010a */
[----:B------:R-:W-:Y:S01]  /*6300*/  PLOP3.LUT P1, PT, PT, PT, UP0, 0x80, 0x0 ;  /* 0x000000000000781c */ /* 0x000fe20003f2f008 */
[----:B------:R-:W-:Y:S01]  /*6310*/  FMUL.FTZ R194, R2, UR7 ;  /* 0x0000000702c27c20 */ /* 0x000fe20008410000 */
[----:B--2---:R-:W-:Y:S03]  /*6320*/  FFMA.FTZ R2, -R11, R11, 1 ;  /* 0x3f8000000b027423 */ /* 0x004fe6000001010b */
[----:B------:R-:W2:Y:S01]  /*6330*/  MUFU.TANH R24, R171 ;  /* 0x000000ab00187308 */ /* 0x000ea20000002400 */
[----:B------:R-:W-:Y:S01]  /*6340*/  FMUL.FTZ R195, R0, UR7 ;  /* 0x0000000700c37c20 */ /* 0x000fe20008410000 */
[----:B---3--:R-:W-:Y:S01]  /*6350*/  FFMA.FTZ R0, -R164, R164, 1 ;  /* 0x3f800000a4007423 */ /* 0x008fe200000101a4 */
[----:B------:R-:W-:Y:S01]  /*6360*/  FFMA.FTZ R29, -R180, R180, 1 ;  /* 0x3f800000b41d7423 */ /* 0x000fe200000101b4 */
[----:B------:R-:W-:Y:S01]  /*6370*/  I2FP.F32.S32 R4, R4 ;  /* 0x0000000400047245 */ /* 0x000fe20000201400 */
[----:B------:R-:W-:Y:S01]  /*6380*/  FFMA.FTZ R30, -R172, R172, 1 ;  /* 0x3f800000ac1e7423 */ /* 0x000fe200000101ac */
[----:B------:R-:W-:Y:S01]  /*6390*/  FMUL.FTZ R234, R0, UR7 ;  /* 0x0000000700ea7c20 */ /* 0x000fe20008410000 */
[----:B------:R-:W-:Y:S03]  /*63a0*/  FMUL.FTZ R239, R29, UR7 ;  /* 0x000000071def7c20 */ /* 0x000fe60008410000 */
[----:B------:R3:W4:Y:S01]  /*63b0*/  MUFU.TANH R178, R191 ;  /* 0x000000bf00b27308 */ /* 0x0007220000002400 */
[----:B------:R-:W-:Y:S01]  /*63c0*/  FMUL.FTZ R202, R16, UR7 ;  /* 0x0000000710ca7c20 */ /* 0x000fe20008410000 */
[----:B-1----:R-:W-:Y:S01]  /*63d0*/  FFMA.FTZ R29, -R25, R25, 1 ;  /* 0x3f800000191d7423 */ /* 0x002fe20000010119 */
[----:B------:R-:W-:Y:S01]  /*63e0*/  FMUL.FTZ R203, R15, UR7 ;  /* 0x000000070fcb7c20 */ /* 0x000fe20008410000 */
[----:B------:R-:W-:Y:S01]  /*63f0*/  FFMA.FTZ R16, R22, -UR5, R172 ;  /* 0x8000000516107c23 */ /* 0x000fe200080100ac */
[----:B------:R-:W-:Y:S01]  /*6400*/  FFMA.FTZ R25, R3, -UR5, R25 ;  /* 0x8000000503197c23 */ /* 0x000fe20008010019 */
[----:B------:R-:W-:Y:S01]  /*6410*/  FFMA.FTZ R22, R166, -UR5, R169 ;  /* 0x80000005a6167c23 */ /* 0x000fe200080100a9 */
[----:B------:R-:W-:Y:S03]  /*6420*/  FFMA.FTZ R169, -R169, R169, 1 ;  /* 0x3f800000a9a97423 */ /* 0x000fe600000101a9 */
[----:B------:R1:W1:Y:S01]  /*6430*/  MUFU.TANH R171, R193 ;  /* 0x000000c100ab7308 */ /* 0x0002620000002400 */
[----:B--2---:R-:W-:Y:S01]  /*6440*/  FFMA.FTZ R0, -R24, R24, 1 ;  /* 0x3f80000018007423 */ /* 0x004fe20000010118 */
[----:B------:R-:W-:Y:S01]  /*6450*/  FFMA.FTZ R24, R4, -UR5, R24 ;  /* 0x8000000504187c23 */ /* 0x000fe20008010018 */
[----:B------:R-:W-:Y:S01]  /*6460*/  FFMA.FTZ R166, -R177, R177, 1 ;  /* 0x3f800000b1a67423 */ /* 0x000fe200000101b1 */
[----:B------:R-:W-:Y:S01]  /*6470*/  FMUL.FTZ R236, R30, UR7 ;  /* 0x000000071eec7c20 */ /* 0x000fe20008410000 */
[----:B------:R-:W-:Y:S01]  /*6480*/  FMUL.FTZ R205, R0, UR7 ;  /* 0x0000000700cd7c20 */ /* 0x000fe20008410000 */
[----:B------:R-:W-:Y:S01]  /*6490*/  FFMA.FTZ R11, R32, -UR5, R11 ;  /* 0x80000005200b7c23 */ /* 0x000fe2000801000b */
[----:B------:R-:W-:Y:S03]  /*64a0*/  FFMA.FTZ R10, R31, -UR5, R10 ;  /* 0x800000051f0a7c23 */ /* 0x000fe6000801000a */
[----:B------:R-:W2:Y:S01]  /*64b0*/  MUFU.TANH R176, R196 ;  /* 0x000000c400b07308 */ /* 0x000ea20000002400 */
[----:B---3--:R-:W-:Y:S01]  /*64c0*/  FMUL.FTZ R191, R14, UR7 ;  /* 0x000000070ebf7c20 */ /* 0x008fe20008410000 */
[----:B------:R-:W-:Y:S01]  /*64d0*/  FFMA.FTZ R14, -R181, R181, 1 ;  /* 0x3f800000b50e7423 */ /* 0x000fe200000101b5 */
[----:B----4-:R-:W-:Y:S01]  /*64e0*/  FFMA.FTZ R172, -R178, R178, 1 ;  /* 0x3f800000b2ac7423 */ /* 0x010fe200000101b2 */
[----:B------:R-:W-:Y:S01]  /*64f0*/  FFMA.FTZ R164, R33, -UR5, R164 ;  /* 0x8000000521a47c23 */ /* 0x000fe200080100a4 */
[----:B------:R-:W-:Y:S01]  /*6500*/  FFMA.FTZ R23, R34, -UR5, R178 ;  /* 0x8000000522177c23 */ /* 0x000fe200080100b2 */
[----:B------:R-:W-:Y:S01]  /*6510*/  FMUL.FTZ R238, R14, UR7 ;  /* 0x000000070eee7c20 */ /* 0x000fe20008410000 */
[----:B------:R-:W-:Y:S03]  /*6520*/  FFMA.FTZ R14, R4, -UR5, R177 ;  /* 0x80000005040e7c23 */ /* 0x000fe600080100b1 */
[----:B------:R-:W3:Y:S01]  /*6530*/  MUFU.TANH R175, R197 ;  /* 0x000000c500af7308 */ /* 0x000ee20000002400 */
[----:B-1----:R-:W-:Y:S01]  /*6540*/  FMUL.FTZ R193, R2, UR7 ;  /* 0x0000000702c17c20 */ /* 0x002fe20008410000 */
[----:B------:R-:W-:Y:S01]  /*6550*/  FFMA.FTZ R2, -R35, R35, 1 ;  /* 0x3f80000023027423 */ /* 0x000fe20000010123 */
[----:B------:R-:W-:Y:S01]  /*6560*/  FFMA.FTZ R15, R3, -UR5, R171 ;  /* 0x80000005030f7c23 */ /* 0x000fe200080100ab */
[----:B------:R-:W-:Y:S01]  /*6570*/  FFMA.FTZ R171, -R171, R171, 1 ;  /* 0x3f800000abab7423 */ /* 0x000fe200000101ab */
[----:B------:R-:W-:Y:S01]  /*6580*/  FMUL.FTZ R207, R29, UR7 ;  /* 0x000000071dcf7c20 */ /* 0x000fe20008410000 */
[----:B------:R-:W-:Y:S01]  /*6590*/  FMUL.FTZ R206, R2, UR7 ;  /* 0x0000000702ce7c20 */ /* 0x000fe20008410000 */
[----:B------:R-:W-:Y:S03]  /*65a0*/  FFMA.FTZ R32, R32, -UR5, R180 ;  /* 0x8000000520207c23 */ /* 0x000fe600080100b4 */
[----:B------:R-:W1:Y:S01]  /*65b0*/  MUFU.TANH R174, R198 ;  /* 0x000000c600ae7308 */ /* 0x000e620000002400 */
[----:B--2---:R-:W-:Y:S01]  /*65c0*/  FFMA.FTZ R4, -R176, R176, 1 ;  /* 0x3f800000b0047423 */ /* 0x004fe200000101b0 */
[----:B------:R-:W-:Y:S01]  /*65d0*/  FFMA.FTZ R31, R31, -UR5, R181 ;  /* 0x800000051f1f7c23 */ /* 0x000fe200080100b5 */
[----:B------:R-:W-:Y:S01]  /*65e0*/  FFMA.FTZ R35, R165, -UR5, R35 ;  /* 0x80000005a5237c23 */ /* 0x000fe20008010023 */
[----:B------:R-:W-:Y:S01]  /*65f0*/  FFMA.FTZ R34, R167, -UR5, R176 ;  /* 0x80000005a7227c23 */ /* 0x000fe200080100b0 */
[----:B------:R-:W-:Y:S01]  /*6600*/  FMUL.FTZ R237, R170, UR7 ;  /* 0x00000007aaed7c20 */ /* 0x000fe20008410000 */
[----:B------:R-:W-:Y:S01]  /*6610*/  FMUL.FTZ R232, R171, UR7 ;  /* 0x00000007abe87c20 */ /* 0x000fe20008410000 */
[----:B------:R-:W-:Y:S03]  /*6620*/  FMUL.FTZ R196, R169, UR7 ;  /* 0x00000007a9c47c20 */ /* 0x000fe60008410000 */
[----:B------:R-:W2:Y:S01]  /*6630*/  MUFU.TANH R173, R199 ;  /* 0x000000c700ad7308 */ /* 0x000ea20000002400 */
[----:B---3--:R-:W-:Y:S01]  /*6640*/  FFMA.FTZ R3, -R175, R175, 1 ;  /* 0x3f800000af037423 */ /* 0x008fe200000101af */
[----:B------:R-:W-:Y:S01]  /*6650*/  FFMA.FTZ R30, R33, -UR5, R175 ;  /* 0x80000005211e7c23 */ /* 0x000fe200080100af */
[----:B------:R-:W-:Y:S01]  /*6660*/  FMUL.FTZ R197, R166, UR7 ;  /* 0x00000007a6c57c20 */ /* 0x000fe20008410000 */
[----:B------:R-:W-:Y:S01]  /*6670*/  FMUL.FTZ R233, R4, UR7 ;  /* 0x0000000704e97c20 */ /* 0x000fe20008410000 */
[----:B------:R-:W-:Y:S01]  /*6680*/  FMUL.FTZ R235, R3, UR7 ;  /* 0x0000000703eb7c20 */ /* 0x000fe20008410000 */
[----:B-1----:R-:W-:Y:S01]  /*6690*/  FFMA.FTZ R2, -R174, R174, 1 ;  /* 0x3f800000ae027423 */ /* 0x002fe200000101ae */
[----:B------:R-:W-:Y:S03]  /*66a0*/  FFMA.FTZ R33, R168, -UR5, R174 ;  /* 0x80000005a8217c23 */ /* 0x000fe600080100ae */
[----:B------:R-:W-:Y:S01]  /*66b0*/  FMUL.FTZ R198, R2, UR7 ;  /* 0x0000000702c67c20 */ /* 0x000fe20008410000 */
[----:B--2---:R-:W-:Y:S01]  /*66c0*/  FFMA.FTZ R0, -R173, R173, 1 ;  /* 0x3f800000ad007423 */ /* 0x004fe200000101ad */
        /* <DEDUP_REMOVED lines=13> */
.L_x_2003:
[----:B------:R-:W-:Y:S01]  /*67a0*/  UIADD3 UR17, UR8, 0x1, -UR12 ;  /* 0x0000000108117890 */ /* 0x000fe2000fffe80c */
[----:B------:R-:W-:Y:S01]  /*67b0*/  VIADD R3, R246, UR13 ;  /* 0x0000000df6037c36 */ /* 0x000fe20008000000 */
[----:B------:R-:W-:Y:S01]  /*67c0*/  UIADD3 UR15, -UR16, UR8, -UR12 ;  /* 0x00000008100f7290 */ /* 0x000fe2000fffe90c */
[C---:B------:R-:W-:Y:S01]  /*67d0*/  VIADD R170, R223.reuse, 0x1 ;  /* 0x00000001dfaa7836 */ /* 0x040fe20000000000 */
        /* <DEDUP_REMOVED lines=8> */
[C---:B------:R-:W-:Y:S01]  /*6860*/  VIADD R166, R223.reuse, 0x11 ;  /* 0x00000011dfa67836 */ /* 0x040fe20000000000 */
[C---:B------:R-:W-:Y:S01]  /*6870*/  ISETP.GE.AND P6, PT, R170.reuse, R2, PT ;  /* 0x00000002aa00720c */ /* 0x040fe20003fc6270 */
[----:B------:R-:W-:Y:S01]  /*6880*/  VIADD R165, R223, 0x18 ;  /* 0x00000018dfa57836 */ /* 0x000fe20000000000 */
[----:B------:R-:W-:Y:S01]  /*6890*/  VIADDMNMX R0, R3, R0, UR8, PT ;  /* 0x0000000803007e46 */ /* 0x000fe2000b800100 */
[----:B------:R-:W-:Y:S01]  /*68a0*/  VIADD R4, R223, 0x19 ;  /* 0x00000019df047836 */ /* 0x000fe20000000000 */
[----:B------:R-:W-:Y:S02]  /*68b0*/  ISETP.GE.AND P5, PT, R169, R2, PT ;  /* 0x00000002a900720c */ /* 0x000fe40003fa6270 */
[-C--:B------:R-:W-:Y:S02]  /*68c0*/  ISETP.GE.OR P1, PT, R223, R0.reuse, !P1 ;  /* 0x00000000df00720c */ /* 0x080fe40004f26670 */
[----:B------:R-:W-:Y:S02]  /*68d0*/  ISETP.GE.OR P6, PT, R170, R0, !P6 ;  /* 0x00000000aa00720c */ /* 0x000fe400077c6670 */
        /* <DEDUP_REMOVED lines=19> */
[CC--:B------:R-:W-:Y:S02]  /*6a10*/  ISETP.GE.AND P5, PT, R223.reuse, R2.reuse, PT ;  /* 0x00000002df00720c */ /* 0x0c0fe40003fa6270 */
[----:B------:R-:W-:Y:S02]  /*6a20*/  ISETP.GE.AND P4, PT, R170, R2, PT ;  /* 0x00000002aa00720c */ /* 0x000fe40003f86270 */
[----:B------:R-:W-:Y:S02]  /*6a30*/  VIMNMX R0, R0, UR8, PT ;  /* 0x0000000800007c48 */ /* 0x000fe4000bfe0100 */
[----:B------:R-:W-:Y:S02]  /*6a40*/  FSEL R164, R164, -INF , !P3 ;  /* 0xff800000a4a47808 */ /* 0x000fe40005800000 */
[-C--:B------:R-:W-:Y:S02]  /*6a50*/  ISETP.GE.OR P5, PT, R223, R0.reuse, !P5 ;  /* 0x00000000df00720c */ /* 0x080fe40006fa6670 */
[----:B------:R-:W-:Y:S02]  /*6a60*/  ISETP.GE.OR P4, PT, R170, R0, !P4 ;  /* 0x00000000aa00720c */ /* 0x000fe40006786670 */
        /* <DEDUP_REMOVED lines=50> */
[----:B------:R-:W-:Y:S02]  /*6d90*/  IADD3 R0, R0, 0x28, R3 ;  /* 0x0000002800007810 */ /* 0x000fe40007ffe003 */
[----:B------:R-:W-:Y:S02]  /*6da0*/  FSEL R26, R26, -INF , !P6 ;  /* 0xff8000001a1a7808 */ /* 0x000fe40007000000 */
[-C--:B------:R-:W-:Y:S02]  /*6db0*/  ISETP.GE.AND P1, PT, R170, R2.reuse, PT ;  /* 0x00000002aa00720c */ /* 0x080fe40003f26270 */
[----:B------:R-:W-:Y:S02]  /*6dc0*/  VIMNMX R0, R0, UR8, PT ;  /* 0x0000000800007c48 */ /* 0x000fe4000bfe0100 */
[C---:B------:R-:W-:Y:S02]  /*6dd0*/  ISETP.GE.AND P6, PT, R169.reuse, R2, PT ;  /* 0x00000002a900720c */ /* 0x040fe40003fc6270 */
        /* <DEDUP_REMOVED lines=26> */
.L_x_2004:
[----:B------:R-:W2:Y:S01]  /*6f80*/  LDL R3, [R1+0x8] ;  /* 0x0000080001037983 */ /* 0x000ea20000100800 */
[----:B------:R-:W-:Y:S03]  /*6f90*/  UISETP.GT.AND UP0, UPT, UR9, UR22, UPT ;  /* 0x000000160900728c */ /* 0x000fe6000bf04270 */
[----:B------:R-:W3:Y:S03]  /*6fa0*/  LDL R2, [R1+0xc] ;  /* 0x00000c0001027983 */ /* 0x000ee60000100800 */
[----:B------:R-:W-:Y:S01]  /*6fb0*/  PLOP3.LUT P2, PT, PT, PT, UP0, 0x80, 0x0 ;  /* 0x000000000000781c */ /* 0x000fe20003f4f008 */
[----:B------:R-:W4:Y:S04]  /*6fc0*/  LDL R0, [R1] ;  /* 0x0000000001007983 */ /* 0x000f280000100800 */
[----:B------:R-:W4:Y:S04]  /*6fd0*/  LDL R165, [R1+0x4] ;  /* 0x0000040001a57983 */ /* 0x000f280000100800 */
        /* <DEDUP_REMOVED lines=18> */
[----:B------:R-:W-:Y:S04]  /*7100*/  STL [R1+0x48], R37 ;  /* 0x0000482501007387 */ /* 0x000fe80000100800 */
        /* <DEDUP_REMOVED lines=8> */
[----:B------:R-:W-:Y:S01]  /*7190*/  FSEL R3, R3, RZ, P1 ;  /* 0x000000ff03037208 */ /* 0x000fe20000800000 */
[--C-:B------:R-:W-:Y:S01]  /*71a0*/  FFMA.FTZ R35, R35, UR14, -R4.reuse ;  /* 0x0000000e23237c23 */ /* 0x100fe20008010804 */
[----:B------:R-:W-:Y:S01]  /*71b0*/  FSETP.NEU.FTZ.AND P1, PT, R0, -INF , PT ;  /* 0xff8000000000780b */ /* 0x000fe20003f3d000 */
        /* <DEDUP_REMOVED lines=13> */
[----:B------:R-:W-:Y:S01]  /*7290*/  FFMA.FTZ R3, R29, UR14, -R3 ;  /* 0x0000000e1d037c23 */ /* 0x000fe20008010803 */
[----:B------:R-:W-:Y:S01]  /*72a0*/  FSEL R2, R2, RZ, P1 ;  /* 0x000000ff02027208 */ /* 0x000fe20000800000 */
[----:B------:R-:W-:Y:S01]  /*72b0*/  MUFU.EX2 R177, R5 ;  /* 0x0000000500b17308 */ /* 0x000fe20000000800 */
[C---:B------:R-:W-:Y:S01]  /*72c0*/  FMUL.FTZ R0, R165.reuse, 1.4426950216293334961 ;  /* 0x3fb8aa3ba5007820 */ /* 0x040fe20000410000 */
[----:B------:R-:W-:Y:S02]  /*72d0*/  FSETP.NEU.FTZ.AND P1, PT, R165, -INF , PT ;  /* 0xff800000a500780b */ /* 0x000fe40003f3d000 */
[--C-:B------:R-:W-:Y:S01]  /*72e0*/  FFMA.FTZ R28, R28, UR14, -R2.reuse ;  /* 0x0000000e1c1c7c23 */ /* 0x100fe20008010802 */
[--C-:B------:R-:W-:Y:S01]  /*72f0*/  FFMA.FTZ R27, R27, UR14, -R2.reuse ;  /* 0x0000000e1b1b7c23 */ /* 0x100fe20008010802 */
[--C-:B------:R-:W-:Y:S01]  /*7300*/  FFMA.FTZ R26, R26, UR14, -R2.reuse ;  /* 0x0000000e1a1a7c23 */ /* 0x100fe20008010802 */
[--C-:B------:R-:W-:Y:S03]  /*7310*/  FFMA.FTZ R25, R25, UR14, -R2.reuse ;  /* 0x0000000e19197c23 */ /* 0x100fe60008010802 */
[----:B-1----:R-:W-:Y:S01]  /*7320*/  MUFU.EX2 R38, R4 ;  /* 0x0000000400267308 */ /* 0x002fe20000000800 */
[--C-:B------:R-:W-:Y:S01]  /*7330*/  FFMA.FTZ R24, R24, UR14, -R2.reuse ;  /* 0x0000000e18187c23 */ /* 0x100fe20008010802 */
[--C-:B------:R-:W-:Y:S01]  /*7340*/  FFMA.FTZ R23, R23, UR14, -R2.reuse ;  /* 0x0000000e17177c23 */ /* 0x100fe20008010802 */
[--C-:B------:R-:W-:Y:S01]  /*7350*/  FFMA.FTZ R13, R13, UR14, -R2.reuse ;  /* 0x0000000e0d0d7c23 */ /* 0x100fe20008010802 */
[----:B------:R-:W-:Y:S01]  /*7360*/  FFMA.FTZ R2, R22, UR14, -R2 ;  /* 0x0000000e16027c23 */ /* 0x000fe20008010802 */
[----:B------:R-:W-:Y:S05]  /*7370*/  FSEL R0, R0, RZ, P1 ;  /* 0x000000ff00007208 */ /* 0x000fea0000800000 */
[----:B------:R-:W-:Y:S01]  /*7380*/  MUFU.EX2 R36, R3 ;  /* 0x0000000300247308 */ /* 0x000fe20000000800 */
[--C-:B------:R-:W-:Y:S01]  /*7390*/  FFMA.FTZ R21, R21, UR14, -R0.reuse ;  /* 0x0000000e15157c23 */ /* 0x100fe20008010800 */
[--C-:B------:R-:W-:Y:S01]  /*73a0*/  FFMA.FTZ R20, R20, UR14, -R0.reuse ;  /* 0x0000000e14147c23 */ /* 0x100fe20008010800 */
[--C-:B------:R-:W-:Y:S01]  /*73b0*/  FFMA.FTZ R19, R19, UR14, -R0.reuse ;  /* 0x0000000e13137c23 */ /* 0x100fe20008010800 */
[--C-:B------:R-:W-:Y:S01]  /*73c0*/  FFMA.FTZ R18, R18, UR14, -R0.reuse ;  /* 0x0000000e12127c23 */ /* 0x100fe20008010800 */
[--C-:B------:R-:W-:Y:S01]  /*73d0*/  FFMA.FTZ R17, R17, UR14, -R0.reuse ;  /* 0x0000000e11117c23 */ /* 0x100fe20008010800 */
[--C-:B------:R-:W-:Y:S04]  /*73e0*/  FFMA.FTZ R16, R16, UR14, -R0.reuse ;  /* 0x0000000e10107c23 */ /* 0x100fe80008010800 */
[----:B------:R-:W1:Y:S01]  /*73f0*/  MUFU.EX2 R178, R12 ;  /* 0x0000000c00b27308 */ /* 0x000e620000000800 */
[--C-:B------:R-:W-:Y:S01]  /*7400*/  FFMA.FTZ R15, R15, UR14, -R0.reuse ;  /* 0x0000000e0f0f7c23 */ /* 0x100fe20008010800 */
[----:B------:R-:W-:Y:S08]  /*7410*/  FFMA.FTZ R0, R14, UR14, -R0 ;  /* 0x0000000e0e007c23 */ /* 0x000ff00008010800 */
[----:B------:R-:W-:Y:S10]  /*7420*/  MUFU.EX2 R176, R9 ;  /* 0x0000000900b07308 */ /* 0x000ff40000000800 */
[----:B------:R-:W2:Y:S01]  /*7430*/  MUFU.EX2 R251, R8 ;  /* 0x0000000800fb7308 */ /* 0x000ea20000000800 */
[----:B-1----:R-:W-:Y:S05]  /*7440*/  F2FP.BF16.F32.PACK_AB R4, R178, R177 ;  /* 0x000000b1b204723e */ /* 0x002fea00000010ff */
[----:B------:R1:W-:Y:S04]  /*7450*/  STS [R226+0x20000], R4 ;  /* 0x02000004e2007388 */ /* 0x0003e80000000800 */
[----:B------:R-:W-:Y:S10]  /*7460*/  MUFU.EX2 R55, R11 ;  /* 0x0000000b00377308 */ /* 0x000ff40000000800 */
[----:B------:R-:W3:Y:S01]  /*7470*/  MUFU.EX2 R54, R10 ;  /* 0x0000000a00367308 */ /* 0x000ee20000000800 */
[----:B--2---:R-:W-:Y:S05]  /*7480*/  F2FP.BF16.F32.PACK_AB R3, R251, R176 ;  /* 0x000000b0fb03723e */ /* 0x004fea00000010ff */
[----:B------:R2:W-:Y:S04]  /*7490*/  STS [R226+0x20400], R3 ;  /* 0x02040003e2007388 */ /* 0x0005e80000000800 */
[----:B------:R3:W-:Y:S10]  /*74a0*/  MUFU.EX2 R42, R2 ;  /* 0x00000002002a7308 */ /* 0x0007f40000000800 */
[----:B------:R-:W-:Y:S10]  /*74b0*/  MUFU.EX2 R53, R7 ;  /* 0x0000000700357308 */ /* 0x000ff40000000800 */
[----:B------:R-:W4:Y:S01]  /*74c0*/  MUFU.EX2 R52, R6 ;  /* 0x0000000600347308 */ /* 0x000f220000000800 */
[----:B---3--:R-:W-:Y:S05]  /*74d0*/  F2FP.BF16.F32.PACK_AB R2, R54, R55 ;  /* 0x000000373602723e */ /* 0x008fea00000010ff */
[----:B------:R3:W-:Y:S04]  /*74e0*/  STS [R227+0x20000], R2 ;  /* 0x02000002e3007388 */ /* 0x0007e80000000800 */
[----:B------:R-:W-:Y:S10]  /*74f0*/  MUFU.EX2 R247, R28 ;  /* 0x0000001c00f77308 */ /* 0x000ff40000000800 */
[----:B------:R-:W1:Y:S01]  /*7500*/  MUFU.EX2 R180, R13 ;  /* 0x0000000d00b47308 */ /* 0x000e620000000800 */
[----:B----4-:R-:W-:Y:S05]  /*7510*/  F2FP.BF16.F32.PACK_AB R5, R52, R53 ;  /* 0x000000353405723e */ /* 0x010fea00000010ff */
[----:B------:R4:W-:Y:S04]  /*7520*/  STS [R227+0x20400], R5 ;  /* 0x02040005e3007388 */ /* 0x0009e80000000800 */
        /* <DEDUP_REMOVED lines=19> */
[----:B------:R-:W-:Y:S04]  /*7660*/  STS [R224+0x20000], R4 ;  /* 0x02000004e0007388 */ /* 0x000fe80000000800 */
[----:B------:R-:W1:Y:S10]  /*7670*/  MUFU.EX2 R37, R30 ;  /* 0x0000001e00257308 */ /* 0x000e740000000800 */
[----:B------:R1:W-:Y:S01]  /*7680*/  MUFU.EX2 R40, R0 ;  /* 0x0000000000287308 */ /* 0x0003e20000000800 */
[----:B--2---:R-:W-:Y:S05]  /*7690*/  F2FP.BF16.F32.PACK_AB R3, R48, R49 ;  /* 0x000000313003723e */ /* 0x004fea00000010ff */
[----:B------:R-:W-:Y:S04]  /*76a0*/  STS [R224+0x20400], R3 ;  /* 0x02040003e0007388 */ /* 0x000fe80000000800 */
[----:B------:R-:W3:Y:S10]  /*76b0*/  MUFU.EX2 R39, R34 ;  /* 0x0000002200277308 */ /* 0x000ef40000000800 */
[----:B------:R-:W-:Y:S01]  /*76c0*/  MUFU.EX2 R47, R25 ;  /* 0x00000019002f7308 */ /* 0x000fe20000000800 */
[----:B-1----:R-:W-:Y:S05]  /*76d0*/  F2FP.BF16.F32.PACK_AB R0, R36, R37 ;  /* 0x000000252400723e */ /* 0x002fea00000010ff */
[----:B------:R-:W-:Y:S04]  /*76e0*/  STS [R225+0x20400], R0 ;  /* 0x02040000e1007388 */ /* 0x000fe80000000800 */
[----:B------:R-:W4:Y:S01]  /*76f0*/  MUFU.EX2 R46, R24 ;  /* 0x00000018002e7308 */ /* 0x000f220000000800 */
[----:B---3--:R-:W-:Y:S05]  /*7700*/  F2FP.BF16.F32.PACK_AB R2, R38, R39 ;  /* 0x000000272602723e */ /* 0x008fea00000010ff */
[----:B------:R1:W-:Y:S04]  /*7710*/  STS [R225+0x20000], R2 ;  /* 0x02000002e1007388 */ /* 0x0003e80000000800 */
[----:B------:R-:W-:Y:S10]  /*7720*/  MUFU.EX2 R45, R17 ;  /* 0x00000011002d7308 */ /* 0x000ff40000000800 */
[----:B------:R-:W2:Y:S01]  /*7730*/  MUFU.EX2 R44, R16 ;  /* 0x00000010002c7308 */ /* 0x000ea20000000800 */
[----:B----4-:R-:W-:Y:S05]  /*7740*/  F2FP.BF16.F32.PACK_AB R5, R46, R47 ;  /* 0x0000002f2e05723e */ /* 0x010fea00000010ff */
[----:B------:R-:W-:Y:S04]  /*7750*/  STS [R224+0x21000], R5 ;  /* 0x02100005e0007388 */ /* 0x000fe80000000800 */
[----:B------:R-:W3:Y:S01]  /*7760*/  MUFU.EX2 R43, R23 ;  /* 0x00000017002b7308 */ /* 0x000ee20000000800 */
[----:B-1----:R-:W-:Y:S09]  /*7770*/  LEA R2, R221, UR4, 0x1 ;  /* 0x00000004dd027c11 */ /* 0x002ff2000f8e08ff */
[----:B------:R-:W1:Y:S01]  /*7780*/  MUFU.EX2 R41, R15 ;  /* 0x0000000f00297308 */ /* 0x000e620000000800 */
[----:B--2---:R-:W-:Y:S02]  /*7790*/  F2FP.BF16.F32.PACK_AB R4, R44, R45 ;  /* 0x0000002d2c04723e */ /* 0x004fe400000010ff */
[-C--:B------:R-:W-:Y:S03]  /*77a0*/  IADD3 R209, R218, R2.reuse, RZ ;  /* 0x00000002dad17210 */ /* 0x080fe60007ffe0ff */
[----:B------:R-:W-:Y:S01]  /*77b0*/  STS [R224+0x21400], R4 ;  /* 0x02140004e0007388 */ /* 0x000fe20000000800 */
[----:B---3--:R-:W-:Y:S05]  /*77c0*/  F2FP.BF16.F32.PACK_AB R3, R42, R43 ;  /* 0x0000002b2a03723e */ /* 0x008fea00000010ff */
[----:B------:R2:W-:Y:S01]  /*77d0*/  STS [R225+0x21000], R3 ;  /* 0x02100003e1007388 */ /* 0x0005e20000000800 */
[----:B-1----:R-:W-:Y:S05]  /*77e0*/  F2FP.BF16.F32.PACK_AB R0, R40, R41 ;  /* 0x000000292800723e */ /* 0x002fea00000010ff */
[----:B------:R1:W-:Y:S04]  /*77f0*/  STS [R225+0x21400], R0 ;  /* 0x02140000e1007388 */ /* 0x0003e80000000800 */
[----:B------:R-:W-:Y:S04]  /*7800*/  LDSM.16.M88.4 R32, [R2+0x8000] ;  /* 0x008000000220783b */ /* 0x000fe80000000200 */
[----:B------:R-:W3:Y:S04]  /*7810*/  LDSM.16.M88.4 R16, [R215+UR4+0x14000] ;  /* 0x01400004d710783b */ /* 0x000ee80008000200 */
[----:B------:R-:W4:Y:S04]  /*7820*/  LDSM.16.M88.4 R28, [R2+0x9000] ;  /* 0x00900000021c783b */ /* 0x000f280000000200 */
[----:B------:R-:W4:Y:S01]  /*7830*/  LDSM.16.M88.4 R164, [R215+UR4+0x14800] ;  /* 0x01480004d7a4783b */ /* 0x000f220008000200 */
[----:B--2---:R-:W-:Y:S03]  /*7840*/  IADD3 R3, R219, R2, RZ ;  /* 0x00000002db037210 */ /* 0x004fe60007ffe0ff */
[----:B------:R-:W-:Y:S01]  /*7850*/  LDSM.16.M88.4 R172, [R214+0x8000] ;  /* 0x00800000d6ac783b */ /* 0x000fe20000000200 */
[----:B------:R-:W-:Y:S03]  /*7860*/  IADD3 R208, R218, R3, RZ ;  /* 0x00000003dad07210 */ /* 0x000fe60007ffe0ff */
[----:B------:R-:W2:Y:S01]  /*7870*/  LDSM.16.M88.4 R168, [R3+0x8000] ;  /* 0x0080000003a8783b */ /* 0x000ea20000000200 */
[----:B-1----:R-:W-:Y:S01]  /*7880*/  SHF.L.U32 R0, R220, 0x1, RZ ;  /* 0x00000001dc007819 */ /* 0x002fe200000006ff */
        /* <DEDUP_REMOVED lines=86> */
[----:B-----5:R-:W-:Y:S01]  /*7df0*/  FADD.FTZ R6, -R186, R6 ;  /* 0x00000006ba067221 */ /* 0x020fe20000010100 */
[C---:B------:R-:W-:Y:S01]  /*7e00*/  FADD.FTZ R5, -R185.reuse, R5 ;  /* 0x00000005b9057221 */ /* 0x040fe20000010100 */
[----:B------:R-:W-:Y:S03]  /*7e10*/  FADD.FTZ R4, -R185, R4 ;  /* 0x00000004b9047221 */ /* 0x000fe60000010100 */
[----:B------:R-:W-:Y:S01]  /*7e20*/  FMUL.FTZ R178, R178, R5 ;  /* 0x00000005b2b27220 */ /* 0x000fe20000410000 */
[C---:B------:R-:W-:Y:S01]  /*7e30*/  FADD.FTZ R11, -R179.reuse, R11 ;  /* 0x0000000bb30b7221 */ /* 0x040fe20000010100 */
[C---:B------:R-:W-:Y:S01]  /*7e40*/  FADD.FTZ R9, -R184.reuse, R9 ;  /* 0x00000009b8097221 */ /* 0x040fe20000010100 */
[----:B------:R-:W-:Y:S01]  /*7e50*/  FADD.FTZ R8, -R184, R8 ;  /* 0x00000008b8087221 */ /* 0x000fe20000010100 */
        /* <DEDUP_REMOVED lines=11> */
[----:B------:R-:W-:Y:S01]  /*7f10*/  FMUL.FTZ R180, R180, R8 ;  /* 0x00000008b4b47220 */ /* 0x000fe20000410000 */
[----:B------:R-:W-:Y:S01]  /*7f20*/  FMUL.FTZ R8, R246, R10 ;  /* 0x0000000af6087220 */ /* 0x000fe20000410000 */
[----:B------:R-:W-:Y:S01]  /*7f30*/  FMUL.FTZ R16, R55, R16 ;  /* 0x0000001037107220 */ /* 0x000fe20000410000 */
[----:B------:R-:W-:Y:S01]  /*7f40*/  FADD.FTZ R18, -R186, R18 ;  /* 0x00000012ba127221 */ /* 0x000fe20000010100 */
[----:B------:R2:W5:Y:S01]  /*7f50*/  LDL.LU R55, [R1+0x90] ;  /* 0x0000900001377983 */ /* 0x0005620000300800 */
[----:B------:R-:W-:Y:S01]  /*7f60*/  FMUL.FTZ R10, R181, R11 ;  /* 0x0000000bb50a7220 */ /* 0x000fe20000410000 */
[----:B------:R-:W-:Y:S01]  /*7f70*/  FMUL.FTZ R181, R249, R13 ;  /* 0x0000000df9b57220 */ /* 0x000fe20000410000 */
[----:B------:R-:W-:Y:S01]  /*7f80*/  FMUL.FTZ R13, R54, R17 ;  /* 0x00000011360d7220 */ /* 0x000fe20000410000 */
[----:B------:R-:W-:Y:S01]  /*7f90*/  FMUL.FTZ R12, R53, R18 ;  /* 0x00000012350c7220 */ /* 0x000fe20000410000 */
[----:B------:R2:W5:Y:S01]  /*7fa0*/  LDL.LU R54, [R1+0x8c] ;  /* 0x00008c0001367983 */ /* 0x0005620000300800 */
[----:B------:R-:W-:Y:S01]  /*7fb0*/  FADD.FTZ R19, -R186, R19 ;  /* 0x00000013ba137221 */ /* 0x000fe20000010100 */
[----:B------:R-:W-:Y:S01]  /*7fc0*/  FMUL.FTZ R11, R201, R8 ;  /* 0x00000008c90b7220 */ /* 0x000fe20000410000 */
[----:B------:R-:W-:Y:S01]  /*7fd0*/  FMUL.FTZ R10, R200, R10 ;  /* 0x0000000ac80a7220 */ /* 0x000fe20000410000 */
[----:B------:R2:W5:Y:S01]  /*7fe0*/  LDL.LU R53, [R1+0x88] ;  /* 0x0000880001357983 */ /* 0x0005620000300800 */
[----:B------:R-:W-:Y:S01]  /*7ff0*/  FMUL.FTZ R18, R52, R19 ;  /* 0x0000001334127220 */ /* 0x000fe20000410000 */
[-C--:B-1----:R-:W-:Y:S02]  /*8000*/  HMMA.16816.F32.BF16 R20, R164, R168.reuse, R20 ;  /* 0x000000a8a414723c */ /* 0x082fe40000041814 */
[----:B------:R2:W5:Y:S01]  /*8010*/  LDL.LU R52, [R1+0x84] ;  /* 0x0000840001347983 */ /* 0x0005620000300800 */
[----:B------:R-:W-:Y:S01]  /*8020*/  FMUL.FTZ R15, R252, R15 ;  /* 0x0000000ffc0f7220 */ /* 0x000fe20000410000 */
[----:B------:R-:W-:Y:S01]  /*8030*/  FMUL.FTZ R8, R191, R181 ;  /* 0x000000b5bf087220 */ /* 0x000fe20000410000 */
[----:B------:R-:W-:Y:S01]  /*8040*/  FMUL.FTZ R14, R248, R14 ;  /* 0x0000000ef80e7220 */ /* 0x000fe20000410000 */
[C---:B------:R-:W-:Y:S05]  /*8050*/  HMMA.16816.F32.BF16 R24, R172.reuse, R168, R24 ;  /* 0x000000a8ac18723c */ /* 0x040fea0000041818 */
[----:B------:R-:W-:Y:S01]  /*8060*/  FMUL.FTZ R177, R177, R4 ;  /* 0x00000004b1b17220 */ /* 0x000fe20000410000 */
[----:B------:R-:W-:Y:S01]  /*8070*/  MOV R4, UR4 ;  /* 0x0000000400047c02 */ /* 0x000fe20008000f00 */
[-C--:B------:R-:W-:Y:S04]  /*8080*/  HMMA.16816.F32.BF16 R28, R172, R170.reuse, R28 ;  /* 0x000000aaac1c723c */ /* 0x080fe8000004181c */
[----:B------:R-:W-:Y:S01]  /*8090*/  F2FP.BF16.F32.PACK_AB R168, R10, R11 ;  /* 0x0000000b0aa8723e */ /* 0x000fe200000010ff */
[----:B------:R-:W-:Y:S01]  /*80a0*/  FMUL.FTZ R178, R187, R178 ;  /* 0x000000b2bbb27220 */ /* 0x000fe20000410000 */
[----:B------:R-:W-:Y:S01]  /*80b0*/  IADD3 R4, R0, 0x8000, R4 ;  /* 0x0000800000047810 */ /* 0x000fe20007ffe004 */
[----:B------:R-:W-:Y:S01]  /*80c0*/  FADD.FTZ R7, -R186, R7 ;  /* 0x00000007ba077221 */ /* 0x000fe20000010100 */
[----:B------:R-:W-:Y:S01]  /*80d0*/  FMUL.FTZ R9, R192, R9 ;  /* 0x00000009c0097220 */ /* 0x000fe20000410000 */
[----:B------:R-:W-:Y:S04]  /*80e0*/  HMMA.16816.F32.BF16 R32, R164, R170, R32 ;  /* 0x000000aaa420723c */ /* 0x000fe80000041820 */
[C---:B------:R-:W-:Y:S01]  /*80f0*/  FADD.FTZ R20, -R185.reuse, R20 ;  /* 0x00000014b9147221 */ /* 0x040fe20000010100 */
[----:B------:R-:W-:Y:S01]  /*8100*/  FADD.FTZ R21, -R185, R21 ;  /* 0x00000015b9157221 */ /* 0x000fe20000010100 */
[C---:B------:R-:W-:Y:S01]  /*8110*/  FADD.FTZ R22, -R186.reuse, R22 ;  /* 0x00000016ba167221 */ /* 0x040fe20000010100 */
[----:B------:R-:W-:Y:S01]  /*8120*/  FADD.FTZ R23, -R186, R23 ;  /* 0x00000017ba177221 */ /* 0x000fe20000010100 */
[----:B------:R-:W-:Y:S02]  /*8130*/  FMUL.FTZ R10, R51, R20 ;  /* 0x00000014330a7220 */ /* 0x000fe40000410000 */
[----:B------:R2:W5:Y:S01]  /*8140*/  LDL.LU R51, [R1+0x80] ;  /* 0x0000800001337983 */ /* 0x0005620000300800 */
[----:B------:R-:W-:Y:S01]  /*8150*/  FMUL.FTZ R17, R50, R21 ;  /* 0x0000001532117220 */ /* 0x000fe20000410000 */
[----:B------:R-:W-:Y:S01]  /*8160*/  FMUL.FTZ R22, R49, R22 ;  /* 0x0000001631167220 */ /* 0x000fe20000410000 */
[----:B------:R-:W-:Y:S01]  /*8170*/  FMUL.FTZ R23, R48, R23 ;  /* 0x0000001730177220 */ /* 0x000fe20000410000 */
[----:B------:R2:W5:Y:S01]  /*8180*/  LDL.LU R50, [R1+0x7c] ;  /* 0x00007c0001327983 */ /* 0x0005620000300800 */
[C---:B------:R-:W-:Y:S01]  /*8190*/  FADD.FTZ R24, -R184.reuse, R24 ;  /* 0x00000018b8187221 */ /* 0x040fe20000010100 */
[----:B------:R-:W-:Y:S01]  /*81a0*/  FADD.FTZ R25, -R184, R25 ;  /* 0x00000019b8197221 */ /* 0x000fe20000010100 */
[----:B------:R-:W-:Y:S01]  /*81b0*/  FADD.FTZ R26, -R179, R26 ;  /* 0x0000001ab31a7221 */ /* 0x000fe20000010100 */
[----:B------:R2:W5:Y:S01]  /*81c0*/  LDL.LU R49, [R1+0x78] ;  /* 0x0000780001317983 */ /* 0x0005620000300800 */
[C---:B------:R-:W-:Y:S01]  /*81d0*/  IADD3 R176, R4.reuse, 0x40, RZ ;  /* 0x0000004004b07810 */ /* 0x040fe20007ffe0ff */
[----:B------:R-:W-:Y:S01]  /*81e0*/  FMUL.FTZ R24, R47, R24 ;  /* 0x000000182f187220 */ /* 0x000fe20000410000 */
[----:B------:R-:W-:Y:S01]  /*81f0*/  @P0 IADD3 R176, R4, -0x40, RZ ;  /* 0xffffffc004b00810 */ /* 0x000fe20007ffe0ff */
[----:B------:R2:W5:Y:S01]  /*8200*/  LDL.LU R48, [R1+0x74] ;  /* 0x0000740001307983 */ /* 0x0005620000300800 */
[----:B------:R-:W-:Y:S01]  /*8210*/  FMUL.FTZ R4, R188, R177 ;  /* 0x000000b1bc047220 */ /* 0x000fe20000410000 */
[----:B------:R-:W-:Y:S01]  /*8220*/  FMUL.FTZ R7, R251, R7 ;  /* 0x00000007fb077220 */ /* 0x000fe20000410000 */
[----:B------:R-:W-:Y:S01]  /*8230*/  F2FP.BF16.F32.PACK_AB R21, R8, R9 ;  /* 0x000000090815723e */ /* 0x000fe200000010ff */
[----:B------:R2:W5:Y:S01]  /*8240*/  LDL.LU R47, [R1+0x70] ;  /* 0x00007000012f7983 */ /* 0x0005620000300800 */
[----:B------:R-:W-:Y:S01]  /*8250*/  FMUL.FTZ R8, R45, R26 ;  /* 0x0000001a2d087220 */ /* 0x000fe20000410000 */
[----:B------:R-:W-:Y:S01]  /*8260*/  F2FP.BF16.F32.PACK_AB R178, R178, R4 ;  /* 0x00000004b2b2723e */ /* 0x000fe200000010ff */
[----:B------:R-:W-:Y:S01]  /*8270*/  FMUL.FTZ R4, R194, R15 ;  /* 0x0000000fc2047220 */ /* 0x000fe20000410000 */
[----:B------:R-:W-:Y:S01]  /*8280*/  FMUL.FTZ R15, R46, R25 ;  /* 0x000000192e0f7220 */ /* 0x000fe20000410000 */
[----:B------:R-:W-:Y:S01]  /*8290*/  FMUL.FTZ R177, R182, R7 ;  /* 0x00000007b6b17220 */ /* 0x000fe20000410000 */
[----:B------:R2:W5:Y:S01]  /*82a0*/  LDL.LU R46, [R1+0x6c] ;  /* 0x00006c00012e7983 */ /* 0x0005620000300800 */
[----:B------:R-:W-:Y:S01]  /*82b0*/  FADD.FTZ R27, -R179, R27 ;  /* 0x0000001bb31b7221 */ /* 0x000fe20000010100 */
[C---:B------:R-:W-:Y:S01]  /*82c0*/  FADD.FTZ R28, -R184.reuse, R28 ;  /* 0x0000001cb81c7221 */ /* 0x040fe20000010100 */
[----:B------:R-:W-:Y:S01]  /*82d0*/  FADD.FTZ R29, -R184, R29 ;  /* 0x0000001db81d7221 */ /* 0x000fe20000010100 */
[----:B------:R2:W5:Y:S01]  /*82e0*/  LDL.LU R45, [R1+0x68] ;  /* 0x00006800012d7983 */ /* 0x0005620000300800 */
[----:B------:R-:W-:Y:S01]  /*82f0*/  F2FP.BF16.F32.PACK_AB R177, R177, R5 ;  /* 0x00000005b1b1723e */ /* 0x000fe200000010ff */
[----:B------:R-:W-:Y:S01]  /*8300*/  FMUL.FTZ R28, R43, R28 ;  /* 0x0000001c2b1c7220 */ /* 0x000fe20000410000 */
[----:B------:R-:W-:Y:S01]  /*8310*/  FMUL.FTZ R11, R42, R29 ;  /* 0x0000001d2a0b7220 */ /* 0x000fe20000410000 */
[----:B------:R-:W-:Y:S01]  /*8320*/  FMUL.FTZ R5, R202, R14 ;  /* 0x0000000eca057220 */ /* 0x000fe20000410000 */
[----:B------:R-:W-:Y:S01]  /*8330*/  FMUL.FTZ R14, R44, R27 ;  /* 0x0000001b2c0e7220 */ /* 0x000fe20000410000 */
[C---:B------:R-:W-:Y:S01]  /*8340*/  FADD.FTZ R30, -R179.reuse, R30 ;  /* 0x0000001eb31e7221 */ /* 0x040fe20000010100 */
[----:B------:R2:W5:Y:S01]  /*8350*/  LDL.LU R44, [R1+0x64] ;  /* 0x00006400012c7983 */ /* 0x0005620000300800 */
[----:B------:R-:W-:Y:S01]  /*8360*/  FADD.FTZ R31, -R179, R31 ;  /* 0x0000001fb31f7221 */ /* 0x000fe20000010100 */
[----:B------:R-:W-:Y:S01]  /*8370*/  FADD.FTZ R32, -R185, R32 ;  /* 0x00000020b9207221 */ /* 0x000fe20000010100 */
[----:B------:R-:W-:Y:S01]  /*8380*/  FMUL.FTZ R30, R41, R30 ;  /* 0x0000001e291e7220 */ /* 0x000fe20000410000 */
[----:B------:R2:W5:Y:S01]  /*8390*/  LDL.LU R43, [R1+0x60] ;  /* 0x00006000012b7983 */ /* 0x0005620000300800 */
[----:B------:R-:W-:Y:S01]  /*83a0*/  F2FP.BF16.F32.PACK_AB R20, R4, R5 ;  /* 0x000000050414723e */ /* 0x000fe200000010ff */
[----:B------:R-:W-:Y:S01]  /*83b0*/  FMUL.FTZ R32, R39, R32 ;  /* 0x0000002027207220 */ /* 0x000fe20000410000 */
[----:B------:R-:W-:Y:S01]  /*83c0*/  FMUL.FTZ R4, R234, R10 ;  /* 0x0000000aea047220 */ /* 0x000fe20000410000 */
[----:B------:R2:W5:Y:S01]  /*83d0*/  LDL.LU R42, [R1+0x5c] ;  /* 0x00005c00012a7983 */ /* 0x0005620000300800 */
[----:B------:R-:W-:Y:S01]  /*83e0*/  FMUL.FTZ R10, R40, R31 ;  /* 0x0000001f280a7220 */ /* 0x000fe20000410000 */
[----:B------:R-:W-:Y:S01]  /*83f0*/  FADD.FTZ R33, -R185, R33 ;  /* 0x00000021b9217221 */ /* 0x000fe20000010100 */
[----:B------:R-:W-:Y:S01]  /*8400*/  FMUL.FTZ R19, R195, R13 ;  /* 0x0000000dc3137220 */ /* 0x000fe20000410000 */
[----:B------:R2:W5:Y:S01]  /*8410*/  LDL.LU R41, [R1+0x58] ;  /* 0x0000580001297983 */ /* 0x0005620000300800 */
[----:B------:R-:W-:Y:S01]  /*8420*/  FADD.FTZ R34, -R186, R34 ;  /* 0x00000022ba227221 */ /* 0x000fe20000010100 */
[----:B------:R-:W-:Y:S01]  /*8430*/  FMUL.FTZ R13, R38, R33 ;  /* 0x00000021260d7220 */ /* 0x000fe20000410000 */
[----:B------:R-:W-:Y:S01]  /*8440*/  FADD.FTZ R35, -R186, R35 ;  /* 0x00000023ba237221 */ /* 0x000fe20000010100 */
[----:B------:R2:W5:Y:S01]  /*8450*/  LDL.LU R40, [R1+0x54] ;  /* 0x0000540001287983 */ /* 0x0005620000300800 */
[----:B------:R-:W-:Y:S01]  /*8460*/  FMUL.FTZ R7, R190, R180 ;  /* 0x000000b4be077220 */ /* 0x000fe20000410000 */
[----:B------:R-:W-:Y:S01]  /*8470*/  FMUL.FTZ R6, R189, R6 ;  /* 0x00000006bd067220 */ /* 0x000fe20000410000 */
[----:B------:R-:W-:Y:S01]  /*8480*/  FMUL.FTZ R18, R203, R18 ;  /* 0x00000012cb127220 */ /* 0x000fe20000410000 */
[----:B------:R2:W5:Y:S01]  /*8490*/  LDL.LU R39, [R1+0x50] ;  /* 0x0000500001277983 */ /* 0x0005620000300800 */
[----:B------:R-:W-:Y:S01]  /*84a0*/  FMUL.FTZ R17, R206, R17 ;  /* 0x00000011ce117220 */ /* 0x000fe20000410000 */
[----:B------:R-:W-:Y:S01]  /*84b0*/  FMUL.FTZ R5, R239, R22 ;  /* 0x00000016ef057220 */ /* 0x000fe20000410000 */
[----:B------:R-:W-:Y:S01]  /*84c0*/  F2FP.BF16.F32.PACK_AB R169, R6, R7 ;  /* 0x0000000706a9723e */ /* 0x000fe200000010ff */
[----:B------:R-:W-:Y:S01]  /*84d0*/  FMUL.FTZ R7, R193, R16 ;  /* 0x00000010c1077220 */ /* 0x000fe20000410000 */
[----:B------:R2:W5:Y:S01]  /*84e0*/  LDL.LU R38, [R1+0x4c] ;  /* 0x00004c0001267983 */ /* 0x0005620000300800 */
[----:B------:R-:W-:Y:S01]  /*84f0*/  F2FP.BF16.F32.PACK_AB R17, R17, R4 ;  /* 0x000000041111723e */ /* 0x000fe200000010ff */
[----:B------:R-:W-:Y:S01]  /*8500*/  FMUL.FTZ R6, R204, R12 ;  /* 0x0000000ccc067220 */ /* 0x000fe20000410000 */
[----:B------:R-:W-:Y:S01]  /*8510*/  FMUL.FTZ R12, R36, R35 ;  /* 0x00000023240c7220 */ /* 0x000fe20000410000 */
[----:B------:R-:W-:Y:S01]  /*8520*/  F2FP.BF16.F32.PACK_AB R19, R19, R7 ;  /* 0x000000071313723e */ /* 0x000fe200000010ff */
[----:B------:R-:W-:Y:S01]  /*8530*/  FMUL.FTZ R7, R37, R34 ;  /* 0x0000002225077220 */ /* 0x000fe20000410000 */
[----:B------:R-:W-:Y:S01]  /*8540*/  FMUL.FTZ R16, R238, R23 ;  /* 0x00000017ee107220 */ /* 0x000fe20000410000 */
[----:B------:R-:W-:Y:S01]  /*8550*/  F2FP.BF16.F32.PACK_AB R18, R18, R6 ;  /* 0x000000061212723e */ /* 0x000fe200000010ff */
[----:B------:R2:W5:Y:S01]  /*8560*/  LDL.LU R37, [R1+0x48] ;  /* 0x0000480001257983 */ /* 0x0005620000300800 */
[----:B------:R-:W-:Y:S01]  /*8570*/  FMUL.FTZ R6, R207, R24 ;  /* 0x00000018cf067220 */ /* 0x000fe20000410000 */
[----:B------:R-:W-:Y:S01]  /*8580*/  FMUL.FTZ R15, R205, R15 ;  /* 0x0000000fcd0f7220 */ /* 0x000fe20000410000 */
[----:B------:R-:W-:Y:S01]  /*8590*/  F2FP.BF16.F32.PACK_AB R16, R16, R5 ;  /* 0x000000051010723e */ /* 0x000fe200000010ff */
[----:B------:R2:W5:Y:S01]  /*85a0*/  LDL.LU R36, [R1+0x44] ;  /* 0x0000440001247983 */ /* 0x0005620000300800 */
[----:B------:R-:W-:Y:S01]  /*85b0*/  FMUL.FTZ R8, R237, R8 ;  /* 0x00000008ed087220 */ /* 0x000fe20000410000 */
        /* <DEDUP_REMOVED lines=19> */
[----:B------:R-:W-:Y:S01]  /*86f0*/  ULOP3.LUT UR13, UR9, 0x1, URZ, 0xc0, !UPT ;  /* 0x00000001090d7892 */ /* 0x000fe2000f8ec03f */
[----:B------:R-:W-:Y:S03]  /*8700*/  UMOV UR15, 0xffffc000 ;  /* 0xffffc000000f7882 */ /* 0x000fe60000000000 */
        /* <DEDUP_REMOVED lines=52> */
.L_x_2005:
        /* <DEDUP_REMOVED lines=17> */
[----:B----4-:R-:W-:Y:S04]  /*8b60*/  LDSM.16.MT88.4 R4, [R211+0x20000] ;  /* 0x02000000d304783b */ /* 0x010fe80000004200 */
        /* <DEDUP_REMOVED lines=9> */
[----:B------:R-:W-:Y:S01]  /*8c00*/  LDSM.16.MT88.4 R172, [R0+UR4+0xb800] ;  /* 0x00b8000400ac783b */ /* 0x000fe20008004200 */
[-C--:B-1---5:R-:W-:Y:S03]  /*8c10*/  HMMA.16816.F32.BF16 R36, R4, R8.reuse, R36 ;  /* 0x000000080424723c */ /* 0x0a2fe60000041824 */
[----:B------:R1:W5:Y:S03]  /*8c20*/  LDL R231, [R1+0x14] ;  /* 0x0000140001e77983 */ /* 0x0003660000100800 */
[C---:B---3--:R-:W-:Y:S06]  /*8c30*/  HMMA.16816.F32.BF16 R40, R12.reuse, R8, R40 ;  /* 0x000000080c28723c */ /* 0x048fec0000041828 */
[-C--:B------:R-:W-:Y:S06]  /*8c40*/  HMMA.16816.F32.BF16 R44, R12, R10.reuse, R44 ;  /* 0x0000000a0c2c723c */ /* 0x080fec000004182c */
[C---:B------:R-:W-:Y:S01]  /*8c50*/  HMMA.16816.F32.BF16 R48, R4.reuse, R10, R48 ;  /* 0x0000000a0430723c */ /* 0x040fe20000041830 */
[----:B------:R-:W3:Y:S05]  /*8c60*/  LDSM.16.MT88.4 R8, [R176+0x800] ;  /* 0x00080000b008783b */ /* 0x000eea0000004200 */
[-C--:B----4-:R-:W-:Y:S06]  /*8c70*/  HMMA.16816.F32.BF16 R52, R4, R16.reuse, R52 ;  /* 0x000000100434723c */ /* 0x090fec0000041834 */
[C---:B------:R-:W-:Y:S06]  /*8c80*/  HMMA.16816.F32.BF16 R56, R12.reuse, R16, R56 ;  /* 0x000000100c38723c */ /* 0x040fec0000041838 */
[-C--:B------:R-:W-:Y:S06]  /*8c90*/  HMMA.16816.F32.BF16 R60, R12, R18.reuse, R60 ;  /* 0x000000120c3c723c */ /* 0x080fec000004183c */
[C---:B------:R-:W-:Y:S01]  /*8ca0*/  HMMA.16816.F32.BF16 R64, R4.reuse, R18, R64 ;  /* 0x000000120440723c */ /* 0x040fe20000041840 */
[----:B------:R-:W4:Y:S05]  /*8cb0*/  LDSM.16.MT88.4 R16, [R0+UR4+0xa800] ;  /* 0x00a800040010783b */ /* 0x000f2a0008004200 */
        /* <DEDUP_REMOVED lines=17> */
[-C--:B---3--:R-:W-:Y:S06]  /*8dd0*/  HMMA.16816.F32.BF16 R52, R28, R8.reuse, R52 ;  /* 0x000000081c34723c */ /* 0x088fec0000041834 */
[C---:B------:R-:W-:Y:S06]  /*8de0*/  HMMA.16816.F32.BF16 R56, R164.reuse, R8, R56 ;  /* 0x00000008a438723c */ /* 0x040fec0000041838 */
[-C--:B------:R-:W-:Y:S06]  /*8df0*/  HMMA.16816.F32.BF16 R60, R164, R10.reuse, R60 ;  /* 0x0000000aa43c723c */ /* 0x080fec000004183c */
[C---:B------:R-:W-:Y:S01]  /*8e00*/  HMMA.16816.F32.BF16 R64, R28.reuse, R10, R64 ;  /* 0x0000000a1c40723c */ /* 0x040fe20000041840 */
[----:B------:R-:W3:Y:S05]  /*8e10*/  LDSM.16.MT88.4 R8, [R176+0x1000] ;  /* 0x00100000b008783b */ /* 0x000eea0000004200 */
[-C--:B----4-:R-:W-:Y:S06]  /*8e20*/  HMMA.16816.F32.BF16 R68, R28, R16.reuse, R68 ;  /* 0x000000101c44723c */ /* 0x090fec0000041844 */
        /* <DEDUP_REMOVED lines=11> */
[-C--:B-1----:R-:W-:Y:S01]  /*8ee0*/  HMMA.16816.F32.BF16 R36, R4, R12.reuse, R36 ;  /* 0x0000000c0424723c */ /* 0x082fe20000041824 */
[----:B------:R-:W1:Y:S01]  /*8ef0*/  LDSM.16.MT88.4 R28, [R211+0x23800] ;  /* 0x02380000d31c783b */ /* 0x000e620000004200 */
[----:B------:R-:W-:Y:S04]  /*8f00*/  BAR.SYNC.DEFER_BLOCKING 0x0 ;  /* 0x0000000000007b1d */ /* 0x000fe80000010000 */
[C---:B------:R-:W-:Y:S06]  /*8f10*/  HMMA.16816.F32.BF16 R40, R24.reuse, R12, R40 ;  /* 0x0000000c1828723c */ /* 0x040fec0000041828 */
[-C--:B------:R-:W-:Y:S06]  /*8f20*/  HMMA.16816.F32.BF16 R44, R24, R14.reuse, R44 ;  /* 0x0000000e182c723c */ /* 0x080fec000004182c */
[C---:B------:R-:W-:Y:S06]  /*8f30*/  HMMA.16816.F32.BF16 R48, R4.reuse, R14, R48 ;  /* 0x0000000e0430723c */ /* 0x040fec0000041830 */
[-C--:B---3--:R-:W-:Y:S06]  /*8f40*/  HMMA.16816.F32.BF16 R52, R4, R8.reuse, R52 ;  /* 0x000000080434723c */ /* 0x088fec0000041834 */
        /* <DEDUP_REMOVED lines=70> */
.L_x_2006:
        /* <DEDUP_REMOVED lines=554> */
.L_x_2008:
[----:B------:R-:W-:Y:S01]  /*b650*/  @UP0 UIADD3 UR5, UR24, UR36, URZ ;  /* 0x0000002418050290 */ /* 0x000fe2000fffe03f */
[----:B--2--5:R-:W-:Y:S01]  /*b660*/  LEA R2, R231, UR4, 0x1 ;  /* 0x00000004e7027c11 */ /* 0x024fe2000f8e08ff */
[----:B------:R-:W-:Y:S01]  /*b670*/  @UP0 ULDC.64 UR12, c[0x0][0x458] ;  /* 0x00011600000c0ab9 */ /* 0x000fe20000000a00 */
        /* <DEDUP_REMOVED lines=19> */
.L_x_2009:
        /* <DEDUP_REMOVED lines=14> */
[C---:B------:R-:W-:Y:S01]  /*b890*/  ISETP.GE.AND P5, PT, R0.reuse, UR8, PT ;  /* 0x0000000800007c0c */ /* 0x040fe2000bfa6270 */
[----:B------:R-:W-:Y:S01]  /*b8a0*/  VIADD R6, R0, 0x20 ;  /* 0x0000002000067836 */ /* 0x000fe20000000000 */
[----:B------:R-:W-:Y:S01]  /*b8b0*/  MOV R3, UR9 ;  /* 0x0000000900037c02 */ /* 0x000fe20008000f00 */
[----:B------:R-:W-:Y:S01]  /*b8c0*/  UIMAD UR9, UR20, UR14, URZ ;  /* 0x0000000e140972a4 */ /* 0x000fe2000f8e023f */
[----:B------:R-:W-:Y:S01]  /*b8d0*/  IADD3 R4, P0, R4, UR18, RZ ;  /* 0x0000001204047c10 */ /* 0x000fe2000ff1e0ff */
[----:B------:R-:W-:Y:S01]  /*b8e0*/  VIADD R7, R0, 0x40 ;  /* 0x0000004000077836 */ /* 0x000fe20000000000 */
[----:B------:R-:W-:Y:S01]  /*b8f0*/  ISETP.GE.AND P4, PT, R6, UR8, PT ;  /* 0x0000000806007c0c */ /* 0x000fe2000bf86270 */
[----:B------:R-:W-:Y:S01]  /*b900*/  UIMAD UR15, UR57, UR15, UR9 ;  /* 0x0000000f390f72a4 */ /* 0x000fe2000f8e0209 */
[----:B------:R-:W-:Y:S01]  /*b910*/  IADD3.X R5, R5, UR19, R3, P0, !PT ;  /* 0x0000001305057c10 */ /* 0x000fe200087fe403 */
[----:B------:R-:W-:Y:S01]  /*b920*/  IMAD.U32 R3, RZ, RZ, UR14 ;  /* 0x0000000eff037e24 */ /* 0x000fe2000f8e00ff */
        /* <DEDUP_REMOVED lines=32> */
.L_x_2011:
[----:B------:R-:W-:Y:S05]  /*bb30*/  BSYNC B0 ;  /* 0x0000000000007941 */ /* 0x000fea0003800000 */
.L_x_2010:
        /* <DEDUP_REMOVED lines=18> */
.L_x_2013:
[----:B------:R-:W-:Y:S05]  /*bc60*/  BSYNC B0 ;  /* 0x0000000000007941 */ /* 0x000fea0003800000 */
.L_x_2012:
        /* <DEDUP_REMOVED lines=20> */
.L_x_2015:
[----:B------:R-:W-:Y:S05]  /*bdb0*/  BSYNC B0 ;  /* 0x0000000000007941 */ /* 0x000fea0003800000 */
.L_x_2014:
        /* <DEDUP_REMOVED lines=20> */
.L_x_2017:
[----:B------:R-:W-:Y:S05]  /*bf00*/  BSYNC B0 ;  /* 0x0000000000007941 */ /* 0x000fea0003800000 */
.L_x_2016:
        /* <DEDUP_REMOVED lines=32> */
.L_x_2019:
[----:B------:R-:W-:Y:S05]  /*c110*/  BSYNC B0 ;  /* 0x0000000000007941 */ /* 0x000fea0003800000 */
.L_x_2018:
        /* <DEDUP_REMOVED lines=18> */
.L_x_2021:
[----:B------:R-:W-:Y:S05]  /*c240*/  BSYNC B0 ;  /* 0x0000000000007941 */ /* 0x000fea0003800000 */
.L_x_2020:
        /* <DEDUP_REMOVED lines=18> */
.L_x_2023:
[----:B------:R-:W-:Y:S05]  /*c370*/  BSYNC B0 ;  /* 0x0000000000007941 */ /* 0x000fea0003800000 */
.L_x_2022:
        /* <DEDUP_REMOVED lines=16> */
.L_x_1976:
[----:B------:R-:W-:Y:S05]  /*c480*/  BSYNC B1 ;  /* 0x0000000000017941 */ /* 0x000fea0003800000 */
.L_x_1954:
        /* <DEDUP_REMOVED lines=11> */
.L_x_2024:
[----:B------:R-:W-:Y:S05]  /*c540*/  EXIT ;  /* 0x000000000000794d */ /* 0x000fea0003800000 */
.L_x_2026:
        /* <DEDUP_REMOVED lines=11> */
.L_x_2095:


//--------------------- .text._ZN5flash25flash_bwd_dot_do_o_kernelILb0E23Flash_bwd_kernel_traitsILi128ELi64ELi128ELi8ELi2ELi4ELi2ELb0ELb0EN7cutlass10bfloat16_tE19Flash_kernel_traitsILi128ELi64ELi128ELi8ES3_EEEEvNS_16Flash_bwd_paramsE --------------------------
	.section	.text._ZN5flash25flash_bwd_dot_do_o_kernelILb0E23Flash_bwd_kernel_traitsILi128ELi64ELi128ELi8ELi2ELi4ELi2ELb0ELb0EN7cutlass10bfloat16_tE19Flash_kernel_traitsILi128ELi64ELi128ELi8ES3_EEEEvNS_16Flash_bwd_paramsE,"ax",@progbits
	.align	128
        .global         _ZN5flash25flash_bwd_dot_do_o_kernelILb0E23Flash_bwd_kernel_traitsILi128ELi64ELi128ELi8ELi2ELi4ELi2ELb0ELb0EN7cutlass10bfloat16_tE19Flash_kernel_traitsILi128ELi64ELi128ELi8ES3_EEEEvNS_16Flash_bwd_paramsE
        .type           _ZN5flash25flash_bwd_dot_do_o_kernelILb0E23Flash_bwd_kernel_traitsILi128ELi64ELi128ELi8ELi2ELi4ELi2ELb0ELb0EN7cutlass10bfloat16_tE19Flash_kernel_traitsILi128ELi64ELi128ELi8ES3_EEEEvNS_16Flash_bwd_paramsE,@function
        .size           _ZN5flash25flash_bwd_dot_do_o_kernelILb0E23Flash_bwd_kernel_traitsILi128ELi64ELi128ELi8ELi2ELi4ELi2ELb0ELb0EN7cutlass10bfloat16_tE19Flash_kernel_traitsILi128ELi64ELi128ELi8ES3_EEEEvNS_16Flash_bwd_paramsE,(.L_x_2096 - _ZN5flash25flash_bwd_dot_do_o_kernelILb0E23Flash_bwd_kernel_traitsILi128ELi64ELi128ELi8ELi2ELi4ELi2ELb0ELb0EN7cutlass10bfloat16_tE19Flash_kernel_traitsILi128ELi64ELi128ELi8ES3_EEEEvNS_16Flash_bwd_paramsE)
        .other          _ZN5flash25flash_bwd_dot_do_o_kernelILb0E23Flash_bwd_kernel_traitsILi128ELi64ELi128ELi8ELi2ELi4ELi2ELb0ELb0EN7cutlass10bfloat16_tE19Flash_kernel_traitsILi128ELi64ELi128ELi8ES3_EEEEvNS_16Flash_bwd_paramsE,@"STO_CUDA_ENTRY STV_DEFAULT"
_ZN5flash25flash_bwd_dot_do_o_kernelILb0E23Flash_bwd_kernel_traitsILi128ELi64ELi128ELi8ELi2ELi4ELi2ELb0ELb0EN7cutlass10bfloat16_tE19Flash_kernel_traitsILi128ELi64ELi128ELi8ES3_EEEEvNS_16Flash_bwd_paramsE:
.text._ZN5flash25flash_bwd_dot_do_o_kernelILb0E23Flash_bwd_kernel_traitsILi128ELi64ELi128ELi8ELi2ELi4ELi2ELb0ELb0EN7cutlass10bfloat16_tE19Flash_kernel_traitsILi128ELi64ELi128ELi8ES3_EEEEvNS_16Flash_bwd_paramsE:
        /* <DEDUP_REMOVED lines=56> */
.L_x_2027:
[----:B------:R-:W0:Y:S08]  /*0380*/  LDC R8, c[0x0][0x270] ;  /* 0x00009c00ff087b82 */ /* 0x000e300000000800 */
[----:B------:R-:W1:Y:S01]  /*0390*/  LDC R10, c[0x0][0x2d4] ;  /* 0x0000b500ff0a7b82 */ /* 0x000e620000000800 */
[----:B0-----:R-:W-:-:S04]  /*03a0*/  IMAD R7, R7, R8, UR5 ;  /* 0x0000000507077e24 */ /* 0x001fc8000f8e0208 */
[----:B-1----:R-:W-:-:S07]  /*03b0*/  IMAD R7, R7, R10, RZ ;  /* 0x0000000a07077224 */ /* 0x002fce00078e02ff */
.L_x_2028:
        /* <DEDUP_REMOVED lines=60> */
.L_x_2030:
[----:B------:R-:W-:Y:S05]  /*0780*/  BSYNC B0 ;  /* 0x0000000000007941 */ /* 0x000fea0003800000 */
.L_x_2029:
        /* <DEDUP_REMOVED lines=18> */
.L_x_2032:
[----:B------:R-:W-:Y:S05]  /*08b0*/  BSYNC B0 ;  /* 0x0000000000007941 */ /* 0x000fea0003800000 */
.L_x_2031:
        /* <DEDUP_REMOVED lines=22> */
.L_x_2034:
[----:B------:R-:W-:Y:S05]  /*0a20*/  BSYNC B0 ;  /* 0x0000000000007941 */ /* 0x000fea0003800000 */
.L_x_2033:
        /* <DEDUP_REMOVED lines=20> */
.L_x_2036:
[----:B------:R-:W-:Y:S05]  /*0b70*/  BSYNC B0 ;  /* 0x0000000000007941 */ /* 0x000fea0003800000 */
.L_x_2035:
        /* <DEDUP_REMOVED lines=123> */
.L_x_2037:
        /* <DEDUP_REMOVED lines=13> */
.L_x_2096:


//--------------------- .text._ZN5flash25flash_bwd_dot_do_o_kernelILb1E23Flash_bwd_kernel_traitsILi128ELi64ELi128ELi8ELi2ELi4ELi2ELb0ELb0EN7cutlass10bfloat16_tE19Flash_kernel_traitsILi128ELi64ELi128ELi8ES3_EEEEvNS_16Flash_bwd_paramsE --------------------------
	.section	.text._ZN5flash25flash_bwd_dot_do_o_kernelILb1E23Flash_bwd_kernel_traitsILi128ELi64ELi128ELi8ELi2ELi4ELi2ELb0ELb0EN7cutlass10bfloat16_tE19Flash_kernel_traitsILi128ELi64ELi128ELi8ES3_EEEEvNS_16Flash_bwd_paramsE,"ax",@progbits
	.align	128
        .global         _ZN5flash25flash_bwd_dot_do_o_kernelILb1E23Flash_bwd_kernel_traitsILi128ELi64ELi128ELi8ELi2ELi4ELi2ELb0ELb0EN7cutlass10bfloat16_tE19Flash_kernel_traitsILi128ELi64ELi128ELi8ES3_EEEEvNS_16Flash_bwd_paramsE
        .type           _ZN5flash25flash_bwd_dot_do_o_kernelILb1E23Flash_bwd_kernel_traitsILi128ELi64ELi128ELi8ELi2ELi4ELi2ELb0ELb0EN7cutlass10bfloat16_tE19Flash_kernel_traitsILi128ELi64ELi128ELi8ES3_EEEEvNS_16Flash_bwd_paramsE,@function
        .size           _ZN5flash25flash_bwd_dot_do_o_kernelILb1E23Flash_bwd_kernel_traitsILi128ELi64ELi128ELi8ELi2ELi4ELi2ELb0ELb0EN7cutlass10bfloat16_tE19Flash_kernel_traitsILi128ELi64ELi128ELi8ES3_EEEEvNS_16Flash_bwd_paramsE,(.L_x_2097 - _ZN5flash25flash_bwd_dot_do_o_kernelILb1E23Flash_bwd_kernel_traitsILi128ELi64ELi128ELi8ELi2ELi4ELi2ELb0ELb0EN7cutlass10bfloat16_tE19Flash_kernel_traitsILi128ELi64ELi128ELi8ES3_EEEEvNS_16Flash_bwd_paramsE)
        .other          _ZN5flash25flash_bwd_dot_do_o_kernelILb1E23Flash_bwd_kernel_traitsILi128ELi64ELi128ELi8ELi2ELi4ELi2ELb0ELb0EN7cutlass10bfloat16_tE19Flash_kernel_traitsILi128ELi64ELi128ELi8ES3_EEEEvNS_16Flash_bwd_paramsE,@"STO_CUDA_ENTRY STV_DEFAULT"
_ZN5flash25flash_bwd_dot_do_o_kernelILb1E23Flash_bwd_kernel_traitsILi128ELi64ELi128ELi8ELi2ELi4ELi2ELb0ELb0EN7cutlass10bfloat16_tE19Flash_kernel_traitsILi128ELi64ELi128ELi8ES3_EEEEvNS_16Flash_bwd_paramsE:
.text._ZN5flash25flash_bwd_dot_do_o_kernelILb1E23Flash_bwd_kernel_traitsILi128ELi64ELi128ELi8ELi2ELi4ELi2ELb0ELb0EN7cutlass10bfloat16_tE19Flash_kernel_traitsILi128ELi64ELi128ELi8ES3_EEEEvNS_16Flash_bwd_paramsE:
        /* <DEDUP_REMOVED lines=63> */
.L_x_2038:
        /* <DEDUP_REMOVED lines=27> */
.L_x_2039:
[----:B------:R-:W-:-:S04]  /*05a0*/  IMAD R13, R13, R14, R20 ;  /* 0x0000000e0d0d7224 */ /* 0x000fc800078e0214 */
[----:B------:R-:W-:-:S07]  /*05b0*/  IMAD R2, R13, R18, RZ ;  /* 0x000000120d027224 */ /* 0x000fce00078e02ff */
.L_x_2040:
        /* <DEDUP_REMOVED lines=68> */
.L_x_2042:
[----:B------:R-:W-:Y:S05]  /*0a00*/  BSYNC B0 ;  /* 0x0000000000007941 */ /* 0x000fea0003800000 */
.L_x_2041:
        /* <DEDUP_REMOVED lines=17> */
.L_x_2044:
[----:B------:R-:W-:Y:S05]  /*0b20*/  BSYNC B0 ;  /* 0x0000000000007941 */ /* 0x000fea0003800000 */
.L_x_2043:
        /* <DEDUP_REMOVED lines=26> */
.L_x_2046:
[----:B------:R-:W-:Y:S05]  /*0cd0*/  BSYNC B0 ;  /* 0x0000000000007941 */ /* 0x000fea0003800000 */
.L_x_2045:
        /* <DEDUP_REMOVED lines=21> */
.L_x_2048:
[----:B------:R-:W-:Y:S05]  /*0e30*/  BSYNC B0 ;  /* 0x0000000000007941 */ /* 0x000fea0003800000 */
.L_x_2047:
        /* <DEDUP_REMOVED lines=138> */
.L_x_2049:
        /* <DEDUP_REMOVED lines=10> */
.L_x_2097:


//--------------------- .nv.shared._ZN5flash44flash_bwd_dq_dk_dv_loop_seqk_parallel_kernelI23Flash_bwd_kernel_traitsILi128ELi64ELi64ELi8ELi4ELi2ELi2ELb1ELb0EN7cutlass10bfloat16_tE19Flash_kernel_traitsILi128ELi64ELi64ELi8ES3_EELb0ELb0ELb0ELb0ELb0ELb1ELb0EEEvNS_16Flash_bwd_paramsE --------------------------
	.section	.nv.shared._ZN5flash44flash_bwd_dq_dk_dv_loop_seqk_parallel_kernelI23Flash_bwd_kernel_traitsILi128ELi64ELi64ELi8ELi4ELi2ELi2ELb1ELb0EN7cutlass10bfloat16_tE19Flash_kernel_traitsILi128ELi64ELi64ELi8ES3_EELb0ELb0ELb0ELb0ELb0ELb1ELb0EEEvNS_16Flash_bwd_paramsE,"aw",@nobits
	.sectionflags	@""
	.align	16
	.zero		1024


//--------------------- .nv.shared.reserved.0     --------------------------
	.section	.nv.shared.reserved.0,"aw",@nobits
	.weak		__nv_reservedSMEM_offset_0_alias
	.size		__nv_reservedSMEM_offset_0_alias, 0, 0
	.other		__nv_reservedSMEM_offset_0_alias,@"STO_CUDA_RESERVED_SHARED STV_DEFAULT"
__nv_reservedSMEM_offset_0_alias:
	.zero		0


//--------------------- .nv.global                --------------------------
	.section	.nv.global,"aw",@nobits
.nv.global:
	.type		_ZN66_INTERNAL_f4811781_30_flash_bwd_hdim128_bf16_sm80_cu_0106449f_28054cute1_E,@object
	.size		_ZN66_INTERNAL_f4811781_30_flash_bwd_hdim128_bf16_sm80_cu_0106449f_28054cute1_E,(_ZN66_INTERNAL_f4811781_30_flash_bwd_hdim128_bf16_sm80_cu_0106449f_28054cuda3std3__45__cpo6cbeginE - _ZN66_INTERNAL_f4811781_30_flash_bwd_hdim128_bf16_sm80_cu_0106449f_28054cute1_E)
_ZN66_INTERNAL_f4811781_30_flash_bwd_hdim128_bf16_sm80_cu_0106449f_28054cute1_E:
	.zero		1
	.type		_ZN66_INTERNAL_f4811781_30_flash_bwd_hdim128_bf16_sm80_cu_0106449f_28054cuda3std3__45__cpo6cbeginE,@object
	.size		_ZN66_INTERNAL_f4811781_30_flash_bwd_hdim128_bf16_sm80_cu_0106449f_28054cuda3std3__45__cpo6cbeginE,(_ZN66_INTERNAL_f4811781_30_flash_bwd_hdim128_bf16_sm80_cu_0106449f_28054cuda3std3__48in_placeE - _ZN66_INTERNAL_f4811781_30_flash_bwd_hdim128_bf16_sm80_cu_0106449f_28054cuda3std3__45__cpo6cbeginE)
_ZN66_INTERNAL_f4811781_30_flash_bwd_hdim128_bf16_sm80_cu_0106449f_28054cuda3std3__45__cpo6cbeginE:
	.zero		1
	.type		_ZN66_INTERNAL_f4811781_30_flash_bwd_hdim128_bf16_sm80_cu_0106449f_28054cuda3std3__48in_placeE,@object
	.size		_ZN66_INTERNAL_f4811781_30_flash_bwd_hdim128_bf16_sm80_cu_0106449f_28054cuda3std3__48in_placeE,(_ZN66_INTERNAL_f4811781_30_flash_bwd_hdim128_bf16_sm80_cu_0106449f_28054cuda3std6ranges3__45__cpo9iter_moveE - _ZN66_INTERNAL_f4811781_30_flash_bwd_hdim128_bf16_sm80_cu_0106449f_28054cuda3std3__48in_placeE)
_ZN66_INTERNAL_f4811781_30_flash_bwd_hdim128_bf16_sm80_cu_0106449f_28054cuda3std3__48in_placeE:
	.zero		1
	.type		_ZN66_INTERNAL_f4811781_30_flash_bwd_hdim128_bf16_sm80_cu_0106449f_28054cuda3std6ranges3__45__cpo9iter_moveE,@object
	.size		_ZN66_INTERNAL_f4811781_30_flash_bwd_hdim128_bf16_sm80_cu_0106449f_28054cuda3std6ranges3__45__cpo9iter_moveE,(_ZN66_INTERNAL_f4811781_30_flash_bwd_hdim128_bf16_sm80_cu_0106449f_28054cuda3std3__45__cpo5beginE - _ZN66_INTERNAL_f4811781_30_flash_bwd_hdim128_bf16_sm80_cu_0106449f_28054cuda3std6ranges3__45__cpo9iter_moveE)
_ZN66_INTERNAL_f4811781_30_flash_bwd_hdim128_bf16_sm80_cu_0106449f_28054cuda3std6ranges3__45__cpo9iter_moveE:
	.zero		1
	.type		_ZN66_INTERNAL_f4811781_30_flash_bwd_hdim128_bf16_sm80_cu_0106449f_28054cuda3std3__45__cpo5beginE,@object
	.size		_ZN66_INTERNAL_f4811781_30_flash_bwd_hdim128_bf16_sm80_cu_0106449f_28054cuda3std3__45__cpo5beginE,(_ZN66_INTERNAL_f4811781_30_flash_bwd_hdim128_bf16_sm80_cu_0106449f_28054cuda3std3__468_GLOBAL__N__f4811781_30_flash_bwd_hdim128_bf16_sm80_cu_0106449f_28056ignoreE - _ZN66_INTERNAL_f4811781_30_flash_bwd_hdim128_bf16_sm80_cu_0106449f_28054cuda3std3__45__cpo5beginE)
_ZN66_INTERNAL_f4811781_30_flash_bwd_hdim128_bf16_sm80_cu_0106449f_28054cuda3std3__45__cpo5beginE:
	.zero		1
	.type		_ZN66_INTERNAL_f4811781_30_flash_bwd_hdim128_bf16_sm80_cu_0106449f_28054cuda3std3__468_GLOBAL__N__f4811781_30_flash_bwd_hdim128_bf16_sm80_cu_0106449f_28056ignoreE,@object
	.size		_ZN66_INTERNAL_f4811781_30_flash_bwd_hdim128_bf16_sm80_cu_0106449f_28054cuda3std3__468_GLOBAL__N__f4811781_30_flash_bwd_hdim128_bf16_sm80_cu_0106449f_28056ignoreE,(_ZN66_INTERNAL_f4811781_30_flash_bwd_hdim128_bf16_sm80_cu_0106449f_28054cute7productE - _ZN66_INTERNAL_f4811781_30_flash_bwd_hdim128_bf16_sm80_cu_0106449f_28054cuda3std3__468_GLOBAL__N__f4811781_30_flash_bwd_hdim128_bf16_sm80_cu_0106449f_28056ignoreE)
_ZN66_INTERNAL_f4811781_30_flash_bwd_hdim128_bf16_sm80_cu_0106449f_28054cuda3std3__468_GLOBAL__N__f4811781_30_flash_bwd_hdim128_bf16_sm80_cu_0106449f_28056ignoreE:
	.zero		1
	.type		_ZN66_INTERNAL_f4811781_30_flash_bwd_hdim128_bf16_sm80_cu_0106449f_28054cute7productE,@object
	.size		_ZN66_INTERNAL_f4811781_30_flash_bwd_hdim128_bf16_sm80_cu_0106449f_28054cute7productE,(_ZN66_INTERNAL_f4811781_30_flash_bwd_hdim128_bf16_sm80_cu_0106449f_28054cuda3std3__45__cpo3endE - _ZN66_INTERNAL_f4811781_30_flash_bwd_hdim128_bf16_sm80_cu_0106449f_28054cute7productE)
_ZN66_INTERNAL_f4811781_30_flash_bwd_hdim128_bf16_sm80_cu_0106449f_28054cute7productE:
	.zero		1
	.type		_ZN66_INTERNAL_f4811781_30_flash_bwd_hdim128_bf16_sm80_cu_0106449f_28054cuda3std3__45__cpo3endE,@object
	.size		_ZN66_INTERNAL_f4811781_30_flash_bwd_hdim128_bf16_sm80_cu_0106449f_28054cuda3std3__45__cpo3endE,(_ZN66_INTERNAL_f4811781_30_flash_bwd_hdim128_bf16_sm80_cu_0106449f_28054cuda3std3__419piecewise_constructE - _ZN66_INTERNAL_f4811781_30_flash_bwd_hdim128_bf16_sm80_cu_0106449f_28054cuda3std3__45__cpo3endE)
_ZN66_INTERNAL_f4811781_30_flash_bwd_hdim128_bf16_sm80_cu_0106449f_28054cuda3std3__45__cpo3endE:
	.zero		1
	.type		_ZN66_INTERNAL_f4811781_30_flash_bwd_hdim128_bf16_sm80_cu_0106449f_28054cuda3std3__419piecewise_constructE,@object
	.size		_ZN66_INTERNAL_f4811781_30_flash_bwd_hdim128_bf16_sm80_cu_0106449f_28054cuda3std3__419piecewise_constructE,(_ZN66_INTERNAL_f4811781_30_flash_bwd_hdim128_bf16_sm80_cu_0106449f_28054cuda3std3__45__cpo4cendE - _ZN66_INTERNAL_f4811781_30_flash_bwd_hdim128_bf16_sm80_cu_0106449f_28054cuda3std3__419piecewise_constructE)
_ZN66_INTERNAL_f4811781_30_flash_bwd_hdim128_bf16_sm80_cu_0106449f_28054cuda3std3__419piecewise_constructE:
	.zero		1
	.type		_ZN66_INTERNAL_f4811781_30_flash_bwd_hdim128_bf16_sm80_cu_0106449f_28054cuda3std3__45__cpo4cendE,@object
	.size		_ZN66_INTERNAL_f4811781_30_flash_bwd_hdim128_bf16_sm80_cu_0106449f_28054cuda3std3__45__cpo4cendE,(_ZN66_INTERNAL_f4811781_30_flash_bwd_hdim128_bf16_sm80_cu_0106449f_28054cuda3std6ranges3__45__cpo4swapE - _ZN66_INTERNAL_f4811781_30_flash_bwd_hdim128_bf16_sm80_cu_0106449f_28054cuda3std3__45__cpo4cendE)
_ZN66_INTERNAL_f4811781_30_flash_bwd_hdim128_bf16_sm80_cu_0106449f_28054cuda3std3__45__cpo4cendE:
	.zero		1
	.type		_ZN66_INTERNAL_f4811781_30_flash_bwd_hdim128_bf16_sm80_cu_0106449f_28054cuda3std6ranges3__45__cpo4swapE,@object
	.size		_ZN66_INTERNAL_f4811781_30_flash_bwd_hdim128_bf16_sm80_cu_0106449f_28054cuda3std6ranges3__45__cpo4swapE,(.L_7 - _ZN66_INTERNAL_f4811781_30_flash_bwd_hdim128_bf16_sm80_cu_0106449f_28054cuda3std6ranges3__45__cpo4swapE)
_ZN66_INTERNAL_f4811781_30_flash_bwd_hdim128_bf16_sm80_cu_0106449f_28054cuda3std6ranges3__45__cpo4swapE:
	.zero		1
.L_7:


//--------------------- .nv.shared._ZN5flash44flash_bwd_dq_dk_dv_loop_seqk_parallel_kernelI23Flash_bwd_kernel_traitsILi128ELi64ELi64ELi8ELi4ELi2ELi2ELb1ELb0EN7cutlass10bfloat16_tE19Flash_kernel_traitsILi128ELi64ELi64ELi8ES3_EELb0ELb0ELb0ELb0ELb0ELb0ELb0EEEvNS_16Flash_bwd_paramsE --------------------------
	.section	.nv.shared._ZN5flash44flash_bwd_dq_dk_dv_loop_seqk_parallel_kernelI23Flash_bwd_kernel_traitsILi128ELi64ELi64ELi8ELi4ELi2ELi2ELb1ELb0EN7cutlass10bfloat16_tE19Flash_kernel_traitsILi128ELi64ELi64ELi8ES3_EELb0ELb0ELb0ELb0ELb0ELb0ELb0EEEvNS_16Flash_bwd_paramsE,"aw",@nobits
	.sectionflags	@""
	.align	16
	.zero		1024


//--------------------- .nv.shared._ZN5flash44flash_bwd_dq_dk_dv_loop_seqk_parallel_kernelI23Flash_bwd_kernel_traitsILi128ELi64ELi64ELi8ELi4ELi2ELi2ELb1ELb0EN7cutlass10bfloat16_tE19Flash_kernel_traitsILi128ELi64ELi64ELi8ES3_EELb0ELb0ELb1ELb0ELb0ELb0ELb0EEEvNS_16Flash_bwd_paramsE --------------------------
	.section	.nv.shared._ZN5flash44flash_bwd_dq_dk_dv_loop_seqk_parallel_kernelI23Flash_bwd_kernel_traitsILi128ELi64ELi64ELi8ELi4ELi2ELi2ELb1ELb0EN7cutlass10bfloat16_tE19Flash_kernel_traitsILi128ELi64ELi64ELi8ES3_EELb0ELb0ELb1ELb0ELb0ELb0ELb0EEEvNS_16Flash_bwd_paramsE,"aw",@nobits
	.sectionflags	@""
	.align	16
	.zero		1024


//--------------------- .nv.shared._ZN5flash44flash_bwd_dq_dk_dv_loop_seqk_parallel_kernelI23Flash_bwd_kernel_traitsILi128ELi64ELi64ELi8ELi4ELi2ELi2ELb1ELb0EN7cutlass10bfloat16_tE19Flash_kernel_traitsILi128ELi64ELi64ELi8ES3_EELb0ELb0ELb0ELb0ELb1ELb1ELb0EEEvNS_16Flash_bwd_paramsE --------------------------
	.section	.nv.shared._ZN5flash44flash_bwd_dq_dk_dv_loop_seqk_parallel_kernelI23Flash_bwd_kernel_traitsILi128ELi64ELi64ELi8ELi4ELi2ELi2ELb1ELb0EN7cutlass10bfloat16_tE19Flash_kernel_traitsILi128ELi64ELi64ELi8ES3_EELb0ELb0ELb0ELb0ELb1ELb1ELb0EEEvNS_16Flash_bwd_paramsE,"aw",@nobits
	.sectionflags	@""
	.align	16
	.zero		1024


//--------------------- .nv.shared._ZN5flash44flash_bwd_dq_dk_dv_loop_seqk_parallel_kernelI23Flash_bwd_kernel_traitsILi128ELi64ELi64ELi8ELi4ELi2ELi2ELb1ELb0EN7cutlass10bfloat16_tE19Flash_kernel_traitsILi128ELi64ELi64ELi8ES3_EELb0ELb0ELb0ELb1ELb0ELb0ELb0EEEvNS_16Flash_bwd_paramsE --------------------------
	.section	.nv.shared._ZN5flash44flash_bwd_dq_dk_dv_loop_seqk_parallel_kernelI23Flash_bwd_kernel_traitsILi128ELi64ELi64ELi8ELi4ELi2ELi2ELb1ELb0EN7cutlass10bfloat16_tE19Flash_kernel_traitsILi128ELi64ELi64ELi8ES3_EELb0ELb0ELb0ELb1ELb0ELb0ELb0EEEvNS_16Flash_bwd_paramsE,"aw",@nobits
	.sectionflags	@""
	.align	16
	.zero		1024


//--------------------- .nv.shared._ZN5flash44flash_bwd_dq_dk_dv_loop_seqk_parallel_kernelI23Flash_bwd_kernel_traitsILi128ELi64ELi64ELi8ELi4ELi2ELi2ELb1ELb0EN7cutlass10bfloat16_tE19Flash_kernel_traitsILi128ELi64ELi64ELi8ES3_EELb0ELb0ELb1ELb0ELb0ELb1ELb0EEEvNS_16Flash_bwd_paramsE --------------------------
	.section	.nv.shared._ZN5flash44flash_bwd_dq_dk_dv_loop_seqk_parallel_kernelI23Flash_bwd_kernel_traitsILi128ELi64ELi64ELi8ELi4ELi2ELi2ELb1ELb0EN7cutlass10bfloat16_tE19Flash_kernel_traitsILi128ELi64ELi64ELi8ES3_EELb0ELb0ELb1ELb0ELb0ELb1ELb0EEEvNS_16Flash_bwd_paramsE,"aw",@nobits
	.sectionflags	@""
	.align	16
	.zero		1024


//--------------------- .nv.shared._ZN5flash44flash_bwd_dq_dk_dv_loop_seqk_parallel_kernelI23Flash_bwd_kernel_traitsILi128ELi64ELi64ELi8ELi4ELi2ELi2ELb1ELb0EN7cutlass10bfloat16_tE19Flash_kernel_traitsILi128ELi64ELi64ELi8ES3_EELb0ELb0ELb1ELb1ELb0ELb0ELb0EEEvNS_16Flash_bwd_paramsE --------------------------
	.section	.nv.shared._ZN5flash44flash_bwd_dq_dk_dv_loop_seqk_parallel_kernelI23Flash_bwd_kernel_traitsILi128ELi64ELi64ELi8ELi4ELi2ELi2ELb1ELb0EN7cutlass10bfloat16_tE19Flash_kernel_traitsILi128ELi64ELi64ELi8ES3_EELb0ELb0ELb1ELb1ELb0ELb0ELb0EEEvNS_16Flash_bwd_paramsE,"aw",@nobits
	.sectionflags	@""
	.align	16
	.zero		1024


//--------------------- .nv.shared._ZN5flash44flash_bwd_dq_dk_dv_loop_seqk_parallel_kernelI23Flash_bwd_kernel_traitsILi128ELi64ELi128ELi8ELi2ELi4ELi2ELb0ELb0EN7cutlass10bfloat16_tE19Flash_kernel_traitsILi128ELi64ELi128ELi8ES3_EELb0ELb0ELb0ELb0ELb0ELb1ELb0EEEvNS_16Flash_bwd_paramsE --------------------------
	.section	.nv.shared._ZN5flash44flash_bwd_dq_dk_dv_loop_seqk_parallel_kernelI23Flash_bwd_kernel_traitsILi128ELi64ELi128ELi8ELi2ELi4ELi2ELb0ELb0EN7cutlass10bfloat16_tE19Flash_kernel_traitsILi128ELi64ELi128ELi8ES3_EELb0ELb0ELb0ELb0ELb0ELb1ELb0EEEvNS_16Flash_bwd_paramsE,"aw",@nobits
	.sectionflags	@""
	.align	16
	.zero		1024


//--------------------- .nv.shared._ZN5flash44flash_bwd_dq_dk_dv_loop_seqk_parallel_kernelI23Flash_bwd_kernel_traitsILi128ELi64ELi128ELi8ELi2ELi4ELi2ELb0ELb0EN7cutlass10bfloat16_tE19Flash_kernel_traitsILi128ELi64ELi128ELi8ES3_EELb0ELb0ELb0ELb0ELb0ELb0ELb0EEEvNS_16Flash_bwd_paramsE --------------------------
	.section	.nv.shared._ZN5flash44flash_bwd_dq_dk_dv_loop_seqk_parallel_kernelI23Flash_bwd_kernel_traitsILi128ELi64ELi128ELi8ELi2ELi4ELi2ELb0ELb0EN7cutlass10bfloat16_tE19Flash_kernel_traitsILi128ELi64ELi128ELi8ES3_EELb0ELb0ELb0ELb0ELb0ELb0ELb0EEEvNS_16Flash_bwd_paramsE,"aw",@nobits
	.sectionflags	@""
	.align	16
	.zero		1024


//--------------------- .nv.shared._ZN5flash44flash_bwd_dq_dk_dv_loop_seqk_parallel_kernelI23Flash_bwd_kernel_traitsILi128ELi64ELi128ELi8ELi2ELi4ELi2ELb0ELb0EN7cutlass10bfloat16_tE19Flash_kernel_traitsILi128ELi64ELi128ELi8ES3_EELb0ELb0ELb1ELb0ELb0ELb0ELb0EEEvNS_16Flash_bwd_paramsE --------------------------
	.section	.nv.shared._ZN5flash44flash_bwd_dq_dk_dv_loop_seqk_parallel_kernelI23Flash_bwd_kernel_traitsILi128ELi64ELi128ELi8ELi2ELi4ELi2ELb0ELb0EN7cutlass10bfloat16_tE19Flash_kernel_traitsILi128ELi64ELi128ELi8ES3_EELb0ELb0ELb1ELb0ELb0ELb0ELb0EEEvNS_16Flash_bwd_paramsE,"aw",@nobits
	.sectionflags	@""
	.align	16
	.zero		1024


//--------------------- .nv.shared._ZN5flash44flash_bwd_dq_dk_dv_loop_seqk_parallel_kernelI23Flash_bwd_kernel_traitsILi128ELi64ELi128ELi8ELi2ELi4ELi2ELb0ELb0EN7cutlass10bfloat16_tE19Flash_kernel_traitsILi128ELi64ELi128ELi8ES3_EELb0ELb0ELb0ELb0ELb1ELb1ELb0EEEvNS_16Flash_bwd_paramsE --------------------------
	.section	.nv.shared._ZN5flash44flash_bwd_dq_dk_dv_loop_seqk_parallel_kernelI23Flash_bwd_kernel_traitsILi128ELi64ELi128ELi8ELi2ELi4ELi2ELb0ELb0EN7cutlass10bfloat16_tE19Flash_kernel_traitsILi128ELi64ELi128ELi8ES3_EELb0ELb0ELb0ELb0ELb1ELb1ELb0EEEvNS_16Flash_bwd_paramsE,"aw",@nobits
	.sectionflags	@""
	.align	16
	.zero		1024


//--------------------- .nv.shared._ZN5flash44flash_bwd_dq_dk_dv_loop_seqk_parallel_kernelI23Flash_bwd_kernel_traitsILi128ELi64ELi128ELi8ELi2ELi4ELi2ELb0ELb0EN7cutlass10bfloat16_tE19Flash_kernel_traitsILi128ELi64ELi128ELi8ES3_EELb0ELb0ELb0ELb1ELb0ELb0ELb0EEEvNS_16Flash_bwd_paramsE --------------------------
	.section	.nv.shared._ZN5flash44flash_bwd_dq_dk_dv_loop_seqk_parallel_kernelI23Flash_bwd_kernel_traitsILi128ELi64ELi128ELi8ELi2ELi4ELi2ELb0ELb0EN7cutlass10bfloat16_tE19Flash_kernel_traitsILi128ELi64ELi128ELi8ES3_EELb0ELb0ELb0ELb1ELb0ELb0ELb0EEEvNS_16Flash_bwd_paramsE,"aw",@nobits
	.sectionflags	@""
	.align	16
	.zero		1024


//--------------------- .nv.shared._ZN5flash44flash_bwd_dq_dk_dv_loop_seqk_parallel_kernelI23Flash_bwd_kernel_traitsILi128ELi64ELi128ELi8ELi2ELi4ELi2ELb0ELb0EN7cutlass10bfloat16_tE19Flash_kernel_traitsILi128ELi64ELi128ELi8ES3_EELb0ELb0ELb1ELb0ELb0ELb1ELb0EEEvNS_16Flash_bwd_paramsE --------------------------
	.section	.nv.shared._ZN5flash44flash_bwd_dq_dk_dv_loop_seqk_parallel_kernelI23Flash_bwd_kernel_traitsILi128ELi64ELi128ELi8ELi2ELi4ELi2ELb0ELb0EN7cutlass10bfloat16_tE19Flash_kernel_traitsILi128ELi64ELi128ELi8ES3_EELb0ELb0ELb1ELb0ELb0ELb1ELb0EEEvNS_16Flash_bwd_paramsE,"aw",@nobits
	.sectionflags	@""
	.align	16
	.zero		1024


//--------------------- .nv.shared._ZN5flash44flash_bwd_dq_dk_dv_loop_seqk_parallel_kernelI23Flash_bwd_kernel_traitsILi128ELi64ELi128ELi8ELi2ELi4ELi2ELb0ELb0EN7cutlass10bfloat16_tE19Flash_kernel_traitsILi128ELi64ELi128ELi8ES3_EELb0ELb0ELb1ELb1ELb0ELb0ELb0EEEvNS_16Flash_bwd_paramsE --------------------------
	.section	.nv.shared._ZN5flash44flash_bwd_dq_dk_dv_loop_seqk_parallel_kernelI23Flash_bwd_kernel_traitsILi128ELi64ELi128ELi8ELi2ELi4ELi2ELb0ELb0EN7cutlass10bfloat16_tE19Flash_kernel_traitsILi128ELi64ELi128ELi8ES3_EELb0ELb0ELb1ELb1ELb0ELb0ELb0EEEvNS_16Flash_bwd_paramsE,"aw",@nobits
	.sectionflags	@""
	.align	16
	.zero		1024


//--------------------- .nv.shared._ZN5flash27flash_bwd_convert_dq_kernelI23Flash_bwd_kernel_traitsILi128ELi64ELi64ELi8ELi4ELi2ELi2ELb1ELb0EN7cutlass10bfloat16_tE19Flash_kernel_traitsILi128ELi64ELi64ELi8ES3_EEEEvNS_16Flash_bwd_paramsEi --------------------------
	.section	.nv.shared._ZN5flash27flash_bwd_convert_dq_kernelI23Flash_bwd_kernel_traitsILi128ELi64ELi64ELi8ELi4ELi2ELi2ELb1ELb0EN7cutlass10bfloat16_tE19Flash_kernel_traitsILi128ELi64ELi64ELi8ES3_EEEEvNS_16Flash_bwd_paramsEi,"aw",@nobits
	.sectionflags	@""
	.align	16
	.zero		1024


//--------------------- .nv.shared._ZN5flash44flash_bwd_dq_dk_dv_loop_seqk_parallel_kernelI23Flash_bwd_kernel_traitsILi128ELi64ELi64ELi8ELi4ELi2ELi2ELb1ELb0EN7cutlass10bfloat16_tE19Flash_kernel_traitsILi128ELi64ELi64ELi8ES3_EELb1ELb0ELb0ELb0ELb0ELb1ELb0EEEvNS_16Flash_bwd_paramsE --------------------------
	.section	.nv.shared._ZN5flash44flash_bwd_dq_dk_dv_loop_seqk_parallel_kernelI23Flash_bwd_kernel_traitsILi128ELi64ELi64ELi8ELi4ELi2ELi2ELb1ELb0EN7cutlass10bfloat16_tE19Flash_kernel_traitsILi128ELi64ELi64ELi8ES3_EELb1ELb0ELb0ELb0ELb0ELb1ELb0EEEvNS_16Flash_bwd_paramsE,"aw",@nobits
	.sectionflags	@""
	.align	16
	.zero		1024


//--------------------- .nv.shared._ZN5flash44flash_bwd_dq_dk_dv_loop_seqk_parallel_kernelI23Flash_bwd_kernel_traitsILi128ELi64ELi64ELi8ELi4ELi2ELi2ELb1ELb0EN7cutlass10bfloat16_tE19Flash_kernel_traitsILi128ELi64ELi64ELi8ES3_EELb0ELb0ELb0ELb0ELb0ELb1ELb1EEEvNS_16Flash_bwd_paramsE --------------------------
	.section	.nv.shared._ZN5flash44flash_bwd_dq_dk_dv_loop_seqk_parallel_kernelI23Flash_bwd_kernel_traitsILi128ELi64ELi64ELi8ELi4ELi2ELi2ELb1ELb0EN7cutlass10bfloat16_tE19Flash_kernel_traitsILi128ELi64ELi64ELi8ES3_EELb0ELb0ELb0ELb0ELb0ELb1ELb1EEEvNS_16Flash_bwd_paramsE,"aw",@nobits
	.sectionflags	@""
	.align	16
	.zero		1024


//--------------------- .nv.shared._ZN5flash44flash_bwd_dq_dk_dv_loop_seqk_parallel_kernelI23Flash_bwd_kernel_traitsILi128ELi64ELi64ELi8ELi4ELi2ELi2ELb1ELb0EN7cutlass10bfloat16_tE19Flash_kernel_traitsILi128ELi64ELi64ELi8ES3_EELb1ELb0ELb0ELb0ELb0ELb0ELb0EEEvNS_16Flash_bwd_paramsE --------------------------
	.section	.nv.shared._ZN5flash44flash_bwd_dq_dk_dv_loop_seqk_parallel_kernelI23Flash_bwd_kernel_traitsILi128ELi64ELi64ELi8ELi4ELi2ELi2ELb1ELb0EN7cutlass10bfloat16_tE19Flash_kernel_traitsILi128ELi64ELi64ELi8ES3_EELb1ELb0ELb0ELb0ELb0ELb0ELb0EEEvNS_16Flash_bwd_paramsE,"aw",@nobits
	.sectionflags	@""
	.align	16
	.zero		1024


//--------------------- .nv.shared._ZN5flash44flash_bwd_dq_dk_dv_loop_seqk_parallel_kernelI23Flash_bwd_kernel_traitsILi128ELi64ELi64ELi8ELi4ELi2ELi2ELb1ELb0EN7cutlass10bfloat16_tE19Flash_kernel_traitsILi128ELi64ELi64ELi8ES3_EELb0ELb0ELb0ELb0ELb0ELb0ELb1EEEvNS_16Flash_bwd_paramsE --------------------------
	.section	.nv.shared._ZN5flash44flash_bwd_dq_dk_dv_loop_seqk_parallel_kernelI23Flash_bwd_kernel_traitsILi128ELi64ELi64ELi8ELi4ELi2ELi2ELb1ELb0EN7cutlass10bfloat16_tE19Flash_kernel_traitsILi128ELi64ELi64ELi8ES3_EELb0ELb0ELb0ELb0ELb0ELb0ELb1EEEvNS_16Flash_bwd_paramsE,"aw",@nobits
	.sectionflags	@""
	.align	16
	.zero		1024


//--------------------- .nv.shared._ZN5flash44flash_bwd_dq_dk_dv_loop_seqk_parallel_kernelI23Flash_bwd_kernel_traitsILi128ELi64ELi64ELi8ELi4ELi2ELi2ELb1ELb0EN7cutlass10bfloat16_tE19Flash_kernel_traitsILi128ELi64ELi64ELi8ES3_EELb1ELb0ELb1ELb0ELb0ELb0ELb0EEEvNS_16Flash_bwd_paramsE --------------------------
	.section	.nv.shared._ZN5flash44flash_bwd_dq_dk_dv_loop_seqk_parallel_kernelI23Flash_bwd_kernel_traitsILi128ELi64ELi64ELi8ELi4ELi2ELi2ELb1ELb0EN7cutlass10bfloat16_tE19Flash_kernel_traitsILi128ELi64ELi64ELi8ES3_EELb1ELb0ELb1ELb0ELb0ELb0ELb0EEEvNS_16Flash_bwd_paramsE,"aw",@nobits
	.sectionflags	@""
	.align	16
	.zero		1024


//--------------------- .nv.shared._ZN5flash44flash_bwd_dq_dk_dv_loop_seqk_parallel_kernelI23Flash_bwd_kernel_traitsILi128ELi64ELi64ELi8ELi4ELi2ELi2ELb1ELb0EN7cutlass10bfloat16_tE19Flash_kernel_traitsILi128ELi64ELi64ELi8ES3_EELb0ELb0ELb1ELb0ELb0ELb0ELb1EEEvNS_16Flash_bwd_paramsE --------------------------
	.section	.nv.shared._ZN5flash44flash_bwd_dq_dk_dv_loop_seqk_parallel_kernelI23Flash_bwd_kernel_traitsILi128ELi64ELi64ELi8ELi4ELi2ELi2ELb1ELb0EN7cutlass10bfloat16_tE19Flash_kernel_traitsILi128ELi64ELi64ELi8ES3_EELb0ELb0ELb1ELb0ELb0ELb0ELb1EEEvNS_16Flash_bwd_paramsE,"aw",@nobits
	.sectionflags	@""
	.align	16
	.zero		1024


//--------------------- .nv.shared._ZN5flash44flash_bwd_dq_dk_dv_loop_seqk_parallel_kernelI23Flash_bwd_kernel_traitsILi128ELi64ELi64ELi8ELi4ELi2ELi2ELb1ELb0EN7cutlass10bfloat16_tE19Flash_kernel_traitsILi128ELi64ELi64ELi8ES3_EELb1ELb0ELb0ELb0ELb1ELb1ELb0EEEvNS_16Flash_bwd_paramsE --------------------------
	.section	.nv.shared._ZN5flash44flash_bwd_dq_dk_dv_loop_seqk_parallel_kernelI23Flash_bwd_kernel_traitsILi128ELi64ELi64ELi8ELi4ELi2ELi2ELb1ELb0EN7cutlass10bfloat16_tE19Flash_kernel_traitsILi128ELi64ELi64ELi8ES3_EELb1ELb0ELb0ELb0ELb1ELb1ELb0EEEvNS_16Flash_bwd_paramsE,"aw",@nobits
	.sectionflags	@""
	.align	16
	.zero		1024


//--------------------- .nv.shared._ZN5flash44flash_bwd_dq_dk_dv_loop_seqk_parallel_kernelI23Flash_bwd_kernel_traitsILi128ELi64ELi64ELi8ELi4ELi2ELi2ELb1ELb0EN7cutlass10bfloat16_tE19Flash_kernel_traitsILi128ELi64ELi64ELi8ES3_EELb0ELb0ELb0ELb0ELb1ELb1ELb1EEEvNS_16Flash_bwd_paramsE --------------------------
	.section	.nv.shared._ZN5flash44flash_bwd_dq_dk_dv_loop_seqk_parallel_kernelI23Flash_bwd_kernel_traitsILi128ELi64ELi64ELi8ELi4ELi2ELi2ELb1ELb0EN7cutlass10bfloat16_tE19Flash_kernel_traitsILi128ELi64ELi64ELi8ES3_EELb0ELb0ELb0ELb0ELb1ELb1ELb1EEEvNS_16Flash_bwd_paramsE,"aw",@nobits
	.sectionflags	@""
	.align	16
	.zero		1024


//--------------------- .nv.shared._ZN5flash44flash_bwd_dq_dk_dv_loop_seqk_parallel_kernelI23Flash_bwd_kernel_traitsILi128ELi64ELi64ELi8ELi4ELi2ELi2ELb1ELb0EN7cutlass10bfloat16_tE19Flash_kernel_traitsILi128ELi64ELi64ELi8ES3_EELb1ELb0ELb0ELb1ELb0ELb0ELb0EEEvNS_16Flash_bwd_paramsE --------------------------
	.section	.nv.shared._ZN5flash44flash_bwd_dq_dk_dv_loop_seqk_parallel_kernelI23Flash_bwd_kernel_traitsILi128ELi64ELi64ELi8ELi4ELi2ELi2ELb1ELb0EN7cutlass10bfloat16_tE19Flash_kernel_traitsILi128ELi64ELi64ELi8ES3_EELb1ELb0ELb0ELb1ELb0ELb0ELb0EEEvNS_16Flash_bwd_paramsE,"aw",@nobits
	.sectionflags	@""
	.align	16
	.zero		1024


//--------------------- .nv.shared._ZN5flash44flash_bwd_dq_dk_dv_loop_seqk_parallel_kernelI23Flash_bwd_kernel_traitsILi128ELi64ELi64ELi8ELi4ELi2ELi2ELb1ELb0EN7cutlass10bfloat16_tE19Flash_kernel_traitsILi128ELi64ELi64ELi8ES3_EELb0ELb0ELb0ELb1ELb0ELb0ELb1EEEvNS_16Flash_bwd_paramsE --------------------------
	.section	.nv.shared._ZN5flash44flash_bwd_dq_dk_dv_loop_seqk_parallel_kernelI23Flash_bwd_kernel_traitsILi128ELi64ELi64ELi8ELi4ELi2ELi2ELb1ELb0EN7cutlass10bfloat16_tE19Flash_kernel_traitsILi128ELi64ELi64ELi8ES3_EELb0ELb0ELb0ELb1ELb0ELb0ELb1EEEvNS_16Flash_bwd_paramsE,"aw",@nobits
	.sectionflags	@""
	.align	16
	.zero		1024


//--------------------- .nv.shared._ZN5flash44flash_bwd_dq_dk_dv_loop_seqk_parallel_kernelI23Flash_bwd_kernel_traitsILi128ELi64ELi64ELi8ELi4ELi2ELi2ELb1ELb0EN7cutlass10bfloat16_tE19Flash_kernel_traitsILi128ELi64ELi64ELi8ES3_EELb1ELb0ELb1ELb0ELb0ELb1ELb0EEEvNS_16Flash_bwd_paramsE --------------------------
	.section	.nv.shared._ZN5flash44flash_bwd_dq_dk_dv_loop_seqk_parallel_kernelI23Flash_bwd_kernel_traitsILi128ELi64ELi64ELi8ELi4ELi2ELi2ELb1ELb0EN7cutlass10bfloat16_tE19Flash_kernel_traitsILi128ELi64ELi64ELi8ES3_EELb1ELb0ELb1ELb0ELb0ELb1ELb0EEEvNS_16Flash_bwd_paramsE,"aw",@nobits
	.sectionflags	@""
	.align	16
	.zero		1024


//--------------------- .nv.shared._ZN5flash44flash_bwd_dq_dk_dv_loop_seqk_parallel_kernelI23Flash_bwd_kernel_traitsILi128ELi64ELi64ELi8ELi4ELi2ELi2ELb1ELb0EN7cutlass10bfloat16_tE19Flash_kernel_traitsILi128ELi64ELi64ELi8ES3_EELb0ELb0ELb1ELb0ELb0ELb1ELb1EEEvNS_16Flash_bwd_paramsE --------------------------
	.section	.nv.shared._ZN5flash44flash_bwd_dq_dk_dv_loop_seqk_parallel_kernelI23Flash_bwd_kernel_traitsILi128ELi64ELi64ELi8ELi4ELi2ELi2ELb1ELb0EN7cutlass10bfloat16_tE19Flash_kernel_traitsILi128ELi64ELi64ELi8ES3_EELb0ELb0ELb1ELb0ELb0ELb1ELb1EEEvNS_16Flash_bwd_paramsE,"aw",@nobits
	.sectionflags	@""
	.align	16
	.zero		1024


//--------------------- .nv.shared._ZN5flash44flash_bwd_dq_dk_dv_loop_seqk_parallel_kernelI23Flash_bwd_kernel_traitsILi128ELi64ELi64ELi8ELi4ELi2ELi2ELb1ELb0EN7cutlass10bfloat16_tE19Flash_kernel_traitsILi128ELi64ELi64ELi8ES3_EELb1ELb0ELb1ELb1ELb0ELb0ELb0EEEvNS_16Flash_bwd_paramsE --------------------------
	.section	.nv.shared._ZN5flash44flash_bwd_dq_dk_dv_loop_seqk_parallel_kernelI23Flash_bwd_kernel_traitsILi128ELi64ELi64ELi8ELi4ELi2ELi2ELb1ELb0EN7cutlass10bfloat16_tE19Flash_kernel_traitsILi128ELi64ELi64ELi8ES3_EELb1ELb0ELb1ELb1ELb0ELb0ELb0EEEvNS_16Flash_bwd_paramsE,"aw",@nobits
	.sectionflags	@""
	.align	16
	.zero		1024


//--------------------- .nv.shared._ZN5flash44flash_bwd_dq_dk_dv_loop_seqk_parallel_kernelI23Flash_bwd_kernel_traitsILi128ELi64ELi64ELi8ELi4ELi2ELi2ELb1ELb0EN7cutlass10bfloat16_tE19Flash_kernel_traitsILi128ELi64ELi64ELi8ES3_EELb0ELb0ELb1ELb1ELb0ELb0ELb1EEEvNS_16Flash_bwd_paramsE --------------------------
	.section	.nv.shared._ZN5flash44flash_bwd_dq_dk_dv_loop_seqk_parallel_kernelI23Flash_bwd_kernel_traitsILi128ELi64ELi64ELi8ELi4ELi2ELi2ELb1ELb0EN7cutlass10bfloat16_tE19Flash_kernel_traitsILi128ELi64ELi64ELi8ES3_EELb0ELb0ELb1ELb1ELb0ELb0ELb1EEEvNS_16Flash_bwd_paramsE,"aw",@nobits
	.sectionflags	@""
	.align	16
	.zero		1024


//--------------------- .nv.shared._ZN5flash25flash_bwd_dot_do_o_kernelILb0E23Flash_bwd_kernel_traitsILi128ELi64ELi64ELi8ELi4ELi2ELi2ELb1ELb0EN7cutlass10bfloat16_tE19Flash_kernel_traitsILi128ELi64ELi64ELi8ES3_EEEEvNS_16Flash_bwd_paramsE --------------------------
	.section	.nv.shared._ZN5flash25flash_bwd_dot_do_o_kernelILb0E23Flash_bwd_kernel_traitsILi128ELi64ELi64ELi8ELi4ELi2ELi2ELb1ELb0EN7cutlass10bfloat16_tE19Flash_kernel_traitsILi128ELi64ELi64ELi8ES3_EEEEvNS_16Flash_bwd_paramsE,"aw",@nobits
	.sectionflags	@""
	.align	16
	.zero		1024


//--------------------- .nv.shared._ZN5flash25flash_bwd_dot_do_o_kernelILb1E23Flash_bwd_kernel_traitsILi128ELi64ELi64ELi8ELi4ELi2ELi2ELb1ELb0EN7cutlass10bfloat16_tE19Flash_kernel_traitsILi128ELi64ELi64ELi8ES3_EEEEvNS_16Flash_bwd_paramsE --------------------------
	.section	.nv.shared._ZN5flash25flash_bwd_dot_do_o_kernelILb1E23Flash_bwd_kernel_traitsILi128ELi64ELi64ELi8ELi4ELi2ELi2ELb1ELb0EN7cutlass10bfloat16_tE19Flash_kernel_traitsILi128ELi64ELi64ELi8ES3_EEEEvNS_16Flash_bwd_paramsE,"aw",@nobits
	.sectionflags	@""
	.align	16
	.zero		1024


//--------------------- .nv.shared._ZN5flash27flash_bwd_convert_dq_kernelI23Flash_bwd_kernel_traitsILi128ELi64ELi128ELi8ELi2ELi4ELi2ELb0ELb0EN7cutlass10bfloat16_tE19Flash_kernel_traitsILi128ELi64ELi128ELi8ES3_EEEEvNS_16Flash_bwd_paramsEi --------------------------
	.section	.nv.shared._ZN5flash27flash_bwd_convert_dq_kernelI23Flash_bwd_kernel_traitsILi128ELi64ELi128ELi8ELi2ELi4ELi2ELb0ELb0EN7cutlass10bfloat16_tE19Flash_kernel_traitsILi128ELi64ELi128ELi8ES3_EEEEvNS_16Flash_bwd_paramsEi,"aw",@nobits
	.sectionflags	@""
	.align	16
	.zero		1024


//--------------------- .nv.shared._ZN5flash44flash_bwd_dq_dk_dv_loop_seqk_parallel_kernelI23Flash_bwd_kernel_traitsILi128ELi64ELi128ELi8ELi2ELi4ELi2ELb0ELb0EN7cutlass10bfloat16_tE19Flash_kernel_traitsILi128ELi64ELi128ELi8ES3_EELb1ELb0ELb0ELb0ELb0ELb1ELb0EEEvNS_16Flash_bwd_paramsE --------------------------
	.section	.nv.shared._ZN5flash44flash_bwd_dq_dk_dv_loop_seqk_parallel_kernelI23Flash_bwd_kernel_traitsILi128ELi64ELi128ELi8ELi2ELi4ELi2ELb0ELb0EN7cutlass10bfloat16_tE19Flash_kernel_traitsILi128ELi64ELi128ELi8ES3_EELb1ELb0ELb0ELb0ELb0ELb1ELb0EEEvNS_16Flash_bwd_paramsE,"aw",@nobits
	.sectionflags	@""
	.align	16
	.zero		1024


//--------------------- .nv.shared._ZN5flash44flash_bwd_dq_dk_dv_loop_seqk_parallel_kernelI23Flash_bwd_kernel_traitsILi128ELi64ELi128ELi8ELi2ELi4ELi2ELb0ELb0EN7cutlass10bfloat16_tE19Flash_kernel_traitsILi128ELi64ELi128ELi8ES3_EELb0ELb0ELb0ELb0ELb0ELb1ELb1EEEvNS_16Flash_bwd_paramsE --------------------------
	.section	.nv.shared._ZN5flash44flash_bwd_dq_dk_dv_loop_seqk_parallel_kernelI23Flash_bwd_kernel_traitsILi128ELi64ELi128ELi8ELi2ELi4ELi2ELb0ELb0EN7cutlass10bfloat16_tE19Flash_kernel_traitsILi128ELi64ELi128ELi8ES3_EELb0ELb0ELb0ELb0ELb0ELb1ELb1EEEvNS_16Flash_bwd_paramsE,"aw",@nobits
	.sectionflags	@""
	.align	16
	.zero		1024


//--------------------- .nv.shared._ZN5flash44flash_bwd_dq_dk_dv_loop_seqk_parallel_kernelI23Flash_bwd_kernel_traitsILi128ELi64ELi128ELi8ELi2ELi4ELi2ELb0ELb0EN7cutlass10bfloat16_tE19Flash_kernel_traitsILi128ELi64ELi128ELi8ES3_EELb1ELb0ELb0ELb0ELb0ELb0ELb0EEEvNS_16Flash_bwd_paramsE --------------------------
	.section	.nv.shared._ZN5flash44flash_bwd_dq_dk_dv_loop_seqk_parallel_kernelI23Flash_bwd_kernel_traitsILi128ELi64ELi128ELi8ELi2ELi4ELi2ELb0ELb0EN7cutlass10bfloat16_tE19Flash_kernel_traitsILi128ELi64ELi128ELi8ES3_EELb1ELb0ELb0ELb0ELb0ELb0ELb0EEEvNS_16Flash_bwd_paramsE,"aw",@nobits
	.sectionflags	@""
	.align	16
	.zero		1024


//--------------------- .nv.shared._ZN5flash44flash_bwd_dq_dk_dv_loop_seqk_parallel_kernelI23Flash_bwd_kernel_traitsILi128ELi64ELi128ELi8ELi2ELi4ELi2ELb0ELb0EN7cutlass10bfloat16_tE19Flash_kernel_traitsILi128ELi64ELi128ELi8ES3_EELb0ELb0ELb0ELb0ELb0ELb0ELb1EEEvNS_16Flash_bwd_paramsE --------------------------
	.section	.nv.shared._ZN5flash44flash_bwd_dq_dk_dv_loop_seqk_parallel_kernelI23Flash_bwd_kernel_traitsILi128ELi64ELi128ELi8ELi2ELi4ELi2ELb0ELb0EN7cutlass10bfloat16_tE19Flash_kernel_traitsILi128ELi64ELi128ELi8ES3_EELb0ELb0ELb0ELb0ELb0ELb0ELb1EEEvNS_16Flash_bwd_paramsE,"aw",@nobits
	.sectionflags	@""
	.align	16
	.zero		1024


//--------------------- .nv.shared._ZN5flash44flash_bwd_dq_dk_dv_loop_seqk_parallel_kernelI23Flash_bwd_kernel_traitsILi128ELi64ELi128ELi8ELi2ELi4ELi2ELb0ELb0EN7cutlass10bfloat16_tE19Flash_kernel_traitsILi128ELi64ELi128ELi8ES3_EELb1ELb0ELb1ELb0ELb0ELb0ELb0EEEvNS_16Flash_bwd_paramsE --------------------------
	.section	.nv.shared._ZN5flash44flash_bwd_dq_dk_dv_loop_seqk_parallel_kernelI23Flash_bwd_kernel_traitsILi128ELi64ELi128ELi8ELi2ELi4ELi2ELb0ELb0EN7cutlass10bfloat16_tE19Flash_kernel_traitsILi128ELi64ELi128ELi8ES3_EELb1ELb0ELb1ELb0ELb0ELb0ELb0EEEvNS_16Flash_bwd_paramsE,"aw",@nobits
	.sectionflags	@""
	.align	16
	.zero		1024


//--------------------- .nv.shared._ZN5flash44flash_bwd_dq_dk_dv_loop_seqk_parallel_kernelI23Flash_bwd_kernel_traitsILi128ELi64ELi128ELi8ELi2ELi4ELi2ELb0ELb0EN7cutlass10bfloat16_tE19Flash_kernel_traitsILi128ELi64ELi128ELi8ES3_EELb0ELb0ELb1ELb0ELb0ELb0ELb1EEEvNS_16Flash_bwd_paramsE --------------------------
	.section	.nv.shared._ZN5flash44flash_bwd_dq_dk_dv_loop_seqk_parallel_kernelI23Flash_bwd_kernel_traitsILi128ELi64ELi128ELi8ELi2ELi4ELi2ELb0ELb0EN7cutlass10bfloat16_tE19Flash_kernel_traitsILi128ELi64ELi128ELi8ES3_EELb0ELb0ELb1ELb0ELb0ELb0ELb1EEEvNS_16Flash_bwd_paramsE,"aw",@nobits
	.sectionflags	@""
	.align	16
	.zero		1024


//--------------------- .nv.shared._ZN5flash44flash_bwd_dq_dk_dv_loop_seqk_parallel_kernelI23Flash_bwd_kernel_traitsILi128ELi64ELi128ELi8ELi2ELi4ELi2ELb0ELb0EN7cutlass10bfloat16_tE19Flash_kernel_traitsILi128ELi64ELi128ELi8ES3_EELb1ELb0ELb0ELb0ELb1ELb1ELb0EEEvNS_16Flash_bwd_paramsE --------------------------
	.section	.nv.shared._ZN5flash44flash_bwd_dq_dk_dv_loop_seqk_parallel_kernelI23Flash_bwd_kernel_traitsILi128ELi64ELi128ELi8ELi2ELi4ELi2ELb0ELb0EN7cutlass10bfloat16_tE19Flash_kernel_traitsILi128ELi64ELi128ELi8ES3_EELb1ELb0ELb0ELb0ELb1ELb1ELb0EEEvNS_16Flash_bwd_paramsE,"aw",@nobits
	.sectionflags	@""
	.align	16
	.zero		1024


//--------------------- .nv.shared._ZN5flash44flash_bwd_dq_dk_dv_loop_seqk_parallel_kernelI23Flash_bwd_kernel_traitsILi128ELi64ELi128ELi8ELi2ELi4ELi2ELb0ELb0EN7cutlass10bfloat16_tE19Flash_kernel_traitsILi128ELi64ELi128ELi8ES3_EELb0ELb0ELb0ELb0ELb1ELb1ELb1EEEvNS_16Flash_bwd_paramsE --------------------------
	.section	.nv.shared._ZN5flash44flash_bwd_dq_dk_dv_loop_seqk_parallel_kernelI23Flash_bwd_kernel_traitsILi128ELi64ELi128ELi8ELi2ELi4ELi2ELb0ELb0EN7cutlass10bfloat16_tE19Flash_kernel_traitsILi128ELi64ELi128ELi8ES3_EELb0ELb0ELb0ELb0ELb1ELb1ELb1EEEvNS_16Flash_bwd_paramsE,"aw",@nobits
	.sectionflags	@""
	.align	16
	.zero		1024


//--------------------- .nv.shared._ZN5flash44flash_bwd_dq_dk_dv_loop_seqk_parallel_kernelI23Flash_bwd_kernel_traitsILi128ELi64ELi128ELi8ELi2ELi4ELi2ELb0ELb0EN7cutlass10bfloat16_tE19Flash_kernel_traitsILi128ELi64ELi128ELi8ES3_EELb1ELb0ELb0ELb1ELb0ELb0ELb0EEEvNS_16Flash_bwd_paramsE --------------------------
	.section	.nv.shared._ZN5flash44flash_bwd_dq_dk_dv_loop_seqk_parallel_kernelI23Flash_bwd_kernel_traitsILi128ELi64ELi128ELi8ELi2ELi4ELi2ELb0ELb0EN7cutlass10bfloat16_tE19Flash_kernel_traitsILi128ELi64ELi128ELi8ES3_EELb1ELb0ELb0ELb1ELb0ELb0ELb0EEEvNS_16Flash_bwd_paramsE,"aw",@nobits
	.sectionflags	@""
	.align	16
	.zero		1024


//--------------------- .nv.shared._ZN5flash44flash_bwd_dq_dk_dv_loop_seqk_parallel_kernelI23Flash_bwd_kernel_traitsILi128ELi64ELi128ELi8ELi2ELi4ELi2ELb0ELb0EN7cutlass10bfloat16_tE19Flash_kernel_traitsILi128ELi64ELi128ELi8ES3_EELb0ELb0ELb0ELb1ELb0ELb0ELb1EEEvNS_16Flash_bwd_paramsE --------------------------
	.section	.nv.shared._ZN5flash44flash_bwd_dq_dk_dv_loop_seqk_parallel_kernelI23Flash_bwd_kernel_traitsILi128ELi64ELi128ELi8ELi2ELi4ELi2ELb0ELb0EN7cutlass10bfloat16_tE19Flash_kernel_traitsILi128ELi64ELi128ELi8ES3_EELb0ELb0ELb0ELb1ELb0ELb0ELb1EEEvNS_16Flash_bwd_paramsE,"aw",@nobits
	.sectionflags	@""
	.align	16
	.zero		1024


//--------------------- .nv.shared._ZN5flash44flash_bwd_dq_dk_dv_loop_seqk_parallel_kernelI23Flash_bwd_kernel_traitsILi128ELi64ELi128ELi8ELi2ELi4ELi2ELb0ELb0EN7cutlass10bfloat16_tE19Flash_kernel_traitsILi128ELi64ELi128ELi8ES3_EELb1ELb0ELb1ELb0ELb0ELb1ELb0EEEvNS_16Flash_bwd_paramsE --------------------------
	.section	.nv.shared._ZN5flash44flash_bwd_dq_dk_dv_loop_seqk_parallel_kernelI23Flash_bwd_kernel_traitsILi128ELi64ELi128ELi8ELi2ELi4ELi2ELb0ELb0EN7cutlass10bfloat16_tE19Flash_kernel_traitsILi128ELi64ELi128ELi8ES3_EELb1ELb0ELb1ELb0ELb0ELb1ELb0EEEvNS_16Flash_bwd_paramsE,"aw",@nobits
	.sectionflags	@""
	.align	16
	.zero		1024


//--------------------- .nv.shared._ZN5flash44flash_bwd_dq_dk_dv_loop_seqk_parallel_kernelI23Flash_bwd_kernel_traitsILi128ELi64ELi128ELi8ELi2ELi4ELi2ELb0ELb0EN7cutlass10bfloat16_tE19Flash_kernel_traitsILi128ELi64ELi128ELi8ES3_EELb0ELb0ELb1ELb0ELb0ELb1ELb1EEEvNS_16Flash_bwd_paramsE --------------------------
	.section	.nv.shared._ZN5flash44flash_bwd_dq_dk_dv_loop_seqk_parallel_kernelI23Flash_bwd_kernel_traitsILi128ELi64ELi128ELi8ELi2ELi4ELi2ELb0ELb0EN7cutlass10bfloat16_tE19Flash_kernel_traitsILi128ELi64ELi128ELi8ES3_EELb0ELb0ELb1ELb0ELb0ELb1ELb1EEEvNS_16Flash_bwd_paramsE,"aw",@nobits
	.sectionflags	@""
	.align	16
	.zero		1024


//--------------------- .nv.shared._ZN5flash44flash_bwd_dq_dk_dv_loop_seqk_parallel_kernelI23Flash_bwd_kernel_traitsILi128ELi64ELi128ELi8ELi2ELi4ELi2ELb0ELb0EN7cutlass10bfloat16_tE19Flash_kernel_traitsILi128ELi64ELi128ELi8ES3_EELb1ELb0ELb1ELb1ELb0ELb0ELb0EEEvNS_16Flash_bwd_paramsE --------------------------
	.section	.nv.shared._ZN5flash44flash_bwd_dq_dk_dv_loop_seqk_parallel_kernelI23Flash_bwd_kernel_traitsILi128ELi64ELi128ELi8ELi2ELi4ELi2ELb0ELb0EN7cutlass10bfloat16_tE19Flash_kernel_traitsILi128ELi64ELi128ELi8ES3_EELb1ELb0ELb1ELb1ELb0ELb0ELb0EEEvNS_16Flash_bwd_paramsE,"aw",@nobits
	.sectionflags	@""
	.align	16
	.zero		1024


//--------------------- .nv.shared._ZN5flash44flash_bwd_dq_dk_dv_loop_seqk_parallel_kernelI23Flash_bwd_kernel_traitsILi128ELi64ELi128ELi8ELi2ELi4ELi2ELb0ELb0EN7cutlass10bfloat16_tE19Flash_kernel_traitsILi128ELi64ELi128ELi8ES3_EELb0ELb0ELb1ELb1ELb0ELb0ELb1EEEvNS_16Flash_bwd_paramsE --------------------------
	.section	.nv.shared._ZN5flash44flash_bwd_dq_dk_dv_loop_seqk_parallel_kernelI23Flash_bwd_kernel_traitsILi128ELi64ELi128ELi8ELi2ELi4ELi2ELb0ELb0EN7cutlass10bfloat16_tE19Flash_kernel_traitsILi128ELi64ELi128ELi8ES3_EELb0ELb0ELb1ELb1ELb0ELb0ELb1EEEvNS_16Flash_bwd_paramsE,"aw",@nobits
	.sectionflags	@""
	.align	16
	.zero		1024


//--------------------- .nv.shared._ZN5flash25flash_bwd_dot_do_o_kernelILb0E23Flash_bwd_kernel_traitsILi128ELi64ELi128ELi8ELi2ELi4ELi2ELb0ELb0EN7cutlass10bfloat16_tE19Flash_kernel_traitsILi128ELi64ELi128ELi8ES3_EEEEvNS_16Flash_bwd_paramsE --------------------------
	.section	.nv.shared._ZN5flash25flash_bwd_dot_do_o_kernelILb0E23Flash_bwd_kernel_traitsILi128ELi64ELi128ELi8ELi2ELi4ELi2ELb0ELb0EN7cutlass10bfloat16_tE19Flash_kernel_traitsILi128ELi64ELi128ELi8ES3_EEEEvNS_16Flash_bwd_paramsE,"aw",@nobits
	.sectionflags	@""
	.align	16
	.zero		1024


//--------------------- .nv.shared._ZN5flash25flash_bwd_dot_do_o_kernelILb1E23Flash_bwd_kernel_traitsILi128ELi64ELi128ELi8ELi2ELi4ELi2ELb0ELb0EN7cutlass10bfloat16_tE19Flash_kernel_traitsILi128ELi64ELi128ELi8ES3_EEEEvNS_16Flash_bwd_paramsE --------------------------
	.section	.nv.shared._ZN5flash25flash_bwd_dot_do_o_kernelILb1E23Flash_bwd_kernel_traitsILi128ELi64ELi128ELi8ELi2ELi4ELi2ELb0ELb0EN7cutlass10bfloat16_tE19Flash_kernel_traitsILi128ELi64ELi128ELi8ES3_EEEEvNS_16Flash_bwd_paramsE,"aw",@nobits
	.sectionflags	@""
	.align	16
	.zero		1024


//--------------------- .nv.constant0._ZN5flash44flash_bwd_dq_dk_dv_loop_seqk_parallel_kernelI23Flash_bwd_kernel_traitsILi128ELi64ELi64ELi8ELi4ELi2ELi2ELb1ELb0EN7cutlass10bfloat16_tE19Flash_kernel_traitsILi128ELi64ELi64ELi8ES3_EELb0ELb0ELb0ELb0ELb0ELb1ELb0EEEvNS_16Flash_bwd_paramsE --------------------------
	.section	.nv.constant0._ZN5flash44flash_bwd_dq_dk_dv_loop_seqk_parallel_kernelI23Flash_bwd_kernel_traitsILi128ELi64ELi64ELi8ELi4ELi2ELi2ELb1ELb0EN7cutlass10bfloat16_tE19Flash_kernel_traitsILi128ELi64ELi64ELi8ES3_EELb0ELb0ELb0ELb0ELb0ELb1ELb0EEEvNS_16Flash_bwd_paramsE,"a",@progbits
	.sectionflags	@""
	.align	4
.nv.constant0._ZN5flash44flash_bwd_dq_dk_dv_loop_seqk_parallel_kernelI23Flash_bwd_kernel_traitsILi128ELi64ELi64ELi8ELi4ELi2ELi2ELb1ELb0EN7cutlass10bfloat16_tE19Flash_kernel_traitsILi128ELi64ELi64ELi8ES3_EELb0ELb0ELb0ELb0ELb0ELb1ELb0EEEvNS_16Flash_bwd_paramsE:
	.zero		1168


//--------------------- .nv.constant0._ZN5flash44flash_bwd_dq_dk_dv_loop_seqk_parallel_kernelI23Flash_bwd_kernel_traitsILi128ELi64ELi64ELi8ELi4ELi2ELi2ELb1ELb0EN7cutlass10bfloat16_tE19Flash_kernel_traitsILi128ELi64ELi64ELi8ES3_EELb0ELb0ELb0ELb0ELb0ELb0ELb0EEEvNS_16Flash_bwd_paramsE --------------------------
	.section	.nv.constant0._ZN5flash44flash_bwd_dq_dk_dv_loop_seqk_parallel_kernelI23Flash_bwd_kernel_traitsILi128ELi64ELi64ELi8ELi4ELi2ELi2ELb1ELb0EN7cutlass10bfloat16_tE19Flash_kernel_traitsILi128ELi64ELi64ELi8ES3_EELb0ELb0ELb0ELb0ELb0ELb0ELb0EEEvNS_16Flash_bwd_paramsE,"a",@progbits
	.sectionflags	@""
	.align	4
.nv.constant0._ZN5flash44flash_bwd_dq_dk_dv_loop_seqk_parallel_kernelI23Flash_bwd_kernel_traitsILi128ELi64ELi64ELi8ELi4ELi2ELi2ELb1ELb0EN7cutlass10bfloat16_tE19Flash_kernel_traitsILi128ELi64ELi64ELi8ES3_EELb0ELb0ELb0ELb0ELb0ELb0ELb0EEEvNS_16Flash_bwd_paramsE:
	.zero		1168


//--------------------- .nv.constant0._ZN5flash44flash_bwd_dq_dk_dv_loop_seqk_parallel_kernelI23Flash_bwd_kernel_traitsILi128ELi64ELi64ELi8ELi4ELi2ELi2ELb1ELb0EN7cutlass10bfloat16_tE19Flash_kernel_traitsILi128ELi64ELi64ELi8ES3_EELb0ELb0ELb1ELb0ELb0ELb0ELb0EEEvNS_16Flash_bwd_paramsE --------------------------
	.section	.nv.constant0._ZN5flash44flash_bwd_dq_dk_dv_loop_seqk_parallel_kernelI23Flash_bwd_kernel_traitsILi128ELi64ELi64ELi8ELi4ELi2ELi2ELb1ELb0EN7cutlass10bfloat16_tE19Flash_kernel_traitsILi128ELi64ELi64ELi8ES3_EELb0ELb0ELb1ELb0ELb0ELb0ELb0EEEvNS_16Flash_bwd_paramsE,"a",@progbits
	.sectionflags	@""
	.align	4
.nv.constant0._ZN5flash44flash_bwd_dq_dk_dv_loop_seqk_parallel_kernelI23Flash_bwd_kernel_traitsILi128ELi64ELi64ELi8ELi4ELi2ELi2ELb1ELb0EN7cutlass10bfloat16_tE19Flash_kernel_traitsILi128ELi64ELi64ELi8ES3_EELb0ELb0ELb1ELb0ELb0ELb0ELb0EEEvNS_16Flash_bwd_paramsE:
	.zero		1168


//--------------------- .nv.constant0._ZN5flash44flash_bwd_dq_dk_dv_loop_seqk_parallel_kernelI23Flash_bwd_kernel_traitsILi128ELi64ELi64ELi8ELi4ELi2ELi2ELb1ELb0EN7cutlass10bfloat16_tE19Flash_kernel_traitsILi128ELi64ELi64ELi8ES3_EELb0ELb0ELb0ELb0ELb1ELb1ELb0EEEvNS_16Flash_bwd_paramsE --------------------------
	.section	.nv.constant0._ZN5flash44flash_bwd_dq_dk_dv_loop_seqk_parallel_kernelI23Flash_bwd_kernel_traitsILi128ELi64ELi64ELi8ELi4ELi2ELi2ELb1ELb0EN7cutlass10bfloat16_tE19Flash_kernel_traitsILi128ELi64ELi64ELi8ES3_EELb0ELb0ELb0ELb0ELb1ELb1ELb0EEEvNS_16Flash_bwd_paramsE,"a",@progbits
	.sectionflags	@""
	.align	4
.nv.constant0._ZN5flash44flash_bwd_dq_dk_dv_loop_seqk_parallel_kernelI23Flash_bwd_kernel_traitsILi128ELi64ELi64ELi8ELi4ELi2ELi2ELb1ELb0EN7cutlass10bfloat16_tE19Flash_kernel_traitsILi128ELi64ELi64ELi8ES3_EELb0ELb0ELb0ELb0ELb1ELb1ELb0EEEvNS_16Flash_bwd_paramsE:
	.zero		1168


//--------------------- .nv.constant0._ZN5flash44flash_bwd_dq_dk_dv_loop_seqk_parallel_kernelI23Flash_bwd_kernel_traitsILi128ELi64ELi64ELi8ELi4ELi2ELi2ELb1ELb0EN7cutlass10bfloat16_tE19Flash_kernel_traitsILi128ELi64ELi64ELi8ES3_EELb0ELb0ELb0ELb1ELb0ELb0ELb0EEEvNS_16Flash_bwd_paramsE --------------------------
	.section	.nv.constant0._ZN5flash44flash_bwd_dq_dk_dv_loop_seqk_parallel_kernelI23Flash_bwd_kernel_traitsILi128ELi64ELi64ELi8ELi4ELi2ELi2ELb1ELb0EN7cutlass10bfloat16_tE19Flash_kernel_traitsILi128ELi64ELi64ELi8ES3_EELb0ELb0ELb0ELb1ELb0ELb0ELb0EEEvNS_16Flash_bwd_paramsE,"a",@progbits
	.sectionflags	@""
	.align	4
.nv.constant0._ZN5flash44flash_bwd_dq_dk_dv_loop_seqk_parallel_kernelI23Flash_bwd_kernel_traitsILi128ELi64ELi64ELi8ELi4ELi2ELi2ELb1ELb0EN7cutlass10bfloat16_tE19Flash_kernel_traitsILi128ELi64ELi64ELi8ES3_EELb0ELb0ELb0ELb1ELb0ELb0ELb0EEEvNS_16Flash_bwd_paramsE:
	.zero		1168


//--------------------- .nv.constant0._ZN5flash44flash_bwd_dq_dk_dv_loop_seqk_parallel_kernelI23Flash_bwd_kernel_traitsILi128ELi64ELi64ELi8ELi4ELi2ELi2ELb1ELb0EN7cutlass10bfloat16_tE19Flash_kernel_traitsILi128ELi64ELi64ELi8ES3_EELb0ELb0ELb1ELb0ELb0ELb1ELb0EEEvNS_16Flash_bwd_paramsE --------------------------
	.section	.nv.constant0._ZN5flash44flash_bwd_dq_dk_dv_loop_seqk_parallel_kernelI23Flash_bwd_kernel_traitsILi128ELi64ELi64ELi8ELi4ELi2ELi2ELb1ELb0EN7cutlass10bfloat16_tE19Flash_kernel_traitsILi128ELi64ELi64ELi8ES3_EELb0ELb0ELb1ELb0ELb0ELb1ELb0EEEvNS_16Flash_bwd_paramsE,"a",@progbits
	.sectionflags	@""
	.align	4
.nv.constant0._ZN5flash44flash_bwd_dq_dk_dv_loop_seqk_parallel_kernelI23Flash_bwd_kernel_traitsILi128ELi64ELi64ELi8ELi4ELi2ELi2ELb1ELb0EN7cutlass10bfloat16_tE19Flash_kernel_traitsILi128ELi64ELi64ELi8ES3_EELb0ELb0ELb1ELb0ELb0ELb1ELb0EEEvNS_16Flash_bwd_paramsE:
	.zero		1168


//--------------------- .nv.constant0._ZN5flash44flash_bwd_dq_dk_dv_loop_seqk_parallel_kernelI23Flash_bwd_kernel_traitsILi128ELi64ELi64ELi8ELi4ELi2ELi2ELb1ELb0EN7cutlass10bfloat16_tE19Flash_kernel_traitsILi128ELi64ELi64ELi8ES3_EELb0ELb0ELb1ELb1ELb0ELb0ELb0EEEvNS_16Flash_bwd_paramsE --------------------------
	.section	.nv.constant0._ZN5flash44flash_bwd_dq_dk_dv_loop_seqk_parallel_kernelI23Flash_bwd_kernel_traitsILi128ELi64ELi64ELi8ELi4ELi2ELi2ELb1ELb0EN7cutlass10bfloat16_tE19Flash_kernel_traitsILi128ELi64ELi64ELi8ES3_EELb0ELb0ELb1ELb1ELb0ELb0ELb0EEEvNS_16Flash_bwd_paramsE,"a",@progbits
	.sectionflags	@""
	.align	4
.nv.constant0._ZN5flash44flash_bwd_dq_dk_dv_loop_seqk_parallel_kernelI23Flash_bwd_kernel_traitsILi128ELi64ELi64ELi8ELi4ELi2ELi2ELb1ELb0EN7cutlass10bfloat16_tE19Flash_kernel_traitsILi128ELi64ELi64ELi8ES3_EELb0ELb0ELb1ELb1ELb0ELb0ELb0EEEvNS_16Flash_bwd_paramsE:
	.zero		1168


//--------------------- .nv.constant0._ZN5flash44flash_bwd_dq_dk_dv_loop_seqk_parallel_kernelI23Flash_bwd_kernel_traitsILi128ELi64ELi128ELi8ELi2ELi4ELi2ELb0ELb0EN7cutlass10bfloat16_tE19Flash_kernel_traitsILi128ELi64ELi128ELi8ES3_EELb0ELb0ELb0ELb0ELb0ELb1ELb0EEEvNS_16Flash_bwd_paramsE --------------------------
	.section	.nv.constant0._ZN5flash44flash_bwd_dq_dk_dv_loop_seqk_parallel_kernelI23Flash_bwd_kernel_traitsILi128ELi64ELi128ELi8ELi2ELi4ELi2ELb0ELb0EN7cutlass10bfloat16_tE19Flash_kernel_traitsILi128ELi64ELi128ELi8ES3_EELb0ELb0ELb0ELb0ELb0ELb1ELb0EEEvNS_16Flash_bwd_paramsE,"a",@progbits
	.sectionflags	@""
	.align	4
.nv.constant0._ZN5flash44flash_bwd_dq_dk_dv_loop_seqk_parallel_kernelI23Flash_bwd_kernel_traitsILi128ELi64ELi128ELi8ELi2ELi4ELi2ELb0ELb0EN7cutlass10bfloat16_tE19Flash_kernel_traitsILi128ELi64ELi128ELi8ES3_EELb0ELb0ELb0ELb0ELb0ELb1ELb0EEEvNS_16Flash_bwd_paramsE:
	.zero		1168


//--------------------- .nv.constant0._ZN5flash44flash_bwd_dq_dk_dv_loop_seqk_parallel_kernelI23Flash_bwd_kernel_traitsILi128ELi64ELi128ELi8ELi2ELi4ELi2ELb0ELb0EN7cutlass10bfloat16_tE19Flash_kernel_traitsILi128ELi64ELi128ELi8ES3_EELb0ELb0ELb0ELb0ELb0ELb0ELb0EEEvNS_16Flash_bwd_paramsE --------------------------
	.section	.nv.constant0._ZN5flash44flash_bwd_dq_dk_dv_loop_seqk_parallel_kernelI23Flash_bwd_kernel_traitsILi128ELi64ELi128ELi8ELi2ELi4ELi2ELb0ELb0EN7cutlass10bfloat16_tE19Flash_kernel_traitsILi128ELi64ELi128ELi8ES3_EELb0ELb0ELb0ELb0ELb0ELb0ELb0EEEvNS_16Flash_bwd_paramsE,"a",@progbits
	.sectionflags	@""
	.align	4
.nv.constant0._ZN5flash44flash_bwd_dq_dk_dv_loop_seqk_parallel_kernelI23Flash_bwd_kernel_traitsILi128ELi64ELi128ELi8ELi2ELi4ELi2ELb0ELb0EN7cutlass10bfloat16_tE19Flash_kernel_traitsILi128ELi64ELi128ELi8ES3_EELb0ELb0ELb0ELb0ELb0ELb0ELb0EEEvNS_16Flash_bwd_paramsE:
	.zero		1168


//--------------------- .nv.constant0._ZN5flash44flash_bwd_dq_dk_dv_loop_seqk_parallel_kernelI23Flash_bwd_kernel_traitsILi128ELi64ELi128ELi8ELi2ELi4ELi2ELb0ELb0EN7cutlass10bfloat16_tE19Flash_kernel_traitsILi128ELi64ELi128ELi8ES3_EELb0ELb0ELb1ELb0ELb0ELb0ELb0EEEvNS_16Flash_bwd_paramsE --------------------------
	.section	.nv.constant0._ZN5flash44flash_bwd_dq_dk_dv_loop_seqk_parallel_kernelI23Flash_bwd_kernel_traitsILi128ELi64ELi128ELi8ELi2ELi4ELi2ELb0ELb0EN7cutlass10bfloat16_tE19Flash_kernel_traitsILi128ELi64ELi128ELi8ES3_EELb0ELb0ELb1ELb0ELb0ELb0ELb0EEEvNS_16Flash_bwd_paramsE,"a",@progbits
	.sectionflags	@""
	.align	4
.nv.constant0._ZN5flash44flash_bwd_dq_dk_dv_loop_seqk_parallel_kernelI23Flash_bwd_kernel_traitsILi128ELi64ELi128ELi8ELi2ELi4ELi2ELb0ELb0EN7cutlass10bfloat16_tE19Flash_kernel_traitsILi128ELi64ELi128ELi8ES3_EELb0ELb0ELb1ELb0ELb0ELb0ELb0EEEvNS_16Flash_bwd_paramsE:
	.zero		1168


//--------------------- .nv.constant0._ZN5flash44flash_bwd_dq_dk_dv_loop_seqk_parallel_kernelI23Flash_bwd_kernel_traitsILi128ELi64ELi128ELi8ELi2ELi4ELi2ELb0ELb0EN7cutlass10bfloat16_tE19Flash_kernel_traitsILi128ELi64ELi128ELi8ES3_EELb0ELb0ELb0ELb0ELb1ELb1ELb0EEEvNS_16Flash_bwd_paramsE --------------------------
	.section	.nv.constant0._ZN5flash44flash_bwd_dq_dk_dv_loop_seqk_parallel_kernelI23Flash_bwd_kernel_traitsILi128ELi64ELi128ELi8ELi2ELi4ELi2ELb0ELb0EN7cutlass10bfloat16_tE19Flash_kernel_traitsILi128ELi64ELi128ELi8ES3_EELb0ELb0ELb0ELb0ELb1ELb1ELb0EEEvNS_16Flash_bwd_paramsE,"a",@progbits
	.sectionflags	@""
	.align	4
.nv.constant0._ZN5flash44flash_bwd_dq_dk_dv_loop_seqk_parallel_kernelI23Flash_bwd_kernel_traitsILi128ELi64ELi128ELi8ELi2ELi4ELi2ELb0ELb0EN7cutlass10bfloat16_tE19Flash_kernel_traitsILi128ELi64ELi128ELi8ES3_EELb0ELb0ELb0ELb0ELb1ELb1ELb0EEEvNS_16Flash_bwd_paramsE:
	.zero		1168


//--------------------- .nv.constant0._ZN5flash44flash_bwd_dq_dk_dv_loop_seqk_parallel_kernelI23Flash_bwd_kernel_traitsILi128ELi64ELi128ELi8ELi2ELi4ELi2ELb0ELb0EN7cutlass10bfloat16_tE19Flash_kernel_traitsILi128ELi64ELi128ELi8ES3_EELb0ELb0ELb0ELb1ELb0ELb0ELb0EEEvNS_16Flash_bwd_paramsE --------------------------
	.section	.nv.constant0._ZN5flash44flash_bwd_dq_dk_dv_loop_seqk_parallel_kernelI23Flash_bwd_kernel_traitsILi128ELi64ELi128ELi8ELi2ELi4ELi2ELb0ELb0EN7cutlass10bfloat16_tE19Flash_kernel_traitsILi128ELi64ELi128ELi8ES3_EELb0ELb0ELb0ELb1ELb0ELb0ELb0EEEvNS_16Flash_bwd_paramsE,"a",@progbits
	.sectionflags	@""
	.align	4
.nv.constant0._ZN5flash44flash_bwd_dq_dk_dv_loop_seqk_parallel_kernelI23Flash_bwd_kernel_traitsILi128ELi64ELi128ELi8ELi2ELi4ELi2ELb0ELb0EN7cutlass10bfloat16_tE19Flash_kernel_traitsILi128ELi64ELi128ELi8ES3_EELb0ELb0ELb0ELb1ELb0ELb0ELb0EEEvNS_16Flash_bwd_paramsE:
	.zero		1168


//--------------------- .nv.constant0._ZN5flash44flash_bwd_dq_dk_dv_loop_seqk_parallel_kernelI23Flash_bwd_kernel_traitsILi128ELi64ELi128ELi8ELi2ELi4ELi2ELb0ELb0EN7cutlass10bfloat16_tE19Flash_kernel_traitsILi128ELi64ELi128ELi8ES3_EELb0ELb0ELb1ELb0ELb0ELb1ELb0EEEvNS_16Flash_bwd_paramsE --------------------------
	.section	.nv.constant0._ZN5flash44flash_bwd_dq_dk_dv_loop_seqk_parallel_kernelI23Flash_bwd_kernel_traitsILi128ELi64ELi128ELi8ELi2ELi4ELi2ELb0ELb0EN7cutlass10bfloat16_tE19Flash_kernel_traitsILi128ELi64ELi128ELi8ES3_EELb0ELb0ELb1ELb0ELb0ELb1ELb0EEEvNS_16Flash_bwd_paramsE,"a",@progbits
	.sectionflags	@""
	.align	4
.nv.constant0._ZN5flash44flash_bwd_dq_dk_dv_loop_seqk_parallel_kernelI23Flash_bwd_kernel_traitsILi128ELi64ELi128ELi8ELi2ELi4ELi2ELb0ELb0EN7cutlass10bfloat16_tE19Flash_kernel_traitsILi128ELi64ELi128ELi8ES3_EELb0ELb0ELb1ELb0ELb0ELb1ELb0EEEvNS_16Flash_bwd_paramsE:
	.zero		1168


//--------------------- .nv.constant0._ZN5flash44flash_bwd_dq_dk_dv_loop_seqk_parallel_kernelI23Flash_bwd_kernel_traitsILi128ELi64ELi128ELi8ELi2ELi4ELi2ELb0ELb0EN7cutlass10bfloat16_tE19Flash_kernel_traitsILi128ELi64ELi128ELi8ES3_EELb0ELb0ELb1ELb1ELb0ELb0ELb0EEEvNS_16Flash_bwd_paramsE --------------------------
	.section	.nv.constant0._ZN5flash44flash_bwd_dq_dk_dv_loop_seqk_parallel_kernelI23Flash_bwd_kernel_traitsILi128ELi64ELi128ELi8ELi2ELi4ELi2ELb0ELb0EN7cutlass10bfloat16_tE19Flash_kernel_traitsILi128ELi64ELi128ELi8ES3_EELb0ELb0ELb1ELb1ELb0ELb0ELb0EEEvNS_16Flash_bwd_paramsE,"a",@progbits
	.sectionflags	@""
	.align	4
.nv.constant0._ZN5flash44flash_bwd_dq_dk_dv_loop_seqk_parallel_kernelI23Flash_bwd_kernel_traitsILi128ELi64ELi128ELi8ELi2ELi4ELi2ELb0ELb0EN7cutlass10bfloat16_tE19Flash_kernel_traitsILi128ELi64ELi128ELi8ES3_EELb0ELb0ELb1ELb1ELb0ELb0ELb0EEEvNS_16Flash_bwd_paramsE:
	.zero		1168


//--------------------- .nv.constant0._ZN5flash27flash_bwd_convert_dq_kernelI23Flash_bwd_kernel_traitsILi128ELi64ELi64ELi8ELi4ELi2ELi2ELb1ELb0EN7cutlass10bfloat16_tE19Flash_kernel_traitsILi128ELi64ELi64ELi8ES3_EEEEvNS_16Flash_bwd_paramsEi --------------------------
	.section	.nv.constant0._ZN5flash27flash_bwd_convert_dq_kernelI23Flash_bwd_kernel_traitsILi128ELi64ELi64ELi8ELi4ELi2ELi2ELb1ELb0EN7cutlass10bfloat16_tE19Flash_kernel_traitsILi128ELi64ELi64ELi8ES3_EEEEvNS_16Flash_bwd_paramsEi,"a",@progbits
	.sectionflags	@""
	.align	4
.nv.constant0._ZN5flash27flash_bwd_convert_dq_kernelI23Flash_bwd_kernel_traitsILi128ELi64ELi64ELi8ELi4ELi2ELi2ELb1ELb0EN7cutlass10bfloat16_tE19Flash_kernel_traitsILi128ELi64ELi64ELi8ES3_EEEEvNS_16Flash_bwd_paramsEi:
	.zero		1172


//--------------------- .nv.constant0._ZN5flash44flash_bwd_dq_dk_dv_loop_seqk_parallel_kernelI23Flash_bwd_kernel_traitsILi128ELi64ELi64ELi8ELi4ELi2ELi2ELb1ELb0EN7cutlass10bfloat16_tE19Flash_kernel_traitsILi128ELi64ELi64ELi8ES3_EELb1ELb0ELb0ELb0ELb0ELb1ELb0EEEvNS_16Flash_bwd_paramsE --------------------------
	.section	.nv.constant0._ZN5flash44flash_bwd_dq_dk_dv_loop_seqk_parallel_kernelI23Flash_bwd_kernel_traitsILi128ELi64ELi64ELi8ELi4ELi2ELi2ELb1ELb0EN7cutlass10bfloat16_tE19Flash_kernel_traitsILi128ELi64ELi64ELi8ES3_EELb1ELb0ELb0ELb0ELb0ELb1ELb0EEEvNS_16Flash_bwd_paramsE,"a",@progbits
	.sectionflags	@""
	.align	4
.nv.constant0._ZN5flash44flash_bwd_dq_dk_dv_loop_seqk_parallel_kernelI23Flash_bwd_kernel_traitsILi128ELi64ELi64ELi8ELi4ELi2ELi2ELb1ELb0EN7cutlass10bfloat16_tE19Flash_kernel_traitsILi128ELi64ELi64ELi8ES3_EELb1ELb0ELb0ELb0ELb0ELb1ELb0EEEvNS_16Flash_bwd_paramsE:
	.zero		1168


//--------------------- .nv.constant0._ZN5flash44flash_bwd_dq_dk_dv_loop_seqk_parallel_kernelI23Flash_bwd_kernel_traitsILi128ELi64ELi64ELi8ELi4ELi2ELi2ELb1ELb0EN7cutlass10bfloat16_tE19Flash_kernel_traitsILi128ELi64ELi64ELi8ES3_EELb0ELb0ELb0ELb0ELb0ELb1ELb1EEEvNS_16Flash_bwd_paramsE --------------------------
	.section	.nv.constant0._ZN5flash44flash_bwd_dq_dk_dv_loop_seqk_parallel_kernelI23Flash_bwd_kernel_traitsILi128ELi64ELi64ELi8ELi4ELi2ELi2ELb1ELb0EN7cutlass10bfloat16_tE19Flash_kernel_traitsILi128ELi64ELi64ELi8ES3_EELb0ELb0ELb0ELb0ELb0ELb1ELb1EEEvNS_16Flash_bwd_paramsE,"a",@progbits
	.sectionflags	@""
	.align	4
.nv.constant0._ZN5flash44flash_bwd_dq_dk_dv_loop_seqk_parallel_kernelI23Flash_bwd_kernel_traitsILi128ELi64ELi64ELi8ELi4ELi2ELi2ELb1ELb0EN7cutlass10bfloat16_tE19Flash_kernel_traitsILi128ELi64ELi64ELi8ES3_EELb0ELb0ELb0ELb0ELb0ELb1ELb1EEEvNS_16Flash_bwd_paramsE:
	.zero		1168


//--------------------- .nv.constant0._ZN5flash44flash_bwd_dq_dk_dv_loop_seqk_parallel_kernelI23Flash_bwd_kernel_traitsILi128ELi64ELi64ELi8ELi4ELi2ELi2ELb1ELb0EN7cutlass10bfloat16_tE19Flash_kernel_traitsILi128ELi64ELi64ELi8ES3_EELb1ELb0ELb0ELb0ELb0ELb0ELb0EEEvNS_16Flash_bwd_paramsE --------------------------
	.section	.nv.constant0._ZN5flash44flash_bwd_dq_dk_dv_loop_seqk_parallel_kernelI23Flash_bwd_kernel_traitsILi128ELi64ELi64ELi8ELi4ELi2ELi2ELb1ELb0EN7cutlass10bfloat16_tE19Flash_kernel_traitsILi128ELi64ELi64ELi8ES3_EELb1ELb0ELb0ELb0ELb0ELb0ELb0EEEvNS_16Flash_bwd_paramsE,"a",@progbits
	.sectionflags	@""
	.align	4
.nv.constant0._ZN5flash44flash_bwd_dq_dk_dv_loop_seqk_parallel_kernelI23Flash_bwd_kernel_traitsILi128ELi64ELi64ELi8ELi4ELi2ELi2ELb1ELb0EN7cutlass10bfloat16_tE19Flash_kernel_traitsILi128ELi64ELi64ELi8ES3_EELb1ELb0ELb0ELb0ELb0ELb0ELb0EEEvNS_16Flash_bwd_paramsE:
	.zero		1168


//--------------------- .nv.constant0._ZN5flash44flash_bwd_dq_dk_dv_loop_seqk_parallel_kernelI23Flash_bwd_kernel_traitsILi128ELi64ELi64ELi8ELi4ELi2ELi2ELb1ELb0EN7cutlass10bfloat16_tE19Flash_kernel_traitsILi128ELi64ELi64ELi8ES3_EELb0ELb0ELb0ELb0ELb0ELb0ELb1EEEvNS_16Flash_bwd_paramsE --------------------------
	.section	.nv.constant0._ZN5flash44flash_bwd_dq_dk_dv_loop_seqk_parallel_kernelI23Flash_bwd_kernel_traitsILi128ELi64ELi64ELi8ELi4ELi2ELi2ELb1ELb0EN7cutlass10bfloat16_tE19Flash_kernel_traitsILi128ELi64ELi64ELi8ES3_EELb0ELb0ELb0ELb0ELb0ELb0ELb1EEEvNS_16Flash_bwd_paramsE,"a",@progbits
	.sectionflags	@""
	.align	4
.nv.constant0._ZN5flash44flash_bwd_dq_dk_dv_loop_seqk_parallel_kernelI23Flash_bwd_kernel_traitsILi128ELi64ELi64ELi8ELi4ELi2ELi2ELb1ELb0EN7cutlass10bfloat16_tE19Flash_kernel_traitsILi128ELi64ELi64ELi8ES3_EELb0ELb0ELb0ELb0ELb0ELb0ELb1EEEvNS_16Flash_bwd_paramsE:
	.zero		1168


//--------------------- .nv.constant0._ZN5flash44flash_bwd_dq_dk_dv_loop_seqk_parallel_kernelI23Flash_bwd_kernel_traitsILi128ELi64ELi64ELi8ELi4ELi2ELi2ELb1ELb0EN7cutlass10bfloat16_tE19Flash_kernel_traitsILi128ELi64ELi64ELi8ES3_EELb1ELb0ELb1ELb0ELb0ELb0ELb0EEEvNS_16Flash_bwd_paramsE --------------------------
	.section	.nv.constant0._ZN5flash44flash_bwd_dq_dk_dv_loop_seqk_parallel_kernelI23Flash_bwd_kernel_traitsILi128ELi64ELi64ELi8ELi4ELi2ELi2ELb1ELb0EN7cutlass10bfloat16_tE19Flash_kernel_traitsILi128ELi64ELi64ELi8ES3_EELb1ELb0ELb1ELb0ELb0ELb0ELb0EEEvNS_16Flash_bwd_paramsE,"a",@progbits
	.sectionflags	@""
	.align	4
.nv.constant0._ZN5flash44flash_bwd_dq_dk_dv_loop_seqk_parallel_kernelI23Flash_bwd_kernel_traitsILi128ELi64ELi64ELi8ELi4ELi2ELi2ELb1ELb0EN7cutlass10bfloat16_tE19Flash_kernel_traitsILi128ELi64ELi64ELi8ES3_EELb1ELb0ELb1ELb0ELb0ELb0ELb0EEEvNS_16Flash_bwd_paramsE:
	.zero		1168


//--------------------- .nv.constant0._ZN5flash44flash_bwd_dq_dk_dv_loop_seqk_parallel_kernelI23Flash_bwd_kernel_traitsILi128ELi64ELi64ELi8ELi4ELi2ELi2ELb1ELb0EN7cutlass10bfloat16_tE19Flash_kernel_traitsILi128ELi64ELi64ELi8ES3_EELb0ELb0ELb1ELb0ELb0ELb0ELb1EEEvNS_16Flash_bwd_paramsE --------------------------
	.section	.nv.constant0._ZN5flash44flash_bwd_dq_dk_dv_loop_seqk_parallel_kernelI23Flash_bwd_kernel_traitsILi128ELi64ELi64ELi8ELi4ELi2ELi2ELb1ELb0EN7cutlass10bfloat16_tE19Flash_kernel_traitsILi128ELi64ELi64ELi8ES3_EELb0ELb0ELb1ELb0ELb0ELb0ELb1EEEvNS_16Flash_bwd_paramsE,"a",@progbits
	.sectionflags	@""
	.align	4
.nv.constant0._ZN5flash44flash_bwd_dq_dk_dv_loop_seqk_parallel_kernelI23Flash_bwd_kernel_traitsILi128ELi64ELi64ELi8ELi4ELi2ELi2ELb1ELb0EN7cutlass10bfloat16_tE19Flash_kernel_traitsILi128ELi64ELi64ELi8ES3_EELb0ELb0ELb1ELb0ELb0ELb0ELb1EEEvNS_16Flash_bwd_paramsE:
	.zero		1168


//--------------------- .nv.constant0._ZN5flash44flash_bwd_dq_dk_dv_loop_seqk_parallel_kernelI23Flash_bwd_kernel_traitsILi128ELi64ELi64ELi8ELi4ELi2ELi2ELb1ELb0EN7cutlass10bfloat16_tE19Flash_kernel_traitsILi128ELi64ELi64ELi8ES3_EELb1ELb0ELb0ELb0ELb1ELb1ELb0EEEvNS_16Flash_bwd_paramsE --------------------------
	.section	.nv.constant0._ZN5flash44flash_bwd_dq_dk_dv_loop_seqk_parallel_kernelI23Flash_bwd_kernel_traitsILi128ELi64ELi64ELi8ELi4ELi2ELi2ELb1ELb0EN7cutlass10bfloat16_tE19Flash_kernel_traitsILi128ELi64ELi64ELi8ES3_EELb1ELb0ELb0ELb0ELb1ELb1ELb0EEEvNS_16Flash_bwd_paramsE,"a",@progbits
	.sectionflags	@""
	.align	4
.nv.constant0._ZN5flash44flash_bwd_dq_dk_dv_loop_seqk_parallel_kernelI23Flash_bwd_kernel_traitsILi128ELi64ELi64ELi8ELi4ELi2ELi2ELb1ELb0EN7cutlass10bfloat16_tE19Flash_kernel_traitsILi128ELi64ELi64ELi8ES3_EELb1ELb0ELb0ELb0ELb1ELb1ELb0EEEvNS_16Flash_bwd_paramsE:
	.zero		1168


//--------------------- .nv.constant0._ZN5flash44flash_bwd_dq_dk_dv_loop_seqk_parallel_kernelI23Flash_bwd_kernel_traitsILi128ELi64ELi64ELi8ELi4ELi2ELi2ELb1ELb0EN7cutlass10bfloat16_tE19Flash_kernel_traitsILi128ELi64ELi64ELi8ES3_EELb0ELb0ELb0ELb0ELb1ELb1ELb1EEEvNS_16Flash_bwd_paramsE --------------------------
	.section	.nv.constant0._ZN5flash44flash_bwd_dq_dk_dv_loop_seqk_parallel_kernelI23Flash_bwd_kernel_traitsILi128ELi64ELi64ELi8ELi4ELi2ELi2ELb1ELb0EN7cutlass10bfloat16_tE19Flash_kernel_traitsILi128ELi64ELi64ELi8ES3_EELb0ELb0ELb0ELb0ELb1ELb1ELb1EEEvNS_16Flash_bwd_paramsE,"a",@progbits
	.sectionflags	@""
	.align	4
.nv.constant0._ZN5flash44flash_bwd_dq_dk_dv_loop_seqk_parallel_kernelI23Flash_bwd_kernel_traitsILi128ELi64ELi64ELi8ELi4ELi2ELi2ELb1ELb0EN7cutlass10bfloat16_tE19Flash_kernel_traitsILi128ELi64ELi64ELi8ES3_EELb0ELb0ELb0ELb0ELb1ELb1ELb1EEEvNS_16Flash_bwd_paramsE:
	.zero		1168


//--------------------- .nv.constant0._ZN5flash44flash_bwd_dq_dk_dv_loop_seqk_parallel_kernelI23Flash_bwd_kernel_traitsILi128ELi64ELi64ELi8ELi4ELi2ELi2ELb1ELb0EN7cutlass10bfloat16_tE19Flash_kernel_traitsILi128ELi64ELi64ELi8ES3_EELb1ELb0ELb0ELb1ELb0ELb0ELb0EEEvNS_16Flash_bwd_paramsE --------------------------
	.section	.nv.constant0._ZN5flash44flash_bwd_dq_dk_dv_loop_seqk_parallel_kernelI23Flash_bwd_kernel_traitsILi128ELi64ELi64ELi8ELi4ELi2ELi2ELb1ELb0EN7cutlass10bfloat16_tE19Flash_kernel_traitsILi128ELi64ELi64ELi8ES3_EELb1ELb0ELb0ELb1ELb0ELb0ELb0EEEvNS_16Flash_bwd_paramsE,"a",@progbits
	.sectionflags	@""
	.align	4
.nv.constant0._ZN5flash44flash_bwd_dq_dk_dv_loop_seqk_parallel_kernelI23Flash_bwd_kernel_traitsILi128ELi64ELi64ELi8ELi4ELi2ELi2ELb1ELb0EN7cutlass10bfloat16_tE19Flash_kernel_traitsILi128ELi64ELi64ELi8ES3_EELb1ELb0ELb0ELb1ELb0ELb0ELb0EEEvNS_16Flash_bwd_paramsE:
	.zero		1168


//--------------------- .nv.constant0._ZN5flash44flash_bwd_dq_dk_dv_loop_seqk_parallel_kernelI23Flash_bwd_kernel_traitsILi128ELi64ELi64ELi8ELi4ELi2ELi2ELb1ELb0EN7cutlass10bfloat16_tE19Flash_kernel_traitsILi128ELi64ELi64ELi8ES3_EELb0ELb0ELb0ELb1ELb0ELb0ELb1EEEvNS_16Flash_bwd_paramsE --------------------------
	.section	.nv.constant0._ZN5flash44flash_bwd_dq_dk_dv_loop_seqk_parallel_kernelI23Flash_bwd_kernel_traitsILi128ELi64ELi64ELi8ELi4ELi2ELi2ELb1ELb0EN7cutlass10bfloat16_tE19Flash_kernel_traitsILi128ELi64ELi64ELi8ES3_EELb0ELb0ELb0ELb1ELb0ELb0ELb1EEEvNS_16Flash_bwd_paramsE,"a",@progbits
	.sectionflags	@""
	.align	4
.nv.constant0._ZN5flash44flash_bwd_dq_dk_dv_loop_seqk_parallel_kernelI23Flash_bwd_kernel_traitsILi128ELi64ELi64ELi8ELi4ELi2ELi2ELb1ELb0EN7cutlass10bfloat16_tE19Flash_kernel_traitsILi128ELi64ELi64ELi8ES3_EELb0ELb0ELb0ELb1ELb0ELb0ELb1EEEvNS_16Flash_bwd_paramsE:
	.zero		1168


//--------------------- .nv.constant0._ZN5flash44flash_bwd_dq_dk_dv_loop_seqk_parallel_kernelI23Flash_bwd_kernel_traitsILi128ELi64ELi64ELi8ELi4ELi2ELi2ELb1ELb0EN7cutlass10bfloat16_tE19Flash_kernel_traitsILi128ELi64ELi64ELi8ES3_EELb1ELb0ELb1ELb0ELb0ELb1ELb0EEEvNS_16Flash_bwd_paramsE --------------------------
	.section	.nv.constant0._ZN5flash44flash_bwd_dq_dk_dv_loop_seqk_parallel_kernelI23Flash_bwd_kernel_traitsILi128ELi64ELi64ELi8ELi4ELi2ELi2ELb1ELb0EN7cutlass10bfloat16_tE19Flash_kernel_traitsILi128ELi64ELi64ELi8ES3_EELb1ELb0ELb1ELb0ELb0ELb1ELb0EEEvNS_16Flash_bwd_paramsE,"a",@progbits
	.sectionflags	@""
	.align	4
.nv.constant0._ZN5flash44flash_bwd_dq_dk_dv_loop_seqk_parallel_kernelI23Flash_bwd_kernel_traitsILi128ELi64ELi64ELi8ELi4ELi2ELi2ELb1ELb0EN7cutlass10bfloat16_tE19Flash_kernel_traitsILi128ELi64ELi64ELi8ES3_EELb1ELb0ELb1ELb0ELb0ELb1ELb0EEEvNS_16Flash_bwd_paramsE:
	.zero		1168


//--------------------- .nv.constant0._ZN5flash44flash_bwd_dq_dk_dv_loop_seqk_parallel_kernelI23Flash_bwd_kernel_traitsILi128ELi64ELi64ELi8ELi4ELi2ELi2ELb1ELb0EN7cutlass10bfloat16_tE19Flash_kernel_traitsILi128ELi64ELi64ELi8ES3_EELb0ELb0ELb1ELb0ELb0ELb1ELb1EEEvNS_16Flash_bwd_paramsE --------------------------
	.section	.nv.constant0._ZN5flash44flash_bwd_dq_dk_dv_loop_seqk_parallel_kernelI23Flash_bwd_kernel_traitsILi128ELi64ELi64ELi8ELi4ELi2ELi2ELb1ELb0EN7cutlass10bfloat16_tE19Flash_kernel_traitsILi128ELi64ELi64ELi8ES3_EELb0ELb0ELb1ELb0ELb0ELb1ELb1EEEvNS_16Flash_bwd_paramsE,"a",@progbits
	.sectionflags	@""
	.align	4
.nv.constant0._ZN5flash44flash_bwd_dq_dk_dv_loop_seqk_parallel_kernelI23Flash_bwd_kernel_traitsILi128ELi64ELi64ELi8ELi4ELi2ELi2ELb1ELb0EN7cutlass10bfloat16_tE19Flash_kernel_traitsILi128ELi64ELi64ELi8ES3_EELb0ELb0ELb1ELb0ELb0ELb1ELb1EEEvNS_16Flash_bwd_paramsE:
	.zero		1168


//--------------------- .nv.constant0._ZN5flash44flash_bwd_dq_dk_dv_loop_seqk_parallel_kernelI23Flash_bwd_kernel_traitsILi128ELi64ELi64ELi8ELi4ELi2ELi2ELb1ELb0EN7cutlass10bfloat16_tE19Flash_kernel_traitsILi128ELi64ELi64ELi8ES3_EELb1ELb0ELb1ELb1ELb0ELb0ELb0EEEvNS_16Flash_bwd_paramsE --------------------------
	.section	.nv.constant0._ZN5flash44flash_bwd_dq_dk_dv_loop_seqk_parallel_kernelI23Flash_bwd_kernel_traitsILi128ELi64ELi64ELi8ELi4ELi2ELi2ELb1ELb0EN7cutlass10bfloat16_tE19Flash_kernel_traitsILi128ELi64ELi64ELi8ES3_EELb1ELb0ELb1ELb1ELb0ELb0ELb0EEEvNS_16Flash_bwd_paramsE,"a",@progbits
	.sectionflags	@""
	.align	4
.nv.constant0._ZN5flash44flash_bwd_dq_dk_dv_loop_seqk_parallel_kernelI23Flash_bwd_kernel_traitsILi128ELi64ELi64ELi8ELi4ELi2ELi2ELb1ELb0EN7cutlass10bfloat16_tE19Flash_kernel_traitsILi128ELi64ELi64ELi8ES3_EELb1ELb0ELb1ELb1ELb0ELb0ELb0EEEvNS_16Flash_bwd_paramsE:
	.zero		1168


//--------------------- .nv.constant0._ZN5flash44flash_bwd_dq_dk_dv_loop_seqk_parallel_kernelI23Flash_bwd_kernel_traitsILi128ELi64ELi64ELi8ELi4ELi2ELi2ELb1ELb0EN7cutlass10bfloat16_tE19Flash_kernel_traitsILi128ELi64ELi64ELi8ES3_EELb0ELb0ELb1ELb1ELb0ELb0ELb1EEEvNS_16Flash_bwd_paramsE --------------------------
	.section	.nv.constant0._ZN5flash44flash_bwd_dq_dk_dv_loop_seqk_parallel_kernelI23Flash_bwd_kernel_traitsILi128ELi64ELi64ELi8ELi4ELi2ELi2ELb1ELb0EN7cutlass10bfloat16_tE19Flash_kernel_traitsILi128ELi64ELi64ELi8ES3_EELb0ELb0ELb1ELb1ELb0ELb0ELb1EEEvNS_16Flash_bwd_paramsE,"a",@progbits
	.sectionflags	@""
	.align	4
.nv.constant0._ZN5flash44flash_bwd_dq_dk_dv_loop_seqk_parallel_kernelI23Flash_bwd_kernel_traitsILi128ELi64ELi64ELi8ELi4ELi2ELi2ELb1ELb0EN7cutlass10bfloat16_tE19Flash_kernel_traitsILi128ELi64ELi64ELi8ES3_EELb0ELb0ELb1ELb1ELb0ELb0ELb1EEEvNS_16Flash_bwd_paramsE:
	.zero		1168


//--------------------- .nv.constant0._ZN5flash25flash_bwd_dot_do_o_kernelILb0E23Flash_bwd_kernel_traitsILi128ELi64ELi64ELi8ELi4ELi2ELi2ELb1ELb0EN7cutlass10bfloat16_tE19Flash_kernel_traitsILi128ELi64ELi64ELi8ES3_EEEEvNS_16Flash_bwd_paramsE --------------------------
	.section	.nv.constant0._ZN5flash25flash_bwd_dot_do_o_kernelILb0E23Flash_bwd_kernel_traitsILi128ELi64ELi64ELi8ELi4ELi2ELi2ELb1ELb0EN7cutlass10bfloat16_tE19Flash_kernel_traitsILi128ELi64ELi64ELi8ES3_EEEEvNS_16Flash_bwd_paramsE,"a",@progbits
	.sectionflags	@""
	.align	4
.nv.constant0._ZN5flash25flash_bwd_dot_do_o_kernelILb0E23Flash_bwd_kernel_traitsILi128ELi64ELi64ELi8ELi4ELi2ELi2ELb1ELb0EN7cutlass10bfloat16_tE19Flash_kernel_traitsILi128ELi64ELi64ELi8ES3_EEEEvNS_16Flash_bwd_paramsE:
	.zero		1168


//--------------------- .nv.constant0._ZN5flash25flash_bwd_dot_do_o_kernelILb1E23Flash_bwd_kernel_traitsILi128ELi64ELi64ELi8ELi4ELi2ELi2ELb1ELb0EN7cutlass10bfloat16_tE19Flash_kernel_traitsILi128ELi64ELi64ELi8ES3_EEEEvNS_16Flash_bwd_paramsE --------------------------
	.section	.nv.constant0._ZN5flash25flash_bwd_dot_do_o_kernelILb1E23Flash_bwd_kernel_traitsILi128ELi64ELi64ELi8ELi4ELi2ELi2ELb1ELb0EN7cutlass10bfloat16_tE19Flash_kernel_traitsILi128ELi64ELi64ELi8ES3_EEEEvNS_16Flash_bwd_paramsE,"a",@progbits
	.sectionflags	@""
	.align	4
.nv.constant0._ZN5flash25flash_bwd_dot_do_o_kernelILb1E23Flash_bwd_kernel_traitsILi128ELi64ELi64ELi8ELi4ELi2ELi2ELb1ELb0EN7cutlass10bfloat16_tE19Flash_kernel_traitsILi128ELi64ELi64ELi8ES3_EEEEvNS_16Flash_bwd_paramsE:
	.zero		1168


//--------------------- .nv.constant0._ZN5flash27flash_bwd_convert_dq_kernelI23Flash_bwd_kernel_traitsILi128ELi64ELi128ELi8ELi2ELi4ELi2ELb0ELb0EN7cutlass10bfloat16_tE19Flash_kernel_traitsILi128ELi64ELi128ELi8ES3_EEEEvNS_16Flash_bwd_paramsEi --------------------------
	.section	.nv.constant0._ZN5flash27flash_bwd_convert_dq_kernelI23Flash_bwd_kernel_traitsILi128ELi64ELi128ELi8ELi2ELi4ELi2ELb0ELb0EN7cutlass10bfloat16_tE19Flash_kernel_traitsILi128ELi64ELi128ELi8ES3_EEEEvNS_16Flash_bwd_paramsEi,"a",@progbits
	.sectionflags	@""
	.align	4
.nv.constant0._ZN5flash27flash_bwd_convert_dq_kernelI23Flash_bwd_kernel_traitsILi128ELi64ELi128ELi8ELi2ELi4ELi2ELb0ELb0EN7cutlass10bfloat16_tE19Flash_kernel_traitsILi128ELi64ELi128ELi8ES3_EEEEvNS_16Flash_bwd_paramsEi:
	.zero		1172


//--------------------- .nv.constant0._ZN5flash44flash_bwd_dq_dk_dv_loop_seqk_parallel_kernelI23Flash_bwd_kernel_traitsILi128ELi64ELi128ELi8ELi2ELi4ELi2ELb0ELb0EN7cutlass10bfloat16_tE19Flash_kernel_traitsILi128ELi64ELi128ELi8ES3_EELb1ELb0ELb0ELb0ELb0ELb1ELb0EEEvNS_16Flash_bwd_paramsE --------------------------
	.section	.nv.constant0._ZN5flash44flash_bwd_dq_dk_dv_loop_seqk_parallel_kernelI23Flash_bwd_kernel_traitsILi128ELi64ELi128ELi8ELi2ELi4ELi2ELb0ELb0EN7cutlass10bfloat16_tE19Flash_kernel_traitsILi128ELi64ELi128ELi8ES3_EELb1ELb0ELb0ELb0ELb0ELb1ELb0EEEvNS_16Flash_bwd_paramsE,"a",@progbits
	.sectionflags	@""
	.align	4
.nv.constant0._ZN5flash44flash_bwd_dq_dk_dv_loop_seqk_parallel_kernelI23Flash_bwd_kernel_traitsILi128ELi64ELi128ELi8ELi2ELi4ELi2ELb0ELb0EN7cutlass10bfloat16_tE19Flash_kernel_traitsILi128ELi64ELi128ELi8ES3_EELb1ELb0ELb0ELb0ELb0ELb1ELb0EEEvNS_16Flash_bwd_paramsE:
	.zero		1168


//--------------------- .nv.constant0._ZN5flash44flash_bwd_dq_dk_dv_loop_seqk_parallel_kernelI23Flash_bwd_kernel_traitsILi128ELi64ELi128ELi8ELi2ELi4ELi2ELb0ELb0EN7cutlass10bfloat16_tE19Flash_kernel_traitsILi128ELi64ELi128ELi8ES3_EELb0ELb0ELb0ELb0ELb0ELb1ELb1EEEvNS_16Flash_bwd_paramsE --------------------------
	.section	.nv.constant0._ZN5flash44flash_bwd_dq_dk_dv_loop_seqk_parallel_kernelI23Flash_bwd_kernel_traitsILi128ELi64ELi128ELi8ELi2ELi4ELi2ELb0ELb0EN7cutlass10bfloat16_tE19Flash_kernel_traitsILi128ELi64ELi128ELi8ES3_EELb0ELb0ELb0ELb0ELb0ELb1ELb1EEEvNS_16Flash_bwd_paramsE,"a",@progbits
	.sectionflags	@""
	.align	4
.nv.constant0._ZN5flash44flash_bwd_dq_dk_dv_loop_seqk_parallel_kernelI23Flash_bwd_kernel_traitsILi128ELi64ELi128ELi8ELi2ELi4ELi2ELb0ELb0EN7cutlass10bfloat16_tE19Flash_kernel_traitsILi128ELi64ELi128ELi8ES3_EELb0ELb0ELb0ELb0ELb0ELb1ELb1EEEvNS_16Flash_bwd_paramsE:
	.zero		1168


//--------------------- .nv.constant0._ZN5flash44flash_bwd_dq_dk_dv_loop_seqk_parallel_kernelI23Flash_bwd_kernel_traitsILi128ELi64ELi128ELi8ELi2ELi4ELi2ELb0ELb0EN7cutlass10bfloat16_tE19Flash_kernel_traitsILi128ELi64ELi128ELi8ES3_EELb1ELb0ELb0ELb0ELb0ELb0ELb0EEEvNS_16Flash_bwd_paramsE --------------------------
	.section	.nv.constant0._ZN5flash44flash_bwd_dq_dk_dv_loop_seqk_parallel_kernelI23Flash_bwd_kernel_traitsILi128ELi64ELi128ELi8ELi2ELi4ELi2ELb0ELb0EN7cutlass10bfloat16_tE19Flash_kernel_traitsILi128ELi64ELi128ELi8ES3_EELb1ELb0ELb0ELb0ELb0ELb0ELb0EEEvNS_16Flash_bwd_paramsE,"a",@progbits
	.sectionflags	@""
	.align	4
.nv.constant0._ZN5flash44flash_bwd_dq_dk_dv_loop_seqk_parallel_kernelI23Flash_bwd_kernel_traitsILi128ELi64ELi128ELi8ELi2ELi4ELi2ELb0ELb0EN7cutlass10bfloat16_tE19Flash_kernel_traitsILi128ELi64ELi128ELi8ES3_EELb1ELb0ELb0ELb0ELb0ELb0ELb0EEEvNS_16Flash_bwd_paramsE:
	.zero		1168


//--------------------- .nv.constant0._ZN5flash44flash_bwd_dq_dk_dv_loop_seqk_parallel_kernelI23Flash_bwd_kernel_traitsILi128ELi64ELi128ELi8ELi2ELi4ELi2ELb0ELb0EN7cutlass10bfloat16_tE19Flash_kernel_traitsILi128ELi64ELi128ELi8ES3_EELb0ELb0ELb0ELb0ELb0ELb0ELb1EEEvNS_16Flash_bwd_paramsE --------------------------
	.section	.nv.constant0._ZN5flash44flash_bwd_dq_dk_dv_loop_seqk_parallel_kernelI23Flash_bwd_kernel_traitsILi128ELi64ELi128ELi8ELi2ELi4ELi2ELb0ELb0EN7cutlass10bfloat16_tE19Flash_kernel_traitsILi128ELi64ELi128ELi8ES3_EELb0ELb0ELb0ELb0ELb0ELb0ELb1EEEvNS_16Flash_bwd_paramsE,"a",@progbits
	.sectionflags	@""
	.align	4
.nv.constant0._ZN5flash44flash_bwd_dq_dk_dv_loop_seqk_parallel_kernelI23Flash_bwd_kernel_traitsILi128ELi64ELi128ELi8ELi2ELi4ELi2ELb0ELb0EN7cutlass10bfloat16_tE19Flash_kernel_traitsILi128ELi64ELi128ELi8ES3_EELb0ELb0ELb0ELb0ELb0ELb0ELb1EEEvNS_16Flash_bwd_paramsE:
	.zero		1168


//--------------------- .nv.constant0._ZN5flash44flash_bwd_dq_dk_dv_loop_seqk_parallel_kernelI23Flash_bwd_kernel_traitsILi128ELi64ELi128ELi8ELi2ELi4ELi2ELb0ELb0EN7cutlass10bfloat16_tE19Flash_kernel_traitsILi128ELi64ELi128ELi8ES3_EELb1ELb0ELb1ELb0ELb0ELb0ELb0EEEvNS_16Flash_bwd_paramsE --------------------------
	.section	.nv.constant0._ZN5flash44flash_bwd_dq_dk_dv_loop_seqk_parallel_kernelI23Flash_bwd_kernel_traitsILi128ELi64ELi128ELi8ELi2ELi4ELi2ELb0ELb0EN7cutlass10bfloat16_tE19Flash_kernel_traitsILi128ELi64ELi128ELi8ES3_EELb1ELb0ELb1ELb0ELb0ELb0ELb0EEEvNS_16Flash_bwd_paramsE,"a",@progbits
	.sectionflags	@""
	.align	4
.nv.constant0._ZN5flash44flash_bwd_dq_dk_dv_loop_seqk_parallel_kernelI23Flash_bwd_kernel_traitsILi128ELi64ELi128ELi8ELi2ELi4ELi2ELb0ELb0EN7cutlass10bfloat16_tE19Flash_kernel_traitsILi128ELi64ELi128ELi8ES3_EELb1ELb0ELb1ELb0ELb0ELb0ELb0EEEvNS_16Flash_bwd_paramsE:
	.zero		1168


//--------------------- .nv.constant0._ZN5flash44flash_bwd_dq_dk_dv_loop_seqk_parallel_kernelI23Flash_bwd_kernel_traitsILi128ELi64ELi128ELi8ELi2ELi4ELi2ELb0ELb0EN7cutlass10bfloat16_tE19Flash_kernel_traitsILi128ELi64ELi128ELi8ES3_EELb0ELb0ELb1ELb0ELb0ELb0ELb1EEEvNS_16Flash_bwd_paramsE --------------------------
	.section	.nv.constant0._ZN5flash44flash_bwd_dq_dk_dv_loop_seqk_parallel_kernelI23Flash_bwd_kernel_traitsILi128ELi64ELi128ELi8ELi2ELi4ELi2ELb0ELb0EN7cutlass10bfloat16_tE19Flash_kernel_traitsILi128ELi64ELi128ELi8ES3_EELb0ELb0ELb1ELb0ELb0ELb0ELb1EEEvNS_16Flash_bwd_paramsE,"a",@progbits
	.sectionflags	@""
	.align	4
.nv.constant0._ZN5flash44flash_bwd_dq_dk_dv_loop_seqk_parallel_kernelI23Flash_bwd_kernel_traitsILi128ELi64ELi128ELi8ELi2ELi4ELi2ELb0ELb0EN7cutlass10bfloat16_tE19Flash_kernel_traitsILi128ELi64ELi128ELi8ES3_EELb0ELb0ELb1ELb0ELb0ELb0ELb1EEEvNS_16Flash_bwd_paramsE:
	.zero		1168


//--------------------- .nv.constant0._ZN5flash44flash_bwd_dq_dk_dv_loop_seqk_parallel_kernelI23Flash_bwd_kernel_traitsILi128ELi64ELi128ELi8ELi2ELi4ELi2ELb0ELb0EN7cutlass10bfloat16_tE19Flash_kernel_traitsILi128ELi64ELi128ELi8ES3_EELb1ELb0ELb0ELb0ELb1ELb1ELb0EEEvNS_16Flash_bwd_paramsE --------------------------
	.section	.nv.constant0._ZN5flash44flash_bwd_dq_dk_dv_loop_seqk_parallel_kernelI23Flash_bwd_kernel_traitsILi128ELi64ELi128ELi8ELi2ELi4ELi2ELb0ELb0EN7cutlass10bfloat16_tE19Flash_kernel_traitsILi128ELi64ELi128ELi8ES3_EELb1ELb0ELb0ELb0ELb1ELb1ELb0EEEvNS_16Flash_bwd_paramsE,"a",@progbits
	.sectionflags	@""
	.align	4
.nv.constant0._ZN5flash44flash_bwd_dq_dk_dv_loop_seqk_parallel_kernelI23Flash_bwd_kernel_traitsILi128ELi64ELi128ELi8ELi2ELi4ELi2ELb0ELb0EN7cutlass10bfloat16_tE19Flash_kernel_traitsILi128ELi64ELi128ELi8ES3_EELb1ELb0ELb0ELb0ELb1ELb1ELb0EEEvNS_16Flash_bwd_paramsE:
	.zero		1168


//--------------------- .nv.constant0._ZN5flash44flash_bwd_dq_dk_dv_loop_seqk_parallel_kernelI23Flash_bwd_kernel_traitsILi128ELi64ELi128ELi8ELi2ELi4ELi2ELb0ELb0EN7cutlass10bfloat16_tE19Flash_kernel_traitsILi128ELi64ELi128ELi8ES3_EELb0ELb0ELb0ELb0ELb1ELb1ELb1EEEvNS_16Flash_bwd_paramsE --------------------------
	.section	.nv.constant0._ZN5flash44flash_bwd_dq_dk_dv_loop_seqk_parallel_kernelI23Flash_bwd_kernel_traitsILi128ELi64ELi128ELi8ELi2ELi4ELi2ELb0ELb0EN7cutlass10bfloat16_tE19Flash_kernel_traitsILi128ELi64ELi128ELi8ES3_EELb0ELb0ELb0ELb0ELb1ELb1ELb1EEEvNS_16Flash_bwd_paramsE,"a",@progbits
	.sectionflags	@""
	.align	4
.nv.constant0._ZN5flash44flash_bwd_dq_dk_dv_loop_seqk_parallel_kernelI23Flash_bwd_kernel_traitsILi128ELi64ELi128ELi8ELi2ELi4ELi2ELb0ELb0EN7cutlass10bfloat16_tE19Flash_kernel_traitsILi128ELi64ELi128ELi8ES3_EELb0ELb0ELb0ELb0ELb1ELb1ELb1EEEvNS_16Flash_bwd_paramsE:
	.zero		1168


//--------------------- .nv.constant0._ZN5flash44flash_bwd_dq_dk_dv_loop_seqk_parallel_kernelI23Flash_bwd_kernel_traitsILi128ELi64ELi128ELi8ELi2ELi4ELi2ELb0ELb0EN7cutlass10bfloat16_tE19Flash_kernel_traitsILi128ELi64ELi128ELi8ES3_EELb1ELb0ELb0ELb1ELb0ELb0ELb0EEEvNS_16Flash_bwd_paramsE --------------------------
	.section	.nv.constant0._ZN5flash44flash_bwd_dq_dk_dv_loop_seqk_parallel_kernelI23Flash_bwd_kernel_traitsILi128ELi64ELi128ELi8ELi2ELi4ELi2ELb0ELb0EN7cutlass10bfloat16_tE19Flash_kernel_traitsILi128ELi64ELi128ELi8ES3_EELb1ELb0ELb0ELb1ELb0ELb0ELb0EEEvNS_16Flash_bwd_paramsE,"a",@progbits
	.sectionflags	@""
	.align	4
.nv.constant0._ZN5flash44flash_bwd_dq_dk_dv_loop_seqk_parallel_kernelI23Flash_bwd_kernel_traitsILi128ELi64ELi128ELi8ELi2ELi4ELi2ELb0ELb0EN7cutlass10bfloat16_tE19Flash_kernel_traitsILi128ELi64ELi128ELi8ES3_EELb1ELb0ELb0ELb1ELb0ELb0ELb0EEEvNS_16Flash_bwd_paramsE:
	.zero		1168


//--------------------- .nv.constant0._ZN5flash44flash_bwd_dq_dk_dv_loop_seqk_parallel_kernelI23Flash_bwd_kernel_traitsILi128ELi64ELi128ELi8ELi2ELi4ELi2ELb0ELb0EN7cutlass10bfloat16_tE19Flash_kernel_traitsILi128ELi64ELi128ELi8ES3_EELb0ELb0ELb0ELb1ELb0ELb0ELb1EEEvNS_16Flash_bwd_paramsE --------------------------
	.section	.nv.constant0._ZN5flash44flash_bwd_dq_dk_dv_loop_seqk_parallel_kernelI23Flash_bwd_kernel_traitsILi128ELi64ELi128ELi8ELi2ELi4ELi2ELb0ELb0EN7cutlass10bfloat16_tE19Flash_kernel_traitsILi128ELi64ELi128ELi8ES3_EELb0ELb0ELb0ELb1ELb0ELb0ELb1EEEvNS_16Flash_bwd_paramsE,"a",@progbits
	.sectionflags	@""
	.align	4
.nv.constant0._ZN5flash44flash_bwd_dq_dk_dv_loop_seqk_parallel_kernelI23Flash_bwd_kernel_traitsILi128ELi64ELi128ELi8ELi2ELi4ELi2ELb0ELb0EN7cutlass10bfloat16_tE19Flash_kernel_traitsILi128ELi64ELi128ELi8ES3_EELb0ELb0ELb0ELb1ELb0ELb0ELb1EEEvNS_16Flash_bwd_paramsE:
	.zero		1168


//--------------------- .nv.constant0._ZN5flash44flash_bwd_dq_dk_dv_loop_seqk_parallel_kernelI23Flash_bwd_kernel_traitsILi128ELi64ELi128ELi8ELi2ELi4ELi2ELb0ELb0EN7cutlass10bfloat16_tE19Flash_kernel_traitsILi128ELi64ELi128ELi8ES3_EELb1ELb0ELb1ELb0ELb0ELb1ELb0EEEvNS_16Flash_bwd_paramsE --------------------------
	.section	.nv.constant0._ZN5flash44flash_bwd_dq_dk_dv_loop_seqk_parallel_kernelI23Flash_bwd_kernel_traitsILi128ELi64ELi128ELi8ELi2ELi4ELi2ELb0ELb0EN7cutlass10bfloat16_tE19Flash_kernel_traitsILi128ELi64ELi128ELi8ES3_EELb1ELb0ELb1ELb0ELb0ELb1ELb0EEEvNS_16Flash_bwd_paramsE,"a",@progbits
	.sectionflags	@""
	.align	4
.nv.constant0._ZN5flash44flash_bwd_dq_dk_dv_loop_seqk_parallel_kernelI23Flash_bwd_kernel_traitsILi128ELi64ELi128ELi8ELi2ELi4ELi2ELb0ELb0EN7cutlass10bfloat16_tE19Flash_kernel_traitsILi128ELi64ELi128ELi8ES3_EELb1ELb0ELb1ELb0ELb0ELb1ELb0EEEvNS_16Flash_bwd_paramsE:
	.zero		1168


//--------------------- .nv.constant0._ZN5flash44flash_bwd_dq_dk_dv_loop_seqk_parallel_kernelI23Flash_bwd_kernel_traitsILi128ELi64ELi128ELi8ELi2ELi4ELi2ELb0ELb0EN7cutlass10bfloat16_tE19Flash_kernel_traitsILi128ELi64ELi128ELi8ES3_EELb0ELb0ELb1ELb0ELb0ELb1ELb1EEEvNS_16Flash_bwd_paramsE --------------------------
	.section	.nv.constant0._ZN5flash44flash_bwd_dq_dk_dv_loop_seqk_parallel_kernelI23Flash_bwd_kernel_traitsILi128ELi64ELi128ELi8ELi2ELi4ELi2ELb0ELb0EN7cutlass10bfloat16_tE19Flash_kernel_traitsILi128ELi64ELi128ELi8ES3_EELb0ELb0ELb1ELb0ELb0ELb1ELb1EEEvNS_16Flash_bwd_paramsE,"a",@progbits
	.sectionflags	@""
	.align	4
.nv.constant0._ZN5flash44flash_bwd_dq_dk_dv_loop_seqk_parallel_kernelI23Flash_bwd_kernel_traitsILi128ELi64ELi128ELi8ELi2ELi4ELi2ELb0ELb0EN7cutlass10bfloat16_tE19Flash_kernel_traitsILi128ELi64ELi128ELi8ES3_EELb0ELb0ELb1ELb0ELb0ELb1ELb1EEEvNS_16Flash_bwd_paramsE:
	.zero		1168


//--------------------- .nv.constant0._ZN5flash44flash_bwd_dq_dk_dv_loop_seqk_parallel_kernelI23Flash_bwd_kernel_traitsILi128ELi64ELi128ELi8ELi2ELi4ELi2ELb0ELb0EN7cutlass10bfloat16_tE19Flash_kernel_traitsILi128ELi64ELi128ELi8ES3_EELb1ELb0ELb1ELb1ELb0ELb0ELb0EEEvNS_16Flash_bwd_paramsE --------------------------
	.section	.nv.constant0._ZN5flash44flash_bwd_dq_dk_dv_loop_seqk_parallel_kernelI23Flash_bwd_kernel_traitsILi128ELi64ELi128ELi8ELi2ELi4ELi2ELb0ELb0EN7cutlass10bfloat16_tE19Flash_kernel_traitsILi128ELi64ELi128ELi8ES3_EELb1ELb0ELb1ELb1ELb0ELb0ELb0EEEvNS_16Flash_bwd_paramsE,"a",@progbits
	.sectionflags	@""
	.align	4
.nv.constant0._ZN5flash44flash_bwd_dq_dk_dv_loop_seqk_parallel_kernelI23Flash_bwd_kernel_traitsILi128ELi64ELi128ELi8ELi2ELi4ELi2ELb0ELb0EN7cutlass10bfloat16_tE19Flash_kernel_traitsILi128ELi64ELi128ELi8ES3_EELb1ELb0ELb1ELb1ELb0ELb0ELb0EEEvNS_16Flash_bwd_paramsE:
	.zero		1168


//--------------------- .nv.constant0._ZN5flash44flash_bwd_dq_dk_dv_loop_seqk_parallel_kernelI23Flash_bwd_kernel_traitsILi128ELi64ELi128ELi8ELi2ELi4ELi2ELb0ELb0EN7cutlass10bfloat16_tE19Flash_kernel_traitsILi128ELi64ELi128ELi8ES3_EELb0ELb0ELb1ELb1ELb0ELb0ELb1EEEvNS_16Flash_bwd_paramsE --------------------------
	.section	.nv.constant0._ZN5flash44flash_bwd_dq_dk_dv_loop_seqk_parallel_kernelI23Flash_bwd_kernel_traitsILi128ELi64ELi128ELi8ELi2ELi4ELi2ELb0ELb0EN7cutlass10bfloat16_tE19Flash_kernel_traitsILi128ELi64ELi128ELi8ES3_EELb0ELb0ELb1ELb1ELb0ELb0ELb1EEEvNS_16Flash_bwd_paramsE,"a",@progbits
	.sectionflags	@""
	.align	4
.nv.constant0._ZN5flash44flash_bwd_dq_dk_dv_loop_seqk_parallel_kernelI23Flash_bwd_kernel_traitsILi128ELi64ELi128ELi8ELi2ELi4ELi2ELb0ELb0EN7cutlass10bfloat16_tE19Flash_kernel_traitsILi128ELi64ELi128ELi8ES3_EELb0ELb0ELb1ELb1ELb0ELb0ELb1EEEvNS_16Flash_bwd_paramsE:
	.zero		1168


//--------------------- .nv.constant0._ZN5flash25flash_bwd_dot_do_o_kernelILb0E23Flash_bwd_kernel_traitsILi128ELi64ELi128ELi8ELi2ELi4ELi2ELb0ELb0EN7cutlass10bfloat16_tE19Flash_kernel_traitsILi128ELi64ELi128ELi8ES3_EEEEvNS_16Flash_bwd_paramsE --------------------------
	.section	.nv.constant0._ZN5flash25flash_bwd_dot_do_o_kernelILb0E23Flash_bwd_kernel_traitsILi128ELi64ELi128ELi8ELi2ELi4ELi2ELb0ELb0EN7cutlass10bfloat16_tE19Flash_kernel_traitsILi128ELi64ELi128ELi8ES3_EEEEvNS_16Flash_bwd_paramsE,"a",@progbits
	.sectionflags	@""
	.align	4
.nv.constant0._ZN5flash25flash_bwd_dot_do_o_kernelILb0E23Flash_bwd_kernel_traitsILi128ELi64ELi128ELi8ELi2ELi4ELi2ELb0ELb0EN7cutlass10bfloat16_tE19Flash_kernel_traitsILi128ELi64ELi128ELi8ES3_EEEEvNS_16Flash_bwd_paramsE:
	.zero		1168


//--------------------- .nv.constant0._ZN5flash25flash_bwd_dot_do_o_kernelILb1E23Flash_bwd_kernel_traitsILi128ELi64ELi128ELi8ELi2ELi4ELi2ELb0ELb0EN7cutlass10bfloat16_tE19Flash_kernel_traitsILi128ELi64ELi128ELi8ES3_EEEEvNS_16Flash_bwd_paramsE --------------------------
	.section	.nv.constant0._ZN5flash25flash_bwd_dot_do_o_kernelILb1E23Flash_bwd_kernel_traitsILi128ELi64ELi128ELi8ELi2ELi4ELi2ELb0ELb0EN7cutlass10bfloat16_tE19Flash_kernel_traitsILi128ELi64ELi128ELi8ES3_EEEEvNS_16Flash_bwd_paramsE,"a",@progbits
	.sectionflags	@""
	.align	4
.nv.constant0._ZN5flash25flash_bwd_dot_do_o_kernelILb1E23Flash_bwd_kernel_traitsILi128ELi64ELi128ELi8ELi2ELi4ELi2ELb0ELb0EN7cutlass10bfloat16_tE19Flash_kernel_traitsILi128ELi64ELi128ELi8ES3_EEEEvNS_16Flash_bwd_paramsE:
	.zero		1168


//--------------------- SYMBOLS --------------------------

	.type		.nv.reservedSmem.offset0,@object
	.size		.nv.reservedSmem.offset0,0x4
